	.target	sm_90a

	.elftype	@"ET_EXEC"


//--------------------- .note.nv.tkinfo           --------------------------
	.section	.note.nv.tkinfo,"",@"SHT_NOTE"
	.sectionflags	@"SHF_NOTE_NV_TKINFO"
	.tkinfo
        /*0018*/ 	.word	0x00000002
        /*0030*/ 	.string	""
        /*0030*/ 	.string	"ptxas"
        /*0030*/ 	.string	"Cuda compilation tools, release 13.0, V13.0.88"
        /*0030*/ 	.string	"Build cuda_13.0.r13.0/compiler.36424714_0"
        /*0030*/ 	.string	"-arch sm_90a -m 64 "



//--------------------- .note.nv.cuinfo           --------------------------
	.section	.note.nv.cuinfo,"",@"SHT_NOTE"
	.sectionflags	@"SHF_NOTE_NV_CUINFO"
        /*0018*/ 	.short	0x0002
        /*001a*/ 	.short	0x005a
        /*001c*/ 	.short	0x0082
	.zero		2


//--------------------- .nv.info                  --------------------------
	.section	.nv.info,"",@"SHT_CUDA_INFO"
	.align	4


	//----- nvinfo : EIATTR_REGCOUNT
	.align		4
        /*0000*/ 	.byte	0x04, 0x2f
        /*0002*/ 	.short	(.L_23 - .L_22)
	.align		4
.L_22:
        /*0004*/ 	.word	index@(_ZN7cutlass13device_kernelIN5flash11enable_sm90INS1_16FlashAttnFwdSm90INS1_25CollectiveMainloopFwdSm90ILi2EN4cute5tupleIJNS5_1CILi1EEES8_S8_EEENS6_IJNS7_ILi192EEENS7_ILi144EEENS7_ILi96EEEEEELi96ENS_10bfloat16_tEfNS_4arch4Sm90ELb1ELb0ELb1ELb1ELb0ELb1ELb0ELb0ELb1ELb0ELb0ELb0EEENS1_21CollectiveEpilogueFwdINS6_IJSA_SC_SB_EEES9_SE_SG_Li384ELb1ELb0ELb0ELb0EEENS1_36VarlenDynamicPersistentTileSchedulerILi192ELi144ELi384ELi32ELb0ELb0ELb1ELb1ELb1ELb1EEEEEEEEEvNT_6ParamsE)
        /*0008*/ 	.word	0x00000080


	//----- nvinfo : EIATTR_FRAME_SIZE
	.align		4
.L_23:
        /*000c*/ 	.byte	0x04, 0x11
        /*000e*/ 	.short	(.L_25 - .L_24)
	.align		4
.L_24:
        /*0010*/ 	.word	index@(_ZN7cutlass13device_kernelIN5flash11enable_sm90INS1_16FlashAttnFwdSm90INS1_25CollectiveMainloopFwdSm90ILi2EN4cute5tupleIJNS5_1CILi1EEES8_S8_EEENS6_IJNS7_ILi192EEENS7_ILi144EEENS7_ILi96EEEEEELi96ENS_10bfloat16_tEfNS_4arch4Sm90ELb1ELb0ELb1ELb1ELb0ELb1ELb0ELb0ELb1ELb0ELb0ELb0EEENS1_21CollectiveEpilogueFwdINS6_IJSA_SC_SB_EEES9_SE_SG_Li384ELb1ELb0ELb0ELb0EEENS1_36VarlenDynamicPersistentTileSchedulerILi192ELi144ELi384ELi32ELb0ELb0ELb1ELb1ELb1ELb1EEEEEEEEEvNT_6ParamsE)
        /*0014*/ 	.word	0x000000b8


	//----- nvinfo : EIATTR_REGCOUNT
	.align		4
.L_25:
        /*0018*/ 	.byte	0x04, 0x2f
        /*001a*/ 	.short	(.L_27 - .L_26)
	.align		4
.L_26:
        /*001c*/ 	.word	index@(_ZN7cutlass13device_kernelIN5flash11enable_sm90INS1_16FlashAttnFwdSm90INS1_25CollectiveMainloopFwdSm90ILi2EN4cute5tupleIJNS5_1CILi1EEES8_S8_EEENS6_IJNS7_ILi192EEENS7_ILi144EEENS7_ILi96EEEEEELi96ENS_10bfloat16_tEfNS_4arch4Sm90ELb1ELb0ELb1ELb1ELb0ELb0ELb0ELb0ELb1ELb0ELb0ELb0EEENS1_21CollectiveEpilogueFwdINS6_IJSA_SC_SB_EEES9_SE_SG_Li384ELb1ELb0ELb0ELb0EEENS1_36VarlenDynamicPersistentTileSchedulerILi192ELi144ELi384ELi32ELb0ELb0ELb1ELb1ELb1ELb1EEEEEEEEEvNT_6ParamsE)
        /*0020*/ 	.word	0x00000080


	//----- nvinfo : EIATTR_FRAME_SIZE
	.align		4
.L_27:
        /*0024*/ 	.byte	0x04, 0x11
        /*0026*/ 	.short	(.L_29 - .L_28)
	.align		4
.L_28:
        /*0028*/ 	.word	index@(_ZN7cutlass13device_kernelIN5flash11enable_sm90INS1_16FlashAttnFwdSm90INS1_25CollectiveMainloopFwdSm90ILi2EN4cute5tupleIJNS5_1CILi1EEES8_S8_EEENS6_IJNS7_ILi192EEENS7_ILi144EEENS7_ILi96EEEEEELi96ENS_10bfloat16_tEfNS_4arch4Sm90ELb1ELb0ELb1ELb1ELb0ELb0ELb0ELb0ELb1ELb0ELb0ELb0EEENS1_21CollectiveEpilogueFwdINS6_IJSA_SC_SB_EEES9_SE_SG_Li384ELb1ELb0ELb0ELb0EEENS1_36VarlenDynamicPersistentTileSchedulerILi192ELi144ELi384ELi32ELb0ELb0ELb1ELb1ELb1ELb1EEEEEEEEEvNT_6ParamsE)
        /*002c*/ 	.word	0x00000010


	//----- nvinfo : EIATTR_REGCOUNT
	.align		4
.L_29:
        /*0030*/ 	.byte	0x04, 0x2f
        /*0032*/ 	.short	(.L_31 - .L_30)
	.align		4
.L_30:
        /*0034*/ 	.word	index@(_ZN7cutlass13device_kernelIN5flash11enable_sm90INS1_16FlashAttnFwdSm90INS1_25CollectiveMainloopFwdSm90ILi2EN4cute5tupleIJNS5_1CILi1EEES8_S8_EEENS6_IJNS7_ILi192EEENS7_ILi144EEENS7_ILi96EEEEEELi96ENS_10bfloat16_tEfNS_4arch4Sm90ELb1ELb0ELb1ELb0ELb0ELb0ELb0ELb0ELb1ELb0ELb0ELb0EEENS1_21CollectiveEpilogueFwdINS6_IJSA_SC_SB_EEES9_SE_SG_Li384ELb0ELb0ELb0ELb0EEENS1_30DynamicPersistentTileSchedulerILi384ELi32ELb0ELb0ELb1EEEEEEEEEvNT_6ParamsE)
        /*0038*/ 	.word	0x00000080


	//----- nvinfo : EIATTR_FRAME_SIZE
	.align		4
.L_31:
        /*003c*/ 	.byte	0x04, 0x11
        /*003e*/ 	.short	(.L_33 - .L_32)
	.align		4
.L_32:
        /*0040*/ 	.word	index@(_ZN7cutlass13device_kernelIN5flash11enable_sm90INS1_16FlashAttnFwdSm90INS1_25CollectiveMainloopFwdSm90ILi2EN4cute5tupleIJNS5_1CILi1EEES8_S8_EEENS6_IJNS7_ILi192EEENS7_ILi144EEENS7_ILi96EEEEEELi96ENS_10bfloat16_tEfNS_4arch4Sm90ELb1ELb0ELb1ELb0ELb0ELb0ELb0ELb0ELb1ELb0ELb0ELb0EEENS1_21CollectiveEpilogueFwdINS6_IJSA_SC_SB_EEES9_SE_SG_Li384ELb0ELb0ELb0ELb0EEENS1_30DynamicPersistentTileSchedulerILi384ELi32ELb0ELb0ELb1EEEEEEEEEvNT_6ParamsE)
        /*0044*/ 	.word	0x00000000


	//----- nvinfo : EIATTR_REGCOUNT
	.align		4
.L_33:
        /*0048*/ 	.byte	0x04, 0x2f
        /*004a*/ 	.short	(.L_35 - .L_34)
	.align		4
.L_34:
        /*004c*/ 	.word	index@(_ZN7cutlass13device_kernelIN5flash11enable_sm90INS1_16FlashAttnFwdSm90INS1_25CollectiveMainloopFwdSm90ILi2EN4cute5tupleIJNS5_1CILi1EEES8_S8_EEENS6_IJNS7_ILi192EEENS7_ILi128EEENS7_ILi96EEEEEELi96ENS_10bfloat16_tEfNS_4arch4Sm90ELb0ELb1ELb1ELb1ELb0ELb1ELb0ELb0ELb1ELb0ELb0ELb0EEENS1_21CollectiveEpilogueFwdINS6_IJSA_SC_SB_EEES9_SE_SG_Li384ELb1ELb0ELb0ELb0EEENS1_36VarlenDynamicPersistentTileSchedulerILi192ELi128ELi384ELi32ELb0ELb0ELb1ELb1ELb0ELb1EEEEEEEEEvNT_6ParamsE)
        /*0050*/ 	.word	0x00000080


	//----- nvinfo : EIATTR_FRAME_SIZE
	.align		4
.L_35:
        /*0054*/ 	.byte	0x04, 0x11
        /*0056*/ 	.short	(.L_37 - .L_36)
	.align		4
.L_36:
        /*0058*/ 	.word	index@(_ZN7cutlass13device_kernelIN5flash11enable_sm90INS1_16FlashAttnFwdSm90INS1_25CollectiveMainloopFwdSm90ILi2EN4cute5tupleIJNS5_1CILi1EEES8_S8_EEENS6_IJNS7_ILi192EEENS7_ILi128EEENS7_ILi96EEEEEELi96ENS_10bfloat16_tEfNS_4arch4Sm90ELb0ELb1ELb1ELb1ELb0ELb1ELb0ELb0ELb1ELb0ELb0ELb0EEENS1_21CollectiveEpilogueFwdINS6_IJSA_SC_SB_EEES9_SE_SG_Li384ELb1ELb0ELb0ELb0EEENS1_36VarlenDynamicPersistentTileSchedulerILi192ELi128ELi384ELi32ELb0ELb0ELb1ELb1ELb0ELb1EEEEEEEEEvNT_6ParamsE)
        /*005c*/ 	.word	0x00000058


	//----- nvinfo : EIATTR_REGCOUNT
	.align		4
.L_37:
        /*0060*/ 	.byte	0x04, 0x2f
        /*0062*/ 	.short	(.L_39 - .L_38)
	.align		4
.L_38:
        /*0064*/ 	.word	index@(_ZN7cutlass13device_kernelIN5flash11enable_sm90INS1_16FlashAttnFwdSm90INS1_25CollectiveMainloopFwdSm90ILi2EN4cute5tupleIJNS5_1CILi1EEES8_S8_EEENS6_IJNS7_ILi192EEENS7_ILi128EEENS7_ILi96EEEEEELi96ENS_10bfloat16_tEfNS_4arch4Sm90ELb0ELb1ELb1ELb1ELb0ELb0ELb0ELb0ELb1ELb0ELb0ELb0EEENS1_21CollectiveEpilogueFwdINS6_IJSA_SC_SB_EEES9_SE_SG_Li384ELb1ELb0ELb0ELb0EEENS1_36VarlenDynamicPersistentTileSchedulerILi192ELi128ELi384ELi32ELb0ELb0ELb1ELb1ELb0ELb1EEEEEEEEEvNT_6ParamsE)
        /*0068*/ 	.word	0x00000080


	//----- nvinfo : EIATTR_FRAME_SIZE
	.align		4
.L_39:
        /*006c*/ 	.byte	0x04, 0x11
        /*006e*/ 	.short	(.L_41 - .L_40)
	.align		4
.L_40:
        /*0070*/ 	.word	index@(_ZN7cutlass13device_kernelIN5flash11enable_sm90INS1_16FlashAttnFwdSm90INS1_25CollectiveMainloopFwdSm90ILi2EN4cute5tupleIJNS5_1CILi1EEES8_S8_EEENS6_IJNS7_ILi192EEENS7_ILi128EEENS7_ILi96EEEEEELi96ENS_10bfloat16_tEfNS_4arch4Sm90ELb0ELb1ELb1ELb1ELb0ELb0ELb0ELb0ELb1ELb0ELb0ELb0EEENS1_21CollectiveEpilogueFwdINS6_IJSA_SC_SB_EEES9_SE_SG_Li384ELb1ELb0ELb0ELb0EEENS1_36VarlenDynamicPersistentTileSchedulerILi192ELi128ELi384ELi32ELb0ELb0ELb1ELb1ELb0ELb1EEEEEEEEEvNT_6ParamsE)
        /*0074*/ 	.word	0x00000008


	//----- nvinfo : EIATTR_REGCOUNT
	.align		4
.L_41:
        /*0078*/ 	.byte	0x04, 0x2f
        /*007a*/ 	.short	(.L_43 - .L_42)
	.align		4
.L_42:
        /*007c*/ 	.word	index@(_ZN7cutlass13device_kernelIN5flash11enable_sm90INS1_16FlashAttnFwdSm90INS1_25CollectiveMainloopFwdSm90ILi2EN4cute5tupleIJNS5_1CILi1EEES8_S8_EEENS6_IJNS7_ILi192EEENS7_ILi128EEENS7_ILi96EEEEEELi96ENS_10bfloat16_tEfNS_4arch4Sm90ELb0ELb1ELb1ELb0ELb0ELb0ELb0ELb0ELb1ELb0ELb0ELb0EEENS1_21CollectiveEpilogueFwdINS6_IJSA_SC_SB_EEES9_SE_SG_Li384ELb0ELb0ELb0ELb0EEENS1_30DynamicPersistentTileSchedulerILi384ELi32ELb0ELb0ELb1EEEEEEEEEvNT_6ParamsE)
        /*0080*/ 	.word	0x00000080


	//----- nvinfo : EIATTR_FRAME_SIZE
	.align		4
.L_43:
        /*0084*/ 	.byte	0x04, 0x11
        /*0086*/ 	.short	(.L_45 - .L_44)
	.align		4
.L_44:
        /*0088*/ 	.word	index@(_ZN7cutlass13device_kernelIN5flash11enable_sm90INS1_16FlashAttnFwdSm90INS1_25CollectiveMainloopFwdSm90ILi2EN4cute5tupleIJNS5_1CILi1EEES8_S8_EEENS6_IJNS7_ILi192EEENS7_ILi128EEENS7_ILi96EEEEEELi96ENS_10bfloat16_tEfNS_4arch4Sm90ELb0ELb1ELb1ELb0ELb0ELb0ELb0ELb0ELb1ELb0ELb0ELb0EEENS1_21CollectiveEpilogueFwdINS6_IJSA_SC_SB_EEES9_SE_SG_Li384ELb0ELb0ELb0ELb0EEENS1_30DynamicPersistentTileSchedulerILi384ELi32ELb0ELb0ELb1EEEEEEEEEvNT_6ParamsE)
        /*008c*/ 	.word	0x00000000


	//----- nvinfo : EIATTR_REGCOUNT
	.align		4
.L_45:
        /*0090*/ 	.byte	0x04, 0x2f
        /*0092*/ 	.short	(.L_47 - .L_46)
	.align		4
.L_46:
        /*0094*/ 	.word	index@(_ZN7cutlass13device_kernelIN5flash11enable_sm90INS1_16FlashAttnFwdSm90INS1_25CollectiveMainloopFwdSm90ILi2EN4cute5tupleIJNS5_1CILi1EEES8_S8_EEENS6_IJNS7_ILi192EEENS7_ILi144EEENS7_ILi96EEEEEELi96ENS_10bfloat16_tEfNS_4arch4Sm90ELb0ELb0ELb1ELb1ELb0ELb1ELb0ELb0ELb1ELb0ELb0ELb0EEENS1_21CollectiveEpilogueFwdINS6_IJSA_SC_SB_EEES9_SE_SG_Li384ELb1ELb0ELb0ELb0EEENS1_36VarlenDynamicPersistentTileSchedulerILi192ELi144ELi384ELi32ELb0ELb0ELb1ELb0ELb1ELb1EEEEEEEEEvNT_6ParamsE)
        /*0098*/ 	.word	0x00000080


	//----- nvinfo : EIATTR_FRAME_SIZE
	.align		4
.L_47:
        /*009c*/ 	.byte	0x04, 0x11
        /*009e*/ 	.short	(.L_49 - .L_48)
	.align		4
.L_48:
        /*00a0*/ 	.word	index@(_ZN7cutlass13device_kernelIN5flash11enable_sm90INS1_16FlashAttnFwdSm90INS1_25CollectiveMainloopFwdSm90ILi2EN4cute5tupleIJNS5_1CILi1EEES8_S8_EEENS6_IJNS7_ILi192EEENS7_ILi144EEENS7_ILi96EEEEEELi96ENS_10bfloat16_tEfNS_4arch4Sm90ELb0ELb0ELb1ELb1ELb0ELb1ELb0ELb0ELb1ELb0ELb0ELb0EEENS1_21CollectiveEpilogueFwdINS6_IJSA_SC_SB_EEES9_SE_SG_Li384ELb1ELb0ELb0ELb0EEENS1_36VarlenDynamicPersistentTileSchedulerILi192ELi144ELi384ELi32ELb0ELb0ELb1ELb0ELb1ELb1EEEEEEEEEvNT_6ParamsE)
        /*00a4*/ 	.word	0x000000c0


	//----- nvinfo : EIATTR_REGCOUNT
	.align		4
.L_49:
        /*00a8*/ 	.byte	0x04, 0x2f
        /*00aa*/ 	.short	(.L_51 - .L_50)
	.align		4
.L_50:
        /*00ac*/ 	.word	index@(_ZN7cutlass13device_kernelIN5flash11enable_sm90INS1_16FlashAttnFwdSm90INS1_25CollectiveMainloopFwdSm90ILi2EN4cute5tupleIJNS5_1CILi1EEES8_S8_EEENS6_IJNS7_ILi192EEENS7_ILi144EEENS7_ILi96EEEEEELi96ENS_10bfloat16_tEfNS_4arch4Sm90ELb0ELb0ELb1ELb1ELb0ELb0ELb0ELb0ELb1ELb0ELb0ELb0EEENS1_21CollectiveEpilogueFwdINS6_IJSA_SC_SB_EEES9_SE_SG_Li384ELb1ELb0ELb0ELb0EEENS1_36VarlenDynamicPersistentTileSchedulerILi192ELi144ELi384ELi32ELb0ELb0ELb1ELb0ELb1ELb1EEEEEEEEEvNT_6ParamsE)
        /*00b0*/ 	.word	0x00000080


	//----- nvinfo : EIATTR_FRAME_SIZE
	.align		4
.L_51:
        /*00b4*/ 	.byte	0x04, 0x11
        /*00b6*/ 	.short	(.L_53 - .L_52)
	.align		4
.L_52:
        /*00b8*/ 	.word	index@(_ZN7cutlass13device_kernelIN5flash11enable_sm90INS1_16FlashAttnFwdSm90INS1_25CollectiveMainloopFwdSm90ILi2EN4cute5tupleIJNS5_1CILi1EEES8_S8_EEENS6_IJNS7_ILi192EEENS7_ILi144EEENS7_ILi96EEEEEELi96ENS_10bfloat16_tEfNS_4arch4Sm90ELb0ELb0ELb1ELb1ELb0ELb0ELb0ELb0ELb1ELb0ELb0ELb0EEENS1_21CollectiveEpilogueFwdINS6_IJSA_SC_SB_EEES9_SE_SG_Li384ELb1ELb0ELb0ELb0EEENS1_36VarlenDynamicPersistentTileSchedulerILi192ELi144ELi384ELi32ELb0ELb0ELb1ELb0ELb1ELb1EEEEEEEEEvNT_6ParamsE)
        /*00bc*/ 	.word	0x00000018


	//----- nvinfo : EIATTR_REGCOUNT
	.align		4
.L_53:
        /*00c0*/ 	.byte	0x04, 0x2f
        /*00c2*/ 	.short	(.L_55 - .L_54)
	.align		4
.L_54:
        /*00c4*/ 	.word	index@(_ZN7cutlass13device_kernelIN5flash11enable_sm90INS1_16FlashAttnFwdSm90INS1_25CollectiveMainloopFwdSm90ILi2EN4cute5tupleIJNS5_1CILi1EEES8_S8_EEENS6_IJNS7_ILi192EEENS7_ILi144EEENS7_ILi96EEEEEELi96ENS_10bfloat16_tEfNS_4arch4Sm90ELb0ELb0ELb1ELb0ELb0ELb0ELb0ELb0ELb1ELb0ELb0ELb0EEENS1_21CollectiveEpilogueFwdINS6_IJSA_SC_SB_EEES9_SE_SG_Li384ELb0ELb0ELb0ELb0EEENS1_29StaticPersistentTileSchedulerILb0EEEEEEEEEvNT_6ParamsE)
        /*00c8*/ 	.word	0x00000080


	//----- nvinfo : EIATTR_FRAME_SIZE
	.align		4
.L_55:
        /*00cc*/ 	.byte	0x04, 0x11
        /*00ce*/ 	.short	(.L_57 - .L_56)
	.align		4
.L_56:
        /*00d0*/ 	.word	index@(_ZN7cutlass13device_kernelIN5flash11enable_sm90INS1_16FlashAttnFwdSm90INS1_25CollectiveMainloopFwdSm90ILi2EN4cute5tupleIJNS5_1CILi1EEES8_S8_EEENS6_IJNS7_ILi192EEENS7_ILi144EEENS7_ILi96EEEEEELi96ENS_10bfloat16_tEfNS_4arch4Sm90ELb0ELb0ELb1ELb0ELb0ELb0ELb0ELb0ELb1ELb0ELb0ELb0EEENS1_21CollectiveEpilogueFwdINS6_IJSA_SC_SB_EEES9_SE_SG_Li384ELb0ELb0ELb0ELb0EEENS1_29StaticPersistentTileSchedulerILb0EEEEEEEEEvNT_6ParamsE)
        /*00d4*/ 	.word	0x00000008


	//----- nvinfo : EIATTR_MIN_STACK_SIZE
	.align		4
.L_57:
        /*00d8*/ 	.byte	0x04, 0x12
        /*00da*/ 	.short	(.L_59 - .L_58)
	.align		4
.L_58:
        /*00dc*/ 	.word	index@(_ZN7cutlass13device_kernelIN5flash11enable_sm90INS1_16FlashAttnFwdSm90INS1_25CollectiveMainloopFwdSm90ILi2EN4cute5tupleIJNS5_1CILi1EEES8_S8_EEENS6_IJNS7_ILi192EEENS7_ILi144EEENS7_ILi96EEEEEELi96ENS_10bfloat16_tEfNS_4arch4Sm90ELb0ELb0ELb1ELb0ELb0ELb0ELb0ELb0ELb1ELb0ELb0ELb0EEENS1_21CollectiveEpilogueFwdINS6_IJSA_SC_SB_EEES9_SE_SG_Li384ELb0ELb0ELb0ELb0EEENS1_29StaticPersistentTileSchedulerILb0EEEEEEEEEvNT_6ParamsE)
        /*00e0*/ 	.word	0x00000008


	//----- nvinfo : EIATTR_MIN_STACK_SIZE
	.align		4
.L_59:
        /*00e4*/ 	.byte	0x04, 0x12
        /*00e6*/ 	.short	(.L_61 - .L_60)
	.align		4
.L_60:
        /*00e8*/ 	.word	index@(_ZN7cutlass13device_kernelIN5flash11enable_sm90INS1_16FlashAttnFwdSm90INS1_25CollectiveMainloopFwdSm90ILi2EN4cute5tupleIJNS5_1CILi1EEES8_S8_EEENS6_IJNS7_ILi192EEENS7_ILi144EEENS7_ILi96EEEEEELi96ENS_10bfloat16_tEfNS_4arch4Sm90ELb0ELb0ELb1ELb1ELb0ELb0ELb0ELb0ELb1ELb0ELb0ELb0EEENS1_21CollectiveEpilogueFwdINS6_IJSA_SC_SB_EEES9_SE_SG_Li384ELb1ELb0ELb0ELb0EEENS1_36VarlenDynamicPersistentTileSchedulerILi192ELi144ELi384ELi32ELb0ELb0ELb1ELb0ELb1ELb1EEEEEEEEEvNT_6ParamsE)
        /*00ec*/ 	.word	0x00000018


	//----- nvinfo : EIATTR_MIN_STACK_SIZE
	.align		4
.L_61:
        /*00f0*/ 	.byte	0x04, 0x12
        /*00f2*/ 	.short	(.L_63 - .L_62)
	.align		4
.L_62:
        /*00f4*/ 	.word	index@(_ZN7cutlass13device_kernelIN5flash11enable_sm90INS1_16FlashAttnFwdSm90INS1_25CollectiveMainloopFwdSm90ILi2EN4cute5tupleIJNS5_1CILi1EEES8_S8_EEENS6_IJNS7_ILi192EEENS7_ILi144EEENS7_ILi96EEEEEELi96ENS_10bfloat16_tEfNS_4arch4Sm90ELb0ELb0ELb1ELb1ELb0ELb1ELb0ELb0ELb1ELb0ELb0ELb0EEENS1_21CollectiveEpilogueFwdINS6_IJSA_SC_SB_EEES9_SE_SG_Li384ELb1ELb0ELb0ELb0EEENS1_36VarlenDynamicPersistentTileSchedulerILi192ELi144ELi384ELi32ELb0ELb0ELb1ELb0ELb1ELb1EEEEEEEEEvNT_6ParamsE)
        /*00f8*/ 	.word	0x000000c0


	//----- nvinfo : EIATTR_MIN_STACK_SIZE
	.align		4
.L_63:
        /*00fc*/ 	.byte	0x04, 0x12
        /*00fe*/ 	.short	(.L_65 - .L_64)
	.align		4
.L_64:
        /*0100*/ 	.word	index@(_ZN7cutlass13device_kernelIN5flash11enable_sm90INS1_16FlashAttnFwdSm90INS1_25CollectiveMainloopFwdSm90ILi2EN4cute5tupleIJNS5_1CILi1EEES8_S8_EEENS6_IJNS7_ILi192EEENS7_ILi128EEENS7_ILi96EEEEEELi96ENS_10bfloat16_tEfNS_4arch4Sm90ELb0ELb1ELb1ELb0ELb0ELb0ELb0ELb0ELb1ELb0ELb0ELb0EEENS1_21CollectiveEpilogueFwdINS6_IJSA_SC_SB_EEES9_SE_SG_Li384ELb0ELb0ELb0ELb0EEENS1_30DynamicPersistentTileSchedulerILi384ELi32ELb0ELb0ELb1EEEEEEEEEvNT_6ParamsE)
        /*0104*/ 	.word	0x00000000


	//----- nvinfo : EIATTR_MIN_STACK_SIZE
	.align		4
.L_65:
        /*0108*/ 	.byte	0x04, 0x12
        /*010a*/ 	.short	(.L_67 - .L_66)
	.align		4
.L_66:
        /*010c*/ 	.word	index@(_ZN7cutlass13device_kernelIN5flash11enable_sm90INS1_16FlashAttnFwdSm90INS1_25CollectiveMainloopFwdSm90ILi2EN4cute5tupleIJNS5_1CILi1EEES8_S8_EEENS6_IJNS7_ILi192EEENS7_ILi128EEENS7_ILi96EEEEEELi96ENS_10bfloat16_tEfNS_4arch4Sm90ELb0ELb1ELb1ELb1ELb0ELb0ELb0ELb0ELb1ELb0ELb0ELb0EEENS1_21CollectiveEpilogueFwdINS6_IJSA_SC_SB_EEES9_SE_SG_Li384ELb1ELb0ELb0ELb0EEENS1_36VarlenDynamicPersistentTileSchedulerILi192ELi128ELi384ELi32ELb0ELb0ELb1ELb1ELb0ELb1EEEEEEEEEvNT_6ParamsE)
        /*0110*/ 	.word	0x00000008


	//----- nvinfo : EIATTR_MIN_STACK_SIZE
	.align		4
.L_67:
        /*0114*/ 	.byte	0x04, 0x12
        /*0116*/ 	.short	(.L_69 - .L_68)
	.align		4
.L_68:
        /*0118*/ 	.word	index@(_ZN7cutlass13device_kernelIN5flash11enable_sm90INS1_16FlashAttnFwdSm90INS1_25CollectiveMainloopFwdSm90ILi2EN4cute5tupleIJNS5_1CILi1EEES8_S8_EEENS6_IJNS7_ILi192EEENS7_ILi128EEENS7_ILi96EEEEEELi96ENS_10bfloat16_tEfNS_4arch4Sm90ELb0ELb1ELb1ELb1ELb0ELb1ELb0ELb0ELb1ELb0ELb0ELb0EEENS1_21CollectiveEpilogueFwdINS6_IJSA_SC_SB_EEES9_SE_SG_Li384ELb1ELb0ELb0ELb0EEENS1_36VarlenDynamicPersistentTileSchedulerILi192ELi128ELi384ELi32ELb0ELb0ELb1ELb1ELb0ELb1EEEEEEEEEvNT_6ParamsE)
        /*011c*/ 	.word	0x00000058


	//----- nvinfo : EIATTR_MIN_STACK_SIZE
	.align		4
.L_69:
        /*0120*/ 	.byte	0x04, 0x12
        /*0122*/ 	.short	(.L_71 - .L_70)
	.align		4
.L_70:
        /*0124*/ 	.word	index@(_ZN7cutlass13device_kernelIN5flash11enable_sm90INS1_16FlashAttnFwdSm90INS1_25CollectiveMainloopFwdSm90ILi2EN4cute5tupleIJNS5_1CILi1EEES8_S8_EEENS6_IJNS7_ILi192EEENS7_ILi144EEENS7_ILi96EEEEEELi96ENS_10bfloat16_tEfNS_4arch4Sm90ELb1ELb0ELb1ELb0ELb0ELb0ELb0ELb0ELb1ELb0ELb0ELb0EEENS1_21CollectiveEpilogueFwdINS6_IJSA_SC_SB_EEES9_SE_SG_Li384ELb0ELb0ELb0ELb0EEENS1_30DynamicPersistentTileSchedulerILi384ELi32ELb0ELb0ELb1EEEEEEEEEvNT_6ParamsE)
        /*0128*/ 	.word	0x00000000


	//----- nvinfo : EIATTR_MIN_STACK_SIZE
	.align		4
.L_71:
        /*012c*/ 	.byte	0x04, 0x12
        /*012e*/ 	.short	(.L_73 - .L_72)
	.align		4
.L_72:
        /*0130*/ 	.word	index@(_ZN7cutlass13device_kernelIN5flash11enable_sm90INS1_16FlashAttnFwdSm90INS1_25CollectiveMainloopFwdSm90ILi2EN4cute5tupleIJNS5_1CILi1EEES8_S8_EEENS6_IJNS7_ILi192EEENS7_ILi144EEENS7_ILi96EEEEEELi96ENS_10bfloat16_tEfNS_4arch4Sm90ELb1ELb0ELb1ELb1ELb0ELb0ELb0ELb0ELb1ELb0ELb0ELb0EEENS1_21CollectiveEpilogueFwdINS6_IJSA_SC_SB_EEES9_SE_SG_Li384ELb1ELb0ELb0ELb0EEENS1_36VarlenDynamicPersistentTileSchedulerILi192ELi144ELi384ELi32ELb0ELb0ELb1ELb1ELb1ELb1EEEEEEEEEvNT_6ParamsE)
        /*0134*/ 	.word	0x00000010


	//----- nvinfo : EIATTR_MIN_STACK_SIZE
	.align		4
.L_73:
        /*0138*/ 	.byte	0x04, 0x12
        /*013a*/ 	.short	(.L_75 - .L_74)
	.align		4
.L_74:
        /*013c*/ 	.word	index@(_ZN7cutlass13device_kernelIN5flash11enable_sm90INS1_16FlashAttnFwdSm90INS1_25CollectiveMainloopFwdSm90ILi2EN4cute5tupleIJNS5_1CILi1EEES8_S8_EEENS6_IJNS7_ILi192EEENS7_ILi144EEENS7_ILi96EEEEEELi96ENS_10bfloat16_tEfNS_4arch4Sm90ELb1ELb0ELb1ELb1ELb0ELb1ELb0ELb0ELb1ELb0ELb0ELb0EEENS1_21CollectiveEpilogueFwdINS6_IJSA_SC_SB_EEES9_SE_SG_Li384ELb1ELb0ELb0ELb0EEENS1_36VarlenDynamicPersistentTileSchedulerILi192ELi144ELi384ELi32ELb0ELb0ELb1ELb1ELb1ELb1EEEEEEEEEvNT_6ParamsE)
        /*0140*/ 	.word	0x000000b8
.L_75:


//--------------------- .nv.compat                --------------------------
	.section	.nv.compat,"",@"SHT_CUDA_COMPAT_INFO"
	.align	4
        /*0000*/ 	.byte	0x02, 0x09, 0x01, 0x00, 0x02, 0x02, 0x04, 0x00, 0x02, 0x05, 0x05, 0x00, 0x03, 0x07, 0x01, 0x01
        /*0010*/ 	.byte	0x02, 0x03, 0x01, 0x00, 0x02, 0x06, 0x01, 0x00, 0x04, 0x0b, 0x08, 0x00, 0x00, 0x00, 0x00, 0x00
        /*0020*/ 	.byte	0x00, 0x00, 0x00, 0x00


//--------------------- .nv.info._ZN7cutlass13device_kernelIN5flash11enable_sm90INS1_16FlashAttnFwdSm90INS1_25CollectiveMainloopFwdSm90ILi2EN4cute5tupleIJNS5_1CILi1EEES8_S8_EEENS6_IJNS7_ILi192EEENS7_ILi144EEENS7_ILi96EEEEEELi96ENS_10bfloat16_tEfNS_4arch4Sm90ELb0ELb0ELb1ELb0ELb0ELb0ELb0ELb0ELb1ELb0ELb0ELb0EEENS1_21CollectiveEpilogueFwdINS6_IJSA_SC_SB_EEES9_SE_SG_Li384ELb0ELb0ELb0ELb0EEENS1_29StaticPersistentTileSchedulerILb0EEEEEEEEEvNT_6ParamsE --------------------------
	.section	.nv.info._ZN7cutlass13device_kernelIN5flash11enable_sm90INS1_16FlashAttnFwdSm90INS1_25CollectiveMainloopFwdSm90ILi2EN4cute5tupleIJNS5_1CILi1EEES8_S8_EEENS6_IJNS7_ILi192EEENS7_ILi144EEENS7_ILi96EEEEEELi96ENS_10bfloat16_tEfNS_4arch4Sm90ELb0ELb0ELb1ELb0ELb0ELb0ELb0ELb0ELb1ELb0ELb0ELb0EEENS1_21CollectiveEpilogueFwdINS6_IJSA_SC_SB_EEES9_SE_SG_Li384ELb0ELb0ELb0ELb0EEENS1_29StaticPersistentTileSchedulerILb0EEEEEEEEEvNT_6ParamsE,"",@"SHT_CUDA_INFO"
	.sectionflags	@""
	.align	4


	//----- nvinfo : EIATTR_CUDA_API_VERSION
	.align		4
        /*0000*/ 	.byte	0x04, 0x37
        /*0002*/ 	.short	(.L_77 - .L_76)
.L_76:
        /*0004*/ 	.word	0x00000082


	//----- nvinfo : EIATTR_KPARAM_INFO
	.align		4
.L_77:
        /*0008*/ 	.byte	0x04, 0x17
        /*000a*/ 	.short	(.L_79 - .L_78)
.L_78:
        /*000c*/ 	.word	0x00000000
        /*0010*/ 	.short	0x0000
        /*0012*/ 	.short	0x0070
        /*0014*/ 	.byte	0x00, 0xf0, 0x01, 0x2e


	//----- nvinfo : EIATTR_SPARSE_MMA_MASK
	.align		4
.L_79:
        /*0018*/ 	.byte	0x03, 0x50
        /*001a*/ 	.short	0x0000


	//----- nvinfo : EIATTR_MAXREG_COUNT
	.align		4
        /*001c*/ 	.byte	0x03, 0x1b
        /*001e*/ 	.short	0x0080


	//----- nvinfo : EIATTR_NUM_BARRIERS
	.align		4
        /*0020*/ 	.byte	0x02, 0x4c
        /*0022*/ 	.byte	0x10
	.zero		1


	//----- nvinfo : EIATTR_EXTERNS
	.align		4
        /*0024*/ 	.byte	0x04, 0x0f
        /*0026*/ 	.short	(.L_81 - .L_80)


	//   ....[0]....
	.align		4
.L_80:
        /*0028*/ 	.word	index@(__assertfail)


	//----- nvinfo : EIATTR_ANNOTATIONS
	.align		4
.L_81:
        /*002c*/ 	.byte	0x04, 0x55
        /*002e*/ 	.short	(.L_83 - .L_82)


	//   ....[0]....
.L_82:
        /*0030*/ 	.word	0x00000001
        /*0034*/ 	.byte	0x40, 0x09, 0x00, 0x00, 0x01, 0x00, 0x00, 0x00, 0x40, 0x0a, 0x00, 0x00, 0x01, 0x00, 0x00, 0x00
        /*0044*/ 	.byte	0x60, 0xd3, 0x00, 0x00


	//----- nvinfo : EIATTR_MERCURY_ISA_VERSION
	.align		4
.L_83:
        /*0048*/ 	.byte	0x03, 0x5f
        /*004a*/ 	.short	0x0101


	//----- nvinfo : EIATTR_INT_WARP_WIDE_INSTR_OFFSETS
	.align		4
        /*004c*/ 	.byte	0x04, 0x31
        /*004e*/ 	.short	(.L_85 - .L_84)


	//   ....[0]....
.L_84:
        /*0050*/ 	.word	0x00000180


	//   ....[1]....
        /*0054*/ 	.word	0x000001c0


	//   ....[2]....
        /*0058*/ 	.word	0x00000250


	//   ....[3]....
        /*005c*/ 	.word	0x0000af10


	//   ....[4]....
        /*0060*/ 	.word	0x0000af90


	//   ....[5]....
        /*0064*/ 	.word	0x0000b080


	//   ....[6]....
        /*0068*/ 	.word	0x0000b140


	//----- nvinfo : EIATTR_COOP_GROUP_MASK_REGIDS
	.align		4
.L_85:
        /*006c*/ 	.byte	0x04, 0x29
        /*006e*/ 	.short	(.L_87 - .L_86)


	//   ....[0]....
.L_86:
        /*0070*/ 	.word	0xffffffff


	//   ....[1]....
        /*0074*/ 	.word	0xffffffff


	//   ....[2]....
        /*0078*/ 	.word	0xffffffff


	//   ....[3]....
        /*007c*/ 	.word	0xffffffff


	//   ....[4]....
        /*0080*/ 	.word	0xffffffff


	//   ....[5]....
        /*0084*/ 	.word	0xffffffff


	//   ....[6]....
        /*0088*/ 	.word	0xffffffff


	//   ....[7]....
        /*008c*/ 	.word	0xffffffff


	//   ....[8]....
        /*0090*/ 	.word	0xffffffff


	//   ....[9]....
        /*0094*/ 	.word	0xffffffff


	//   ....[10]....
        /*0098*/ 	.word	0xffffffff


	//   ....[11]....
        /*009c*/ 	.word	0xffffffff


	//   ....[12]....
        /*00a0*/ 	.word	0xffffffff


	//   ....[13]....
        /*00a4*/ 	.word	0xffffffff


	//   ....[14]....
        /*00a8*/ 	.word	0xffffffff


	//   ....[15]....
        /*00ac*/ 	.word	0xffffffff


	//   ....[16]....
        /*00b0*/ 	.word	0xffffffff


	//   ....[17]....
        /*00b4*/ 	.word	0xffffffff


	//   ....[18]....
        /*00b8*/ 	.word	0xffffffff


	//   ....[19]....
        /*00bc*/ 	.word	0xffffffff


	//   ....[20]....
        /*00c0*/ 	.word	0xffffffff


	//   ....[21]....
        /*00c4*/ 	.word	0xffffffff


	//   ....[22]....
        /*00c8*/ 	.word	0xffffffff


	//   ....[23]....
        /*00cc*/ 	.word	0xffffffff


	//   ....[24]....
        /*00d0*/ 	.word	0xffffffff


	//   ....[25]....
        /*00d4*/ 	.word	0x0500000f


	//   ....[26]....
        /*00d8*/ 	.word	0x0500000f


	//----- nvinfo : EIATTR_COOP_GROUP_INSTR_OFFSETS
	.align		4
.L_87:
        /*00dc*/ 	.byte	0x04, 0x28
        /*00de*/ 	.short	(.L_89 - .L_88)


	//   ....[0]....
.L_88:
        /*00e0*/ 	.word	0x00000060


	//   ....[1]....
        /*00e4*/ 	.word	0x00000190


	//   ....[2]....
        /*00e8*/ 	.word	0x00000230


	//   ....[3]....
        /*00ec*/ 	.word	0x000003c0


	//   ....[4]....
        /*00f0*/ 	.word	0x00000520


	//   ....[5]....
        /*00f4*/ 	.word	0x00000640


	//   ....[6]....
        /*00f8*/ 	.word	0x000007a0


	//   ....[7]....
        /*00fc*/ 	.word	0x00000e80


	//   ....[8]....
        /*0100*/ 	.word	0x00003b40


	//   ....[9]....
        /*0104*/ 	.word	0x00003b60


	//   ....[10]....
        /*0108*/ 	.word	0x00004120


	//   ....[11]....
        /*010c*/ 	.word	0x00004180


	//   ....[12]....
        /*0110*/ 	.word	0x00005220


	//   ....[13]....
        /*0114*/ 	.word	0x00007730


	//   ....[14]....
        /*0118*/ 	.word	0x000077e0


	//   ....[15]....
        /*011c*/ 	.word	0x00007fc0


	//   ....[16]....
        /*0120*/ 	.word	0x00008030


	//   ....[17]....
        /*0124*/ 	.word	0x00009410


	//   ....[18]....
        /*0128*/ 	.word	0x00009540


	//   ....[19]....
        /*012c*/ 	.word	0x00009580


	//   ....[20]....
        /*0130*/ 	.word	0x00009710


	//   ....[21]....
        /*0134*/ 	.word	0x00009740


	//   ....[22]....
        /*0138*/ 	.word	0x0000a4e0


	//   ....[23]....
        /*013c*/ 	.word	0x0000a7e0


	//   ....[24]....
        /*0140*/ 	.word	0x0000d2e0


	//   ....[25]....
        /*0144*/ 	.word	0x0000d7c0


	//   ....[26]....
        /*0148*/ 	.word	0x0000dc30


	//----- nvinfo : EIATTR_REG_RECONFIG
	.align		4
.L_89:
        /*014c*/ 	.byte	0x01, 0x54
	.zero		2


	//----- nvinfo : EIATTR_SYSCALL_OFFSETS
	.align		4
        /*0150*/ 	.byte	0x04, 0x46
        /*0152*/ 	.short	(.L_91 - .L_90)


	//   ....[0]....
.L_90:
        /*0154*/ 	.word	0x00001200


	//   ....[1]....
        /*0158*/ 	.word	0x0000ac00


	//   ....[2]....
        /*015c*/ 	.word	0x0000ad30


	//   ....[3]....
        /*0160*/ 	.word	0x0000ae30


	//----- nvinfo : EIATTR_MBARRIER_INSTR_OFFSETS
	.align		4
.L_91:
        /*0164*/ 	.byte	0x04, 0x39
        /*0166*/ 	.short	(.L_93 - .L_92)


	//   ....[0]....
.L_92:
        /*0168*/ 	.word	0x00000270
        /*016c*/ 	.word	0x000000ff
        /*0170*/ 	.word	0x00031c00
        /*0174*/ 	.short	0x0100
        /*0176*/ 	.byte	0x06
	.zero		1


	//   ....[1]....
        /*0178*/ 	.word	0x00000280
        /*017c*/ 	.word	0x000000ff
        /*0180*/ 	.word	0x00031c20
        /*0184*/ 	.short	0x0100
        /*0186*/ 	.byte	0x06
	.zero		1


	//   ....[2]....
        /*0188*/ 	.word	0x00000370
        /*018c*/ 	.word	0x000000ff
        /*0190*/ 	.word	0x00031c30
        /*0194*/ 	.short	0x0100
        /*0196*/ 	.byte	0x08
	.zero		1


	//   ....[3]....
        /*0198*/ 	.word	0x00000380
        /*019c*/ 	.word	0x000000ff
        /*01a0*/ 	.word	0x00031c40
        /*01a4*/ 	.short	0x0100
        /*01a6*/ 	.byte	0x08
	.zero		1


	//   ....[4]....
        /*01a8*/ 	.word	0x00000390
        /*01ac*/ 	.word	0x000000ff
        /*01b0*/ 	.word	0x00031c38
        /*01b4*/ 	.short	0x0100
        /*01b6*/ 	.byte	0x08
	.zero		1


	//   ....[5]....
        /*01b8*/ 	.word	0x000003a0
        /*01bc*/ 	.word	0x000000ff
        /*01c0*/ 	.word	0x00031c48
        /*01c4*/ 	.short	0x0100
        /*01c6*/ 	.byte	0x08
	.zero		1


	//   ....[6]....
        /*01c8*/ 	.word	0x000004d0
        /*01cc*/ 	.word	0x000000ff
        /*01d0*/ 	.word	0x00031c50
        /*01d4*/ 	.short	0x0100
        /*01d6*/ 	.byte	0x08
	.zero		1


	//   ....[7]....
        /*01d8*/ 	.word	0x000004e0
        /*01dc*/ 	.word	0x000000ff
        /*01e0*/ 	.word	0x00031c60
        /*01e4*/ 	.short	0x0100
        /*01e6*/ 	.byte	0x08
	.zero		1


	//   ....[8]....
        /*01e8*/ 	.word	0x000004f0
        /*01ec*/ 	.word	0x000000ff
        /*01f0*/ 	.word	0x00031c58
        /*01f4*/ 	.short	0x0100
        /*01f6*/ 	.byte	0x08
	.zero		1


	//   ....[9]....
        /*01f8*/ 	.word	0x00000500
        /*01fc*/ 	.word	0x000000ff
        /*0200*/ 	.word	0x00031c68
        /*0204*/ 	.short	0x0100
        /*0206*/ 	.byte	0x08
	.zero		1


	//   ....[10]....
        /*0208*/ 	.word	0x000005f0
        /*020c*/ 	.word	0x000000ff
        /*0210*/ 	.word	0x00031c70
        /*0214*/ 	.short	0x0100
        /*0216*/ 	.byte	0x06
	.zero		1


	//   ....[11]....
        /*0218*/ 	.word	0x00000600
        /*021c*/ 	.word	0x000000ff
        /*0220*/ 	.word	0x00031c80
        /*0224*/ 	.short	0x0100
        /*0226*/ 	.byte	0x06
	.zero		1


	//   ....[12]....
        /*0228*/ 	.word	0x00000610
        /*022c*/ 	.word	0x000000ff
        /*0230*/ 	.word	0x00031c78
        /*0234*/ 	.short	0x0100
        /*0236*/ 	.byte	0x06
	.zero		1


	//   ....[13]....
        /*0238*/ 	.word	0x00000620
        /*023c*/ 	.word	0x000000ff
        /*0240*/ 	.word	0x00031c88
        /*0244*/ 	.short	0x0100
        /*0246*/ 	.byte	0x06
	.zero		1


	//   ....[14]....
        /*0248*/ 	.word	0x00000750
        /*024c*/ 	.word	0x000000ff
        /*0250*/ 	.word	0x00031c90
        /*0254*/ 	.short	0x0100
        /*0256*/ 	.byte	0x08
	.zero		1


	//   ....[15]....
        /*0258*/ 	.word	0x00000760
        /*025c*/ 	.word	0x000000ff
        /*0260*/ 	.word	0x00031ca0
        /*0264*/ 	.short	0x0100
        /*0266*/ 	.byte	0x08
	.zero		1


	//   ....[16]....
        /*0268*/ 	.word	0x00000770
        /*026c*/ 	.word	0x000000ff
        /*0270*/ 	.word	0x00031c98
        /*0274*/ 	.short	0x0100
        /*0276*/ 	.byte	0x08
	.zero		1


	//   ....[17]....
        /*0278*/ 	.word	0x00000780
        /*027c*/ 	.word	0x000000ff
        /*0280*/ 	.word	0x00031ca8
        /*0284*/ 	.short	0x0100
        /*0286*/ 	.byte	0x08
	.zero		1


	//   ....[18]....
        /*0288*/ 	.word	0x000008b0
        /*028c*/ 	.word	0x000000ff
        /*0290*/ 	.word	0x00031cb0
        /*0294*/ 	.short	0x0100
        /*0296*/ 	.byte	0x08
	.zero		1


	//   ....[19]....
        /*0298*/ 	.word	0x000008c0
        /*029c*/ 	.word	0x000000ff
        /*02a0*/ 	.word	0x00031cc0
        /*02a4*/ 	.short	0x0100
        /*02a6*/ 	.byte	0x08
	.zero		1


	//   ....[20]....
        /*02a8*/ 	.word	0x000008d0
        /*02ac*/ 	.word	0x000000ff
        /*02b0*/ 	.word	0x00031cb8
        /*02b4*/ 	.short	0x0100
        /*02b6*/ 	.byte	0x08
	.zero		1


	//   ....[21]....
        /*02b8*/ 	.word	0x000008e0
        /*02bc*/ 	.word	0x000000ff
        /*02c0*/ 	.word	0x00031cc8
        /*02c4*/ 	.short	0x0100
        /*02c6*/ 	.byte	0x08
	.zero		1


	//   ....[22]....
        /*02c8*/ 	.word	0x00001240
        /*02cc*/ 	.word	0x000000ff
        /*02d0*/ 	.word	0x00031c00
        /*02d4*/ 	.short	0x010a
        /*02d6*/ 	.byte	0x27
	.zero		1


	//   ....[23]....
        /*02d8*/ 	.word	0x000012c0
        /*02dc*/ 	.word	0x00000000
        /*02e0*/ 	.word	0x00031c30
        /*02e4*/ 	.short	0x010a
        /*02e6*/ 	.byte	0x3f
	.zero		1


	//   ....[24]....
        /*02e8*/ 	.word	0x00001330
        /*02ec*/ 	.word	0x00000000
        /*02f0*/ 	.word	0x00031c30
        /*02f4*/ 	.short	0x010a
        /*02f6*/ 	.byte	0x3f
	.zero		1


	//   ....[25]....
        /*02f8*/ 	.word	0x000043d0
        /*02fc*/ 	.word	0x00000004
        /*0300*/ 	.word	0x00000000
        /*0304*/ 	.short	0x0101
        /*0306*/ 	.byte	0x3f
	.zero		1


	//   ....[26]....
        /*0308*/ 	.word	0x000054e0
        /*030c*/ 	.word	0x000000ff
        /*0310*/ 	.word	0x00031c30
        /*0314*/ 	.short	0x010a
        /*0316*/ 	.byte	0x04
	.zero		1


	//   ....[27]....
        /*0318*/ 	.word	0x00005520
        /*031c*/ 	.word	0x000000ff
        /*0320*/ 	.word	0x00031c30
        /*0324*/ 	.short	0x010a
        /*0326*/ 	.byte	0x04
	.zero		1


	//   ....[28]....
        /*0328*/ 	.word	0x00006bb0
        /*032c*/ 	.word	0x000000ff
        /*0330*/ 	.word	0x00031c50
        /*0334*/ 	.short	0x010a
        /*0336*/ 	.byte	0x04
	.zero		1


	//   ....[29]....
        /*0338*/ 	.word	0x00006bf0
        /*033c*/ 	.word	0x000000ff
        /*0340*/ 	.word	0x00031c50
        /*0344*/ 	.short	0x010a
        /*0346*/ 	.byte	0x04
	.zero		1


	//   ....[30]....
        /*0348*/ 	.word	0x00008760
        /*034c*/ 	.word	0x0000006f
        /*0350*/ 	.word	0x00000000
        /*0354*/ 	.short	0x0101
        /*0356*/ 	.byte	0x3f
	.zero		1


	//   ....[31]....
        /*0358*/ 	.word	0x000087f0
        /*035c*/ 	.word	0x0000007f
        /*0360*/ 	.word	0x00000000
        /*0364*/ 	.short	0x0101
        /*0366*/ 	.byte	0x3f
	.zero		1


	//   ....[32]....
        /*0368*/ 	.word	0x00009490
        /*036c*/ 	.word	0x000000ff
        /*0370*/ 	.word	0x00031c50
        /*0374*/ 	.short	0x010a
        /*0376*/ 	.byte	0x0c
	.zero		1


	//   ....[33]....
        /*0378*/ 	.word	0x000094d0
        /*037c*/ 	.word	0x000000ff
        /*0380*/ 	.word	0x00031c50
        /*0384*/ 	.short	0x010a
        /*0386*/ 	.byte	0x0c
	.zero		1


	//   ....[34]....
        /*0388*/ 	.word	0x00009ed0
        /*038c*/ 	.word	0x0000000b
        /*0390*/ 	.word	0x00000000
        /*0394*/ 	.short	0x0101
        /*0396*/ 	.byte	0x3f
	.zero		1


	//   ....[35]....
        /*0398*/ 	.word	0x0000a6e0
        /*039c*/ 	.word	0x000000ff
        /*03a0*/ 	.word	0x00000000
        /*03a4*/ 	.short	0x0101
        /*03a6*/ 	.byte	0x06
	.zero		1


	//   ....[36]....
        /*03a8*/ 	.word	0x0000b460
        /*03ac*/ 	.word	0x00000005
        /*03b0*/ 	.word	0x00031c40
        /*03b4*/ 	.short	0x010a
        /*03b6*/ 	.byte	0x3f
	.zero		1


	//   ....[37]....
        /*03b8*/ 	.word	0x0000b8f0
        /*03bc*/ 	.word	0x00000017
        /*03c0*/ 	.word	0x00031c20
        /*03c4*/ 	.short	0x010a
        /*03c6*/ 	.byte	0x3f
	.zero		1


	//   ....[38]....
        /*03c8*/ 	.word	0x0000bbb0
        /*03cc*/ 	.word	0x00000003
        /*03d0*/ 	.word	0x00031c40
        /*03d4*/ 	.short	0x010a
        /*03d6*/ 	.byte	0x3f
	.zero		1


	//   ....[39]....
        /*03d8*/ 	.word	0x0000bdf0
        /*03dc*/ 	.word	0x00000002
        /*03e0*/ 	.word	0x00000060
        /*03e4*/ 	.short	0x010a
        /*03e6*/ 	.byte	0x3f
	.zero		1


	//   ....[40]....
        /*03e8*/ 	.word	0x0000c300
        /*03ec*/ 	.word	0x00000003
        /*03f0*/ 	.word	0x00031c40
        /*03f4*/ 	.short	0x010a
        /*03f6*/ 	.byte	0x3f
	.zero		1


	//   ....[41]....
        /*03f8*/ 	.word	0x0000c540
        /*03fc*/ 	.word	0x00000002
        /*0400*/ 	.word	0x00000060
        /*0404*/ 	.short	0x010a
        /*0406*/ 	.byte	0x3f
	.zero		1


	//   ....[42]....
        /*0408*/ 	.word	0x0000c9c0
        /*040c*/ 	.word	0x00000002
        /*0410*/ 	.word	0x00031c40
        /*0414*/ 	.short	0x010a
        /*0416*/ 	.byte	0x3f
	.zero		1


	//   ....[43]....
        /*0418*/ 	.word	0x0000cc20
        /*041c*/ 	.word	0x00000002
        /*0420*/ 	.word	0x00000060
        /*0424*/ 	.short	0x010a
        /*0426*/ 	.byte	0x3f
	.zero		1


	//   ....[44]....
        /*0428*/ 	.word	0x0000cf20
        /*042c*/ 	.word	0x00000003
        /*0430*/ 	.word	0x00031c60
        /*0434*/ 	.short	0x010a
        /*0436*/ 	.byte	0x3f
	.zero		1


	//   ....[45]....
        /*0438*/ 	.word	0x0000d260
        /*043c*/ 	.word	0x00000008
        /*0440*/ 	.word	0x00031c20
        /*0444*/ 	.short	0x010a
        /*0446*/ 	.byte	0x3f
	.zero		1


	//   ....[46]....
        /*0448*/ 	.word	0x0000d400
        /*044c*/ 	.word	0x00000005
        /*0450*/ 	.word	0x00000000
        /*0454*/ 	.short	0x010a
        /*0456*/ 	.byte	0x3f
	.zero		1


	//   ....[47]....
        /*0458*/ 	.word	0x0000d470
        /*045c*/ 	.word	0x00000003
        /*0460*/ 	.word	0x00000000
        /*0464*/ 	.short	0x010a
        /*0466*/ 	.byte	0x3f
	.zero		1


	//   ....[48]....
        /*0468*/ 	.word	0x0000d4d0
        /*046c*/ 	.word	0x00000005
        /*0470*/ 	.word	0x00000000
        /*0474*/ 	.short	0x010a
        /*0476*/ 	.byte	0x3f
	.zero		1


	//   ....[49]....
        /*0478*/ 	.word	0x0000d500
        /*047c*/ 	.word	0x00000003
        /*0480*/ 	.word	0x00000000
        /*0484*/ 	.short	0x010a
        /*0486*/ 	.byte	0x3f
	.zero		1


	//   ....[50]....
        /*0488*/ 	.word	0x0000d570
        /*048c*/ 	.word	0x00000003
        /*0490*/ 	.word	0x00031c00
        /*0494*/ 	.short	0x010a
        /*0496*/ 	.byte	0x3f
	.zero		1


	//   ....[51]....
        /*0498*/ 	.word	0x0000d5c0
        /*049c*/ 	.word	0x00000000
        /*04a0*/ 	.word	0x00031c30
        /*04a4*/ 	.short	0x010a
        /*04a6*/ 	.byte	0x3f
	.zero		1


	//   ....[52]....
        /*04a8*/ 	.word	0x0000d620
        /*04ac*/ 	.word	0x00000008
        /*04b0*/ 	.word	0x00031c30
        /*04b4*/ 	.short	0x010a
        /*04b6*/ 	.byte	0x3f
	.zero		1


	//   ....[53]....
        /*04b8*/ 	.word	0x0000d680
        /*04bc*/ 	.word	0x00000008
        /*04c0*/ 	.word	0x00031c50
        /*04c4*/ 	.short	0x010a
        /*04c6*/ 	.byte	0x3f
	.zero		1


	//   ....[54]....
        /*04c8*/ 	.word	0x0000d6e0
        /*04cc*/ 	.word	0x00000006
        /*04d0*/ 	.word	0x00031c50
        /*04d4*/ 	.short	0x010a
        /*04d6*/ 	.byte	0x3f
	.zero		1


	//   ....[55]....
        /*04d8*/ 	.word	0x0000d880
        /*04dc*/ 	.word	0x00000005
        /*04e0*/ 	.word	0x00031c40
        /*04e4*/ 	.short	0x010a
        /*04e6*/ 	.byte	0x3f
	.zero		1


	//   ....[56]....
        /*04e8*/ 	.word	0x0000d8d0
        /*04ec*/ 	.word	0x00000017
        /*04f0*/ 	.word	0x00031c20
        /*04f4*/ 	.short	0x010a
        /*04f6*/ 	.byte	0x3f
	.zero		1


	//   ....[57]....
        /*04f8*/ 	.word	0x0000d920
        /*04fc*/ 	.word	0x00000003
        /*0500*/ 	.word	0x00031c40
        /*0504*/ 	.short	0x010a
        /*0506*/ 	.byte	0x3f
	.zero		1


	//   ....[58]....
        /*0508*/ 	.word	0x0000d970
        /*050c*/ 	.word	0x00000002
        /*0510*/ 	.word	0x00000060
        /*0514*/ 	.short	0x010a
        /*0516*/ 	.byte	0x3f
	.zero		1


	//   ....[59]....
        /*0518*/ 	.word	0x0000d9c0
        /*051c*/ 	.word	0x00000003
        /*0520*/ 	.word	0x00031c40
        /*0524*/ 	.short	0x010a
        /*0526*/ 	.byte	0x3f
	.zero		1


	//   ....[60]....
        /*0528*/ 	.word	0x0000da10
        /*052c*/ 	.word	0x00000002
        /*0530*/ 	.word	0x00000060
        /*0534*/ 	.short	0x010a
        /*0536*/ 	.byte	0x3f
	.zero		1


	//   ....[61]....
        /*0538*/ 	.word	0x0000da60
        /*053c*/ 	.word	0x00000002
        /*0540*/ 	.word	0x00031c40
        /*0544*/ 	.short	0x010a
        /*0546*/ 	.byte	0x3f
	.zero		1


	//   ....[62]....
        /*0548*/ 	.word	0x0000dab0
        /*054c*/ 	.word	0x00000002
        /*0550*/ 	.word	0x00000060
        /*0554*/ 	.short	0x010a
        /*0556*/ 	.byte	0x3f
	.zero		1


	//   ....[63]....
        /*0558*/ 	.word	0x0000db00
        /*055c*/ 	.word	0x00000003
        /*0560*/ 	.word	0x00031c60
        /*0564*/ 	.short	0x010a
        /*0566*/ 	.byte	0x3f
	.zero		1


	//   ....[64]....
        /*0568*/ 	.word	0x0000db50
        /*056c*/ 	.word	0x00000008
        /*0570*/ 	.word	0x00031c20
        /*0574*/ 	.short	0x010a
        /*0576*/ 	.byte	0x3f
	.zero		1


	//   ....[65]....
        /*0578*/ 	.word	0x0000dcf0
        /*057c*/ 	.word	0x00000005
        /*0580*/ 	.word	0x00000000
        /*0584*/ 	.short	0x010a
        /*0586*/ 	.byte	0x3f
	.zero		1


	//   ....[66]....
        /*0588*/ 	.word	0x0000dd40
        /*058c*/ 	.word	0x00000003
        /*0590*/ 	.word	0x00000000
        /*0594*/ 	.short	0x010a
        /*0596*/ 	.byte	0x3f
	.zero		1


	//   ....[67]....
        /*0598*/ 	.word	0x0000dd90
        /*059c*/ 	.word	0x00000005
        /*05a0*/ 	.word	0x00000000
        /*05a4*/ 	.short	0x010a
        /*05a6*/ 	.byte	0x3f
	.zero		1


	//----- nvinfo : EIATTR_NUM_MBARRIERS
	.align		4
.L_93:
        /*05a8*/ 	.byte	0x03, 0x38
        /*05aa*/ 	.short	0x0016


	//----- nvinfo : EIATTR_EXIT_INSTR_OFFSETS
	.align		4
        /*05ac*/ 	.byte	0x04, 0x1c
        /*05ae*/ 	.short	(.L_95 - .L_94)


	//   ....[0]....
.L_94:
        /*05b0*/ 	.word	0x00000a30


	//   ....[1]....
        /*05b4*/ 	.word	0x0000a7a0


	//   ....[2]....
        /*05b8*/ 	.word	0x0000a800


	//   ....[3]....
        /*05bc*/ 	.word	0x0000d550


	//----- nvinfo : EIATTR_MAX_THREADS
	.align		4
.L_95:
        /*05c0*/ 	.byte	0x04, 0x05
        /*05c2*/ 	.short	(.L_97 - .L_96)
.L_96:
        /*05c4*/ 	.word	0x00000200
        /*05c8*/ 	.word	0x00000001
        /*05cc*/ 	.word	0x00000001


	//----- nvinfo : EIATTR_CRS_STACK_SIZE
	.align		4
.L_97:
        /*05d0*/ 	.byte	0x04, 0x1e
        /*05d2*/ 	.short	(.L_99 - .L_98)
.L_98:
        /*05d4*/ 	.word	0x00000000


	//----- nvinfo : EIATTR_CBANK_PARAM_SIZE
	.align		4
.L_99:
        /*05d8*/ 	.byte	0x03, 0x19
        /*05da*/ 	.short	0x0bf0


	//----- nvinfo : EIATTR_PARAM_CBANK
	.align		4
        /*05dc*/ 	.byte	0x04, 0x0a
        /*05de*/ 	.short	(.L_101 - .L_100)
	.align		4
.L_100:
        /*05e0*/ 	.word	index@(.nv.constant0._ZN7cutlass13device_kernelIN5flash11enable_sm90INS1_16FlashAttnFwdSm90INS1_25CollectiveMainloopFwdSm90ILi2EN4cute5tupleIJNS5_1CILi1EEES8_S8_EEENS6_IJNS7_ILi192EEENS7_ILi144EEENS7_ILi96EEEEEELi96ENS_10bfloat16_tEfNS_4arch4Sm90ELb0ELb0ELb1ELb0ELb0ELb0ELb0ELb0ELb1ELb0ELb0ELb0EEENS1_21CollectiveEpilogueFwdINS6_IJSA_SC_SB_EEES9_SE_SG_Li384ELb0ELb0ELb0ELb0EEENS1_29StaticPersistentTileSchedulerILb0EEEEEEEEEvNT_6ParamsE)
        /*05e4*/ 	.short	0x0210
        /*05e6*/ 	.short	0x0bf0


	//----- nvinfo : EIATTR_SW_WAR
	.align		4
.L_101:
        /*05e8*/ 	.byte	0x04, 0x36
        /*05ea*/ 	.short	(.L_103 - .L_102)
.L_102:
        /*05ec*/ 	.word	0x00000008
.L_103:


//--------------------- .nv.info._ZN7cutlass13device_kernelIN5flash11enable_sm90INS1_16FlashAttnFwdSm90INS1_25CollectiveMainloopFwdSm90ILi2EN4cute5tupleIJNS5_1CILi1EEES8_S8_EEENS6_IJNS7_ILi192EEENS7_ILi144EEENS7_ILi96EEEEEELi96ENS_10bfloat16_tEfNS_4arch4Sm90ELb0ELb0ELb1ELb1ELb0ELb0ELb0ELb0ELb1ELb0ELb0ELb0EEENS1_21CollectiveEpilogueFwdINS6_IJSA_SC_SB_EEES9_SE_SG_Li384ELb1ELb0ELb0ELb0EEENS1_36VarlenDynamicPersistentTileSchedulerILi192ELi144ELi384ELi32ELb0ELb0ELb1ELb0ELb1ELb1EEEEEEEEEvNT_6ParamsE --------------------------
	.section	.nv.info._ZN7cutlass13device_kernelIN5flash11enable_sm90INS1_16FlashAttnFwdSm90INS1_25CollectiveMainloopFwdSm90ILi2EN4cute5tupleIJNS5_1CILi1EEES8_S8_EEENS6_IJNS7_ILi192EEENS7_ILi144EEENS7_ILi96EEEEEELi96ENS_10bfloat16_tEfNS_4arch4Sm90ELb0ELb0ELb1ELb1ELb0ELb0ELb0ELb0ELb1ELb0ELb0ELb0EEENS1_21CollectiveEpilogueFwdINS6_IJSA_SC_SB_EEES9_SE_SG_Li384ELb1ELb0ELb0ELb0EEENS1_36VarlenDynamicPersistentTileSchedulerILi192ELi144ELi384ELi32ELb0ELb0ELb1ELb0ELb1ELb1EEEEEEEEEvNT_6ParamsE,"",@"SHT_CUDA_INFO"
	.sectionflags	@""
	.align	4


	//----- nvinfo : EIATTR_CUDA_API_VERSION
	.align		4
        /*0000*/ 	.byte	0x04, 0x37
        /*0002*/ 	.short	(.L_105 - .L_104)
.L_104:
        /*0004*/ 	.word	0x00000082


	//----- nvinfo : EIATTR_KPARAM_INFO
	.align		4
.L_105:
        /*0008*/ 	.byte	0x04, 0x17
        /*000a*/ 	.short	(.L_107 - .L_106)
.L_106:
        /*000c*/ 	.word	0x00000000
        /*0010*/ 	.short	0x0000
        /*0012*/ 	.short	0x0070
        /*0014*/ 	.byte	0x00, 0xf0, 0x01, 0x28


	//----- nvinfo : EIATTR_SPARSE_MMA_MASK
	.align		4
.L_107:
        /*0018*/ 	.byte	0x03, 0x50
        /*001a*/ 	.short	0x0000


	//----- nvinfo : EIATTR_MAXREG_COUNT
	.align		4
        /*001c*/ 	.byte	0x03, 0x1b
        /*001e*/ 	.short	0x0080


	//----- nvinfo : EIATTR_NUM_BARRIERS
	.align		4
        /*0020*/ 	.byte	0x02, 0x4c
        /*0022*/ 	.byte	0x10
	.zero		1


	//----- nvinfo : EIATTR_EXTERNS
	.align		4
        /*0024*/ 	.byte	0x04, 0x0f
        /*0026*/ 	.short	(.L_109 - .L_108)


	//   ....[0]....
	.align		4
.L_108:
        /*0028*/ 	.word	index@(__assertfail)


	//----- nvinfo : EIATTR_ANNOTATIONS
	.align		4
.L_109:
        /*002c*/ 	.byte	0x04, 0x55
        /*002e*/ 	.short	(.L_111 - .L_110)


	//   ....[0]....
.L_110:
        /*0030*/ 	.word	0x00000001
        /*0034*/ 	.byte	0x60, 0x09, 0x00, 0x00, 0x01, 0x00, 0x00, 0x00, 0xb0, 0x0a, 0x00, 0x00, 0x01, 0x00, 0x00, 0x00
        /*0044*/ 	.byte	0x60, 0xc1, 0x00, 0x00, 0x01, 0x00, 0x00, 0x00, 0x00, 0xc2, 0x00, 0x00, 0x01, 0x00, 0x00, 0x00
        /*0054*/ 	.byte	0xd0, 0xc3, 0x00, 0x00, 0x01, 0x00, 0x00, 0x00, 0xe0, 0xc3, 0x00, 0x00, 0x01, 0x00, 0x00, 0x00
        /*0064*/ 	.byte	0x20, 0xc4, 0x00, 0x00, 0x01, 0x00, 0x00, 0x00, 0xb0, 0xc5, 0x00, 0x00, 0x01, 0x00, 0x00, 0x00
        /*0074*/ 	.byte	0x90, 0xca, 0x00, 0x00, 0x01, 0x00, 0x00, 0x00, 0xc0, 0xca, 0x00, 0x00, 0x01, 0x00, 0x00, 0x00
        /*0084*/ 	.byte	0xd0, 0xca, 0x00, 0x00, 0x01, 0x00, 0x00, 0x00, 0x50, 0xd3, 0x00, 0x00, 0x01, 0x00, 0x00, 0x00
        /*0094*/ 	.byte	0xb0, 0xd5, 0x00, 0x00, 0x01, 0x00, 0x00, 0x00, 0x20, 0xd6, 0x00, 0x00, 0x01, 0x00, 0x00, 0x00
        /*00a4*/ 	.byte	0x40, 0xfa, 0x00, 0x00, 0x01, 0x00, 0x00, 0x00, 0xe0, 0xfb, 0x00, 0x00


	//----- nvinfo : EIATTR_MERCURY_ISA_VERSION
	.align		4
.L_111:
        /*00b0*/ 	.byte	0x03, 0x5f
        /*00b2*/ 	.short	0x0101


	//----- nvinfo : EIATTR_UNUSED_LOAD_BYTE_OFFSET
	.align		4
        /*00b4*/ 	.byte	0x04, 0x44
        /*00b6*/ 	.short	(.L_113 - .L_112)


	//   ....[0]....
.L_112:
        /*00b8*/ 	.word	0x00000a70
        /*00bc*/ 	.word	0x0000fff0


	//   ....[1]....
        /*00c0*/ 	.word	0x0000a180
        /*00c4*/ 	.word	0x0000fff0


	//----- nvinfo : EIATTR_INT_WARP_WIDE_INSTR_OFFSETS
	.align		4
.L_113:
        /*00c8*/ 	.byte	0x04, 0x31
        /*00ca*/ 	.short	(.L_115 - .L_114)


	//   ....[0]....
.L_114:
        /*00cc*/ 	.word	0x00000150


	//   ....[1]....
        /*00d0*/ 	.word	0x000001f0


	//   ....[2]....
        /*00d4*/ 	.word	0x00000260


	//   ....[3]....
        /*00d8*/ 	.word	0x0000c640


	//   ....[4]....
        /*00dc*/ 	.word	0x0000c6d0


	//   ....[5]....
        /*00e0*/ 	.word	0x0000cb20


	//   ....[6]....
        /*00e4*/ 	.word	0x0000cb50


	//   ....[7]....
        /*00e8*/ 	.word	0x0000cd20


	//   ....[8]....
        /*00ec*/ 	.word	0x0000cdf0


	//   ....[9]....
        /*00f0*/ 	.word	0x0000ecf0


	//   ....[10]....
        /*00f4*/ 	.word	0x0000ed80


	//----- nvinfo : EIATTR_COOP_GROUP_MASK_REGIDS
	.align		4
.L_115:
        /*00f8*/ 	.byte	0x04, 0x29
        /*00fa*/ 	.short	(.L_117 - .L_116)


	//   ....[0]....
.L_116:
        /*00fc*/ 	.word	0xffffffff


	//   ....[1]....
        /*0100*/ 	.word	0xffffffff


	//   ....[2]....
        /*0104*/ 	.word	0xffffffff


	//   ....[3]....
        /*0108*/ 	.word	0xffffffff


	//   ....[4]....
        /*010c*/ 	.word	0xffffffff


	//   ....[5]....
        /*0110*/ 	.word	0xffffffff


	//   ....[6]....
        /*0114*/ 	.word	0xffffffff


	//   ....[7]....
        /*0118*/ 	.word	0xffffffff


	//   ....[8]....
        /*011c*/ 	.word	0xffffffff


	//   ....[9]....
        /*0120*/ 	.word	0xffffffff


	//   ....[10]....
        /*0124*/ 	.word	0xffffffff


	//   ....[11]....
        /*0128*/ 	.word	0xffffffff


	//   ....[12]....
        /*012c*/ 	.word	0xffffffff


	//   ....[13]....
        /*0130*/ 	.word	0xffffffff


	//   ....[14]....
        /*0134*/ 	.word	0xffffffff


	//   ....[15]....
        /*0138*/ 	.word	0xffffffff


	//   ....[16]....
        /*013c*/ 	.word	0xffffffff


	//   ....[17]....
        /*0140*/ 	.word	0xffffffff


	//   ....[18]....
        /*0144*/ 	.word	0xffffffff


	//   ....[19]....
        /*0148*/ 	.word	0xffffffff


	//   ....[20]....
        /*014c*/ 	.word	0xffffffff


	//   ....[21]....
        /*0150*/ 	.word	0xffffffff


	//   ....[22]....
        /*0154*/ 	.word	0xffffffff


	//   ....[23]....
        /*0158*/ 	.word	0xffffffff


	//   ....[24]....
        /*015c*/ 	.word	0xffffffff


	//   ....[25]....
        /*0160*/ 	.word	0xffffffff


	//   ....[26]....
        /*0164*/ 	.word	0xffffffff


	//   ....[27]....
        /*0168*/ 	.word	0xffffffff


	//   ....[28]....
        /*016c*/ 	.word	0xffffffff


	//   ....[29]....
        /*0170*/ 	.word	0xffffffff


	//   ....[30]....
        /*0174*/ 	.word	0xffffffff


	//   ....[31]....
        /*0178*/ 	.word	0xffffffff


	//   ....[32]....
        /*017c*/ 	.word	0xffffffff


	//   ....[33]....
        /*0180*/ 	.word	0xffffffff


	//   ....[34]....
        /*0184*/ 	.word	0xffffffff


	//   ....[35]....
        /*0188*/ 	.word	0xffffffff


	//   ....[36]....
        /*018c*/ 	.word	0xffffffff


	//   ....[37]....
        /*0190*/ 	.word	0xffffffff


	//   ....[38]....
        /*0194*/ 	.word	0xffffffff


	//   ....[39]....
        /*0198*/ 	.word	0xffffffff


	//   ....[40]....
        /*019c*/ 	.word	0xffffffff


	//   ....[41]....
        /*01a0*/ 	.word	0xffffffff


	//   ....[42]....
        /*01a4*/ 	.word	0xffffffff


	//   ....[43]....
        /*01a8*/ 	.word	0xffffffff


	//   ....[44]....
        /*01ac*/ 	.word	0xffffffff


	//   ....[45]....
        /*01b0*/ 	.word	0xffffffff


	//   ....[46]....
        /*01b4*/ 	.word	0xffffffff


	//   ....[47]....
        /*01b8*/ 	.word	0xffffffff


	//   ....[48]....
        /*01bc*/ 	.word	0xffffffff


	//   ....[49]....
        /*01c0*/ 	.word	0xffffffff


	//   ....[50]....
        /*01c4*/ 	.word	0xffffffff


	//   ....[51]....
        /*01c8*/ 	.word	0xffffffff


	//   ....[52]....
        /*01cc*/ 	.word	0xffffffff


	//   ....[53]....
        /*01d0*/ 	.word	0xffffffff


	//   ....[54]....
        /*01d4*/ 	.word	0xffffffff


	//   ....[55]....
        /*01d8*/ 	.word	0xffffffff


	//   ....[56]....
        /*01dc*/ 	.word	0x0500000f


	//   ....[57]....
        /*01e0*/ 	.word	0x0500000f


	//   ....[58]....
        /*01e4*/ 	.word	0x0500000f


	//   ....[59]....
        /*01e8*/ 	.word	0x0500000f


	//   ....[60]....
        /*01ec*/ 	.word	0x0500000f


	//   ....[61]....
        /*01f0*/ 	.word	0x0500000f


	//   ....[62]....
        /*01f4*/ 	.word	0x0500000f


	//   ....[63]....
        /*01f8*/ 	.word	0x0500000f


	//   ....[64]....
        /*01fc*/ 	.word	0x0500000f


	//   ....[65]....
        /*0200*/ 	.word	0x0500000f


	//   ....[66]....
        /*0204*/ 	.word	0x0500000f


	//   ....[67]....
        /*0208*/ 	.word	0x0500000f


	//   ....[68]....
        /*020c*/ 	.word	0x0500000f


	//   ....[69]....
        /*0210*/ 	.word	0x0500000f


	//   ....[70]....
        /*0214*/ 	.word	0x0500000f


	//   ....[71]....
        /*0218*/ 	.word	0x0500000f


	//   ....[72]....
        /*021c*/ 	.word	0x0500000f


	//   ....[73]....
        /*0220*/ 	.word	0x0500000f


	//   ....[74]....
        /*0224*/ 	.word	0x0500000f


	//----- nvinfo : EIATTR_COOP_GROUP_INSTR_OFFSETS
	.align		4
.L_117:
        /*0228*/ 	.byte	0x04, 0x28
        /*022a*/ 	.short	(.L_119 - .L_118)


	//   ....[0]....
.L_118:
        /*022c*/ 	.word	0x00000060


	//   ....[1]....
        /*0230*/ 	.word	0x00000160


	//   ....[2]....
        /*0234*/ 	.word	0x00000210


	//   ....[3]....
        /*0238*/ 	.word	0x000003d0


	//   ....[4]....
        /*023c*/ 	.word	0x00000530


	//   ....[5]....
        /*0240*/ 	.word	0x00000650


	//   ....[6]....
        /*0244*/ 	.word	0x000007b0


	//   ....[7]....
        /*0248*/ 	.word	0x00001330


	//   ....[8]....
        /*024c*/ 	.word	0x00003df0


	//   ....[9]....
        /*0250*/ 	.word	0x00003e30


	//   ....[10]....
        /*0254*/ 	.word	0x000043f0


	//   ....[11]....
        /*0258*/ 	.word	0x00004470


	//   ....[12]....
        /*025c*/ 	.word	0x000054f0


	//   ....[13]....
        /*0260*/ 	.word	0x00007a00


	//   ....[14]....
        /*0264*/ 	.word	0x00007aa0


	//   ....[15]....
        /*0268*/ 	.word	0x000082a0


	//   ....[16]....
        /*026c*/ 	.word	0x00008310


	//   ....[17]....
        /*0270*/ 	.word	0x000096e0


	//   ....[18]....
        /*0274*/ 	.word	0x000097e0


	//   ....[19]....
        /*0278*/ 	.word	0x00009840


	//   ....[20]....
        /*027c*/ 	.word	0x00009950


	//   ....[21]....
        /*0280*/ 	.word	0x00009980


	//   ....[22]....
        /*0284*/ 	.word	0x0000b860


	//   ....[23]....
        /*0288*/ 	.word	0x0000b9e0


	//   ....[24]....
        /*028c*/ 	.word	0x0000ba10


	//   ....[25]....
        /*0290*/ 	.word	0x0000ba50


	//   ....[26]....
        /*0294*/ 	.word	0x0000bac0


	//   ....[27]....
        /*0298*/ 	.word	0x0000bb20


	//   ....[28]....
        /*029c*/ 	.word	0x0000bb60


	//   ....[29]....
        /*02a0*/ 	.word	0x0000bce0


	//   ....[30]....
        /*02a4*/ 	.word	0x0000bd40


	//   ....[31]....
        /*02a8*/ 	.word	0x0000bd80


	//   ....[32]....
        /*02ac*/ 	.word	0x0000bdc0


	//   ....[33]....
        /*02b0*/ 	.word	0x0000bdf0


	//   ....[34]....
        /*02b4*/ 	.word	0x0000be20


	//   ....[35]....
        /*02b8*/ 	.word	0x0000bea0


	//   ....[36]....
        /*02bc*/ 	.word	0x0000bed0


	//   ....[37]....
        /*02c0*/ 	.word	0x0000bf50


	//   ....[38]....
        /*02c4*/ 	.word	0x0000f0f0


	//   ....[39]....
        /*02c8*/ 	.word	0x0000f100


	//   ....[40]....
        /*02cc*/ 	.word	0x0000f1f0


	//   ....[41]....
        /*02d0*/ 	.word	0x0000f250


	//   ....[42]....
        /*02d4*/ 	.word	0x0000f290


	//   ....[43]....
        /*02d8*/ 	.word	0x0000f2d0


	//   ....[44]....
        /*02dc*/ 	.word	0x0000f300


	//   ....[45]....
        /*02e0*/ 	.word	0x0000f330


	//   ....[46]....
        /*02e4*/ 	.word	0x0000f4a0


	//   ....[47]....
        /*02e8*/ 	.word	0x0000f500


	//   ....[48]....
        /*02ec*/ 	.word	0x0000f540


	//   ....[49]....
        /*02f0*/ 	.word	0x0000f580


	//   ....[50]....
        /*02f4*/ 	.word	0x0000f5b0


	//   ....[51]....
        /*02f8*/ 	.word	0x0000f5e0


	//   ....[52]....
        /*02fc*/ 	.word	0x0000f6a0


	//   ....[53]....
        /*0300*/ 	.word	0x0000f6c0


	//   ....[54]....
        /*0304*/ 	.word	0x0000f730


	//   ....[55]....
        /*0308*/ 	.word	0x0000fb60


	//   ....[56]....
        /*030c*/ 	.word	0x00010040


	//   ....[57]....
        /*0310*/ 	.word	0x00010430


	//   ....[58]....
        /*0314*/ 	.word	0x000104c0


	//   ....[59]....
        /*0318*/ 	.word	0x00010560


	//   ....[60]....
        /*031c*/ 	.word	0x00010610


	//   ....[61]....
        /*0320*/ 	.word	0x00010690


	//   ....[62]....
        /*0324*/ 	.word	0x00010710


	//   ....[63]....
        /*0328*/ 	.word	0x00010790


	//   ....[64]....
        /*032c*/ 	.word	0x00010810


	//   ....[65]....
        /*0330*/ 	.word	0x000108a0


	//   ....[66]....
        /*0334*/ 	.word	0x00010950


	//   ....[67]....
        /*0338*/ 	.word	0x000109d0


	//   ....[68]....
        /*033c*/ 	.word	0x00010a50


	//   ....[69]....
        /*0340*/ 	.word	0x00010ad0


	//   ....[70]....
        /*0344*/ 	.word	0x00010b50


	//   ....[71]....
        /*0348*/ 	.word	0x00010bc0


	//   ....[72]....
        /*034c*/ 	.word	0x00010c60


	//   ....[73]....
        /*0350*/ 	.word	0x00010cf0


	//   ....[74]....
        /*0354*/ 	.word	0x00010e10


	//----- nvinfo : EIATTR_REG_RECONFIG
	.align		4
.L_119:
        /*0358*/ 	.byte	0x01, 0x54
	.zero		2


	//----- nvinfo : EIATTR_SYSCALL_OFFSETS
	.align		4
        /*035c*/ 	.byte	0x04, 0x46
        /*035e*/ 	.short	(.L_121 - .L_120)


	//   ....[0]....
.L_120:
        /*0360*/ 	.word	0x000014e0


	//   ....[1]....
        /*0364*/ 	.word	0x0000c850


	//   ....[2]....
        /*0368*/ 	.word	0x0000c980


	//   ....[3]....
        /*036c*/ 	.word	0x0000ca80


	//----- nvinfo : EIATTR_MBARRIER_INSTR_OFFSETS
	.align		4
.L_121:
        /*0370*/ 	.byte	0x04, 0x39
        /*0372*/ 	.short	(.L_123 - .L_122)


	//   ....[0]....
.L_122:
        /*0374*/ 	.word	0x00000280
        /*0378*/ 	.word	0x000000ff
        /*037c*/ 	.word	0x00031c00
        /*0380*/ 	.short	0x0100
        /*0382*/ 	.byte	0x08
	.zero		1


	//   ....[1]....
        /*0384*/ 	.word	0x00000290
        /*0388*/ 	.word	0x000000ff
        /*038c*/ 	.word	0x00031c20
        /*0390*/ 	.short	0x0100
        /*0392*/ 	.byte	0x08
	.zero		1


	//   ....[2]....
        /*0394*/ 	.word	0x00000380
        /*0398*/ 	.word	0x000000ff
        /*039c*/ 	.word	0x00031c30
        /*03a0*/ 	.short	0x0100
        /*03a2*/ 	.byte	0x08
	.zero		1


	//   ....[3]....
        /*03a4*/ 	.word	0x00000390
        /*03a8*/ 	.word	0x000000ff
        /*03ac*/ 	.word	0x00031c40
        /*03b0*/ 	.short	0x0100
        /*03b2*/ 	.byte	0x08
	.zero		1


	//   ....[4]....
        /*03b4*/ 	.word	0x000003a0
        /*03b8*/ 	.word	0x000000ff
        /*03bc*/ 	.word	0x00031c38
        /*03c0*/ 	.short	0x0100
        /*03c2*/ 	.byte	0x08
	.zero		1


	//   ....[5]....
        /*03c4*/ 	.word	0x000003b0
        /*03c8*/ 	.word	0x000000ff
        /*03cc*/ 	.word	0x00031c48
        /*03d0*/ 	.short	0x0100
        /*03d2*/ 	.byte	0x08
	.zero		1


	//   ....[6]....
        /*03d4*/ 	.word	0x000004e0
        /*03d8*/ 	.word	0x000000ff
        /*03dc*/ 	.word	0x00031c50
        /*03e0*/ 	.short	0x0100
        /*03e2*/ 	.byte	0x08
	.zero		1


	//   ....[7]....
        /*03e4*/ 	.word	0x000004f0
        /*03e8*/ 	.word	0x000000ff
        /*03ec*/ 	.word	0x00031c60
        /*03f0*/ 	.short	0x0100
        /*03f2*/ 	.byte	0x08
	.zero		1


	//   ....[8]....
        /*03f4*/ 	.word	0x00000500
        /*03f8*/ 	.word	0x000000ff
        /*03fc*/ 	.word	0x00031c58
        /*0400*/ 	.short	0x0100
        /*0402*/ 	.byte	0x08
	.zero		1


	//   ....[9]....
        /*0404*/ 	.word	0x00000510
        /*0408*/ 	.word	0x000000ff
        /*040c*/ 	.word	0x00031c68
        /*0410*/ 	.short	0x0100
        /*0412*/ 	.byte	0x08
	.zero		1


	//   ....[10]....
        /*0414*/ 	.word	0x00000600
        /*0418*/ 	.word	0x000000ff
        /*041c*/ 	.word	0x00031c70
        /*0420*/ 	.short	0x0100
        /*0422*/ 	.byte	0x06
	.zero		1


	//   ....[11]....
        /*0424*/ 	.word	0x00000610
        /*0428*/ 	.word	0x000000ff
        /*042c*/ 	.word	0x00031c80
        /*0430*/ 	.short	0x0100
        /*0432*/ 	.byte	0x06
	.zero		1


	//   ....[12]....
        /*0434*/ 	.word	0x00000620
        /*0438*/ 	.word	0x000000ff
        /*043c*/ 	.word	0x00031c78
        /*0440*/ 	.short	0x0100
        /*0442*/ 	.byte	0x06
	.zero		1


	//   ....[13]....
        /*0444*/ 	.word	0x00000630
        /*0448*/ 	.word	0x000000ff
        /*044c*/ 	.word	0x00031c88
        /*0450*/ 	.short	0x0100
        /*0452*/ 	.byte	0x06
	.zero		1


	//   ....[14]....
        /*0454*/ 	.word	0x00000760
        /*0458*/ 	.word	0x000000ff
        /*045c*/ 	.word	0x00031c90
        /*0460*/ 	.short	0x0100
        /*0462*/ 	.byte	0x08
	.zero		1


	//   ....[15]....
        /*0464*/ 	.word	0x00000770
        /*0468*/ 	.word	0x000000ff
        /*046c*/ 	.word	0x00031ca0
        /*0470*/ 	.short	0x0100
        /*0472*/ 	.byte	0x08
	.zero		1


	//   ....[16]....
        /*0474*/ 	.word	0x00000780
        /*0478*/ 	.word	0x000000ff
        /*047c*/ 	.word	0x00031c98
        /*0480*/ 	.short	0x0100
        /*0482*/ 	.byte	0x08
	.zero		1


	//   ....[17]....
        /*0484*/ 	.word	0x00000790
        /*0488*/ 	.word	0x000000ff
        /*048c*/ 	.word	0x00031ca8
        /*0490*/ 	.short	0x0100
        /*0492*/ 	.byte	0x08
	.zero		1


	//   ....[18]....
        /*0494*/ 	.word	0x000008c0
        /*0498*/ 	.word	0x000000ff
        /*049c*/ 	.word	0x00031cb0
        /*04a0*/ 	.short	0x0100
        /*04a2*/ 	.byte	0x08
	.zero		1


	//   ....[19]....
        /*04a4*/ 	.word	0x000008d0
        /*04a8*/ 	.word	0x000000ff
        /*04ac*/ 	.word	0x00031cc0
        /*04b0*/ 	.short	0x0100
        /*04b2*/ 	.byte	0x08
	.zero		1


	//   ....[20]....
        /*04b4*/ 	.word	0x000008e0
        /*04b8*/ 	.word	0x000000ff
        /*04bc*/ 	.word	0x00031cb8
        /*04c0*/ 	.short	0x0100
        /*04c2*/ 	.byte	0x08
	.zero		1


	//   ....[21]....
        /*04c4*/ 	.word	0x000008f0
        /*04c8*/ 	.word	0x000000ff
        /*04cc*/ 	.word	0x00031cc8
        /*04d0*/ 	.short	0x0100
        /*04d2*/ 	.byte	0x08
	.zero		1


	//   ....[22]....
        /*04d4*/ 	.word	0x00001540
        /*04d8*/ 	.word	0x000000ff
        /*04dc*/ 	.word	0x00031c00
        /*04e0*/ 	.short	0x010a
        /*04e2*/ 	.byte	0x24
	.zero		1


	//   ....[23]....
        /*04e4*/ 	.word	0x000015b0
        /*04e8*/ 	.word	0x00000000
        /*04ec*/ 	.word	0x00031c30
        /*04f0*/ 	.short	0x010a
        /*04f2*/ 	.byte	0x3f
	.zero		1


	//   ....[24]....
        /*04f4*/ 	.word	0x00001620
        /*04f8*/ 	.word	0x00000000
        /*04fc*/ 	.word	0x00031c30
        /*0500*/ 	.short	0x010a
        /*0502*/ 	.byte	0x3f
	.zero		1


	//   ....[25]....
        /*0504*/ 	.word	0x000046a0
        /*0508*/ 	.word	0x00000004
        /*050c*/ 	.word	0x00000000
        /*0510*/ 	.short	0x0101
        /*0512*/ 	.byte	0x3f
	.zero		1


	//   ....[26]....
        /*0514*/ 	.word	0x000057a0
        /*0518*/ 	.word	0x000000ff
        /*051c*/ 	.word	0x00031c30
        /*0520*/ 	.short	0x010a
        /*0522*/ 	.byte	0x06
	.zero		1


	//   ....[27]....
        /*0524*/ 	.word	0x000057e0
        /*0528*/ 	.word	0x000000ff
        /*052c*/ 	.word	0x00031c30
        /*0530*/ 	.short	0x010a
        /*0532*/ 	.byte	0x06
	.zero		1


	//   ....[28]....
        /*0534*/ 	.word	0x00006e90
        /*0538*/ 	.word	0x000000ff
        /*053c*/ 	.word	0x00031c50
        /*0540*/ 	.short	0x010a
        /*0542*/ 	.byte	0x06
	.zero		1


	//   ....[29]....
        /*0544*/ 	.word	0x00006ed0
        /*0548*/ 	.word	0x000000ff
        /*054c*/ 	.word	0x00031c50
        /*0550*/ 	.short	0x010a
        /*0552*/ 	.byte	0x06
	.zero		1


	//   ....[30]....
        /*0554*/ 	.word	0x00008940
        /*0558*/ 	.word	0x00000015
        /*055c*/ 	.word	0x00000000
        /*0560*/ 	.short	0x0101
        /*0562*/ 	.byte	0x3f
	.zero		1


	//   ....[31]....
        /*0564*/ 	.word	0x00008a70
        /*0568*/ 	.word	0x0000000a
        /*056c*/ 	.word	0x00000000
        /*0570*/ 	.short	0x0101
        /*0572*/ 	.byte	0x3f
	.zero		1


	//   ....[32]....
        /*0574*/ 	.word	0x00009750
        /*0578*/ 	.word	0x000000ff
        /*057c*/ 	.word	0x00031c50
        /*0580*/ 	.short	0x010a
        /*0582*/ 	.byte	0x09
	.zero		1


	//   ....[33]....
        /*0584*/ 	.word	0x00009790
        /*0588*/ 	.word	0x000000ff
        /*058c*/ 	.word	0x00031c50
        /*0590*/ 	.short	0x010a
        /*0592*/ 	.byte	0x09
	.zero		1


	//   ....[34]....
        /*0594*/ 	.word	0x00009f60
        /*0598*/ 	.word	0x00000008
        /*059c*/ 	.word	0x00000000
        /*05a0*/ 	.short	0x0101
        /*05a2*/ 	.byte	0x3f
	.zero		1


	//   ....[35]....
        /*05a4*/ 	.word	0x0000ad40
        /*05a8*/ 	.word	0x000000ff
        /*05ac*/ 	.word	0x00000000
        /*05b0*/ 	.short	0x0101
        /*05b2*/ 	.byte	0x04
	.zero		1


	//   ....[36]....
        /*05b4*/ 	.word	0x0000d0e0
        /*05b8*/ 	.word	0x00000005
        /*05bc*/ 	.word	0x00031c40
        /*05c0*/ 	.short	0x010a
        /*05c2*/ 	.byte	0x3f
	.zero		1


	//   ....[37]....
        /*05c4*/ 	.word	0x0000d5f0
        /*05c8*/ 	.word	0x0000001a
        /*05cc*/ 	.word	0x00031c20
        /*05d0*/ 	.short	0x010a
        /*05d2*/ 	.byte	0x3f
	.zero		1


	//   ....[38]....
        /*05d4*/ 	.word	0x0000d8e0
        /*05d8*/ 	.word	0x00000003
        /*05dc*/ 	.word	0x00031c40
        /*05e0*/ 	.short	0x010a
        /*05e2*/ 	.byte	0x3f
	.zero		1


	//   ....[39]....
        /*05e4*/ 	.word	0x0000db60
        /*05e8*/ 	.word	0x00000002
        /*05ec*/ 	.word	0x00000060
        /*05f0*/ 	.short	0x010a
        /*05f2*/ 	.byte	0x3f
	.zero		1


	//   ....[40]....
        /*05f4*/ 	.word	0x0000e070
        /*05f8*/ 	.word	0x00000003
        /*05fc*/ 	.word	0x00031c40
        /*0600*/ 	.short	0x010a
        /*0602*/ 	.byte	0x3f
	.zero		1


	//   ....[41]....
        /*0604*/ 	.word	0x0000e2f0
        /*0608*/ 	.word	0x00000003
        /*060c*/ 	.word	0x00000060
        /*0610*/ 	.short	0x010a
        /*0612*/ 	.byte	0x3f
	.zero		1


	//   ....[42]....
        /*0614*/ 	.word	0x0000e760
        /*0618*/ 	.word	0x00000002
        /*061c*/ 	.word	0x00031c40
        /*0620*/ 	.short	0x010a
        /*0622*/ 	.byte	0x3f
	.zero		1


	//   ....[43]....
        /*0624*/ 	.word	0x0000ea00
        /*0628*/ 	.word	0x00000002
        /*062c*/ 	.word	0x00000060
        /*0630*/ 	.short	0x010a
        /*0632*/ 	.byte	0x3f
	.zero		1


	//   ....[44]....
        /*0634*/ 	.word	0x0000edf0
        /*0638*/ 	.word	0x00000003
        /*063c*/ 	.word	0x00031c60
        /*0640*/ 	.short	0x010a
        /*0642*/ 	.byte	0x3f
	.zero		1


	//   ....[45]....
        /*0644*/ 	.word	0x0000fae0
        /*0648*/ 	.word	0x00000009
        /*064c*/ 	.word	0x00031c20
        /*0650*/ 	.short	0x010a
        /*0652*/ 	.byte	0x3f
	.zero		1


	//   ....[46]....
        /*0654*/ 	.word	0x0000fc80
        /*0658*/ 	.word	0x00000007
        /*065c*/ 	.word	0x00000000
        /*0660*/ 	.short	0x010a
        /*0662*/ 	.byte	0x3f
	.zero		1


	//   ....[47]....
        /*0664*/ 	.word	0x0000fcf0
        /*0668*/ 	.word	0x00000003
        /*066c*/ 	.word	0x00000000
        /*0670*/ 	.short	0x010a
        /*0672*/ 	.byte	0x3f
	.zero		1


	//   ....[48]....
        /*0674*/ 	.word	0x0000fd50
        /*0678*/ 	.word	0x00000005
        /*067c*/ 	.word	0x00000000
        /*0680*/ 	.short	0x010a
        /*0682*/ 	.byte	0x3f
	.zero		1


	//   ....[49]....
        /*0684*/ 	.word	0x0000fd80
        /*0688*/ 	.word	0x00000003
        /*068c*/ 	.word	0x00000000
        /*0690*/ 	.short	0x010a
        /*0692*/ 	.byte	0x3f
	.zero		1


	//   ....[50]....
        /*0694*/ 	.word	0x0000fdf0
        /*0698*/ 	.word	0x00000003
        /*069c*/ 	.word	0x00031c00
        /*06a0*/ 	.short	0x010a
        /*06a2*/ 	.byte	0x3f
	.zero		1


	//   ....[51]....
        /*06a4*/ 	.word	0x0000fe40
        /*06a8*/ 	.word	0x00000000
        /*06ac*/ 	.word	0x00031c30
        /*06b0*/ 	.short	0x010a
        /*06b2*/ 	.byte	0x3f
	.zero		1


	//   ....[52]....
        /*06b4*/ 	.word	0x0000fea0
        /*06b8*/ 	.word	0x00000009
        /*06bc*/ 	.word	0x00031c30
        /*06c0*/ 	.short	0x010a
        /*06c2*/ 	.byte	0x3f
	.zero		1


	//   ....[53]....
        /*06c4*/ 	.word	0x0000ff00
        /*06c8*/ 	.word	0x00000008
        /*06cc*/ 	.word	0x00031c50
        /*06d0*/ 	.short	0x010a
        /*06d2*/ 	.byte	0x3f
	.zero		1


	//   ....[54]....
        /*06d4*/ 	.word	0x0000ff60
        /*06d8*/ 	.word	0x00000005
        /*06dc*/ 	.word	0x00031c50
        /*06e0*/ 	.short	0x010a
        /*06e2*/ 	.byte	0x3f
	.zero		1


	//   ....[55]....
        /*06e4*/ 	.word	0x00010100
        /*06e8*/ 	.word	0x00000005
        /*06ec*/ 	.word	0x00031c40
        /*06f0*/ 	.short	0x010a
        /*06f2*/ 	.byte	0x3f
	.zero		1


	//   ....[56]....
        /*06f4*/ 	.word	0x00010150
        /*06f8*/ 	.word	0x0000001a
        /*06fc*/ 	.word	0x00031c20
        /*0700*/ 	.short	0x010a
        /*0702*/ 	.byte	0x3f
	.zero		1


	//   ....[57]....
        /*0704*/ 	.word	0x000101a0
        /*0708*/ 	.word	0x00000003
        /*070c*/ 	.word	0x00031c40
        /*0710*/ 	.short	0x010a
        /*0712*/ 	.byte	0x3f
	.zero		1


	//   ....[58]....
        /*0714*/ 	.word	0x000101f0
        /*0718*/ 	.word	0x00000002
        /*071c*/ 	.word	0x00000060
        /*0720*/ 	.short	0x010a
        /*0722*/ 	.byte	0x3f
	.zero		1


	//   ....[59]....
        /*0724*/ 	.word	0x00010240
        /*0728*/ 	.word	0x00000003
        /*072c*/ 	.word	0x00031c40
        /*0730*/ 	.short	0x010a
        /*0732*/ 	.byte	0x3f
	.zero		1


	//   ....[60]....
        /*0734*/ 	.word	0x00010290
        /*0738*/ 	.word	0x00000003
        /*073c*/ 	.word	0x00000060
        /*0740*/ 	.short	0x010a
        /*0742*/ 	.byte	0x3f
	.zero		1


	//   ....[61]....
        /*0744*/ 	.word	0x000102e0
        /*0748*/ 	.word	0x00000002
        /*074c*/ 	.word	0x00031c40
        /*0750*/ 	.short	0x010a
        /*0752*/ 	.byte	0x3f
	.zero		1


	//   ....[62]....
        /*0754*/ 	.word	0x00010330
        /*0758*/ 	.word	0x00000002
        /*075c*/ 	.word	0x00000060
        /*0760*/ 	.short	0x010a
        /*0762*/ 	.byte	0x3f
	.zero		1


	//   ....[63]....
        /*0764*/ 	.word	0x00010380
        /*0768*/ 	.word	0x00000003
        /*076c*/ 	.word	0x00031c60
        /*0770*/ 	.short	0x010a
        /*0772*/ 	.byte	0x3f
	.zero		1


	//   ....[64]....
        /*0774*/ 	.word	0x00010d30
        /*0778*/ 	.word	0x00000009
        /*077c*/ 	.word	0x00031c20
        /*0780*/ 	.short	0x010a
        /*0782*/ 	.byte	0x3f
	.zero		1


	//   ....[65]....
        /*0784*/ 	.word	0x00010ed0
        /*0788*/ 	.word	0x00000007
        /*078c*/ 	.word	0x00000000
        /*0790*/ 	.short	0x010a
        /*0792*/ 	.byte	0x3f
	.zero		1


	//   ....[66]....
        /*0794*/ 	.word	0x00010f20
        /*0798*/ 	.word	0x00000003
        /*079c*/ 	.word	0x00000000
        /*07a0*/ 	.short	0x010a
        /*07a2*/ 	.byte	0x3f
	.zero		1


	//   ....[67]....
        /*07a4*/ 	.word	0x00010f70
        /*07a8*/ 	.word	0x00000005
        /*07ac*/ 	.word	0x00000000
        /*07b0*/ 	.short	0x010a
        /*07b2*/ 	.byte	0x3f
	.zero		1


	//----- nvinfo : EIATTR_NUM_MBARRIERS
	.align		4
.L_123:
        /*07b4*/ 	.byte	0x03, 0x38
        /*07b6*/ 	.short	0x0016


	//----- nvinfo : EIATTR_EXIT_INSTR_OFFSETS
	.align		4
        /*07b8*/ 	.byte	0x04, 0x1c
        /*07ba*/ 	.short	(.L_125 - .L_124)


	//   ....[0]....
.L_124:
        /*07bc*/ 	.word	0x00000aa0


	//   ....[1]....
        /*07c0*/ 	.word	0x0000b820


	//   ....[2]....
        /*07c4*/ 	.word	0x0000b880


	//   ....[3]....
        /*07c8*/ 	.word	0x0000fdd0


	//----- nvinfo : EIATTR_MAX_THREADS
	.align		4
.L_125:
        /*07cc*/ 	.byte	0x04, 0x05
        /*07ce*/ 	.short	(.L_127 - .L_126)
.L_126:
        /*07d0*/ 	.word	0x00000200
        /*07d4*/ 	.word	0x00000001
        /*07d8*/ 	.word	0x00000001


	//----- nvinfo : EIATTR_CRS_STACK_SIZE
	.align		4
.L_127:
        /*07dc*/ 	.byte	0x04, 0x1e
        /*07de*/ 	.short	(.L_129 - .L_128)
.L_128:
        /*07e0*/ 	.word	0x00000000


	//----- nvinfo : EIATTR_CBANK_PARAM_SIZE
	.align		4
.L_129:
        /*07e4*/ 	.byte	0x03, 0x19
        /*07e6*/ 	.short	0x0a70


	//----- nvinfo : EIATTR_PARAM_CBANK
	.align		4
        /*07e8*/ 	.byte	0x04, 0x0a
        /*07ea*/ 	.short	(.L_131 - .L_130)
	.align		4
.L_130:
        /*07ec*/ 	.word	index@(.nv.constant0._ZN7cutlass13device_kernelIN5flash11enable_sm90INS1_16FlashAttnFwdSm90INS1_25CollectiveMainloopFwdSm90ILi2EN4cute5tupleIJNS5_1CILi1EEES8_S8_EEENS6_IJNS7_ILi192EEENS7_ILi144EEENS7_ILi96EEEEEELi96ENS_10bfloat16_tEfNS_4arch4Sm90ELb0ELb0ELb1ELb1ELb0ELb0ELb0ELb0ELb1ELb0ELb0ELb0EEENS1_21CollectiveEpilogueFwdINS6_IJSA_SC_SB_EEES9_SE_SG_Li384ELb1ELb0ELb0ELb0EEENS1_36VarlenDynamicPersistentTileSchedulerILi192ELi144ELi384ELi32ELb0ELb0ELb1ELb0ELb1ELb1EEEEEEEEEvNT_6ParamsE)
        /*07f0*/ 	.short	0x0210
        /*07f2*/ 	.short	0x0a70


	//----- nvinfo : EIATTR_SW_WAR
	.align		4
.L_131:
        /*07f4*/ 	.byte	0x04, 0x36
        /*07f6*/ 	.short	(.L_133 - .L_132)
.L_132:
        /*07f8*/ 	.word	0x00000008
.L_133:


//--------------------- .nv.info._ZN7cutlass13device_kernelIN5flash11enable_sm90INS1_16FlashAttnFwdSm90INS1_25CollectiveMainloopFwdSm90ILi2EN4cute5tupleIJNS5_1CILi1EEES8_S8_EEENS6_IJNS7_ILi192EEENS7_ILi144EEENS7_ILi96EEEEEELi96ENS_10bfloat16_tEfNS_4arch4Sm90ELb0ELb0ELb1ELb1ELb0ELb1ELb0ELb0ELb1ELb0ELb0ELb0EEENS1_21CollectiveEpilogueFwdINS6_IJSA_SC_SB_EEES9_SE_SG_Li384ELb1ELb0ELb0ELb0EEENS1_36VarlenDynamicPersistentTileSchedulerILi192ELi144ELi384ELi32ELb0ELb0ELb1ELb0ELb1ELb1EEEEEEEEEvNT_6ParamsE --------------------------
	.section	.nv.info._ZN7cutlass13device_kernelIN5flash11enable_sm90INS1_16FlashAttnFwdSm90INS1_25CollectiveMainloopFwdSm90ILi2EN4cute5tupleIJNS5_1CILi1EEES8_S8_EEENS6_IJNS7_ILi192EEENS7_ILi144EEENS7_ILi96EEEEEELi96ENS_10bfloat16_tEfNS_4arch4Sm90ELb0ELb0ELb1ELb1ELb0ELb1ELb0ELb0ELb1ELb0ELb0ELb0EEENS1_21CollectiveEpilogueFwdINS6_IJSA_SC_SB_EEES9_SE_SG_Li384ELb1ELb0ELb0ELb0EEENS1_36VarlenDynamicPersistentTileSchedulerILi192ELi144ELi384ELi32ELb0ELb0ELb1ELb0ELb1ELb1EEEEEEEEEvNT_6ParamsE,"",@"SHT_CUDA_INFO"
	.sectionflags	@""
	.align	4


	//----- nvinfo : EIATTR_CUDA_API_VERSION
	.align		4
        /*0000*/ 	.byte	0x04, 0x37
        /*0002*/ 	.short	(.L_135 - .L_134)
.L_134:
        /*0004*/ 	.word	0x00000082


	//----- nvinfo : EIATTR_KPARAM_INFO
	.align		4
.L_135:
        /*0008*/ 	.byte	0x04, 0x17
        /*000a*/ 	.short	(.L_137 - .L_136)
.L_136:
        /*000c*/ 	.word	0x00000000
        /*0010*/ 	.short	0x0000
        /*0012*/ 	.short	0x0070
        /*0014*/ 	.byte	0x00, 0xf0, 0x01, 0x28


	//----- nvinfo : EIATTR_SPARSE_MMA_MASK
	.align		4
.L_137:
        /*0018*/ 	.byte	0x03, 0x50
        /*001a*/ 	.short	0x0000


	//----- nvinfo : EIATTR_MAXREG_COUNT
	.align		4
        /*001c*/ 	.byte	0x03, 0x1b
        /*001e*/ 	.short	0x0080


	//----- nvinfo : EIATTR_NUM_BARRIERS
	.align		4
        /*0020*/ 	.byte	0x02, 0x4c
        /*0022*/ 	.byte	0x10
	.zero		1


	//----- nvinfo : EIATTR_EXTERNS
	.align		4
        /*0024*/ 	.byte	0x04, 0x0f
        /*0026*/ 	.short	(.L_139 - .L_138)


	//   ....[0]....
	.align		4
.L_138:
        /*0028*/ 	.word	index@(__assertfail)


	//----- nvinfo : EIATTR_ANNOTATIONS
	.align		4
.L_139:
        /*002c*/ 	.byte	0x04, 0x55
        /*002e*/ 	.short	(.L_141 - .L_140)


	//   ....[0]....
.L_140:
        /* <DEDUP_REMOVED lines=86> */
        /*0584*/ 	.byte	0xc0, 0xc9, 0x01, 0x00


	//----- nvinfo : EIATTR_MERCURY_ISA_VERSION
	.align		4
.L_141:
        /*0588*/ 	.byte	0x03, 0x5f
        /*058a*/ 	.short	0x0101


	//----- nvinfo : EIATTR_UNUSED_LOAD_BYTE_OFFSET
	.align		4
        /*058c*/ 	.byte	0x04, 0x44
        /*058e*/ 	.short	(.L_143 - .L_142)


	//   ....[0]....
.L_142:
        /*0590*/ 	.word	0x00000b30
        /*0594*/ 	.word	0x0000fff0


	//   ....[1]....
        /*0598*/ 	.word	0x00015b50
        /*059c*/ 	.word	0x0000fff0


	//----- nvinfo : EIATTR_INT_WARP_WIDE_INSTR_OFFSETS
	.align		4
.L_143:
        /*05a0*/ 	.byte	0x04, 0x31
        /*05a2*/ 	.short	(.L_145 - .L_144)


	//   ....[0]....
.L_144:
        /*05a4*/ 	.word	0x000001c0


	//   ....[1]....
        /*05a8*/ 	.word	0x00000200


	//   ....[2]....
        /*05ac*/ 	.word	0x00000270


	//   ....[3]....
        /*05b0*/ 	.word	0x00018fc0


	//   ....[4]....
        /*05b4*/ 	.word	0x00019050


	//   ....[5]....
        /*05b8*/ 	.word	0x00019490


	//   ....[6]....
        /*05bc*/ 	.word	0x000194c0


	//   ....[7]....
        /*05c0*/ 	.word	0x000196b0


	//   ....[8]....
        /*05c4*/ 	.word	0x00019780


	//   ....[9]....
        /*05c8*/ 	.word	0x0001b6a0


	//   ....[10]....
        /*05cc*/ 	.word	0x0001b730


	//----- nvinfo : EIATTR_COOP_GROUP_MASK_REGIDS
	.align		4
.L_145:
        /*05d0*/ 	.byte	0x04, 0x29
        /*05d2*/ 	.short	(.L_147 - .L_146)


	//   ....[0]....
.L_146:
        /*05d4*/ 	.word	0xffffffff


	//   ....[1]....
        /*05d8*/ 	.word	0xffffffff


	//   ....[2]....
        /*05dc*/ 	.word	0xffffffff


	//   ....[3]....
        /*05e0*/ 	.word	0xffffffff


	//   ....[4]....
        /*05e4*/ 	.word	0xffffffff


	//   ....[5]....
        /*05e8*/ 	.word	0xffffffff


	//   ....[6]....
        /*05ec*/ 	.word	0xffffffff


	//   ....[7]....
        /*05f0*/ 	.word	0xffffffff


	//   ....[8]....
        /*05f4*/ 	.word	0xffffffff


	//   ....[9]....
        /*05f8*/ 	.word	0xffffffff


	//   ....[10]....
        /*05fc*/ 	.word	0xffffffff


	//   ....[11]....
        /*0600*/ 	.word	0xffffffff


	//   ....[12]....
        /*0604*/ 	.word	0xffffffff


	//   ....[13]....
        /*0608*/ 	.word	0xffffffff


	//   ....[14]....
        /*060c*/ 	.word	0xffffffff


	//   ....[15]....
        /*0610*/ 	.word	0xffffffff


	//   ....[16]....
        /*0614*/ 	.word	0xffffffff


	//   ....[17]....
        /*0618*/ 	.word	0xffffffff


	//   ....[18]....
        /*061c*/ 	.word	0xffffffff


	//   ....[19]....
        /*0620*/ 	.word	0xffffffff


	//   ....[20]....
        /*0624*/ 	.word	0xffffffff


	//   ....[21]....
        /*0628*/ 	.word	0xffffffff


	//   ....[22]....
        /*062c*/ 	.word	0xffffffff


	//   ....[23]....
        /*0630*/ 	.word	0xffffffff


	//   ....[24]....
        /*0634*/ 	.word	0xffffffff


	//   ....[25]....
        /*0638*/ 	.word	0xffffffff


	//   ....[26]....
        /*063c*/ 	.word	0xffffffff


	//   ....[27]....
        /*0640*/ 	.word	0xffffffff


	//   ....[28]....
        /*0644*/ 	.word	0xffffffff


	//   ....[29]....
        /*0648*/ 	.word	0xffffffff


	//   ....[30]....
        /*064c*/ 	.word	0xffffffff


	//   ....[31]....
        /*0650*/ 	.word	0xffffffff


	//   ....[32]....
        /*0654*/ 	.word	0xffffffff


	//   ....[33]....
        /*0658*/ 	.word	0xffffffff


	//   ....[34]....
        /*065c*/ 	.word	0xffffffff


	//   ....[35]....
        /*0660*/ 	.word	0xffffffff


	//   ....[36]....
        /*0664*/ 	.word	0xffffffff


	//   ....[37]....
        /*0668*/ 	.word	0xffffffff


	//   ....[38]....
        /*066c*/ 	.word	0xffffffff


	//   ....[39]....
        /*0670*/ 	.word	0xffffffff


	//   ....[40]....
        /*0674*/ 	.word	0xffffffff


	//   ....[41]....
        /*0678*/ 	.word	0xffffffff


	//   ....[42]....
        /*067c*/ 	.word	0xffffffff


	//   ....[43]....
        /*0680*/ 	.word	0xffffffff


	//   ....[44]....
        /*0684*/ 	.word	0xffffffff


	//   ....[45]....
        /*0688*/ 	.word	0xffffffff


	//   ....[46]....
        /*068c*/ 	.word	0xffffffff


	//   ....[47]....
        /*0690*/ 	.word	0xffffffff


	//   ....[48]....
        /*0694*/ 	.word	0xffffffff


	//   ....[49]....
        /*0698*/ 	.word	0xffffffff


	//   ....[50]....
        /*069c*/ 	.word	0xffffffff


	//   ....[51]....
        /*06a0*/ 	.word	0xffffffff


	//   ....[52]....
        /*06a4*/ 	.word	0xffffffff


	//   ....[53]....
        /*06a8*/ 	.word	0xffffffff


	//   ....[54]....
        /*06ac*/ 	.word	0xffffffff


	//   ....[55]....
        /*06b0*/ 	.word	0xffffffff


	//   ....[56]....
        /*06b4*/ 	.word	0x0500000f


	//   ....[57]....
        /*06b8*/ 	.word	0x0500000f


	//   ....[58]....
        /*06bc*/ 	.word	0x0500000f


	//   ....[59]....
        /*06c0*/ 	.word	0x0500000f


	//   ....[60]....
        /*06c4*/ 	.word	0x0500000f


	//   ....[61]....
        /*06c8*/ 	.word	0x0500000f


	//   ....[62]....
        /*06cc*/ 	.word	0x0500000f


	//   ....[63]....
        /*06d0*/ 	.word	0x0500000f


	//   ....[64]....
        /*06d4*/ 	.word	0x0500000f


	//   ....[65]....
        /*06d8*/ 	.word	0x0500000f


	//   ....[66]....
        /*06dc*/ 	.word	0x0500000f


	//   ....[67]....
        /*06e0*/ 	.word	0x0500000f


	//   ....[68]....
        /*06e4*/ 	.word	0x0500000f


	//   ....[69]....
        /*06e8*/ 	.word	0x0500000f


	//   ....[70]....
        /*06ec*/ 	.word	0x0500000f


	//   ....[71]....
        /*06f0*/ 	.word	0x0500000f


	//   ....[72]....
        /*06f4*/ 	.word	0x0500000f


	//   ....[73]....
        /*06f8*/ 	.word	0x0500000f


	//   ....[74]....
        /*06fc*/ 	.word	0x0500000f


	//   ....[75]....
        /*0700*/ 	.word	0x0500000f


	//   ....[76]....
        /*0704*/ 	.word	0x0500000f


	//   ....[77]....
        /*0708*/ 	.word	0x0500000f


	//   ....[78]....
        /*070c*/ 	.word	0x0500000f


	//   ....[79]....
        /*0710*/ 	.word	0x0500000f


	//   ....[80]....
        /*0714*/ 	.word	0x0500000f


	//   ....[81]....
        /*0718*/ 	.word	0x0500000f


	//   ....[82]....
        /*071c*/ 	.word	0x0500000f


	//   ....[83]....
        /*0720*/ 	.word	0x0500000f


	//   ....[84]....
        /*0724*/ 	.word	0x0500000f


	//----- nvinfo : EIATTR_COOP_GROUP_INSTR_OFFSETS
	.align		4
.L_147:
        /*0728*/ 	.byte	0x04, 0x28
        /*072a*/ 	.short	(.L_149 - .L_148)


	//   ....[0]....
.L_148:
        /*072c*/ 	.word	0x00000070


	//   ....[1]....
        /*0730*/ 	.word	0x000001d0


	//   ....[2]....
        /*0734*/ 	.word	0x00000220


	//   ....[3]....
        /*0738*/ 	.word	0x00000450


	//   ....[4]....
        /*073c*/ 	.word	0x000005b0


	//   ....[5]....
        /*0740*/ 	.word	0x000006d0


	//   ....[6]....
        /*0744*/ 	.word	0x00000830


	//   ....[7]....
        /*0748*/ 	.word	0x000071d0


	//   ....[8]....
        /*074c*/ 	.word	0x0000e1b0


	//   ....[9]....
        /*0750*/ 	.word	0x0000e1d0


	//   ....[10]....
        /*0754*/ 	.word	0x0000e630


	//   ....[11]....
        /*0758*/ 	.word	0x0000e670


	//   ....[12]....
        /*075c*/ 	.word	0x0000f9a0


	//   ....[13]....
        /*0760*/ 	.word	0x00012a40


	//   ....[14]....
        /*0764*/ 	.word	0x00012aa0


	//   ....[15]....
        /*0768*/ 	.word	0x00013450


	//   ....[16]....
        /*076c*/ 	.word	0x00013470


	//   ....[17]....
        /*0770*/ 	.word	0x00014dd0


	//   ....[18]....
        /*0774*/ 	.word	0x00015250


	//   ....[19]....
        /*0778*/ 	.word	0x00015550


	//   ....[20]....
        /*077c*/ 	.word	0x00015580


	//   ....[21]....
        /*0780*/ 	.word	0x000155d0


	//   ....[22]....
        /*0784*/ 	.word	0x00017380


	//   ....[23]....
        /*0788*/ 	.word	0x00017510


	//   ....[24]....
        /*078c*/ 	.word	0x00017540


	//   ....[25]....
        /*0790*/ 	.word	0x00017570


	//   ....[26]....
        /*0794*/ 	.word	0x000175b0


	//   ....[27]....
        /*0798*/ 	.word	0x00017600


	//   ....[28]....
        /*079c*/ 	.word	0x00017660


	//   ....[29]....
        /*07a0*/ 	.word	0x00017820


	//   ....[30]....
        /*07a4*/ 	.word	0x00017880


	//   ....[31]....
        /*07a8*/ 	.word	0x000178c0


	//   ....[32]....
        /*07ac*/ 	.word	0x00017900


	//   ....[33]....
        /*07b0*/ 	.word	0x00017930


	//   ....[34]....
        /*07b4*/ 	.word	0x00017960


	//   ....[35]....
        /*07b8*/ 	.word	0x000179e0


	//   ....[36]....
        /*07bc*/ 	.word	0x00017a10


	//   ....[37]....
        /*07c0*/ 	.word	0x00017a90


	//   ....[38]....
        /*07c4*/ 	.word	0x0001baa0


	//   ....[39]....
        /*07c8*/ 	.word	0x0001bab0


	//   ....[40]....
        /*07cc*/ 	.word	0x0001bba0


	//   ....[41]....
        /*07d0*/ 	.word	0x0001bc00


	//   ....[42]....
        /*07d4*/ 	.word	0x0001bc40


	//   ....[43]....
        /*07d8*/ 	.word	0x0001bc80


	//   ....[44]....
        /*07dc*/ 	.word	0x0001bcb0


	//   ....[45]....
        /*07e0*/ 	.word	0x0001bce0


	//   ....[46]....
        /*07e4*/ 	.word	0x0001be50


	//   ....[47]....
        /*07e8*/ 	.word	0x0001beb0


	//   ....[48]....
        /*07ec*/ 	.word	0x0001bef0


	//   ....[49]....
        /*07f0*/ 	.word	0x0001bf30


	//   ....[50]....
        /*07f4*/ 	.word	0x0001bf60


	//   ....[51]....
        /*07f8*/ 	.word	0x0001bf90


	//   ....[52]....
        /*07fc*/ 	.word	0x0001c050


	//   ....[53]....
        /*0800*/ 	.word	0x0001c070


	//   ....[54]....
        /*0804*/ 	.word	0x0001c0e0


	//   ....[55]....
        /*0808*/ 	.word	0x0001c510


	//   ....[56]....
        /*080c*/ 	.word	0x0001c990


	//   ....[57]....
        /*0810*/ 	.word	0x0001ca40


	//   ....[58]....
        /*0814*/ 	.word	0x0001cae0


	//   ....[59]....
        /*0818*/ 	.word	0x0001cb80


	//   ....[60]....
        /*081c*/ 	.word	0x0001cc20


	//   ....[61]....
        /*0820*/ 	.word	0x0001cd10


	//   ....[62]....
        /*0824*/ 	.word	0x0001cdb0


	//   ....[63]....
        /*0828*/ 	.word	0x0001ce50


	//   ....[64]....
        /*082c*/ 	.word	0x0001cef0


	//   ....[65]....
        /*0830*/ 	.word	0x0001d150


	//   ....[66]....
        /*0834*/ 	.word	0x0001d430


	//   ....[67]....
        /*0838*/ 	.word	0x0001d820


	//   ....[68]....
        /*083c*/ 	.word	0x0001d8b0


	//   ....[69]....
        /*0840*/ 	.word	0x0001d950


	//   ....[70]....
        /*0844*/ 	.word	0x0001da00


	//   ....[71]....
        /*0848*/ 	.word	0x0001da80


	//   ....[72]....
        /*084c*/ 	.word	0x0001db00


	//   ....[73]....
        /*0850*/ 	.word	0x0001db80


	//   ....[74]....
        /*0854*/ 	.word	0x0001dc00


	//   ....[75]....
        /*0858*/ 	.word	0x0001dc90


	//   ....[76]....
        /*085c*/ 	.word	0x0001dd40


	//   ....[77]....
        /*0860*/ 	.word	0x0001ddc0


	//   ....[78]....
        /*0864*/ 	.word	0x0001de40


	//   ....[79]....
        /*0868*/ 	.word	0x0001dec0


	//   ....[80]....
        /*086c*/ 	.word	0x0001df40


	//   ....[81]....
        /*0870*/ 	.word	0x0001dfb0


	//   ....[82]....
        /*0874*/ 	.word	0x0001e050


	//   ....[83]....
        /*0878*/ 	.word	0x0001e0e0


	//   ....[84]....
        /*087c*/ 	.word	0x0001e200


	//----- nvinfo : EIATTR_REG_RECONFIG
	.align		4
.L_149:
        /*0880*/ 	.byte	0x01, 0x54
	.zero		2


	//----- nvinfo : EIATTR_SYSCALL_OFFSETS
	.align		4
        /*0884*/ 	.byte	0x04, 0x46
        /*0886*/ 	.short	(.L_151 - .L_150)


	//   ....[0]....
.L_150:
        /*0888*/ 	.word	0x00001b70


	//   ....[1]....
        /*088c*/ 	.word	0x00001cc0


	//   ....[2]....
        /*0890*/ 	.word	0x000073a0


	//   ....[3]....
        /*0894*/ 	.word	0x00007860


	//   ....[4]....
        /*0898*/ 	.word	0x000191d0


	//   ....[5]....
        /*089c*/ 	.word	0x00019300


	//   ....[6]....
        /*08a0*/ 	.word	0x00019400


	//----- nvinfo : EIATTR_MBARRIER_INSTR_OFFSETS
	.align		4
.L_151:
        /*08a4*/ 	.byte	0x04, 0x39
        /*08a6*/ 	.short	(.L_153 - .L_152)


	//   ....[0]....
.L_152:
        /*08a8*/ 	.word	0x00000300
        /*08ac*/ 	.word	0x000000ff
        /*08b0*/ 	.word	0x00031c00
        /*08b4*/ 	.short	0x0100
        /*08b6*/ 	.byte	0x08
	.zero		1


	//   ....[1]....
        /*08b8*/ 	.word	0x00000310
        /*08bc*/ 	.word	0x000000ff
        /*08c0*/ 	.word	0x00031c20
        /*08c4*/ 	.short	0x0100
        /*08c6*/ 	.byte	0x08
	.zero		1


	//   ....[2]....
        /*08c8*/ 	.word	0x00000400
        /*08cc*/ 	.word	0x000000ff
        /*08d0*/ 	.word	0x00031c30
        /*08d4*/ 	.short	0x0100
        /*08d6*/ 	.byte	0x08
	.zero		1


	//   ....[3]....
        /*08d8*/ 	.word	0x00000410
        /*08dc*/ 	.word	0x000000ff
        /*08e0*/ 	.word	0x00031c40
        /*08e4*/ 	.short	0x0100
        /*08e6*/ 	.byte	0x08
	.zero		1


	//   ....[4]....
        /*08e8*/ 	.word	0x00000420
        /*08ec*/ 	.word	0x000000ff
        /*08f0*/ 	.word	0x00031c38
        /*08f4*/ 	.short	0x0100
        /*08f6*/ 	.byte	0x08
	.zero		1


	//   ....[5]....
        /*08f8*/ 	.word	0x00000430
        /*08fc*/ 	.word	0x000000ff
        /*0900*/ 	.word	0x00031c48
        /*0904*/ 	.short	0x0100
        /*0906*/ 	.byte	0x08
	.zero		1


	//   ....[6]....
        /*0908*/ 	.word	0x00000560
        /*090c*/ 	.word	0x000000ff
        /*0910*/ 	.word	0x00031c50
        /*0914*/ 	.short	0x0100
        /*0916*/ 	.byte	0x08
	.zero		1


	//   ....[7]....
        /*0918*/ 	.word	0x00000570
        /*091c*/ 	.word	0x000000ff
        /*0920*/ 	.word	0x00031c60
        /*0924*/ 	.short	0x0100
        /*0926*/ 	.byte	0x08
	.zero		1


	//   ....[8]....
        /*0928*/ 	.word	0x00000580
        /*092c*/ 	.word	0x000000ff
        /*0930*/ 	.word	0x00031c58
        /*0934*/ 	.short	0x0100
        /*0936*/ 	.byte	0x08
	.zero		1


	//   ....[9]....
        /*0938*/ 	.word	0x00000590
        /*093c*/ 	.word	0x000000ff
        /*0940*/ 	.word	0x00031c68
        /*0944*/ 	.short	0x0100
        /*0946*/ 	.byte	0x08
	.zero		1


	//   ....[10]....
        /*0948*/ 	.word	0x00000680
        /*094c*/ 	.word	0x000000ff
        /*0950*/ 	.word	0x00031c70
        /*0954*/ 	.short	0x0100
        /*0956*/ 	.byte	0x06
	.zero		1


	//   ....[11]....
        /*0958*/ 	.word	0x00000690
        /*095c*/ 	.word	0x000000ff
        /*0960*/ 	.word	0x00031c80
        /*0964*/ 	.short	0x0100
        /*0966*/ 	.byte	0x06
	.zero		1


	//   ....[12]....
        /*0968*/ 	.word	0x000006a0
        /*096c*/ 	.word	0x000000ff
        /*0970*/ 	.word	0x00031c78
        /*0974*/ 	.short	0x0100
        /*0976*/ 	.byte	0x06
	.zero		1


	//   ....[13]....
        /*0978*/ 	.word	0x000006b0
        /*097c*/ 	.word	0x000000ff
        /*0980*/ 	.word	0x00031c88
        /*0984*/ 	.short	0x0100
        /*0986*/ 	.byte	0x06
	.zero		1


	//   ....[14]....
        /*0988*/ 	.word	0x000007e0
        /*098c*/ 	.word	0x000000ff
        /*0990*/ 	.word	0x00031c90
        /*0994*/ 	.short	0x0100
        /*0996*/ 	.byte	0x08
	.zero		1


	//   ....[15]....
        /*0998*/ 	.word	0x000007f0
        /*099c*/ 	.word	0x000000ff
        /*09a0*/ 	.word	0x00031ca0
        /*09a4*/ 	.short	0x0100
        /*09a6*/ 	.byte	0x08
	.zero		1


	//   ....[16]....
        /*09a8*/ 	.word	0x00000800
        /*09ac*/ 	.word	0x000000ff
        /*09b0*/ 	.word	0x00031c98
        /*09b4*/ 	.short	0x0100
        /*09b6*/ 	.byte	0x08
	.zero		1


	//   ....[17]....
        /*09b8*/ 	.word	0x00000810
        /*09bc*/ 	.word	0x000000ff
        /*09c0*/ 	.word	0x00031ca8
        /*09c4*/ 	.short	0x0100
        /*09c6*/ 	.byte	0x08
	.zero		1


	//   ....[18]....
        /*09c8*/ 	.word	0x00000940
        /*09cc*/ 	.word	0x000000ff
        /*09d0*/ 	.word	0x00031cb0
        /*09d4*/ 	.short	0x0100
        /*09d6*/ 	.byte	0x08
	.zero		1


	//   ....[19]....
        /*09d8*/ 	.word	0x00000950
        /*09dc*/ 	.word	0x000000ff
        /*09e0*/ 	.word	0x00031cc0
        /*09e4*/ 	.short	0x0100
        /*09e6*/ 	.byte	0x08
	.zero		1


	//   ....[20]....
        /*09e8*/ 	.word	0x00000960
        /*09ec*/ 	.word	0x000000ff
        /*09f0*/ 	.word	0x00031cb8
        /*09f4*/ 	.short	0x0100
        /*09f6*/ 	.byte	0x08
	.zero		1


	//   ....[21]....
        /*09f8*/ 	.word	0x00000970
        /*09fc*/ 	.word	0x000000ff
        /*0a00*/ 	.word	0x00031cc8
        /*0a04*/ 	.short	0x0100
        /*0a06*/ 	.byte	0x08
	.zero		1


	//   ....[22]....
        /*0a08*/ 	.word	0x000031e0
        /*0a0c*/ 	.word	0x00000014
        /*0a10*/ 	.word	0x00031c90
        /*0a14*/ 	.short	0x010a
        /*0a16*/ 	.byte	0x3f
	.zero		1


	//   ....[23]....
        /*0a18*/ 	.word	0x00004d60
        /*0a1c*/ 	.word	0x00000014
        /*0a20*/ 	.word	0x00031c90
        /*0a24*/ 	.short	0x010a
        /*0a26*/ 	.byte	0x3f
	.zero		1


	//   ....[24]....
        /*0a28*/ 	.word	0x000068a0
        /*0a2c*/ 	.word	0x00000014
        /*0a30*/ 	.word	0x00031c90
        /*0a34*/ 	.short	0x010a
        /*0a36*/ 	.byte	0x3f
	.zero		1


	//   ....[25]....
        /*0a38*/ 	.word	0x00006b10
        /*0a3c*/ 	.word	0x00000020
        /*0a40*/ 	.word	0x00000000
        /*0a44*/ 	.short	0x0101
        /*0a46*/ 	.byte	0x3f
	.zero		1


	//   ....[26]....
        /*0a48*/ 	.word	0x00006b50
        /*0a4c*/ 	.word	0x00000014
        /*0a50*/ 	.word	0x00031cb0
        /*0a54*/ 	.short	0x010a
        /*0a56*/ 	.byte	0x3f
	.zero		1


	//   ....[27]....
        /*0a58*/ 	.word	0x00006e90
        /*0a5c*/ 	.word	0x00000014
        /*0a60*/ 	.word	0x00000000
        /*0a64*/ 	.short	0x0101
        /*0a66*/ 	.byte	0x3f
	.zero		1


	//   ....[28]....
        /*0a68*/ 	.word	0x00007440
        /*0a6c*/ 	.word	0x00000012
        /*0a70*/ 	.word	0x00031c00
        /*0a74*/ 	.short	0x010a
        /*0a76*/ 	.byte	0x3f
	.zero		1


	//   ....[29]....
        /*0a78*/ 	.word	0x00007490
        /*0a7c*/ 	.word	0x00000012
        /*0a80*/ 	.word	0x00031c00
        /*0a84*/ 	.short	0x010a
        /*0a86*/ 	.byte	0x3f
	.zero		1


	//   ....[30]....
        /*0a88*/ 	.word	0x00007da0
        /*0a8c*/ 	.word	0x00000012
        /*0a90*/ 	.word	0x00031c00
        /*0a94*/ 	.short	0x010a
        /*0a96*/ 	.byte	0x3f
	.zero		1


	//   ....[31]....
        /*0a98*/ 	.word	0x000097a0
        /*0a9c*/ 	.word	0x00000012
        /*0aa0*/ 	.word	0x00031c00
        /*0aa4*/ 	.short	0x010a
        /*0aa6*/ 	.byte	0x3f
	.zero		1


	//   ....[32]....
        /*0aa8*/ 	.word	0x0000b030
        /*0aac*/ 	.word	0x00000000
        /*0ab0*/ 	.word	0x00031c30
        /*0ab4*/ 	.short	0x010a
        /*0ab6*/ 	.byte	0x3f
	.zero		1


	//   ....[33]....
        /*0ab8*/ 	.word	0x0000b100
        /*0abc*/ 	.word	0x00000000
        /*0ac0*/ 	.word	0x00031c30
        /*0ac4*/ 	.short	0x010a
        /*0ac6*/ 	.byte	0x3f
	.zero		1


	//   ....[34]....
        /*0ac8*/ 	.word	0x0000ebc0
        /*0acc*/ 	.word	0x00000000
        /*0ad0*/ 	.word	0x00000000
        /*0ad4*/ 	.short	0x0101
        /*0ad6*/ 	.byte	0x3f
	.zero		1


	//   ....[35]....
        /*0ad8*/ 	.word	0x0000fc80
        /*0adc*/ 	.word	0x0000000e
        /*0ae0*/ 	.word	0x00031c30
        /*0ae4*/ 	.short	0x010a
        /*0ae6*/ 	.byte	0x3f
	.zero		1


	//   ....[36]....
        /*0ae8*/ 	.word	0x0000fcd0
        /*0aec*/ 	.word	0x0000000e
        /*0af0*/ 	.word	0x00031c30
        /*0af4*/ 	.short	0x010a
        /*0af6*/ 	.byte	0x3f
	.zero		1


	//   ....[37]....
        /*0af8*/ 	.word	0x00012150
        /*0afc*/ 	.word	0x0000000f
        /*0b00*/ 	.word	0x00031c50
        /*0b04*/ 	.short	0x010a
        /*0b06*/ 	.byte	0x3f
	.zero		1


	//   ....[38]....
        /*0b08*/ 	.word	0x00012190
        /*0b0c*/ 	.word	0x0000000f
        /*0b10*/ 	.word	0x00031c50
        /*0b14*/ 	.short	0x010a
        /*0b16*/ 	.byte	0x3f
	.zero		1


	//   ....[39]....
        /*0b18*/ 	.word	0x000140e0
        /*0b1c*/ 	.word	0x0000006f
        /*0b20*/ 	.word	0x00000000
        /*0b24*/ 	.short	0x0101
        /*0b26*/ 	.byte	0x3f
	.zero		1


	//   ....[40]....
        /*0b28*/ 	.word	0x00014120
        /*0b2c*/ 	.word	0x0000006c
        /*0b30*/ 	.word	0x00000000
        /*0b34*/ 	.short	0x0101
        /*0b36*/ 	.byte	0x3f
	.zero		1


	//   ....[41]....
        /*0b38*/ 	.word	0x00014e60
        /*0b3c*/ 	.word	0x00000009
        /*0b40*/ 	.word	0x00031c50
        /*0b44*/ 	.short	0x010a
        /*0b46*/ 	.byte	0x3f
	.zero		1


	//   ....[42]....
        /*0b48*/ 	.word	0x00014f10
        /*0b4c*/ 	.word	0x00000009
        /*0b50*/ 	.word	0x00031c50
        /*0b54*/ 	.short	0x010a
        /*0b56*/ 	.byte	0x3f
	.zero		1


	//   ....[43]....
        /*0b58*/ 	.word	0x00015910
        /*0b5c*/ 	.word	0x00000009
        /*0b60*/ 	.word	0x00000000
        /*0b64*/ 	.short	0x0101
        /*0b66*/ 	.byte	0x3f
	.zero		1


	//   ....[44]....
        /*0b68*/ 	.word	0x00016820
        /*0b6c*/ 	.word	0x00000000
        /*0b70*/ 	.word	0x00000000
        /*0b74*/ 	.short	0x0101
        /*0b76*/ 	.byte	0x3f
	.zero		1


	//   ....[45]....
        /*0b78*/ 	.word	0x000184a0
        /*0b7c*/ 	.word	0x00000006
        /*0b80*/ 	.word	0x00031c20
        /*0b84*/ 	.short	0x010a
        /*0b86*/ 	.byte	0x3f
	.zero		1


	//   ....[46]....
        /*0b88*/ 	.word	0x00018510
        /*0b8c*/ 	.word	0x00000007
        /*0b90*/ 	.word	0x00031ca0
        /*0b94*/ 	.short	0x010a
        /*0b96*/ 	.byte	0x3f
	.zero		1


	//   ....[47]....
        /*0b98*/ 	.word	0x00018760
        /*0b9c*/ 	.word	0x00000007
        /*0ba0*/ 	.word	0x00031cc0
        /*0ba4*/ 	.short	0x010a
        /*0ba6*/ 	.byte	0x3f
	.zero		1


	//   ....[48]....
        /*0ba8*/ 	.word	0x00018a50
        /*0bac*/ 	.word	0x00000007
        /*0bb0*/ 	.word	0x00031ca0
        /*0bb4*/ 	.short	0x010a
        /*0bb6*/ 	.byte	0x3f
	.zero		1


	//   ....[49]....
        /*0bb8*/ 	.word	0x00018c90
        /*0bbc*/ 	.word	0x00000007
        /*0bc0*/ 	.word	0x00031cc0
        /*0bc4*/ 	.short	0x010a
        /*0bc6*/ 	.byte	0x3f
	.zero		1


	//   ....[50]....
        /*0bc8*/ 	.word	0x00019a70
        /*0bcc*/ 	.word	0x00000005
        /*0bd0*/ 	.word	0x00031c40
        /*0bd4*/ 	.short	0x010a
        /*0bd6*/ 	.byte	0x3f
	.zero		1


	//   ....[51]....
        /*0bd8*/ 	.word	0x00019f80
        /*0bdc*/ 	.word	0x0000001c
        /*0be0*/ 	.word	0x00031c20
        /*0be4*/ 	.short	0x010a
        /*0be6*/ 	.byte	0x3f
	.zero		1


	//   ....[52]....
        /*0be8*/ 	.word	0x0001a280
        /*0bec*/ 	.word	0x00000003
        /*0bf0*/ 	.word	0x00031c40
        /*0bf4*/ 	.short	0x010a
        /*0bf6*/ 	.byte	0x3f
	.zero		1


	//   ....[53]....
        /*0bf8*/ 	.word	0x0001a500
        /*0bfc*/ 	.word	0x00000002
        /*0c00*/ 	.word	0x00000060
        /*0c04*/ 	.short	0x010a
        /*0c06*/ 	.byte	0x3f
	.zero		1


	//   ....[54]....
        /*0c08*/ 	.word	0x0001aa20
        /*0c0c*/ 	.word	0x00000003
        /*0c10*/ 	.word	0x00031c40
        /*0c14*/ 	.short	0x010a
        /*0c16*/ 	.byte	0x3f
	.zero		1


	//   ....[55]....
        /*0c18*/ 	.word	0x0001aca0
        /*0c1c*/ 	.word	0x00000003
        /*0c20*/ 	.word	0x00000060
        /*0c24*/ 	.short	0x010a
        /*0c26*/ 	.byte	0x3f
	.zero		1


	//   ....[56]....
        /*0c28*/ 	.word	0x0001b110
        /*0c2c*/ 	.word	0x00000002
        /*0c30*/ 	.word	0x00031c40
        /*0c34*/ 	.short	0x010a
        /*0c36*/ 	.byte	0x3f
	.zero		1


	//   ....[57]....
        /*0c38*/ 	.word	0x0001b3b0
        /*0c3c*/ 	.word	0x00000002
        /*0c40*/ 	.word	0x00000060
        /*0c44*/ 	.short	0x010a
        /*0c46*/ 	.byte	0x3f
	.zero		1


	//   ....[58]....
        /*0c48*/ 	.word	0x0001b7a0
        /*0c4c*/ 	.word	0x00000003
        /*0c50*/ 	.word	0x00031c60
        /*0c54*/ 	.short	0x010a
        /*0c56*/ 	.byte	0x3f
	.zero		1


	//   ....[59]....
        /*0c58*/ 	.word	0x0001c490
        /*0c5c*/ 	.word	0x00000009
        /*0c60*/ 	.word	0x00031c20
        /*0c64*/ 	.short	0x010a
        /*0c66*/ 	.byte	0x3f
	.zero		1


	//   ....[60]....
        /*0c68*/ 	.word	0x0001c640
        /*0c6c*/ 	.word	0x00000007
        /*0c70*/ 	.word	0x00000000
        /*0c74*/ 	.short	0x010a
        /*0c76*/ 	.byte	0x3f
	.zero		1


	//   ....[61]....
        /*0c78*/ 	.word	0x0001c6b0
        /*0c7c*/ 	.word	0x00000003
        /*0c80*/ 	.word	0x00000000
        /*0c84*/ 	.short	0x010a
        /*0c86*/ 	.byte	0x3f
	.zero		1


	//   ....[62]....
        /*0c88*/ 	.word	0x0001c710
        /*0c8c*/ 	.word	0x00000005
        /*0c90*/ 	.word	0x00000000
        /*0c94*/ 	.short	0x010a
        /*0c96*/ 	.byte	0x3f
	.zero		1


	//   ....[63]....
        /*0c98*/ 	.word	0x0001c740
        /*0c9c*/ 	.word	0x00000003
        /*0ca0*/ 	.word	0x00000000
        /*0ca4*/ 	.short	0x010a
        /*0ca6*/ 	.byte	0x3f
	.zero		1


	//   ....[64]....
        /*0ca8*/ 	.word	0x0001c7a0
        /*0cac*/ 	.word	0x00000014
        /*0cb0*/ 	.word	0x00031c90
        /*0cb4*/ 	.short	0x010a
        /*0cb6*/ 	.byte	0x3f
	.zero		1


	//   ....[65]....
        /*0cb8*/ 	.word	0x0001c7f0
        /*0cbc*/ 	.word	0x00000014
        /*0cc0*/ 	.word	0x00031c90
        /*0cc4*/ 	.short	0x010a
        /*0cc6*/ 	.byte	0x3f
	.zero		1


	//   ....[66]....
        /*0cc8*/ 	.word	0x0001c840
        /*0ccc*/ 	.word	0x00000014
        /*0cd0*/ 	.word	0x00031c90
        /*0cd4*/ 	.short	0x010a
        /*0cd6*/ 	.byte	0x3f
	.zero		1


	//   ....[67]....
        /*0cd8*/ 	.word	0x0001c890
        /*0cdc*/ 	.word	0x00000014
        /*0ce0*/ 	.word	0x00031cb0
        /*0ce4*/ 	.short	0x010a
        /*0ce6*/ 	.byte	0x3f
	.zero		1


	//   ....[68]....
        /*0ce8*/ 	.word	0x0001cc60
        /*0cec*/ 	.word	0x00000012
        /*0cf0*/ 	.word	0x00031c00
        /*0cf4*/ 	.short	0x010a
        /*0cf6*/ 	.byte	0x3f
	.zero		1


	//   ....[69]....
        /*0cf8*/ 	.word	0x0001cf30
        /*0cfc*/ 	.word	0x00000012
        /*0d00*/ 	.word	0x00031c00
        /*0d04*/ 	.short	0x010a
        /*0d06*/ 	.byte	0x3f
	.zero		1


	//   ....[70]....
        /*0d08*/ 	.word	0x0001cf80
        /*0d0c*/ 	.word	0x00000000
        /*0d10*/ 	.word	0x00031c30
        /*0d14*/ 	.short	0x010a
        /*0d16*/ 	.byte	0x3f
	.zero		1


	//   ....[71]....
        /*0d18*/ 	.word	0x0001cfd0
        /*0d1c*/ 	.word	0x0000000e
        /*0d20*/ 	.word	0x00031c30
        /*0d24*/ 	.short	0x010a
        /*0d26*/ 	.byte	0x3f
	.zero		1


	//   ....[72]....
        /*0d28*/ 	.word	0x0001d020
        /*0d2c*/ 	.word	0x0000000f
        /*0d30*/ 	.word	0x00031c50
        /*0d34*/ 	.short	0x010a
        /*0d36*/ 	.byte	0x3f
	.zero		1


	//   ....[73]....
        /*0d38*/ 	.word	0x0001d070
        /*0d3c*/ 	.word	0x00000009
        /*0d40*/ 	.word	0x00031c50
        /*0d44*/ 	.short	0x010a
        /*0d46*/ 	.byte	0x3f
	.zero		1


	//   ....[74]....
        /*0d48*/ 	.word	0x0001d210
        /*0d4c*/ 	.word	0x00000006
        /*0d50*/ 	.word	0x00031c20
        /*0d54*/ 	.short	0x010a
        /*0d56*/ 	.byte	0x3f
	.zero		1


	//   ....[75]....
        /*0d58*/ 	.word	0x0001d260
        /*0d5c*/ 	.word	0x00000007
        /*0d60*/ 	.word	0x00031ca0
        /*0d64*/ 	.short	0x010a
        /*0d66*/ 	.byte	0x3f
	.zero		1


	//   ....[76]....
        /*0d68*/ 	.word	0x0001d2b0
        /*0d6c*/ 	.word	0x00000007
        /*0d70*/ 	.word	0x00031cc0
        /*0d74*/ 	.short	0x010a
        /*0d76*/ 	.byte	0x3f
	.zero		1


	//   ....[77]....
        /*0d78*/ 	.word	0x0001d300
        /*0d7c*/ 	.word	0x00000007
        /*0d80*/ 	.word	0x00031ca0
        /*0d84*/ 	.short	0x010a
        /*0d86*/ 	.byte	0x3f
	.zero		1


	//   ....[78]....
        /*0d88*/ 	.word	0x0001d350
        /*0d8c*/ 	.word	0x00000007
        /*0d90*/ 	.word	0x00031cc0
        /*0d94*/ 	.short	0x010a
        /*0d96*/ 	.byte	0x3f
	.zero		1


	//   ....[79]....
        /*0d98*/ 	.word	0x0001d4f0
        /*0d9c*/ 	.word	0x00000005
        /*0da0*/ 	.word	0x00031c40
        /*0da4*/ 	.short	0x010a
        /*0da6*/ 	.byte	0x3f
	.zero		1


	//   ....[80]....
        /*0da8*/ 	.word	0x0001d540
        /*0dac*/ 	.word	0x0000001c
        /*0db0*/ 	.word	0x00031c20
        /*0db4*/ 	.short	0x010a
        /*0db6*/ 	.byte	0x3f
	.zero		1


	//   ....[81]....
        /*0db8*/ 	.word	0x0001d590
        /*0dbc*/ 	.word	0x00000003
        /*0dc0*/ 	.word	0x00031c40
        /*0dc4*/ 	.short	0x010a
        /*0dc6*/ 	.byte	0x3f
	.zero		1


	//   ....[82]....
        /*0dc8*/ 	.word	0x0001d5e0
        /*0dcc*/ 	.word	0x00000002
        /*0dd0*/ 	.word	0x00000060
        /*0dd4*/ 	.short	0x010a
        /*0dd6*/ 	.byte	0x3f
	.zero		1


	//   ....[83]....
        /*0dd8*/ 	.word	0x0001d630
        /*0ddc*/ 	.word	0x00000003
        /*0de0*/ 	.word	0x00031c40
        /*0de4*/ 	.short	0x010a
        /*0de6*/ 	.byte	0x3f
	.zero		1


	//   ....[84]....
        /*0de8*/ 	.word	0x0001d680
        /*0dec*/ 	.word	0x00000003
        /*0df0*/ 	.word	0x00000060
        /*0df4*/ 	.short	0x010a
        /*0df6*/ 	.byte	0x3f
	.zero		1


	//   ....[85]....
        /*0df8*/ 	.word	0x0001d6d0
        /*0dfc*/ 	.word	0x00000002
        /*0e00*/ 	.word	0x00031c40
        /*0e04*/ 	.short	0x010a
        /*0e06*/ 	.byte	0x3f
	.zero		1


	//   ....[86]....
        /*0e08*/ 	.word	0x0001d720
        /*0e0c*/ 	.word	0x00000002
        /*0e10*/ 	.word	0x00000060
        /*0e14*/ 	.short	0x010a
        /*0e16*/ 	.byte	0x3f
	.zero		1


	//   ....[87]....
        /*0e18*/ 	.word	0x0001d770
        /*0e1c*/ 	.word	0x00000003
        /*0e20*/ 	.word	0x00031c60
        /*0e24*/ 	.short	0x010a
        /*0e26*/ 	.byte	0x3f
	.zero		1


	//   ....[88]....
        /*0e28*/ 	.word	0x0001e120
        /*0e2c*/ 	.word	0x00000009
        /*0e30*/ 	.word	0x00031c20
        /*0e34*/ 	.short	0x010a
        /*0e36*/ 	.byte	0x3f
	.zero		1


	//   ....[89]....
        /*0e38*/ 	.word	0x0001e2c0
        /*0e3c*/ 	.word	0x00000007
        /*0e40*/ 	.word	0x00000000
        /*0e44*/ 	.short	0x010a
        /*0e46*/ 	.byte	0x3f
	.zero		1


	//   ....[90]....
        /*0e48*/ 	.word	0x0001e310
        /*0e4c*/ 	.word	0x00000003
        /*0e50*/ 	.word	0x00000000
        /*0e54*/ 	.short	0x010a
        /*0e56*/ 	.byte	0x3f
	.zero		1


	//   ....[91]....
        /*0e58*/ 	.word	0x0001e360
        /*0e5c*/ 	.word	0x00000005
        /*0e60*/ 	.word	0x00000000
        /*0e64*/ 	.short	0x010a
        /*0e66*/ 	.byte	0x3f
	.zero		1


	//----- nvinfo : EIATTR_NUM_MBARRIERS
	.align		4
.L_153:
        /*0e68*/ 	.byte	0x03, 0x38
        /*0e6a*/ 	.short	0x0016


	//----- nvinfo : EIATTR_EXIT_INSTR_OFFSETS
	.align		4
        /*0e6c*/ 	.byte	0x04, 0x1c
        /*0e6e*/ 	.short	(.L_155 - .L_154)


	//   ....[0]....
.L_154:
        /*0e70*/ 	.word	0x0001c790


	//----- nvinfo : EIATTR_MAX_THREADS
	.align		4
.L_155:
        /*0e74*/ 	.byte	0x04, 0x05
        /*0e76*/ 	.short	(.L_157 - .L_156)
.L_156:
        /*0e78*/ 	.word	0x00000200
        /*0e7c*/ 	.word	0x00000001
        /*0e80*/ 	.word	0x00000001


	//----- nvinfo : EIATTR_CRS_STACK_SIZE
	.align		4
.L_157:
        /*0e84*/ 	.byte	0x04, 0x1e
        /*0e86*/ 	.short	(.L_159 - .L_158)
.L_158:
        /*0e88*/ 	.word	0x00000000


	//----- nvinfo : EIATTR_CBANK_PARAM_SIZE
	.align		4
.L_159:
        /*0e8c*/ 	.byte	0x03, 0x19
        /*0e8e*/ 	.short	0x0a70


	//----- nvinfo : EIATTR_PARAM_CBANK
	.align		4
        /*0e90*/ 	.byte	0x04, 0x0a
        /*0e92*/ 	.short	(.L_161 - .L_160)
	.align		4
.L_160:
        /*0e94*/ 	.word	index@(.nv.constant0._ZN7cutlass13device_kernelIN5flash11enable_sm90INS1_16FlashAttnFwdSm90INS1_25CollectiveMainloopFwdSm90ILi2EN4cute5tupleIJNS5_1CILi1EEES8_S8_EEENS6_IJNS7_ILi192EEENS7_ILi144EEENS7_ILi96EEEEEELi96ENS_10bfloat16_tEfNS_4arch4Sm90ELb0ELb0ELb1ELb1ELb0ELb1ELb0ELb0ELb1ELb0ELb0ELb0EEENS1_21CollectiveEpilogueFwdINS6_IJSA_SC_SB_EEES9_SE_SG_Li384ELb1ELb0ELb0ELb0EEENS1_36VarlenDynamicPersistentTileSchedulerILi192ELi144ELi384ELi32ELb0ELb0ELb1ELb0ELb1ELb1EEEEEEEEEvNT_6ParamsE)
        /*0e98*/ 	.short	0x0210
        /*0e9a*/ 	.short	0x0a70


	//----- nvinfo : EIATTR_SW_WAR
	.align		4
.L_161:
        /*0e9c*/ 	.byte	0x04, 0x36
        /*0e9e*/ 	.short	(.L_163 - .L_162)
.L_162:
        /*0ea0*/ 	.word	0x00000008
.L_163:


//--------------------- .nv.info._ZN7cutlass13device_kernelIN5flash11enable_sm90INS1_16FlashAttnFwdSm90INS1_25CollectiveMainloopFwdSm90ILi2EN4cute5tupleIJNS5_1CILi1EEES8_S8_EEENS6_IJNS7_ILi192EEENS7_ILi128EEENS7_ILi96EEEEEELi96ENS_10bfloat16_tEfNS_4arch4Sm90ELb0ELb1ELb1ELb0ELb0ELb0ELb0ELb0ELb1ELb0ELb0ELb0EEENS1_21CollectiveEpilogueFwdINS6_IJSA_SC_SB_EEES9_SE_SG_Li384ELb0ELb0ELb0ELb0EEENS1_30DynamicPersistentTileSchedulerILi384ELi32ELb0ELb0ELb1EEEEEEEEEvNT_6ParamsE --------------------------
	.section	.nv.info._ZN7cutlass13device_kernelIN5flash11enable_sm90INS1_16FlashAttnFwdSm90INS1_25CollectiveMainloopFwdSm90ILi2EN4cute5tupleIJNS5_1CILi1EEES8_S8_EEENS6_IJNS7_ILi192EEENS7_ILi128EEENS7_ILi96EEEEEELi96ENS_10bfloat16_tEfNS_4arch4Sm90ELb0ELb1ELb1ELb0ELb0ELb0ELb0ELb0ELb1ELb0ELb0ELb0EEENS1_21CollectiveEpilogueFwdINS6_IJSA_SC_SB_EEES9_SE_SG_Li384ELb0ELb0ELb0ELb0EEENS1_30DynamicPersistentTileSchedulerILi384ELi32ELb0ELb0ELb1EEEEEEEEEvNT_6ParamsE,"",@"SHT_CUDA_INFO"
	.sectionflags	@""
	.align	4


	//----- nvinfo : EIATTR_CUDA_API_VERSION
	.align		4
        /*0000*/ 	.byte	0x04, 0x37
        /*0002*/ 	.short	(.L_165 - .L_164)
.L_164:
        /*0004*/ 	.word	0x00000082


	//----- nvinfo : EIATTR_KPARAM_INFO
	.align		4
.L_165:
        /*0008*/ 	.byte	0x04, 0x17
        /*000a*/ 	.short	(.L_167 - .L_166)
.L_166:
        /*000c*/ 	.word	0x00000000
        /*0010*/ 	.short	0x0000
        /*0012*/ 	.short	0x0070
        /*0014*/ 	.byte	0x00, 0xf0, 0x01, 0x2e


	//----- nvinfo : EIATTR_SPARSE_MMA_MASK
	.align		4
.L_167:
        /*0018*/ 	.byte	0x03, 0x50
        /*001a*/ 	.short	0x0000


	//----- nvinfo : EIATTR_MAXREG_COUNT
	.align		4
        /*001c*/ 	.byte	0x03, 0x1b
        /*001e*/ 	.short	0x0080


	//----- nvinfo : EIATTR_NUM_BARRIERS
	.align		4
        /*0020*/ 	.byte	0x02, 0x4c
        /*0022*/ 	.byte	0x10
	.zero		1


	//----- nvinfo : EIATTR_EXTERNS
	.align		4
        /*0024*/ 	.byte	0x04, 0x0f
        /*0026*/ 	.short	(.L_169 - .L_168)


	//   ....[0]....
	.align		4
.L_168:
        /*0028*/ 	.word	index@(__assertfail)


	//----- nvinfo : EIATTR_MERCURY_ISA_VERSION
	.align		4
.L_169:
        /*002c*/ 	.byte	0x03, 0x5f
        /*002e*/ 	.short	0x0101


	//----- nvinfo : EIATTR_INT_WARP_WIDE_INSTR_OFFSETS
	.align		4
        /*0030*/ 	.byte	0x04, 0x31
        /*0032*/ 	.short	(.L_171 - .L_170)


	//   ....[0]....
.L_170:
        /*0034*/ 	.word	0x00000180


	//   ....[1]....
        /*0038*/ 	.word	0x000001b0


	//   ....[2]....
        /*003c*/ 	.word	0x000001c0


	//   ....[3]....
        /*0040*/ 	.word	0x00011370


	//   ....[4]....
        /*0044*/ 	.word	0x00011400


	//   ....[5]....
        /*0048*/ 	.word	0x00011920


	//   ....[6]....
        /*004c*/ 	.word	0x00013630


	//   ....[7]....
        /*0050*/ 	.word	0x000136c0


	//----- nvinfo : EIATTR_COOP_GROUP_MASK_REGIDS
	.align		4
.L_171:
        /*0054*/ 	.byte	0x04, 0x29
        /*0056*/ 	.short	(.L_173 - .L_172)


	//   ....[0]....
.L_172:
        /*0058*/ 	.word	0xffffffff


	//   ....[1]....
        /*005c*/ 	.word	0xffffffff


	//   ....[2]....
        /*0060*/ 	.word	0xffffffff


	//   ....[3]....
        /*0064*/ 	.word	0xffffffff


	//   ....[4]....
        /*0068*/ 	.word	0xffffffff


	//   ....[5]....
        /*006c*/ 	.word	0xffffffff


	//   ....[6]....
        /*0070*/ 	.word	0xffffffff


	//   ....[7]....
        /*0074*/ 	.word	0xffffffff


	//   ....[8]....
        /*0078*/ 	.word	0xffffffff


	//   ....[9]....
        /*007c*/ 	.word	0xffffffff


	//   ....[10]....
        /*0080*/ 	.word	0xffffffff


	//   ....[11]....
        /*0084*/ 	.word	0xffffffff


	//   ....[12]....
        /*0088*/ 	.word	0xffffffff


	//   ....[13]....
        /*008c*/ 	.word	0xffffffff


	//   ....[14]....
        /*0090*/ 	.word	0xffffffff


	//   ....[15]....
        /*0094*/ 	.word	0xffffffff


	//   ....[16]....
        /*0098*/ 	.word	0xffffffff


	//   ....[17]....
        /*009c*/ 	.word	0xffffffff


	//   ....[18]....
        /*00a0*/ 	.word	0xffffffff


	//   ....[19]....
        /*00a4*/ 	.word	0xffffffff


	//   ....[20]....
        /*00a8*/ 	.word	0xffffffff


	//   ....[21]....
        /*00ac*/ 	.word	0xffffffff


	//   ....[22]....
        /*00b0*/ 	.word	0xffffffff


	//   ....[23]....
        /*00b4*/ 	.word	0xffffffff


	//   ....[24]....
        /*00b8*/ 	.word	0xffffffff


	//   ....[25]....
        /*00bc*/ 	.word	0xffffffff


	//   ....[26]....
        /*00c0*/ 	.word	0xffffffff


	//   ....[27]....
        /*00c4*/ 	.word	0xffffffff


	//   ....[28]....
        /*00c8*/ 	.word	0xffffffff


	//   ....[29]....
        /*00cc*/ 	.word	0xffffffff


	//   ....[30]....
        /*00d0*/ 	.word	0xffffffff


	//   ....[31]....
        /*00d4*/ 	.word	0xffffffff


	//   ....[32]....
        /*00d8*/ 	.word	0xffffffff


	//   ....[33]....
        /*00dc*/ 	.word	0xffffffff


	//   ....[34]....
        /*00e0*/ 	.word	0xffffffff


	//   ....[35]....
        /*00e4*/ 	.word	0xffffffff


	//   ....[36]....
        /*00e8*/ 	.word	0x0500000f


	//   ....[37]....
        /*00ec*/ 	.word	0x0500000f


	//----- nvinfo : EIATTR_COOP_GROUP_INSTR_OFFSETS
	.align		4
.L_173:
        /*00f0*/ 	.byte	0x04, 0x28
        /*00f2*/ 	.short	(.L_175 - .L_174)


	//   ....[0]....
.L_174:
        /*00f4*/ 	.word	0x00000060


	//   ....[1]....
        /*00f8*/ 	.word	0x00000190


	//   ....[2]....
        /*00fc*/ 	.word	0x000001e0


	//   ....[3]....
        /*0100*/ 	.word	0x000003d0


	//   ....[4]....
        /*0104*/ 	.word	0x00000530


	//   ....[5]....
        /*0108*/ 	.word	0x00000650


	//   ....[6]....
        /*010c*/ 	.word	0x000007b0


	//   ....[7]....
        /*0110*/ 	.word	0x00001810


	//   ....[8]....
        /*0114*/ 	.word	0x00003d10


	//   ....[9]....
        /*0118*/ 	.word	0x00003db0


	//   ....[10]....
        /*011c*/ 	.word	0x00004570


	//   ....[11]....
        /*0120*/ 	.word	0x000045c0


	//   ....[12]....
        /*0124*/ 	.word	0x00005210


	//   ....[13]....
        /*0128*/ 	.word	0x00007420


	//   ....[14]....
        /*012c*/ 	.word	0x000074d0


	//   ....[15]....
        /*0130*/ 	.word	0x00007dc0


	//   ....[16]....
        /*0134*/ 	.word	0x00007e20


	//   ....[17]....
        /*0138*/ 	.word	0x00008dc0


	//   ....[18]....
        /*013c*/ 	.word	0x00009e50


	//   ....[19]....
        /*0140*/ 	.word	0x00009ec0


	//   ....[20]....
        /*0144*/ 	.word	0x0000a5b0


	//   ....[21]....
        /*0148*/ 	.word	0x0000a670


	//   ....[22]....
        /*014c*/ 	.word	0x0000b850


	//   ....[23]....
        /*0150*/ 	.word	0x0000d6e0


	//   ....[24]....
        /*0154*/ 	.word	0x0000d700


	//   ....[25]....
        /*0158*/ 	.word	0x0000e140


	//   ....[26]....
        /*015c*/ 	.word	0x0000e1d0


	//   ....[27]....
        /*0160*/ 	.word	0x0000f0f0


	//   ....[28]....
        /*0164*/ 	.word	0x0000f200


	//   ....[29]....
        /*0168*/ 	.word	0x0000f260


	//   ....[30]....
        /*016c*/ 	.word	0x0000f370


	//   ....[31]....
        /*0170*/ 	.word	0x0000f3a0


	//   ....[32]....
        /*0174*/ 	.word	0x00010210


	//   ....[33]....
        /*0178*/ 	.word	0x00010ae0


	//   ....[34]....
        /*017c*/ 	.word	0x00013a10


	//   ....[35]....
        /*0180*/ 	.word	0x00013b90


	//   ....[36]....
        /*0184*/ 	.word	0x00014190


	//   ....[37]....
        /*0188*/ 	.word	0x00014570


	//----- nvinfo : EIATTR_REG_RECONFIG
	.align		4
.L_175:
        /*018c*/ 	.byte	0x01, 0x54
	.zero		2


	//----- nvinfo : EIATTR_SYSCALL_OFFSETS
	.align		4
        /*0190*/ 	.byte	0x04, 0x46
        /*0192*/ 	.short	(.L_177 - .L_176)


	//   ....[0]....
.L_176:
        /*0194*/ 	.word	0x00001a00


	//   ....[1]....
        /*0198*/ 	.word	0x00011590


	//   ....[2]....
        /*019c*/ 	.word	0x000116d0


	//   ....[3]....
        /*01a0*/ 	.word	0x000117c0


	//----- nvinfo : EIATTR_MBARRIER_INSTR_OFFSETS
	.align		4
.L_177:
        /*01a4*/ 	.byte	0x04, 0x39
        /*01a6*/ 	.short	(.L_179 - .L_178)


	//   ....[0]....
.L_178:
        /*01a8*/ 	.word	0x00000280
        /*01ac*/ 	.word	0x000000ff
        /*01b0*/ 	.word	0x0002d800
        /*01b4*/ 	.short	0x0100
        /*01b6*/ 	.byte	0x06
	.zero		1


	//   ....[1]....
        /*01b8*/ 	.word	0x00000290
        /*01bc*/ 	.word	0x000000ff
        /*01c0*/ 	.word	0x0002d820
        /*01c4*/ 	.short	0x0100
        /*01c6*/ 	.byte	0x06
	.zero		1


	//   ....[2]....
        /*01c8*/ 	.word	0x00000380
        /*01cc*/ 	.word	0x000000ff
        /*01d0*/ 	.word	0x0002d830
        /*01d4*/ 	.short	0x0100
        /*01d6*/ 	.byte	0x08
	.zero		1


	//   ....[3]....
        /*01d8*/ 	.word	0x00000390
        /*01dc*/ 	.word	0x000000ff
        /*01e0*/ 	.word	0x0002d840
        /*01e4*/ 	.short	0x0100
        /*01e6*/ 	.byte	0x08
	.zero		1


	//   ....[4]....
        /*01e8*/ 	.word	0x000003a0
        /*01ec*/ 	.word	0x000000ff
        /*01f0*/ 	.word	0x0002d838
        /*01f4*/ 	.short	0x0100
        /*01f6*/ 	.byte	0x08
	.zero		1


	//   ....[5]....
        /*01f8*/ 	.word	0x000003b0
        /*01fc*/ 	.word	0x000000ff
        /*0200*/ 	.word	0x0002d848
        /*0204*/ 	.short	0x0100
        /*0206*/ 	.byte	0x08
	.zero		1


	//   ....[6]....
        /*0208*/ 	.word	0x000004e0
        /*020c*/ 	.word	0x000000ff
        /*0210*/ 	.word	0x0002d850
        /*0214*/ 	.short	0x0100
        /*0216*/ 	.byte	0x08
	.zero		1


	//   ....[7]....
        /*0218*/ 	.word	0x000004f0
        /*021c*/ 	.word	0x000000ff
        /*0220*/ 	.word	0x0002d860
        /*0224*/ 	.short	0x0100
        /*0226*/ 	.byte	0x08
	.zero		1


	//   ....[8]....
        /*0228*/ 	.word	0x00000500
        /*022c*/ 	.word	0x000000ff
        /*0230*/ 	.word	0x0002d858
        /*0234*/ 	.short	0x0100
        /*0236*/ 	.byte	0x08
	.zero		1


	//   ....[9]....
        /*0238*/ 	.word	0x00000510
        /*023c*/ 	.word	0x000000ff
        /*0240*/ 	.word	0x0002d868
        /*0244*/ 	.short	0x0100
        /*0246*/ 	.byte	0x08
	.zero		1


	//   ....[10]....
        /*0248*/ 	.word	0x00000600
        /*024c*/ 	.word	0x000000ff
        /*0250*/ 	.word	0x0002d870
        /*0254*/ 	.short	0x0100
        /*0256*/ 	.byte	0x06
	.zero		1


	//   ....[11]....
        /*0258*/ 	.word	0x00000610
        /*025c*/ 	.word	0x000000ff
        /*0260*/ 	.word	0x0002d880
        /*0264*/ 	.short	0x0100
        /*0266*/ 	.byte	0x06
	.zero		1


	//   ....[12]....
        /*0268*/ 	.word	0x00000620
        /*026c*/ 	.word	0x000000ff
        /*0270*/ 	.word	0x0002d878
        /*0274*/ 	.short	0x0100
        /*0276*/ 	.byte	0x06
	.zero		1


	//   ....[13]....
        /*0278*/ 	.word	0x00000630
        /*027c*/ 	.word	0x000000ff
        /*0280*/ 	.word	0x0002d888
        /*0284*/ 	.short	0x0100
        /*0286*/ 	.byte	0x06
	.zero		1


	//   ....[14]....
        /*0288*/ 	.word	0x00000760
        /*028c*/ 	.word	0x000000ff
        /*0290*/ 	.word	0x0002d890
        /*0294*/ 	.short	0x0100
        /*0296*/ 	.byte	0x08
	.zero		1


	//   ....[15]....
        /*0298*/ 	.word	0x00000770
        /*029c*/ 	.word	0x000000ff
        /*02a0*/ 	.word	0x0002d8a0
        /*02a4*/ 	.short	0x0100
        /*02a6*/ 	.byte	0x08
	.zero		1


	//   ....[16]....
        /*02a8*/ 	.word	0x00000780
        /*02ac*/ 	.word	0x000000ff
        /*02b0*/ 	.word	0x0002d898
        /*02b4*/ 	.short	0x0100
        /*02b6*/ 	.byte	0x08
	.zero		1


	//   ....[17]....
        /*02b8*/ 	.word	0x00000790
        /*02bc*/ 	.word	0x000000ff
        /*02c0*/ 	.word	0x0002d8a8
        /*02c4*/ 	.short	0x0100
        /*02c6*/ 	.byte	0x08
	.zero		1


	//   ....[18]....
        /*02c8*/ 	.word	0x000008c0
        /*02cc*/ 	.word	0x000000ff
        /*02d0*/ 	.word	0x0002d8b0
        /*02d4*/ 	.short	0x0100
        /*02d6*/ 	.byte	0x08
	.zero		1


	//   ....[19]....
        /*02d8*/ 	.word	0x000008d0
        /*02dc*/ 	.word	0x000000ff
        /*02e0*/ 	.word	0x0002d8c0
        /*02e4*/ 	.short	0x0100
        /*02e6*/ 	.byte	0x08
	.zero		1


	//   ....[20]....
        /*02e8*/ 	.word	0x000008e0
        /*02ec*/ 	.word	0x000000ff
        /*02f0*/ 	.word	0x0002d8b8
        /*02f4*/ 	.short	0x0100
        /*02f6*/ 	.byte	0x08
	.zero		1


	//   ....[21]....
        /*02f8*/ 	.word	0x000008f0
        /*02fc*/ 	.word	0x000000ff
        /*0300*/ 	.word	0x0002d8c8
        /*0304*/ 	.short	0x0100
        /*0306*/ 	.byte	0x08
	.zero		1


	//   ....[22]....
        /*0308*/ 	.word	0x00001a80
        /*030c*/ 	.word	0x000000ff
        /*0310*/ 	.word	0x0002d800
        /*0314*/ 	.short	0x010a
        /*0316*/ 	.byte	0x27
	.zero		1


	//   ....[23]....
        /*0318*/ 	.word	0x00001b00
        /*031c*/ 	.word	0x00000003
        /*0320*/ 	.word	0x0002d830
        /*0324*/ 	.short	0x010a
        /*0326*/ 	.byte	0x3f
	.zero		1


	//   ....[24]....
        /*0328*/ 	.word	0x00001b50
        /*032c*/ 	.word	0x00000003
        /*0330*/ 	.word	0x0002d830
        /*0334*/ 	.short	0x010a
        /*0336*/ 	.byte	0x3f
	.zero		1


	//   ....[25]....
        /*0338*/ 	.word	0x00002320
        /*033c*/ 	.word	0x00000003
        /*0340*/ 	.word	0x00000000
        /*0344*/ 	.short	0x0101
        /*0346*/ 	.byte	0x3f
	.zero		1


	//   ....[26]....
        /*0348*/ 	.word	0x00005660
        /*034c*/ 	.word	0x000000ff
        /*0350*/ 	.word	0x0002d830
        /*0354*/ 	.short	0x010a
        /*0356*/ 	.byte	0x06
	.zero		1


	//   ....[27]....
        /*0358*/ 	.word	0x000056a0
        /*035c*/ 	.word	0x000000ff
        /*0360*/ 	.word	0x0002d830
        /*0364*/ 	.short	0x010a
        /*0366*/ 	.byte	0x06
	.zero		1


	//   ....[28]....
        /*0368*/ 	.word	0x00005920
        /*036c*/ 	.word	0x000000ff
        /*0370*/ 	.word	0x0002d850
        /*0374*/ 	.short	0x010a
        /*0376*/ 	.byte	0x06
	.zero		1


	//   ....[29]....
        /*0378*/ 	.word	0x00005960
        /*037c*/ 	.word	0x000000ff
        /*0380*/ 	.word	0x0002d850
        /*0384*/ 	.short	0x010a
        /*0386*/ 	.byte	0x06
	.zero		1


	//   ....[30]....
        /*0388*/ 	.word	0x000066d0
        /*038c*/ 	.word	0x00000033
        /*0390*/ 	.word	0x00000000
        /*0394*/ 	.short	0x0101
        /*0396*/ 	.byte	0x3f
	.zero		1


	//   ....[31]....
        /*0398*/ 	.word	0x000081f0
        /*039c*/ 	.word	0x00000024
        /*03a0*/ 	.word	0x00000000
        /*03a4*/ 	.short	0x0101
        /*03a6*/ 	.byte	0x3f
	.zero		1


	//   ....[32]....
        /*03a8*/ 	.word	0x00009130
        /*03ac*/ 	.word	0x000000ff
        /*03b0*/ 	.word	0x0002d830
        /*03b4*/ 	.short	0x010a
        /*03b6*/ 	.byte	0x06
	.zero		1


	//   ....[33]....
        /*03b8*/ 	.word	0x00009170
        /*03bc*/ 	.word	0x000000ff
        /*03c0*/ 	.word	0x0002d830
        /*03c4*/ 	.short	0x010a
        /*03c6*/ 	.byte	0x06
	.zero		1


	//   ....[34]....
        /*03c8*/ 	.word	0x000093f0
        /*03cc*/ 	.word	0x000000ff
        /*03d0*/ 	.word	0x0002d850
        /*03d4*/ 	.short	0x010a
        /*03d6*/ 	.byte	0x06
	.zero		1


	//   ....[35]....
        /*03d8*/ 	.word	0x00009430
        /*03dc*/ 	.word	0x000000ff
        /*03e0*/ 	.word	0x0002d850
        /*03e4*/ 	.short	0x010a
        /*03e6*/ 	.byte	0x06
	.zero		1


	//   ....[36]....
        /*03e8*/ 	.word	0x0000add0
        /*03ec*/ 	.word	0x0000000e
        /*03f0*/ 	.word	0x00000000
        /*03f4*/ 	.short	0x0101
        /*03f6*/ 	.byte	0x3f
	.zero		1


	//   ....[37]....
        /*03f8*/ 	.word	0x0000ae60
        /*03fc*/ 	.word	0x00000024
        /*0400*/ 	.word	0x00000000
        /*0404*/ 	.short	0x0101
        /*0406*/ 	.byte	0x3f
	.zero		1


	//   ....[38]....
        /*0408*/ 	.word	0x0000b9f0
        /*040c*/ 	.word	0x000000ff
        /*0410*/ 	.word	0x0002d830
        /*0414*/ 	.short	0x010a
        /*0416*/ 	.byte	0x06
	.zero		1


	//   ....[39]....
        /*0418*/ 	.word	0x0000ba30
        /*041c*/ 	.word	0x000000ff
        /*0420*/ 	.word	0x0002d830
        /*0424*/ 	.short	0x010a
        /*0426*/ 	.byte	0x06
	.zero		1


	//   ....[40]....
        /*0428*/ 	.word	0x0000bcb0
        /*042c*/ 	.word	0x000000ff
        /*0430*/ 	.word	0x0002d850
        /*0434*/ 	.short	0x010a
        /*0436*/ 	.byte	0x06
	.zero		1


	//   ....[41]....
        /*0438*/ 	.word	0x0000bcf0
        /*043c*/ 	.word	0x000000ff
        /*0440*/ 	.word	0x0002d850
        /*0444*/ 	.short	0x010a
        /*0446*/ 	.byte	0x06
	.zero		1


	//   ....[42]....
        /*0448*/ 	.word	0x0000c9d0
        /*044c*/ 	.word	0x00000053
        /*0450*/ 	.word	0x00000000
        /*0454*/ 	.short	0x0101
        /*0456*/ 	.byte	0x3f
	.zero		1


	//   ....[43]....
        /*0458*/ 	.word	0x0000e410
        /*045c*/ 	.word	0x00000022
        /*0460*/ 	.word	0x00000000
        /*0464*/ 	.short	0x0101
        /*0466*/ 	.byte	0x3f
	.zero		1


	//   ....[44]....
        /*0468*/ 	.word	0x0000f170
        /*046c*/ 	.word	0x000000ff
        /*0470*/ 	.word	0x0002d850
        /*0474*/ 	.short	0x010a
        /*0476*/ 	.byte	0x09
	.zero		1


	//   ....[45]....
        /*0478*/ 	.word	0x0000f1b0
        /*047c*/ 	.word	0x000000ff
        /*0480*/ 	.word	0x0002d850
        /*0484*/ 	.short	0x010a
        /*0486*/ 	.byte	0x09
	.zero		1


	//   ....[46]....
        /*0488*/ 	.word	0x0000f7f0
        /*048c*/ 	.word	0x00000004
        /*0490*/ 	.word	0x00000000
        /*0494*/ 	.short	0x0101
        /*0496*/ 	.byte	0x3f
	.zero		1


	//   ....[47]....
        /*0498*/ 	.word	0x00010400
        /*049c*/ 	.word	0x000000ff
        /*04a0*/ 	.word	0x00000000
        /*04a4*/ 	.short	0x0101
        /*04a6*/ 	.byte	0x05
	.zero		1


	//   ....[48]....
        /*04a8*/ 	.word	0x00011bf0
        /*04ac*/ 	.word	0x0000000d
        /*04b0*/ 	.word	0x0002d840
        /*04b4*/ 	.short	0x010a
        /*04b6*/ 	.byte	0x3f
	.zero		1


	//   ....[49]....
        /*04b8*/ 	.word	0x00012070
        /*04bc*/ 	.word	0x000000ff
        /*04c0*/ 	.word	0x0002d820
        /*04c4*/ 	.short	0x010a
        /*04c6*/ 	.byte	0x2a
	.zero		1


	//   ....[50]....
        /*04c8*/ 	.word	0x00012340
        /*04cc*/ 	.word	0x00000003
        /*04d0*/ 	.word	0x0002d840
        /*04d4*/ 	.short	0x010a
        /*04d6*/ 	.byte	0x3f
	.zero		1


	//   ....[51]....
        /*04d8*/ 	.word	0x00012590
        /*04dc*/ 	.word	0x00000002
        /*04e0*/ 	.word	0x00000060
        /*04e4*/ 	.short	0x010a
        /*04e6*/ 	.byte	0x3f
	.zero		1


	//   ....[52]....
        /*04e8*/ 	.word	0x00012a80
        /*04ec*/ 	.word	0x00000004
        /*04f0*/ 	.word	0x0002d840
        /*04f4*/ 	.short	0x010a
        /*04f6*/ 	.byte	0x3f
	.zero		1


	//   ....[53]....
        /*04f8*/ 	.word	0x00012cd0
        /*04fc*/ 	.word	0x00000003
        /*0500*/ 	.word	0x00000060
        /*0504*/ 	.short	0x010a
        /*0506*/ 	.byte	0x3f
	.zero		1


	//   ....[54]....
        /*0508*/ 	.word	0x00013120
        /*050c*/ 	.word	0x00000003
        /*0510*/ 	.word	0x0002d840
        /*0514*/ 	.short	0x010a
        /*0516*/ 	.byte	0x3f
	.zero		1


	//   ....[55]....
        /*0518*/ 	.word	0x00013370
        /*051c*/ 	.word	0x00000003
        /*0520*/ 	.word	0x00000060
        /*0524*/ 	.short	0x010a
        /*0526*/ 	.byte	0x3f
	.zero		1


	//   ....[56]....
        /*0528*/ 	.word	0x00013740
        /*052c*/ 	.word	0x00000003
        /*0530*/ 	.word	0x0002d860
        /*0534*/ 	.short	0x010a
        /*0536*/ 	.byte	0x3f
	.zero		1


	//   ....[57]....
        /*0538*/ 	.word	0x00013b70
        /*053c*/ 	.word	0x00000009
        /*0540*/ 	.word	0x0002d820
        /*0544*/ 	.short	0x010a
        /*0546*/ 	.byte	0x3f
	.zero		1


	//   ....[58]....
        /*0548*/ 	.word	0x00013c90
        /*054c*/ 	.word	0x00000005
        /*0550*/ 	.word	0x00000000
        /*0554*/ 	.short	0x010a
        /*0556*/ 	.byte	0x3f
	.zero		1


	//   ....[59]....
        /*0558*/ 	.word	0x00013d00
        /*055c*/ 	.word	0x00000003
        /*0560*/ 	.word	0x00000000
        /*0564*/ 	.short	0x010a
        /*0566*/ 	.byte	0x3f
	.zero		1


	//   ....[60]....
        /*0568*/ 	.word	0x00013d60
        /*056c*/ 	.word	0x00000013
        /*0570*/ 	.word	0x00000000
        /*0574*/ 	.short	0x010a
        /*0576*/ 	.byte	0x3f
	.zero		1


	//   ....[61]....
        /*0578*/ 	.word	0x00013d90
        /*057c*/ 	.word	0x00000007
        /*0580*/ 	.word	0x00000000
        /*0584*/ 	.short	0x010a
        /*0586*/ 	.byte	0x3f
	.zero		1


	//   ....[62]....
        /*0588*/ 	.word	0x00013e00
        /*058c*/ 	.word	0x00000003
        /*0590*/ 	.word	0x0002d800
        /*0594*/ 	.short	0x010a
        /*0596*/ 	.byte	0x3f
	.zero		1


	//   ....[63]....
        /*0598*/ 	.word	0x00013e50
        /*059c*/ 	.word	0x00000003
        /*05a0*/ 	.word	0x0002d830
        /*05a4*/ 	.short	0x010a
        /*05a6*/ 	.byte	0x3f
	.zero		1


	//   ....[64]....
        /*05a8*/ 	.word	0x00013eb0
        /*05ac*/ 	.word	0x0000000d
        /*05b0*/ 	.word	0x0002d830
        /*05b4*/ 	.short	0x010a
        /*05b6*/ 	.byte	0x3f
	.zero		1


	//   ....[65]....
        /*05b8*/ 	.word	0x00013f10
        /*05bc*/ 	.word	0x0000000d
        /*05c0*/ 	.word	0x0002d850
        /*05c4*/ 	.short	0x010a
        /*05c6*/ 	.byte	0x3f
	.zero		1


	//   ....[66]....
        /*05c8*/ 	.word	0x00013f70
        /*05cc*/ 	.word	0x0000000b
        /*05d0*/ 	.word	0x0002d830
        /*05d4*/ 	.short	0x010a
        /*05d6*/ 	.byte	0x3f
	.zero		1


	//   ....[67]....
        /*05d8*/ 	.word	0x00013fd0
        /*05dc*/ 	.word	0x0000000b
        /*05e0*/ 	.word	0x0002d850
        /*05e4*/ 	.short	0x010a
        /*05e6*/ 	.byte	0x3f
	.zero		1


	//   ....[68]....
        /*05e8*/ 	.word	0x00014030
        /*05ec*/ 	.word	0x0000000b
        /*05f0*/ 	.word	0x0002d830
        /*05f4*/ 	.short	0x010a
        /*05f6*/ 	.byte	0x3f
	.zero		1


	//   ....[69]....
        /*05f8*/ 	.word	0x00014090
        /*05fc*/ 	.word	0x0000000b
        /*0600*/ 	.word	0x0002d850
        /*0604*/ 	.short	0x010a
        /*0606*/ 	.byte	0x3f
	.zero		1


	//   ....[70]....
        /*0608*/ 	.word	0x000140f0
        /*060c*/ 	.word	0x00000003
        /*0610*/ 	.word	0x0002d850
        /*0614*/ 	.short	0x010a
        /*0616*/ 	.byte	0x3f
	.zero		1


	//   ....[71]....
        /*0618*/ 	.word	0x00014240
        /*061c*/ 	.word	0x0000000d
        /*0620*/ 	.word	0x0002d840
        /*0624*/ 	.short	0x010a
        /*0626*/ 	.byte	0x3f
	.zero		1


	//   ....[72]....
        /*0628*/ 	.word	0x000142a0
        /*062c*/ 	.word	0x00000005
        /*0630*/ 	.word	0x0002d820
        /*0634*/ 	.short	0x010a
        /*0636*/ 	.byte	0x3f
	.zero		1


	//   ....[73]....
        /*0638*/ 	.word	0x000142f0
        /*063c*/ 	.word	0x00000003
        /*0640*/ 	.word	0x0002d840
        /*0644*/ 	.short	0x010a
        /*0646*/ 	.byte	0x3f
	.zero		1


	//   ....[74]....
        /*0648*/ 	.word	0x00014340
        /*064c*/ 	.word	0x00000002
        /*0650*/ 	.word	0x00000060
        /*0654*/ 	.short	0x010a
        /*0656*/ 	.byte	0x3f
	.zero		1


	//   ....[75]....
        /*0658*/ 	.word	0x00014390
        /*065c*/ 	.word	0x00000004
        /*0660*/ 	.word	0x0002d840
        /*0664*/ 	.short	0x010a
        /*0666*/ 	.byte	0x3f
	.zero		1


	//   ....[76]....
        /*0668*/ 	.word	0x000143e0
        /*066c*/ 	.word	0x00000003
        /*0670*/ 	.word	0x00000060
        /*0674*/ 	.short	0x010a
        /*0676*/ 	.byte	0x3f
	.zero		1


	//   ....[77]....
        /*0678*/ 	.word	0x00014430
        /*067c*/ 	.word	0x00000003
        /*0680*/ 	.word	0x0002d840
        /*0684*/ 	.short	0x010a
        /*0686*/ 	.byte	0x3f
	.zero		1


	//   ....[78]....
        /*0688*/ 	.word	0x00014480
        /*068c*/ 	.word	0x00000003
        /*0690*/ 	.word	0x00000060
        /*0694*/ 	.short	0x010a
        /*0696*/ 	.byte	0x3f
	.zero		1


	//   ....[79]....
        /*0698*/ 	.word	0x000144d0
        /*069c*/ 	.word	0x00000003
        /*06a0*/ 	.word	0x0002d860
        /*06a4*/ 	.short	0x010a
        /*06a6*/ 	.byte	0x3f
	.zero		1


	//   ....[80]....
        /*06a8*/ 	.word	0x000145b0
        /*06ac*/ 	.word	0x00000009
        /*06b0*/ 	.word	0x0002d820
        /*06b4*/ 	.short	0x010a
        /*06b6*/ 	.byte	0x3f
	.zero		1


	//   ....[81]....
        /*06b8*/ 	.word	0x00014600
        /*06bc*/ 	.word	0x00000005
        /*06c0*/ 	.word	0x00000000
        /*06c4*/ 	.short	0x010a
        /*06c6*/ 	.byte	0x3f
	.zero		1


	//   ....[82]....
        /*06c8*/ 	.word	0x00014650
        /*06cc*/ 	.word	0x00000003
        /*06d0*/ 	.word	0x00000000
        /*06d4*/ 	.short	0x010a
        /*06d6*/ 	.byte	0x3f
	.zero		1


	//   ....[83]....
        /*06d8*/ 	.word	0x000146a0
        /*06dc*/ 	.word	0x00000013
        /*06e0*/ 	.word	0x00000000
        /*06e4*/ 	.short	0x010a
        /*06e6*/ 	.byte	0x3f
	.zero		1


	//----- nvinfo : EIATTR_NUM_MBARRIERS
	.align		4
.L_179:
        /*06e8*/ 	.byte	0x03, 0x38
        /*06ea*/ 	.short	0x0016


	//----- nvinfo : EIATTR_EXIT_INSTR_OFFSETS
	.align		4
        /*06ec*/ 	.byte	0x04, 0x1c
        /*06ee*/ 	.short	(.L_181 - .L_180)


	//   ....[0]....
.L_180:
        /*06f0*/ 	.word	0x00000a50


	//   ....[1]....
        /*06f4*/ 	.word	0x00010aa0


	//   ....[2]....
        /*06f8*/ 	.word	0x00010b00


	//   ....[3]....
        /*06fc*/ 	.word	0x00013bb0


	//   ....[4]....
        /*0700*/ 	.word	0x00013de0


	//----- nvinfo : EIATTR_MAX_THREADS
	.align		4
.L_181:
        /*0704*/ 	.byte	0x04, 0x05
        /*0706*/ 	.short	(.L_183 - .L_182)
.L_182:
        /*0708*/ 	.word	0x00000200
        /*070c*/ 	.word	0x00000001
        /*0710*/ 	.word	0x00000001


	//----- nvinfo : EIATTR_CRS_STACK_SIZE
	.align		4
.L_183:
        /*0714*/ 	.byte	0x04, 0x1e
        /*0716*/ 	.short	(.L_185 - .L_184)
.L_184:
        /*0718*/ 	.word	0x00000000


	//----- nvinfo : EIATTR_CBANK_PARAM_SIZE
	.align		4
.L_185:
        /*071c*/ 	.byte	0x03, 0x19
        /*071e*/ 	.short	0x0bf0


	//----- nvinfo : EIATTR_PARAM_CBANK
	.align		4
        /*0720*/ 	.byte	0x04, 0x0a
        /*0722*/ 	.short	(.L_187 - .L_186)
	.align		4
.L_186:
        /*0724*/ 	.word	index@(.nv.constant0._ZN7cutlass13device_kernelIN5flash11enable_sm90INS1_16FlashAttnFwdSm90INS1_25CollectiveMainloopFwdSm90ILi2EN4cute5tupleIJNS5_1CILi1EEES8_S8_EEENS6_IJNS7_ILi192EEENS7_ILi128EEENS7_ILi96EEEEEELi96ENS_10bfloat16_tEfNS_4arch4Sm90ELb0ELb1ELb1ELb0ELb0ELb0ELb0ELb0ELb1ELb0ELb0ELb0EEENS1_21CollectiveEpilogueFwdINS6_IJSA_SC_SB_EEES9_SE_SG_Li384ELb0ELb0ELb0ELb0EEENS1_30DynamicPersistentTileSchedulerILi384ELi32ELb0ELb0ELb1EEEEEEEEEvNT_6ParamsE)
        /*0728*/ 	.short	0x0210
        /*072a*/ 	.short	0x0bf0


	//----- nvinfo : EIATTR_SW_WAR
	.align		4
.L_187:
        /*072c*/ 	.byte	0x04, 0x36
        /*072e*/ 	.short	(.L_189 - .L_188)
.L_188:
        /*0730*/ 	.word	0x00000008
.L_189:


//--------------------- .nv.info._ZN7cutlass13device_kernelIN5flash11enable_sm90INS1_16FlashAttnFwdSm90INS1_25CollectiveMainloopFwdSm90ILi2EN4cute5tupleIJNS5_1CILi1EEES8_S8_EEENS6_IJNS7_ILi192EEENS7_ILi128EEENS7_ILi96EEEEEELi96ENS_10bfloat16_tEfNS_4arch4Sm90ELb0ELb1ELb1ELb1ELb0ELb0ELb0ELb0ELb1ELb0ELb0ELb0EEENS1_21CollectiveEpilogueFwdINS6_IJSA_SC_SB_EEES9_SE_SG_Li384ELb1ELb0ELb0ELb0EEENS1_36VarlenDynamicPersistentTileSchedulerILi192ELi128ELi384ELi32ELb0ELb0ELb1ELb1ELb0ELb1EEEEEEEEEvNT_6ParamsE --------------------------
	.section	.nv.info._ZN7cutlass13device_kernelIN5flash11enable_sm90INS1_16FlashAttnFwdSm90INS1_25CollectiveMainloopFwdSm90ILi2EN4cute5tupleIJNS5_1CILi1EEES8_S8_EEENS6_IJNS7_ILi192EEENS7_ILi128EEENS7_ILi96EEEEEELi96ENS_10bfloat16_tEfNS_4arch4Sm90ELb0ELb1ELb1ELb1ELb0ELb0ELb0ELb0ELb1ELb0ELb0ELb0EEENS1_21CollectiveEpilogueFwdINS6_IJSA_SC_SB_EEES9_SE_SG_Li384ELb1ELb0ELb0ELb0EEENS1_36VarlenDynamicPersistentTileSchedulerILi192ELi128ELi384ELi32ELb0ELb0ELb1ELb1ELb0ELb1EEEEEEEEEvNT_6ParamsE,"",@"SHT_CUDA_INFO"
	.sectionflags	@""
	.align	4


	//----- nvinfo : EIATTR_CUDA_API_VERSION
	.align		4
        /*0000*/ 	.byte	0x04, 0x37
        /*0002*/ 	.short	(.L_191 - .L_190)
.L_190:
        /*0004*/ 	.word	0x00000082


	//----- nvinfo : EIATTR_KPARAM_INFO
	.align		4
.L_191:
        /*0008*/ 	.byte	0x04, 0x17
        /*000a*/ 	.short	(.L_193 - .L_192)
.L_192:
        /*000c*/ 	.word	0x00000000
        /*0010*/ 	.short	0x0000
        /*0012*/ 	.short	0x0070
        /*0014*/ 	.byte	0x00, 0xf0, 0x01, 0x28


	//----- nvinfo : EIATTR_SPARSE_MMA_MASK
	.align		4
.L_193:
        /*0018*/ 	.byte	0x03, 0x50
        /*001a*/ 	.short	0x0000


	//----- nvinfo : EIATTR_MAXREG_COUNT
	.align		4
        /*001c*/ 	.byte	0x03, 0x1b
        /*001e*/ 	.short	0x0080


	//----- nvinfo : EIATTR_NUM_BARRIERS
	.align		4
        /*0020*/ 	.byte	0x02, 0x4c
        /*0022*/ 	.byte	0x10
	.zero		1


	//----- nvinfo : EIATTR_EXTERNS
	.align		4
        /*0024*/ 	.byte	0x04, 0x0f
        /*0026*/ 	.short	(.L_195 - .L_194)


	//   ....[0]....
	.align		4
.L_194:
        /*0028*/ 	.word	index@(__assertfail)


	//----- nvinfo : EIATTR_ANNOTATIONS
	.align		4
.L_195:
        /*002c*/ 	.byte	0x04, 0x55
        /*002e*/ 	.short	(.L_197 - .L_196)


	//   ....[0]....
.L_196:
        /*0030*/ 	.word	0x00000001
        /*0034*/ 	.byte	0x80, 0x22, 0x01, 0x00, 0x01, 0x00, 0x00, 0x00, 0x10, 0x2d, 0x01, 0x00


	//----- nvinfo : EIATTR_MERCURY_ISA_VERSION
	.align		4
.L_197:
        /*0040*/ 	.byte	0x03, 0x5f
        /*0042*/ 	.short	0x0101


	//----- nvinfo : EIATTR_UNUSED_LOAD_BYTE_OFFSET
	.align		4
        /*0044*/ 	.byte	0x04, 0x44
        /*0046*/ 	.short	(.L_199 - .L_198)


	//   ....[0]....
.L_198:
        /*0048*/ 	.word	0x00000a80
        /*004c*/ 	.word	0x0000fff0


	//   ....[1]....
        /*0050*/ 	.word	0x0000fcc0
        /*0054*/ 	.word	0x0000fff0


	//----- nvinfo : EIATTR_INT_WARP_WIDE_INSTR_OFFSETS
	.align		4
.L_199:
        /*0058*/ 	.byte	0x04, 0x31
        /*005a*/ 	.short	(.L_201 - .L_200)


	//   ....[0]....
.L_200:
        /*005c*/ 	.word	0x00000160


	//   ....[1]....
        /*0060*/ 	.word	0x000001a0


	//   ....[2]....
        /*0064*/ 	.word	0x00000210


	//   ....[3]....
        /*0068*/ 	.word	0x000128c0


	//   ....[4]....
        /*006c*/ 	.word	0x00012950


	//   ....[5]....
        /*0070*/ 	.word	0x00012e00


	//   ....[6]....
        /*0074*/ 	.word	0x00012e40


	//   ....[7]....
        /*0078*/ 	.word	0x00012f80


	//   ....[8]....
        /*007c*/ 	.word	0x00013050


	//   ....[9]....
        /*0080*/ 	.word	0x00014f20


	//   ....[10]....
        /*0084*/ 	.word	0x00014fb0


	//----- nvinfo : EIATTR_COOP_GROUP_MASK_REGIDS
	.align		4
.L_201:
        /*0088*/ 	.byte	0x04, 0x29
        /*008a*/ 	.short	(.L_203 - .L_202)


	//   ....[0]....
.L_202:
        /*008c*/ 	.word	0xffffffff


	//   ....[1]....
        /*0090*/ 	.word	0xffffffff


	//   ....[2]....
        /*0094*/ 	.word	0xffffffff


	//   ....[3]....
        /*0098*/ 	.word	0xffffffff


	//   ....[4]....
        /*009c*/ 	.word	0xffffffff


	//   ....[5]....
        /*00a0*/ 	.word	0xffffffff


	//   ....[6]....
        /*00a4*/ 	.word	0xffffffff


	//   ....[7]....
        /*00a8*/ 	.word	0xffffffff


	//   ....[8]....
        /*00ac*/ 	.word	0xffffffff


	//   ....[9]....
        /*00b0*/ 	.word	0xffffffff


	//   ....[10]....
        /*00b4*/ 	.word	0xffffffff


	//   ....[11]....
        /*00b8*/ 	.word	0xffffffff


	//   ....[12]....
        /*00bc*/ 	.word	0xffffffff


	//   ....[13]....
        /*00c0*/ 	.word	0xffffffff


	//   ....[14]....
        /*00c4*/ 	.word	0xffffffff


	//   ....[15]....
        /*00c8*/ 	.word	0xffffffff


	//   ....[16]....
        /*00cc*/ 	.word	0xffffffff


	//   ....[17]....
        /*00d0*/ 	.word	0xffffffff


	//   ....[18]....
        /*00d4*/ 	.word	0xffffffff


	//   ....[19]....
        /*00d8*/ 	.word	0xffffffff


	//   ....[20]....
        /*00dc*/ 	.word	0xffffffff


	//   ....[21]....
        /*00e0*/ 	.word	0xffffffff


	//   ....[22]....
        /*00e4*/ 	.word	0xffffffff


	//   ....[23]....
        /*00e8*/ 	.word	0xffffffff


	//   ....[24]....
        /*00ec*/ 	.word	0xffffffff


	//   ....[25]....
        /*00f0*/ 	.word	0xffffffff


	//   ....[26]....
        /*00f4*/ 	.word	0xffffffff


	//   ....[27]....
        /*00f8*/ 	.word	0xffffffff


	//   ....[28]....
        /*00fc*/ 	.word	0xffffffff


	//   ....[29]....
        /*0100*/ 	.word	0xffffffff


	//   ....[30]....
        /*0104*/ 	.word	0xffffffff


	//   ....[31]....
        /*0108*/ 	.word	0xffffffff


	//   ....[32]....
        /*010c*/ 	.word	0xffffffff


	//   ....[33]....
        /*0110*/ 	.word	0xffffffff


	//   ....[34]....
        /*0114*/ 	.word	0xffffffff


	//   ....[35]....
        /*0118*/ 	.word	0xffffffff


	//   ....[36]....
        /*011c*/ 	.word	0xffffffff


	//   ....[37]....
        /*0120*/ 	.word	0xffffffff


	//   ....[38]....
        /*0124*/ 	.word	0xffffffff


	//   ....[39]....
        /*0128*/ 	.word	0xffffffff


	//   ....[40]....
        /*012c*/ 	.word	0xffffffff


	//   ....[41]....
        /*0130*/ 	.word	0xffffffff


	//   ....[42]....
        /*0134*/ 	.word	0xffffffff


	//   ....[43]....
        /*0138*/ 	.word	0xffffffff


	//   ....[44]....
        /*013c*/ 	.word	0xffffffff


	//   ....[45]....
        /*0140*/ 	.word	0xffffffff


	//   ....[46]....
        /*0144*/ 	.word	0xffffffff


	//   ....[47]....
        /*0148*/ 	.word	0xffffffff


	//   ....[48]....
        /*014c*/ 	.word	0xffffffff


	//   ....[49]....
        /*0150*/ 	.word	0xffffffff


	//   ....[50]....
        /*0154*/ 	.word	0xffffffff


	//   ....[51]....
        /*0158*/ 	.word	0xffffffff


	//   ....[52]....
        /*015c*/ 	.word	0xffffffff


	//   ....[53]....
        /*0160*/ 	.word	0xffffffff


	//   ....[54]....
        /*0164*/ 	.word	0xffffffff


	//   ....[55]....
        /*0168*/ 	.word	0xffffffff


	//   ....[56]....
        /*016c*/ 	.word	0xffffffff


	//   ....[57]....
        /*0170*/ 	.word	0xffffffff


	//   ....[58]....
        /*0174*/ 	.word	0xffffffff


	//   ....[59]....
        /*0178*/ 	.word	0xffffffff


	//   ....[60]....
        /*017c*/ 	.word	0xffffffff


	//   ....[61]....
        /*0180*/ 	.word	0xffffffff


	//   ....[62]....
        /*0184*/ 	.word	0xffffffff


	//   ....[63]....
        /*0188*/ 	.word	0xffffffff


	//   ....[64]....
        /*018c*/ 	.word	0xffffffff


	//   ....[65]....
        /*0190*/ 	.word	0xffffffff


	//   ....[66]....
        /*0194*/ 	.word	0x0500000f


	//   ....[67]....
        /*0198*/ 	.word	0x0500000f


	//   ....[68]....
        /*019c*/ 	.word	0x0500000f


	//   ....[69]....
        /*01a0*/ 	.word	0x0500000f


	//   ....[70]....
        /*01a4*/ 	.word	0x0500000f


	//   ....[71]....
        /*01a8*/ 	.word	0x0500000f


	//   ....[72]....
        /*01ac*/ 	.word	0x0500000f


	//   ....[73]....
        /*01b0*/ 	.word	0x0500000f


	//   ....[74]....
        /*01b4*/ 	.word	0x0500000f


	//   ....[75]....
        /*01b8*/ 	.word	0x0500000f


	//   ....[76]....
        /*01bc*/ 	.word	0x0500000f


	//   ....[77]....
        /*01c0*/ 	.word	0x0500000f


	//   ....[78]....
        /*01c4*/ 	.word	0x0500000f


	//   ....[79]....
        /*01c8*/ 	.word	0x0500000f


	//   ....[80]....
        /*01cc*/ 	.word	0x0500000f


	//   ....[81]....
        /*01d0*/ 	.word	0x0500000f


	//   ....[82]....
        /*01d4*/ 	.word	0x0500000f


	//   ....[83]....
        /*01d8*/ 	.word	0x0500000f


	//   ....[84]....
        /*01dc*/ 	.word	0x0500000f


	//----- nvinfo : EIATTR_COOP_GROUP_INSTR_OFFSETS
	.align		4
.L_203:
        /*01e0*/ 	.byte	0x04, 0x28
        /*01e2*/ 	.short	(.L_205 - .L_204)


	//   ....[0]....
.L_204:
        /*01e4*/ 	.word	0x00000070


	//   ....[1]....
        /*01e8*/ 	.word	0x00000170


	//   ....[2]....
        /*01ec*/ 	.word	0x000001c0


	//   ....[3]....
        /*01f0*/ 	.word	0x000003f0


	//   ....[4]....
        /*01f4*/ 	.word	0x00000550


	//   ....[5]....
        /*01f8*/ 	.word	0x00000670


	//   ....[6]....
        /*01fc*/ 	.word	0x000007d0


	//   ....[7]....
        /*0200*/ 	.word	0x000018b0


	//   ....[8]....
        /*0204*/ 	.word	0x00003ea0


	//   ....[9]....
        /*0208*/ 	.word	0x00003f40


	//   ....[10]....
        /*020c*/ 	.word	0x00004630


	//   ....[11]....
        /*0210*/ 	.word	0x00004690


	//   ....[12]....
        /*0214*/ 	.word	0x00005290


	//   ....[13]....
        /*0218*/ 	.word	0x000074f0


	//   ....[14]....
        /*021c*/ 	.word	0x000075f0


	//   ....[15]....
        /*0220*/ 	.word	0x00007b50


	//   ....[16]....
        /*0224*/ 	.word	0x00007d10


	//   ....[17]....
        /*0228*/ 	.word	0x00008e80


	//   ....[18]....
        /*022c*/ 	.word	0x00009f70


	//   ....[19]....
        /*0230*/ 	.word	0x0000a010


	//   ....[20]....
        /*0234*/ 	.word	0x0000a6e0


	//   ....[21]....
        /*0238*/ 	.word	0x0000a7a0


	//   ....[22]....
        /*023c*/ 	.word	0x0000b980


	//   ....[23]....
        /*0240*/ 	.word	0x0000d8d0


	//   ....[24]....
        /*0244*/ 	.word	0x0000d9d0


	//   ....[25]....
        /*0248*/ 	.word	0x0000e250


	//   ....[26]....
        /*024c*/ 	.word	0x0000e340


	//   ....[27]....
        /*0250*/ 	.word	0x0000f260


	//   ....[28]....
        /*0254*/ 	.word	0x0000f370


	//   ....[29]....
        /*0258*/ 	.word	0x0000f3d0


	//   ....[30]....
        /*025c*/ 	.word	0x0000f4e0


	//   ....[31]....
        /*0260*/ 	.word	0x0000f520


	//   ....[32]....
        /*0264*/ 	.word	0x000114c0


	//   ....[33]....
        /*0268*/ 	.word	0x00011640


	//   ....[34]....
        /*026c*/ 	.word	0x00011670


	//   ....[35]....
        /*0270*/ 	.word	0x000116b0


	//   ....[36]....
        /*0274*/ 	.word	0x00011720


	//   ....[37]....
        /*0278*/ 	.word	0x00011780


	//   ....[38]....
        /*027c*/ 	.word	0x000117c0


	//   ....[39]....
        /*0280*/ 	.word	0x00011940


	//   ....[40]....
        /*0284*/ 	.word	0x000119a0


	//   ....[41]....
        /*0288*/ 	.word	0x000119e0


	//   ....[42]....
        /*028c*/ 	.word	0x00011a20


	//   ....[43]....
        /*0290*/ 	.word	0x00011a50


	//   ....[44]....
        /*0294*/ 	.word	0x00011a80


	//   ....[45]....
        /*0298*/ 	.word	0x00011b20


	//   ....[46]....
        /*029c*/ 	.word	0x00011b80


	//   ....[47]....
        /*02a0*/ 	.word	0x00011c10


	//   ....[48]....
        /*02a4*/ 	.word	0x00015320


	//   ....[49]....
        /*02a8*/ 	.word	0x00015330


	//   ....[50]....
        /*02ac*/ 	.word	0x00015420


	//   ....[51]....
        /*02b0*/ 	.word	0x00015480


	//   ....[52]....
        /*02b4*/ 	.word	0x000154c0


	//   ....[53]....
        /*02b8*/ 	.word	0x00015500


	//   ....[54]....
        /*02bc*/ 	.word	0x00015530


	//   ....[55]....
        /*02c0*/ 	.word	0x00015560


	//   ....[56]....
        /*02c4*/ 	.word	0x000156d0


	//   ....[57]....
        /*02c8*/ 	.word	0x00015730


	//   ....[58]....
        /*02cc*/ 	.word	0x00015770


	//   ....[59]....
        /*02d0*/ 	.word	0x000157b0


	//   ....[60]....
        /*02d4*/ 	.word	0x000157e0


	//   ....[61]....
        /*02d8*/ 	.word	0x00015810


	//   ....[62]....
        /*02dc*/ 	.word	0x000158d0


	//   ....[63]....
        /*02e0*/ 	.word	0x000158f0


	//   ....[64]....
        /*02e4*/ 	.word	0x00015960


	//   ....[65]....
        /*02e8*/ 	.word	0x00015fb0


	//   ....[66]....
        /*02ec*/ 	.word	0x00016610


	//   ....[67]....
        /*02f0*/ 	.word	0x00016a00


	//   ....[68]....
        /*02f4*/ 	.word	0x00016a90


	//   ....[69]....
        /*02f8*/ 	.word	0x00016b30


	//   ....[70]....
        /*02fc*/ 	.word	0x00016be0


	//   ....[71]....
        /*0300*/ 	.word	0x00016c60


	//   ....[72]....
        /*0304*/ 	.word	0x00016ce0


	//   ....[73]....
        /*0308*/ 	.word	0x00016d60


	//   ....[74]....
        /*030c*/ 	.word	0x00016de0


	//   ....[75]....
        /*0310*/ 	.word	0x00016e70


	//   ....[76]....
        /*0314*/ 	.word	0x00016f20


	//   ....[77]....
        /*0318*/ 	.word	0x00016fa0


	//   ....[78]....
        /*031c*/ 	.word	0x00017020


	//   ....[79]....
        /*0320*/ 	.word	0x000170a0


	//   ....[80]....
        /*0324*/ 	.word	0x00017120


	//   ....[81]....
        /*0328*/ 	.word	0x00017190


	//   ....[82]....
        /*032c*/ 	.word	0x00017230


	//   ....[83]....
        /*0330*/ 	.word	0x000172c0


	//   ....[84]....
        /*0334*/ 	.word	0x000173e0


	//----- nvinfo : EIATTR_REG_RECONFIG
	.align		4
.L_205:
        /*0338*/ 	.byte	0x01, 0x54
	.zero		2


	//----- nvinfo : EIATTR_SYSCALL_OFFSETS
	.align		4
        /*033c*/ 	.byte	0x04, 0x46
        /*033e*/ 	.short	(.L_207 - .L_206)


	//   ....[0]....
.L_206:
        /*0340*/ 	.word	0x00001aa0


	//   ....[1]....
        /*0344*/ 	.word	0x00012ad0


	//   ....[2]....
        /*0348*/ 	.word	0x00012c00


	//   ....[3]....
        /*034c*/ 	.word	0x00012d00


	//----- nvinfo : EIATTR_MBARRIER_INSTR_OFFSETS
	.align		4
.L_207:
        /*0350*/ 	.byte	0x04, 0x39
        /*0352*/ 	.short	(.L_209 - .L_208)


	//   ....[0]....
.L_208:
        /*0354*/ 	.word	0x000002a0
        /*0358*/ 	.word	0x000000ff
        /*035c*/ 	.word	0x0002d800
        /*0360*/ 	.short	0x0100
        /*0362*/ 	.byte	0x08
	.zero		1


	//   ....[1]....
        /*0364*/ 	.word	0x000002b0
        /*0368*/ 	.word	0x000000ff
        /*036c*/ 	.word	0x0002d820
        /*0370*/ 	.short	0x0100
        /*0372*/ 	.byte	0x08
	.zero		1


	//   ....[2]....
        /*0374*/ 	.word	0x000003a0
        /*0378*/ 	.word	0x000000ff
        /*037c*/ 	.word	0x0002d830
        /*0380*/ 	.short	0x0100
        /*0382*/ 	.byte	0x08
	.zero		1


	//   ....[3]....
        /*0384*/ 	.word	0x000003b0
        /*0388*/ 	.word	0x000000ff
        /*038c*/ 	.word	0x0002d840
        /*0390*/ 	.short	0x0100
        /*0392*/ 	.byte	0x08
	.zero		1


	//   ....[4]....
        /*0394*/ 	.word	0x000003c0
        /*0398*/ 	.word	0x000000ff
        /*039c*/ 	.word	0x0002d838
        /*03a0*/ 	.short	0x0100
        /*03a2*/ 	.byte	0x08
	.zero		1


	//   ....[5]....
        /*03a4*/ 	.word	0x000003d0
        /*03a8*/ 	.word	0x000000ff
        /*03ac*/ 	.word	0x0002d848
        /*03b0*/ 	.short	0x0100
        /*03b2*/ 	.byte	0x08
	.zero		1


	//   ....[6]....
        /*03b4*/ 	.word	0x00000500
        /*03b8*/ 	.word	0x000000ff
        /*03bc*/ 	.word	0x0002d850
        /*03c0*/ 	.short	0x0100
        /*03c2*/ 	.byte	0x08
	.zero		1


	//   ....[7]....
        /*03c4*/ 	.word	0x00000510
        /*03c8*/ 	.word	0x000000ff
        /*03cc*/ 	.word	0x0002d860
        /*03d0*/ 	.short	0x0100
        /*03d2*/ 	.byte	0x08
	.zero		1


	//   ....[8]....
        /*03d4*/ 	.word	0x00000520
        /*03d8*/ 	.word	0x000000ff
        /*03dc*/ 	.word	0x0002d858
        /*03e0*/ 	.short	0x0100
        /*03e2*/ 	.byte	0x08
	.zero		1


	//   ....[9]....
        /*03e4*/ 	.word	0x00000530
        /*03e8*/ 	.word	0x000000ff
        /*03ec*/ 	.word	0x0002d868
        /*03f0*/ 	.short	0x0100
        /*03f2*/ 	.byte	0x08
	.zero		1


	//   ....[10]....
        /*03f4*/ 	.word	0x00000620
        /*03f8*/ 	.word	0x000000ff
        /*03fc*/ 	.word	0x0002d870
        /*0400*/ 	.short	0x0100
        /*0402*/ 	.byte	0x06
	.zero		1


	//   ....[11]....
        /*0404*/ 	.word	0x00000630
        /*0408*/ 	.word	0x000000ff
        /*040c*/ 	.word	0x0002d880
        /*0410*/ 	.short	0x0100
        /*0412*/ 	.byte	0x06
	.zero		1


	//   ....[12]....
        /*0414*/ 	.word	0x00000640
        /*0418*/ 	.word	0x000000ff
        /*041c*/ 	.word	0x0002d878
        /*0420*/ 	.short	0x0100
        /*0422*/ 	.byte	0x06
	.zero		1


	//   ....[13]....
        /*0424*/ 	.word	0x00000650
        /*0428*/ 	.word	0x000000ff
        /*042c*/ 	.word	0x0002d888
        /*0430*/ 	.short	0x0100
        /*0432*/ 	.byte	0x06
	.zero		1


	//   ....[14]....
        /*0434*/ 	.word	0x00000780
        /*0438*/ 	.word	0x000000ff
        /*043c*/ 	.word	0x0002d890
        /*0440*/ 	.short	0x0100
        /*0442*/ 	.byte	0x08
	.zero		1


	//   ....[15]....
        /*0444*/ 	.word	0x00000790
        /*0448*/ 	.word	0x000000ff
        /*044c*/ 	.word	0x0002d8a0
        /*0450*/ 	.short	0x0100
        /*0452*/ 	.byte	0x08
	.zero		1


	//   ....[16]....
        /*0454*/ 	.word	0x000007a0
        /*0458*/ 	.word	0x000000ff
        /*045c*/ 	.word	0x0002d898
        /*0460*/ 	.short	0x0100
        /*0462*/ 	.byte	0x08
	.zero		1


	//   ....[17]....
        /*0464*/ 	.word	0x000007b0
        /*0468*/ 	.word	0x000000ff
        /*046c*/ 	.word	0x0002d8a8
        /*0470*/ 	.short	0x0100
        /*0472*/ 	.byte	0x08
	.zero		1


	//   ....[18]....
        /*0474*/ 	.word	0x000008e0
        /*0478*/ 	.word	0x000000ff
        /*047c*/ 	.word	0x0002d8b0
        /*0480*/ 	.short	0x0100
        /*0482*/ 	.byte	0x08
	.zero		1


	//   ....[19]....
        /*0484*/ 	.word	0x000008f0
        /*0488*/ 	.word	0x000000ff
        /*048c*/ 	.word	0x0002d8c0
        /*0490*/ 	.short	0x0100
        /*0492*/ 	.byte	0x08
	.zero		1


	//   ....[20]....
        /*0494*/ 	.word	0x00000900
        /*0498*/ 	.word	0x000000ff
        /*049c*/ 	.word	0x0002d8b8
        /*04a0*/ 	.short	0x0100
        /*04a2*/ 	.byte	0x08
	.zero		1


	//   ....[21]....
        /*04a4*/ 	.word	0x00000910
        /*04a8*/ 	.word	0x000000ff
        /*04ac*/ 	.word	0x0002d8c8
        /*04b0*/ 	.short	0x0100
        /*04b2*/ 	.byte	0x08
	.zero		1


	//   ....[22]....
        /*04b4*/ 	.word	0x00001b20
        /*04b8*/ 	.word	0x000000ff
        /*04bc*/ 	.word	0x0002d800
        /*04c0*/ 	.short	0x010a
        /*04c2*/ 	.byte	0x2a
	.zero		1


	//   ....[23]....
        /*04c4*/ 	.word	0x00001ba0
        /*04c8*/ 	.word	0x00000004
        /*04cc*/ 	.word	0x0002d830
        /*04d0*/ 	.short	0x010a
        /*04d2*/ 	.byte	0x3f
	.zero		1


	//   ....[24]....
        /*04d4*/ 	.word	0x00001c00
        /*04d8*/ 	.word	0x00000004
        /*04dc*/ 	.word	0x0002d830
        /*04e0*/ 	.short	0x010a
        /*04e2*/ 	.byte	0x3f
	.zero		1


	//   ....[25]....
        /*04e4*/ 	.word	0x000023d0
        /*04e8*/ 	.word	0x00000004
        /*04ec*/ 	.word	0x00000000
        /*04f0*/ 	.short	0x0101
        /*04f2*/ 	.byte	0x3f
	.zero		1


	//   ....[26]....
        /*04f4*/ 	.word	0x00005710
        /*04f8*/ 	.word	0x000000ff
        /*04fc*/ 	.word	0x0002d830
        /*0500*/ 	.short	0x010a
        /*0502*/ 	.byte	0x06
	.zero		1


	//   ....[27]....
        /*0504*/ 	.word	0x00005750
        /*0508*/ 	.word	0x000000ff
        /*050c*/ 	.word	0x0002d830
        /*0510*/ 	.short	0x010a
        /*0512*/ 	.byte	0x06
	.zero		1


	//   ....[28]....
        /*0514*/ 	.word	0x000059f0
        /*0518*/ 	.word	0x000000ff
        /*051c*/ 	.word	0x0002d850
        /*0520*/ 	.short	0x010a
        /*0522*/ 	.byte	0x06
	.zero		1


	//   ....[29]....
        /*0524*/ 	.word	0x00005a30
        /*0528*/ 	.word	0x000000ff
        /*052c*/ 	.word	0x0002d850
        /*0530*/ 	.short	0x010a
        /*0532*/ 	.byte	0x06
	.zero		1


	//   ....[30]....
        /*0534*/ 	.word	0x00006740
        /*0538*/ 	.word	0x00000035
        /*053c*/ 	.word	0x00000000
        /*0540*/ 	.short	0x0101
        /*0542*/ 	.byte	0x3f
	.zero		1


	//   ....[31]....
        /*0544*/ 	.word	0x00008060
        /*0548*/ 	.word	0x0000000d
        /*054c*/ 	.word	0x00000000
        /*0550*/ 	.short	0x0101
        /*0552*/ 	.byte	0x3f
	.zero		1


	//   ....[32]....
        /*0554*/ 	.word	0x00009220
        /*0558*/ 	.word	0x000000ff
        /*055c*/ 	.word	0x0002d830
        /*0560*/ 	.short	0x010a
        /*0562*/ 	.byte	0x06
	.zero		1


	//   ....[33]....
        /*0564*/ 	.word	0x00009260
        /*0568*/ 	.word	0x000000ff
        /*056c*/ 	.word	0x0002d830
        /*0570*/ 	.short	0x010a
        /*0572*/ 	.byte	0x06
	.zero		1


	//   ....[34]....
        /*0574*/ 	.word	0x00009500
        /*0578*/ 	.word	0x000000ff
        /*057c*/ 	.word	0x0002d850
        /*0580*/ 	.short	0x010a
        /*0582*/ 	.byte	0x06
	.zero		1


	//   ....[35]....
        /*0584*/ 	.word	0x00009540
        /*0588*/ 	.word	0x000000ff
        /*058c*/ 	.word	0x0002d850
        /*0590*/ 	.short	0x010a
        /*0592*/ 	.byte	0x06
	.zero		1


	//   ....[36]....
        /*0594*/ 	.word	0x0000ae40
        /*0598*/ 	.word	0x00000018
        /*059c*/ 	.word	0x00000000
        /*05a0*/ 	.short	0x0101
        /*05a2*/ 	.byte	0x3f
	.zero		1


	//   ....[37]....
        /*05a4*/ 	.word	0x0000aec0
        /*05a8*/ 	.word	0x0000002a
        /*05ac*/ 	.word	0x00000000
        /*05b0*/ 	.short	0x0101
        /*05b2*/ 	.byte	0x3f
	.zero		1


	//   ....[38]....
        /*05b4*/ 	.word	0x0000bb50
        /*05b8*/ 	.word	0x000000ff
        /*05bc*/ 	.word	0x0002d830
        /*05c0*/ 	.short	0x010a
        /*05c2*/ 	.byte	0x06
	.zero		1


	//   ....[39]....
        /*05c4*/ 	.word	0x0000bb90
        /*05c8*/ 	.word	0x000000ff
        /*05cc*/ 	.word	0x0002d830
        /*05d0*/ 	.short	0x010a
        /*05d2*/ 	.byte	0x06
	.zero		1


	//   ....[40]....
        /*05d4*/ 	.word	0x0000be30
        /*05d8*/ 	.word	0x000000ff
        /*05dc*/ 	.word	0x0002d850
        /*05e0*/ 	.short	0x010a
        /*05e2*/ 	.byte	0x06
	.zero		1


	//   ....[41]....
        /*05e4*/ 	.word	0x0000be70
        /*05e8*/ 	.word	0x000000ff
        /*05ec*/ 	.word	0x0002d850
        /*05f0*/ 	.short	0x010a
        /*05f2*/ 	.byte	0x06
	.zero		1


	//   ....[42]....
        /*05f4*/ 	.word	0x0000cb30
        /*05f8*/ 	.word	0x00000035
        /*05fc*/ 	.word	0x00000000
        /*0600*/ 	.short	0x0101
        /*0602*/ 	.byte	0x3f
	.zero		1


	//   ....[43]....
        /*0604*/ 	.word	0x0000e6b0
        /*0608*/ 	.word	0x00000020
        /*060c*/ 	.word	0x00000000
        /*0610*/ 	.short	0x0101
        /*0612*/ 	.byte	0x3f
	.zero		1


	//   ....[44]....
        /*0614*/ 	.word	0x0000f2e0
        /*0618*/ 	.word	0x000000ff
        /*061c*/ 	.word	0x0002d850
        /*0620*/ 	.short	0x010a
        /*0622*/ 	.byte	0x09
	.zero		1


	//   ....[45]....
        /*0624*/ 	.word	0x0000f320
        /*0628*/ 	.word	0x000000ff
        /*062c*/ 	.word	0x0002d850
        /*0630*/ 	.short	0x010a
        /*0632*/ 	.byte	0x09
	.zero		1


	//   ....[46]....
        /*0634*/ 	.word	0x0000f960
        /*0638*/ 	.word	0x00000007
        /*063c*/ 	.word	0x00000000
        /*0640*/ 	.short	0x0101
        /*0642*/ 	.byte	0x3f
	.zero		1


	//   ....[47]....
        /*0644*/ 	.word	0x00010960
        /*0648*/ 	.word	0x000000ff
        /*064c*/ 	.word	0x00000000
        /*0650*/ 	.short	0x0101
        /*0652*/ 	.byte	0x04
	.zero		1


	//   ....[48]....
        /*0654*/ 	.word	0x00013330
        /*0658*/ 	.word	0x00000005
        /*065c*/ 	.word	0x0002d840
        /*0660*/ 	.short	0x010a
        /*0662*/ 	.byte	0x3f
	.zero		1


	//   ....[49]....
        /*0664*/ 	.word	0x00013820
        /*0668*/ 	.word	0x00000019
        /*066c*/ 	.word	0x0002d820
        /*0670*/ 	.short	0x010a
        /*0672*/ 	.byte	0x3f
	.zero		1


	//   ....[50]....
        /*0674*/ 	.word	0x00013b00
        /*0678*/ 	.word	0x00000003
        /*067c*/ 	.word	0x0002d840
        /*0680*/ 	.short	0x010a
        /*0682*/ 	.byte	0x3f
	.zero		1


	//   ....[51]....
        /*0684*/ 	.word	0x00013d80
        /*0688*/ 	.word	0x00000002
        /*068c*/ 	.word	0x00000060
        /*0690*/ 	.short	0x010a
        /*0692*/ 	.byte	0x3f
	.zero		1


	//   ....[52]....
        /*0694*/ 	.word	0x000142a0
        /*0698*/ 	.word	0x00000003
        /*069c*/ 	.word	0x0002d840
        /*06a0*/ 	.short	0x010a
        /*06a2*/ 	.byte	0x3f
	.zero		1


	//   ....[53]....
        /*06a4*/ 	.word	0x00014520
        /*06a8*/ 	.word	0x00000003
        /*06ac*/ 	.word	0x00000060
        /*06b0*/ 	.short	0x010a
        /*06b2*/ 	.byte	0x3f
	.zero		1


	//   ....[54]....
        /*06b4*/ 	.word	0x000149a0
        /*06b8*/ 	.word	0x00000002
        /*06bc*/ 	.word	0x0002d840
        /*06c0*/ 	.short	0x010a
        /*06c2*/ 	.byte	0x3f
	.zero		1


	//   ....[55]....
        /*06c4*/ 	.word	0x00014c40
        /*06c8*/ 	.word	0x00000002
        /*06cc*/ 	.word	0x00000060
        /*06d0*/ 	.short	0x010a
        /*06d2*/ 	.byte	0x3f
	.zero		1


	//   ....[56]....
        /*06d4*/ 	.word	0x00015020
        /*06d8*/ 	.word	0x00000003
        /*06dc*/ 	.word	0x0002d860
        /*06e0*/ 	.short	0x010a
        /*06e2*/ 	.byte	0x3f
	.zero		1


	//   ....[57]....
        /*06e4*/ 	.word	0x00015f30
        /*06e8*/ 	.word	0x00000009
        /*06ec*/ 	.word	0x0002d820
        /*06f0*/ 	.short	0x010a
        /*06f2*/ 	.byte	0x3f
	.zero		1


	//   ....[58]....
        /*06f4*/ 	.word	0x000160d0
        /*06f8*/ 	.word	0x00000007
        /*06fc*/ 	.word	0x00000000
        /*0700*/ 	.short	0x010a
        /*0702*/ 	.byte	0x3f
	.zero		1


	//   ....[59]....
        /*0704*/ 	.word	0x00016140
        /*0708*/ 	.word	0x00000003
        /*070c*/ 	.word	0x00000000
        /*0710*/ 	.short	0x010a
        /*0712*/ 	.byte	0x3f
	.zero		1


	//   ....[60]....
        /*0714*/ 	.word	0x000161a0
        /*0718*/ 	.word	0x00000005
        /*071c*/ 	.word	0x00000000
        /*0720*/ 	.short	0x010a
        /*0722*/ 	.byte	0x3f
	.zero		1


	//   ....[61]....
        /*0724*/ 	.word	0x000161d0
        /*0728*/ 	.word	0x00000003
        /*072c*/ 	.word	0x00000000
        /*0730*/ 	.short	0x010a
        /*0732*/ 	.byte	0x3f
	.zero		1


	//   ....[62]....
        /*0734*/ 	.word	0x00016240
        /*0738*/ 	.word	0x00000003
        /*073c*/ 	.word	0x0002d800
        /*0740*/ 	.short	0x010a
        /*0742*/ 	.byte	0x3f
	.zero		1


	//   ....[63]....
        /*0744*/ 	.word	0x00016290
        /*0748*/ 	.word	0x00000004
        /*074c*/ 	.word	0x0002d830
        /*0750*/ 	.short	0x010a
        /*0752*/ 	.byte	0x3f
	.zero		1


	//   ....[64]....
        /*0754*/ 	.word	0x000162f0
        /*0758*/ 	.word	0x0000000b
        /*075c*/ 	.word	0x0002d830
        /*0760*/ 	.short	0x010a
        /*0762*/ 	.byte	0x3f
	.zero		1


	//   ....[65]....
        /*0764*/ 	.word	0x00016350
        /*0768*/ 	.word	0x0000000b
        /*076c*/ 	.word	0x0002d850
        /*0770*/ 	.short	0x010a
        /*0772*/ 	.byte	0x3f
	.zero		1


	//   ....[66]....
        /*0774*/ 	.word	0x000163b0
        /*0778*/ 	.word	0x00000009
        /*077c*/ 	.word	0x0002d830
        /*0780*/ 	.short	0x010a
        /*0782*/ 	.byte	0x3f
	.zero		1


	//   ....[67]....
        /*0784*/ 	.word	0x00016410
        /*0788*/ 	.word	0x00000009
        /*078c*/ 	.word	0x0002d850
        /*0790*/ 	.short	0x010a
        /*0792*/ 	.byte	0x3f
	.zero		1


	//   ....[68]....
        /*0794*/ 	.word	0x00016470
        /*0798*/ 	.word	0x0000000d
        /*079c*/ 	.word	0x0002d830
        /*07a0*/ 	.short	0x010a
        /*07a2*/ 	.byte	0x3f
	.zero		1


	//   ....[69]....
        /*07a4*/ 	.word	0x000164d0
        /*07a8*/ 	.word	0x0000000d
        /*07ac*/ 	.word	0x0002d850
        /*07b0*/ 	.short	0x010a
        /*07b2*/ 	.byte	0x3f
	.zero		1


	//   ....[70]....
        /*07b4*/ 	.word	0x00016530
        /*07b8*/ 	.word	0x00000005
        /*07bc*/ 	.word	0x0002d850
        /*07c0*/ 	.short	0x010a
        /*07c2*/ 	.byte	0x3f
	.zero		1


	//   ....[71]....
        /*07c4*/ 	.word	0x000166d0
        /*07c8*/ 	.word	0x00000005
        /*07cc*/ 	.word	0x0002d840
        /*07d0*/ 	.short	0x010a
        /*07d2*/ 	.byte	0x3f
	.zero		1


	//   ....[72]....
        /*07d4*/ 	.word	0x00016720
        /*07d8*/ 	.word	0x00000019
        /*07dc*/ 	.word	0x0002d820
        /*07e0*/ 	.short	0x010a
        /*07e2*/ 	.byte	0x3f
	.zero		1


	//   ....[73]....
        /*07e4*/ 	.word	0x00016770
        /*07e8*/ 	.word	0x00000003
        /*07ec*/ 	.word	0x0002d840
        /*07f0*/ 	.short	0x010a
        /*07f2*/ 	.byte	0x3f
	.zero		1


	//   ....[74]....
        /*07f4*/ 	.word	0x000167c0
        /*07f8*/ 	.word	0x00000002
        /*07fc*/ 	.word	0x00000060
        /*0800*/ 	.short	0x010a
        /*0802*/ 	.byte	0x3f
	.zero		1


	//   ....[75]....
        /*0804*/ 	.word	0x00016810
        /*0808*/ 	.word	0x00000003
        /*080c*/ 	.word	0x0002d840
        /*0810*/ 	.short	0x010a
        /*0812*/ 	.byte	0x3f
	.zero		1


	//   ....[76]....
        /*0814*/ 	.word	0x00016860
        /*0818*/ 	.word	0x00000003
        /*081c*/ 	.word	0x00000060
        /*0820*/ 	.short	0x010a
        /*0822*/ 	.byte	0x3f
	.zero		1


	//   ....[77]....
        /*0824*/ 	.word	0x000168b0
        /*0828*/ 	.word	0x00000002
        /*082c*/ 	.word	0x0002d840
        /*0830*/ 	.short	0x010a
        /*0832*/ 	.byte	0x3f
	.zero		1


	//   ....[78]....
        /*0834*/ 	.word	0x00016900
        /*0838*/ 	.word	0x00000002
        /*083c*/ 	.word	0x00000060
        /*0840*/ 	.short	0x010a
        /*0842*/ 	.byte	0x3f
	.zero		1


	//   ....[79]....
        /*0844*/ 	.word	0x00016950
        /*0848*/ 	.word	0x00000003
        /*084c*/ 	.word	0x0002d860
        /*0850*/ 	.short	0x010a
        /*0852*/ 	.byte	0x3f
	.zero		1


	//   ....[80]....
        /*0854*/ 	.word	0x00017300
        /*0858*/ 	.word	0x00000009
        /*085c*/ 	.word	0x0002d820
        /*0860*/ 	.short	0x010a
        /*0862*/ 	.byte	0x3f
	.zero		1


	//   ....[81]....
        /*0864*/ 	.word	0x000174a0
        /*0868*/ 	.word	0x00000007
        /*086c*/ 	.word	0x00000000
        /*0870*/ 	.short	0x010a
        /*0872*/ 	.byte	0x3f
	.zero		1


	//   ....[82]....
        /*0874*/ 	.word	0x000174f0
        /*0878*/ 	.word	0x00000003
        /*087c*/ 	.word	0x00000000
        /*0880*/ 	.short	0x010a
        /*0882*/ 	.byte	0x3f
	.zero		1


	//   ....[83]....
        /*0884*/ 	.word	0x00017540
        /*0888*/ 	.word	0x00000005
        /*088c*/ 	.word	0x00000000
        /*0890*/ 	.short	0x010a
        /*0892*/ 	.byte	0x3f
	.zero		1


	//----- nvinfo : EIATTR_NUM_MBARRIERS
	.align		4
.L_209:
        /*0894*/ 	.byte	0x03, 0x38
        /*0896*/ 	.short	0x0016


	//----- nvinfo : EIATTR_EXIT_INSTR_OFFSETS
	.align		4
        /*0898*/ 	.byte	0x04, 0x1c
        /*089a*/ 	.short	(.L_211 - .L_210)


	//   ....[0]....
.L_210:
        /*089c*/ 	.word	0x00000ab0


	//   ....[1]....
        /*08a0*/ 	.word	0x00011480


	//   ....[2]....
        /*08a4*/ 	.word	0x000114e0


	//   ....[3]....
        /*08a8*/ 	.word	0x00016220


	//----- nvinfo : EIATTR_MAX_THREADS
	.align		4
.L_211:
        /*08ac*/ 	.byte	0x04, 0x05
        /*08ae*/ 	.short	(.L_213 - .L_212)
.L_212:
        /*08b0*/ 	.word	0x00000200
        /*08b4*/ 	.word	0x00000001
        /*08b8*/ 	.word	0x00000001


	//----- nvinfo : EIATTR_CRS_STACK_SIZE
	.align		4
.L_213:
        /*08bc*/ 	.byte	0x04, 0x1e
        /*08be*/ 	.short	(.L_215 - .L_214)
.L_214:
        /*08c0*/ 	.word	0x00000000


	//----- nvinfo : EIATTR_CBANK_PARAM_SIZE
	.align		4
.L_215:
        /*08c4*/ 	.byte	0x03, 0x19
        /*08c6*/ 	.short	0x0a70


	//----- nvinfo : EIATTR_PARAM_CBANK
	.align		4
        /*08c8*/ 	.byte	0x04, 0x0a
        /*08ca*/ 	.short	(.L_217 - .L_216)
	.align		4
.L_216:
        /*08cc*/ 	.word	index@(.nv.constant0._ZN7cutlass13device_kernelIN5flash11enable_sm90INS1_16FlashAttnFwdSm90INS1_25CollectiveMainloopFwdSm90ILi2EN4cute5tupleIJNS5_1CILi1EEES8_S8_EEENS6_IJNS7_ILi192EEENS7_ILi128EEENS7_ILi96EEEEEELi96ENS_10bfloat16_tEfNS_4arch4Sm90ELb0ELb1ELb1ELb1ELb0ELb0ELb0ELb0ELb1ELb0ELb0ELb0EEENS1_21CollectiveEpilogueFwdINS6_IJSA_SC_SB_EEES9_SE_SG_Li384ELb1ELb0ELb0ELb0EEENS1_36VarlenDynamicPersistentTileSchedulerILi192ELi128ELi384ELi32ELb0ELb0ELb1ELb1ELb0ELb1EEEEEEEEEvNT_6ParamsE)
        /*08d0*/ 	.short	0x0210
        /*08d2*/ 	.short	0x0a70


	//----- nvinfo : EIATTR_SW_WAR
	.align		4
.L_217:
        /*08d4*/ 	.byte	0x04, 0x36
        /*08d6*/ 	.short	(.L_219 - .L_218)
.L_218:
        /*08d8*/ 	.word	0x00000008
.L_219:


//--------------------- .nv.info._ZN7cutlass13device_kernelIN5flash11enable_sm90INS1_16FlashAttnFwdSm90INS1_25CollectiveMainloopFwdSm90ILi2EN4cute5tupleIJNS5_1CILi1EEES8_S8_EEENS6_IJNS7_ILi192EEENS7_ILi128EEENS7_ILi96EEEEEELi96ENS_10bfloat16_tEfNS_4arch4Sm90ELb0ELb1ELb1ELb1ELb0ELb1ELb0ELb0ELb1ELb0ELb0ELb0EEENS1_21CollectiveEpilogueFwdINS6_IJSA_SC_SB_EEES9_SE_SG_Li384ELb1ELb0ELb0ELb0EEENS1_36VarlenDynamicPersistentTileSchedulerILi192ELi128ELi384ELi32ELb0ELb0ELb1ELb1ELb0ELb1EEEEEEEEEvNT_6ParamsE --------------------------
	.section	.nv.info._ZN7cutlass13device_kernelIN5flash11enable_sm90INS1_16FlashAttnFwdSm90INS1_25CollectiveMainloopFwdSm90ILi2EN4cute5tupleIJNS5_1CILi1EEES8_S8_EEENS6_IJNS7_ILi192EEENS7_ILi128EEENS7_ILi96EEEEEELi96ENS_10bfloat16_tEfNS_4arch4Sm90ELb0ELb1ELb1ELb1ELb0ELb1ELb0ELb0ELb1ELb0ELb0ELb0EEENS1_21CollectiveEpilogueFwdINS6_IJSA_SC_SB_EEES9_SE_SG_Li384ELb1ELb0ELb0ELb0EEENS1_36VarlenDynamicPersistentTileSchedulerILi192ELi128ELi384ELi32ELb0ELb0ELb1ELb1ELb0ELb1EEEEEEEEEvNT_6ParamsE,"",@"SHT_CUDA_INFO"
	.sectionflags	@""
	.align	4


	//----- nvinfo : EIATTR_CUDA_API_VERSION
	.align		4
        /*0000*/ 	.byte	0x04, 0x37
        /*0002*/ 	.short	(.L_221 - .L_220)
.L_220:
        /*0004*/ 	.word	0x00000082


	//----- nvinfo : EIATTR_KPARAM_INFO
	.align		4
.L_221:
        /*0008*/ 	.byte	0x04, 0x17
        /*000a*/ 	.short	(.L_223 - .L_222)
.L_222:
        /*000c*/ 	.word	0x00000000
        /*0010*/ 	.short	0x0000
        /*0012*/ 	.short	0x0070
        /*0014*/ 	.byte	0x00, 0xf0, 0x01, 0x28


	//----- nvinfo : EIATTR_SPARSE_MMA_MASK
	.align		4
.L_223:
        /*0018*/ 	.byte	0x03, 0x50
        /*001a*/ 	.short	0x0000


	//----- nvinfo : EIATTR_MAXREG_COUNT
	.align		4
        /*001c*/ 	.byte	0x03, 0x1b
        /*001e*/ 	.short	0x0080


	//----- nvinfo : EIATTR_NUM_BARRIERS
	.align		4
        /*0020*/ 	.byte	0x02, 0x4c
        /*0022*/ 	.byte	0x10
	.zero		1


	//----- nvinfo : EIATTR_EXTERNS
	.align		4
        /*0024*/ 	.byte	0x04, 0x0f
        /*0026*/ 	.short	(.L_225 - .L_224)


	//   ....[0]....
	.align		4
.L_224:
        /*0028*/ 	.word	index@(__assertfail)


	//----- nvinfo : EIATTR_ANNOTATIONS
	.align		4
.L_225:
        /*002c*/ 	.byte	0x04, 0x55
        /*002e*/ 	.short	(.L_227 - .L_226)


	//   ....[0]....
.L_226:
        /* <DEDUP_REMOVED lines=60> */


	//----- nvinfo : EIATTR_MERCURY_ISA_VERSION
	.align		4
.L_227:
        /*03d8*/ 	.byte	0x03, 0x5f
        /*03da*/ 	.short	0x0101


	//----- nvinfo : EIATTR_UNUSED_LOAD_BYTE_OFFSET
	.align		4
        /*03dc*/ 	.byte	0x04, 0x44
        /*03de*/ 	.short	(.L_229 - .L_228)


	//   ....[0]....
.L_228:
        /*03e0*/ 	.word	0x00000b10
        /*03e4*/ 	.word	0x0000fff0


	//   ....[1]....
        /*03e8*/ 	.word	0x0001ab30
        /*03ec*/ 	.word	0x0000fff0


	//----- nvinfo : EIATTR_INT_WARP_WIDE_INSTR_OFFSETS
	.align		4
.L_229:
        /*03f0*/ 	.byte	0x04, 0x31
        /*03f2*/ 	.short	(.L_231 - .L_230)


	//   ....[0]....
.L_230:
        /*03f4*/ 	.word	0x000001c0


	//   ....[1]....
        /*03f8*/ 	.word	0x00000200


	//   ....[2]....
        /*03fc*/ 	.word	0x00000270


	//   ....[3]....
        /*0400*/ 	.word	0x0001ea10


	//   ....[4]....
        /*0404*/ 	.word	0x0001eaa0


	//   ....[5]....
        /*0408*/ 	.word	0x0001ef50


	//   ....[6]....
        /*040c*/ 	.word	0x0001ef90


	//   ....[7]....
        /*0410*/ 	.word	0x0001f0d0


	//   ....[8]....
        /*0414*/ 	.word	0x0001f1a0


	//   ....[9]....
        /*0418*/ 	.word	0x000210c0


	//   ....[10]....
        /*041c*/ 	.word	0x00021150


	//----- nvinfo : EIATTR_COOP_GROUP_MASK_REGIDS
	.align		4
.L_231:
        /*0420*/ 	.byte	0x04, 0x29
        /*0422*/ 	.short	(.L_233 - .L_232)


	//   ....[0]....
.L_232:
        /*0424*/ 	.word	0xffffffff


	//   ....[1]....
        /*0428*/ 	.word	0xffffffff


	//   ....[2]....
        /*042c*/ 	.word	0xffffffff


	//   ....[3]....
        /*0430*/ 	.word	0xffffffff


	//   ....[4]....
        /*0434*/ 	.word	0xffffffff


	//   ....[5]....
        /*0438*/ 	.word	0xffffffff


	//   ....[6]....
        /*043c*/ 	.word	0xffffffff


	//   ....[7]....
        /*0440*/ 	.word	0xffffffff


	//   ....[8]....
        /*0444*/ 	.word	0xffffffff


	//   ....[9]....
        /*0448*/ 	.word	0xffffffff


	//   ....[10]....
        /*044c*/ 	.word	0xffffffff


	//   ....[11]....
        /*0450*/ 	.word	0xffffffff


	//   ....[12]....
        /*0454*/ 	.word	0xffffffff


	//   ....[13]....
        /*0458*/ 	.word	0xffffffff


	//   ....[14]....
        /*045c*/ 	.word	0xffffffff


	//   ....[15]....
        /*0460*/ 	.word	0xffffffff


	//   ....[16]....
        /*0464*/ 	.word	0xffffffff


	//   ....[17]....
        /*0468*/ 	.word	0xffffffff


	//   ....[18]....
        /*046c*/ 	.word	0xffffffff


	//   ....[19]....
        /*0470*/ 	.word	0xffffffff


	//   ....[20]....
        /*0474*/ 	.word	0xffffffff


	//   ....[21]....
        /*0478*/ 	.word	0xffffffff


	//   ....[22]....
        /*047c*/ 	.word	0xffffffff


	//   ....[23]....
        /*0480*/ 	.word	0xffffffff


	//   ....[24]....
        /*0484*/ 	.word	0xffffffff


	//   ....[25]....
        /*0488*/ 	.word	0xffffffff


	//   ....[26]....
        /*048c*/ 	.word	0xffffffff


	//   ....[27]....
        /*0490*/ 	.word	0xffffffff


	//   ....[28]....
        /*0494*/ 	.word	0xffffffff


	//   ....[29]....
        /*0498*/ 	.word	0xffffffff


	//   ....[30]....
        /*049c*/ 	.word	0xffffffff


	//   ....[31]....
        /*04a0*/ 	.word	0xffffffff


	//   ....[32]....
        /*04a4*/ 	.word	0xffffffff


	//   ....[33]....
        /*04a8*/ 	.word	0xffffffff


	//   ....[34]....
        /*04ac*/ 	.word	0xffffffff


	//   ....[35]....
        /*04b0*/ 	.word	0xffffffff


	//   ....[36]....
        /*04b4*/ 	.word	0xffffffff


	//   ....[37]....
        /*04b8*/ 	.word	0xffffffff


	//   ....[38]....
        /*04bc*/ 	.word	0xffffffff


	//   ....[39]....
        /*04c0*/ 	.word	0xffffffff


	//   ....[40]....
        /*04c4*/ 	.word	0xffffffff


	//   ....[41]....
        /*04c8*/ 	.word	0xffffffff


	//   ....[42]....
        /*04cc*/ 	.word	0xffffffff


	//   ....[43]....
        /*04d0*/ 	.word	0xffffffff


	//   ....[44]....
        /*04d4*/ 	.word	0xffffffff


	//   ....[45]....
        /*04d8*/ 	.word	0xffffffff


	//   ....[46]....
        /*04dc*/ 	.word	0xffffffff


	//   ....[47]....
        /*04e0*/ 	.word	0xffffffff


	//   ....[48]....
        /*04e4*/ 	.word	0xffffffff


	//   ....[49]....
        /*04e8*/ 	.word	0xffffffff


	//   ....[50]....
        /*04ec*/ 	.word	0xffffffff


	//   ....[51]....
        /*04f0*/ 	.word	0xffffffff


	//   ....[52]....
        /*04f4*/ 	.word	0xffffffff


	//   ....[53]....
        /*04f8*/ 	.word	0xffffffff


	//   ....[54]....
        /*04fc*/ 	.word	0xffffffff


	//   ....[55]....
        /*0500*/ 	.word	0xffffffff


	//   ....[56]....
        /*0504*/ 	.word	0xffffffff


	//   ....[57]....
        /*0508*/ 	.word	0xffffffff


	//   ....[58]....
        /*050c*/ 	.word	0xffffffff


	//   ....[59]....
        /*0510*/ 	.word	0xffffffff


	//   ....[60]....
        /*0514*/ 	.word	0xffffffff


	//   ....[61]....
        /*0518*/ 	.word	0xffffffff


	//   ....[62]....
        /*051c*/ 	.word	0xffffffff


	//   ....[63]....
        /*0520*/ 	.word	0xffffffff


	//   ....[64]....
        /*0524*/ 	.word	0xffffffff


	//   ....[65]....
        /*0528*/ 	.word	0xffffffff


	//   ....[66]....
        /*052c*/ 	.word	0x0500000f


	//   ....[67]....
        /*0530*/ 	.word	0x0500000f


	//   ....[68]....
        /*0534*/ 	.word	0x0500000f


	//   ....[69]....
        /*0538*/ 	.word	0x0500000f


	//   ....[70]....
        /*053c*/ 	.word	0x0500000f


	//   ....[71]....
        /*0540*/ 	.word	0x0500000f


	//   ....[72]....
        /*0544*/ 	.word	0x0500000f


	//   ....[73]....
        /*0548*/ 	.word	0x0500000f


	//   ....[74]....
        /*054c*/ 	.word	0x0500000f


	//   ....[75]....
        /*0550*/ 	.word	0x0500000f


	//   ....[76]....
        /*0554*/ 	.word	0x0500000f


	//   ....[77]....
        /*0558*/ 	.word	0x0500000f


	//   ....[78]....
        /*055c*/ 	.word	0x0500000f


	//   ....[79]....
        /*0560*/ 	.word	0x0500000f


	//   ....[80]....
        /*0564*/ 	.word	0x0500000f


	//   ....[81]....
        /*0568*/ 	.word	0x0500000f


	//   ....[82]....
        /*056c*/ 	.word	0x0500000f


	//   ....[83]....
        /*0570*/ 	.word	0x0500000f


	//   ....[84]....
        /*0574*/ 	.word	0x0500000f


	//   ....[85]....
        /*0578*/ 	.word	0x0500000f


	//   ....[86]....
        /*057c*/ 	.word	0x0500000f


	//   ....[87]....
        /*0580*/ 	.word	0x0500000f


	//   ....[88]....
        /*0584*/ 	.word	0x0500000f


	//   ....[89]....
        /*0588*/ 	.word	0x0500000f


	//   ....[90]....
        /*058c*/ 	.word	0x0500000f


	//   ....[91]....
        /*0590*/ 	.word	0x0500000f


	//   ....[92]....
        /*0594*/ 	.word	0x0500000f


	//   ....[93]....
        /*0598*/ 	.word	0x0500000f


	//   ....[94]....
        /*059c*/ 	.word	0x0500000f


	//----- nvinfo : EIATTR_COOP_GROUP_INSTR_OFFSETS
	.align		4
.L_233:
        /*05a0*/ 	.byte	0x04, 0x28
        /*05a2*/ 	.short	(.L_235 - .L_234)


	//   ....[0]....
.L_234:
        /*05a4*/ 	.word	0x00000070


	//   ....[1]....
        /*05a8*/ 	.word	0x000001d0


	//   ....[2]....
        /*05ac*/ 	.word	0x00000220


	//   ....[3]....
        /*05b0*/ 	.word	0x00000450


	//   ....[4]....
        /*05b4*/ 	.word	0x000005b0


	//   ....[5]....
        /*05b8*/ 	.word	0x000006d0


	//   ....[6]....
        /*05bc*/ 	.word	0x00000830


	//   ....[7]....
        /*05c0*/ 	.word	0x000075a0


	//   ....[8]....
        /*05c4*/ 	.word	0x0000df40


	//   ....[9]....
        /*05c8*/ 	.word	0x0000dff0


	//   ....[10]....
        /*05cc*/ 	.word	0x0000e5d0


	//   ....[11]....
        /*05d0*/ 	.word	0x0000e5f0


	//   ....[12]....
        /*05d4*/ 	.word	0x0000f4e0


	//   ....[13]....
        /*05d8*/ 	.word	0x00011b10


	//   ....[14]....
        /*05dc*/ 	.word	0x00011c10


	//   ....[15]....
        /*05e0*/ 	.word	0x000124c0


	//   ....[16]....
        /*05e4*/ 	.word	0x00012520


	//   ....[17]....
        /*05e8*/ 	.word	0x00013400


	//   ....[18]....
        /*05ec*/ 	.word	0x00014650


	//   ....[19]....
        /*05f0*/ 	.word	0x000146b0


	//   ....[20]....
        /*05f4*/ 	.word	0x00014db0


	//   ....[21]....
        /*05f8*/ 	.word	0x00014dd0


	//   ....[22]....
        /*05fc*/ 	.word	0x00016240


	//   ....[23]....
        /*0600*/ 	.word	0x00018310


	//   ....[24]....
        /*0604*/ 	.word	0x00018330


	//   ....[25]....
        /*0608*/ 	.word	0x00018fd0


	//   ....[26]....
        /*060c*/ 	.word	0x00018ff0


	//   ....[27]....
        /*0610*/ 	.word	0x00019e90


	//   ....[28]....
        /*0614*/ 	.word	0x0001a0a0


	//   ....[29]....
        /*0618*/ 	.word	0x0001a0d0


	//   ....[30]....
        /*061c*/ 	.word	0x0001a1f0


	//   ....[31]....
        /*0620*/ 	.word	0x0001a640


	//   ....[32]....
        /*0624*/ 	.word	0x0001c480


	//   ....[33]....
        /*0628*/ 	.word	0x0001c620


	//   ....[34]....
        /*062c*/ 	.word	0x0001c650


	//   ....[35]....
        /*0630*/ 	.word	0x0001c680


	//   ....[36]....
        /*0634*/ 	.word	0x0001c6c0


	//   ....[37]....
        /*0638*/ 	.word	0x0001c710


	//   ....[38]....
        /*063c*/ 	.word	0x0001c770


	//   ....[39]....
        /*0640*/ 	.word	0x0001c930


	//   ....[40]....
        /*0644*/ 	.word	0x0001c990


	//   ....[41]....
        /*0648*/ 	.word	0x0001c9d0


	//   ....[42]....
        /*064c*/ 	.word	0x0001ca10


	//   ....[43]....
        /*0650*/ 	.word	0x0001ca40


	//   ....[44]....
        /*0654*/ 	.word	0x0001ca70


	//   ....[45]....
        /*0658*/ 	.word	0x0001cb10


	//   ....[46]....
        /*065c*/ 	.word	0x0001cb70


	//   ....[47]....
        /*0660*/ 	.word	0x0001cc00


	//   ....[48]....
        /*0664*/ 	.word	0x000214c0


	//   ....[49]....
        /*0668*/ 	.word	0x000214d0


	//   ....[50]....
        /*066c*/ 	.word	0x000215c0


	//   ....[51]....
        /*0670*/ 	.word	0x00021620


	//   ....[52]....
        /*0674*/ 	.word	0x00021660


	//   ....[53]....
        /*0678*/ 	.word	0x000216a0


	//   ....[54]....
        /*067c*/ 	.word	0x000216d0


	//   ....[55]....
        /*0680*/ 	.word	0x00021700


	//   ....[56]....
        /*0684*/ 	.word	0x00021870


	//   ....[57]....
        /*0688*/ 	.word	0x000218d0


	//   ....[58]....
        /*068c*/ 	.word	0x00021910


	//   ....[59]....
        /*0690*/ 	.word	0x00021950


	//   ....[60]....
        /*0694*/ 	.word	0x00021980


	//   ....[61]....
        /*0698*/ 	.word	0x000219b0


	//   ....[62]....
        /*069c*/ 	.word	0x00021a70


	//   ....[63]....
        /*06a0*/ 	.word	0x00021a90


	//   ....[64]....
        /*06a4*/ 	.word	0x00021b00


	//   ....[65]....
        /*06a8*/ 	.word	0x00022170


	//   ....[66]....
        /*06ac*/ 	.word	0x00022580


	//   ....[67]....
        /*06b0*/ 	.word	0x00022620


	//   ....[68]....
        /*06b4*/ 	.word	0x000226c0


	//   ....[69]....
        /*06b8*/ 	.word	0x00022760


	//   ....[70]....
        /*06bc*/ 	.word	0x00022800


	//   ....[71]....
        /*06c0*/ 	.word	0x000228e0


	//   ....[72]....
        /*06c4*/ 	.word	0x00022980


	//   ....[73]....
        /*06c8*/ 	.word	0x00022a20


	//   ....[74]....
        /*06cc*/ 	.word	0x00022ac0


	//   ....[75]....
        /*06d0*/ 	.word	0x00022e50


	//   ....[76]....
        /*06d4*/ 	.word	0x00023130


	//   ....[77]....
        /*06d8*/ 	.word	0x00023520


	//   ....[78]....
        /*06dc*/ 	.word	0x000235b0


	//   ....[79]....
        /*06e0*/ 	.word	0x00023650


	//   ....[80]....
        /*06e4*/ 	.word	0x00023700


	//   ....[81]....
        /*06e8*/ 	.word	0x00023780


	//   ....[82]....
        /*06ec*/ 	.word	0x00023800


	//   ....[83]....
        /*06f0*/ 	.word	0x00023880


	//   ....[84]....
        /*06f4*/ 	.word	0x00023900


	//   ....[85]....
        /*06f8*/ 	.word	0x00023990


	//   ....[86]....
        /*06fc*/ 	.word	0x00023a40


	//   ....[87]....
        /*0700*/ 	.word	0x00023ac0


	//   ....[88]....
        /*0704*/ 	.word	0x00023b40


	//   ....[89]....
        /*0708*/ 	.word	0x00023bc0


	//   ....[90]....
        /*070c*/ 	.word	0x00023c40


	//   ....[91]....
        /*0710*/ 	.word	0x00023cb0


	//   ....[92]....
        /*0714*/ 	.word	0x00023d50


	//   ....[93]....
        /*0718*/ 	.word	0x00023de0


	//   ....[94]....
        /*071c*/ 	.word	0x00023f00


	//----- nvinfo : EIATTR_REG_RECONFIG
	.align		4
.L_235:
        /*0720*/ 	.byte	0x01, 0x54
	.zero		2


	//----- nvinfo : EIATTR_SYSCALL_OFFSETS
	.align		4
        /*0724*/ 	.byte	0x04, 0x46
        /*0726*/ 	.short	(.L_237 - .L_236)


	//   ....[0]....
.L_236:
        /*0728*/ 	.word	0x00001be0


	//   ....[1]....
        /*072c*/ 	.word	0x00001d30


	//   ....[2]....
        /*0730*/ 	.word	0x000077c0


	//   ....[3]....
        /*0734*/ 	.word	0x00007b00


	//   ....[4]....
        /*0738*/ 	.word	0x0001ec20


	//   ....[5]....
        /*073c*/ 	.word	0x0001ed50


	//   ....[6]....
        /*0740*/ 	.word	0x0001ee50


	//----- nvinfo : EIATTR_MBARRIER_INSTR_OFFSETS
	.align		4
.L_237:
        /*0744*/ 	.byte	0x04, 0x39
        /*0746*/ 	.short	(.L_239 - .L_238)


	//   ....[0]....
.L_238:
        /*0748*/ 	.word	0x00000300
        /*074c*/ 	.word	0x000000ff
        /*0750*/ 	.word	0x0002d800
        /*0754*/ 	.short	0x0100
        /*0756*/ 	.byte	0x08
	.zero		1


	//   ....[1]....
        /*0758*/ 	.word	0x00000310
        /*075c*/ 	.word	0x000000ff
        /*0760*/ 	.word	0x0002d820
        /*0764*/ 	.short	0x0100
        /*0766*/ 	.byte	0x08
	.zero		1


	//   ....[2]....
        /*0768*/ 	.word	0x00000400
        /*076c*/ 	.word	0x000000ff
        /*0770*/ 	.word	0x0002d830
        /*0774*/ 	.short	0x0100
        /*0776*/ 	.byte	0x08
	.zero		1


	//   ....[3]....
        /*0778*/ 	.word	0x00000410
        /*077c*/ 	.word	0x000000ff
        /*0780*/ 	.word	0x0002d840
        /*0784*/ 	.short	0x0100
        /*0786*/ 	.byte	0x08
	.zero		1


	//   ....[4]....
        /*0788*/ 	.word	0x00000420
        /*078c*/ 	.word	0x000000ff
        /*0790*/ 	.word	0x0002d838
        /*0794*/ 	.short	0x0100
        /*0796*/ 	.byte	0x08
	.zero		1


	//   ....[5]....
        /*0798*/ 	.word	0x00000430
        /*079c*/ 	.word	0x000000ff
        /*07a0*/ 	.word	0x0002d848
        /*07a4*/ 	.short	0x0100
        /*07a6*/ 	.byte	0x08
	.zero		1


	//   ....[6]....
        /*07a8*/ 	.word	0x00000560
        /*07ac*/ 	.word	0x000000ff
        /*07b0*/ 	.word	0x0002d850
        /*07b4*/ 	.short	0x0100
        /*07b6*/ 	.byte	0x08
	.zero		1


	//   ....[7]....
        /*07b8*/ 	.word	0x00000570
        /*07bc*/ 	.word	0x000000ff
        /*07c0*/ 	.word	0x0002d860
        /*07c4*/ 	.short	0x0100
        /*07c6*/ 	.byte	0x08
	.zero		1


	//   ....[8]....
        /*07c8*/ 	.word	0x00000580
        /*07cc*/ 	.word	0x000000ff
        /*07d0*/ 	.word	0x0002d858
        /*07d4*/ 	.short	0x0100
        /*07d6*/ 	.byte	0x08
	.zero		1


	//   ....[9]....
        /*07d8*/ 	.word	0x00000590
        /*07dc*/ 	.word	0x000000ff
        /*07e0*/ 	.word	0x0002d868
        /*07e4*/ 	.short	0x0100
        /*07e6*/ 	.byte	0x08
	.zero		1


	//   ....[10]....
        /*07e8*/ 	.word	0x00000680
        /*07ec*/ 	.word	0x000000ff
        /*07f0*/ 	.word	0x0002d870
        /*07f4*/ 	.short	0x0100
        /*07f6*/ 	.byte	0x06
	.zero		1


	//   ....[11]....
        /*07f8*/ 	.word	0x00000690
        /*07fc*/ 	.word	0x000000ff
        /*0800*/ 	.word	0x0002d880
        /*0804*/ 	.short	0x0100
        /*0806*/ 	.byte	0x06
	.zero		1


	//   ....[12]....
        /*0808*/ 	.word	0x000006a0
        /*080c*/ 	.word	0x000000ff
        /*0810*/ 	.word	0x0002d878
        /*0814*/ 	.short	0x0100
        /*0816*/ 	.byte	0x06
	.zero		1


	//   ....[13]....
        /*0818*/ 	.word	0x000006b0
        /*081c*/ 	.word	0x000000ff
        /*0820*/ 	.word	0x0002d888
        /*0824*/ 	.short	0x0100
        /*0826*/ 	.byte	0x06
	.zero		1


	//   ....[14]....
        /*0828*/ 	.word	0x000007e0
        /*082c*/ 	.word	0x000000ff
        /*0830*/ 	.word	0x0002d890
        /*0834*/ 	.short	0x0100
        /*0836*/ 	.byte	0x08
	.zero		1


	//   ....[15]....
        /*0838*/ 	.word	0x000007f0
        /*083c*/ 	.word	0x000000ff
        /*0840*/ 	.word	0x0002d8a0
        /*0844*/ 	.short	0x0100
        /*0846*/ 	.byte	0x08
	.zero		1


	//   ....[16]....
        /*0848*/ 	.word	0x00000800
        /*084c*/ 	.word	0x000000ff
        /*0850*/ 	.word	0x0002d898
        /*0854*/ 	.short	0x0100
        /*0856*/ 	.byte	0x08
	.zero		1


	//   ....[17]....
        /*0858*/ 	.word	0x00000810
        /*085c*/ 	.word	0x000000ff
        /*0860*/ 	.word	0x0002d8a8
        /*0864*/ 	.short	0x0100
        /*0866*/ 	.byte	0x08
	.zero		1


	//   ....[18]....
        /*0868*/ 	.word	0x00000940
        /*086c*/ 	.word	0x000000ff
        /*0870*/ 	.word	0x0002d8b0
        /*0874*/ 	.short	0x0100
        /*0876*/ 	.byte	0x08
	.zero		1


	//   ....[19]....
        /*0878*/ 	.word	0x00000950
        /*087c*/ 	.word	0x000000ff
        /*0880*/ 	.word	0x0002d8c0
        /*0884*/ 	.short	0x0100
        /*0886*/ 	.byte	0x08
	.zero		1


	//   ....[20]....
        /*0888*/ 	.word	0x00000960
        /*088c*/ 	.word	0x000000ff
        /*0890*/ 	.word	0x0002d8b8
        /*0894*/ 	.short	0x0100
        /*0896*/ 	.byte	0x08
	.zero		1


	//   ....[21]....
        /*0898*/ 	.word	0x00000970
        /*089c*/ 	.word	0x000000ff
        /*08a0*/ 	.word	0x0002d8c8
        /*08a4*/ 	.short	0x0100
        /*08a6*/ 	.byte	0x08
	.zero		1


	//   ....[22]....
        /*08a8*/ 	.word	0x000032a0
        /*08ac*/ 	.word	0x0000000f
        /*08b0*/ 	.word	0x0002d890
        /*08b4*/ 	.short	0x010a
        /*08b6*/ 	.byte	0x3f
	.zero		1


	//   ....[23]....
        /*08b8*/ 	.word	0x00004e60
        /*08bc*/ 	.word	0x0000000f
        /*08c0*/ 	.word	0x0002d890
        /*08c4*/ 	.short	0x010a
        /*08c6*/ 	.byte	0x3f
	.zero		1


	//   ....[24]....
        /*08c8*/ 	.word	0x00006930
        /*08cc*/ 	.word	0x0000000f
        /*08d0*/ 	.word	0x0002d890
        /*08d4*/ 	.short	0x010a
        /*08d6*/ 	.byte	0x3f
	.zero		1


	//   ....[25]....
        /*08d8*/ 	.word	0x00006ba0
        /*08dc*/ 	.word	0x0000001c
        /*08e0*/ 	.word	0x00000000
        /*08e4*/ 	.short	0x0101
        /*08e6*/ 	.byte	0x3f
	.zero		1


	//   ....[26]....
        /*08e8*/ 	.word	0x00006be0
        /*08ec*/ 	.word	0x0000000f
        /*08f0*/ 	.word	0x0002d8b0
        /*08f4*/ 	.short	0x010a
        /*08f6*/ 	.byte	0x3f
	.zero		1


	//   ....[27]....
        /*08f8*/ 	.word	0x00006f40
        /*08fc*/ 	.word	0x0000000f
        /*0900*/ 	.word	0x00000000
        /*0904*/ 	.short	0x0101
        /*0906*/ 	.byte	0x3f
	.zero		1


	//   ....[28]....
        /*0908*/ 	.word	0x00007860
        /*090c*/ 	.word	0x00000002
        /*0910*/ 	.word	0x0002d800
        /*0914*/ 	.short	0x010a
        /*0916*/ 	.byte	0x3f
	.zero		1


	//   ....[29]....
        /*0918*/ 	.word	0x000078b0
        /*091c*/ 	.word	0x00000002
        /*0920*/ 	.word	0x0002d800
        /*0924*/ 	.short	0x010a
        /*0926*/ 	.byte	0x3f
	.zero		1


	//   ....[30]....
        /*0928*/ 	.word	0x00008420
        /*092c*/ 	.word	0x00000002
        /*0930*/ 	.word	0x0002d800
        /*0934*/ 	.short	0x010a
        /*0936*/ 	.byte	0x3f
	.zero		1


	//   ....[31]....
        /*0938*/ 	.word	0x0000a1a0
        /*093c*/ 	.word	0x00000002
        /*0940*/ 	.word	0x0002d800
        /*0944*/ 	.short	0x010a
        /*0946*/ 	.byte	0x3f
	.zero		1


	//   ....[32]....
        /*0948*/ 	.word	0x0000baf0
        /*094c*/ 	.word	0x00000000
        /*0950*/ 	.word	0x0002d830
        /*0954*/ 	.short	0x010a
        /*0956*/ 	.byte	0x3f
	.zero		1


	//   ....[33]....
        /*0958*/ 	.word	0x0000bc50
        /*095c*/ 	.word	0x00000000
        /*0960*/ 	.word	0x0002d830
        /*0964*/ 	.short	0x010a
        /*0966*/ 	.byte	0x3f
	.zero		1


	//   ....[34]....
        /*0968*/ 	.word	0x0000c4c0
        /*096c*/ 	.word	0x00000032
        /*0970*/ 	.word	0x00000000
        /*0974*/ 	.short	0x0101
        /*0976*/ 	.byte	0x3f
	.zero		1


	//   ....[35]....
        /*0978*/ 	.word	0x0000fa10
        /*097c*/ 	.word	0x00000009
        /*0980*/ 	.word	0x0002d830
        /*0984*/ 	.short	0x010a
        /*0986*/ 	.byte	0x3f
	.zero		1


	//   ....[36]....
        /*0988*/ 	.word	0x0000fa60
        /*098c*/ 	.word	0x00000009
        /*0990*/ 	.word	0x0002d830
        /*0994*/ 	.short	0x010a
        /*0996*/ 	.byte	0x3f
	.zero		1


	//   ....[37]....
        /*0998*/ 	.word	0x0000fe80
        /*099c*/ 	.word	0x00000009
        /*09a0*/ 	.word	0x0002d850
        /*09a4*/ 	.short	0x010a
        /*09a6*/ 	.byte	0x3f
	.zero		1


	//   ....[38]....
        /*09a8*/ 	.word	0x0000fec0
        /*09ac*/ 	.word	0x00000009
        /*09b0*/ 	.word	0x0002d850
        /*09b4*/ 	.short	0x010a
        /*09b6*/ 	.byte	0x3f
	.zero		1


	//   ....[39]....
        /*09b8*/ 	.word	0x000108a0
        /*09bc*/ 	.word	0x00000030
        /*09c0*/ 	.word	0x00000000
        /*09c4*/ 	.short	0x0101
        /*09c6*/ 	.byte	0x3f
	.zero		1


	//   ....[40]....
        /*09c8*/ 	.word	0x000116b0
        /*09cc*/ 	.word	0x00000008
        /*09d0*/ 	.word	0x00000000
        /*09d4*/ 	.short	0x0101
        /*09d6*/ 	.byte	0x3f
	.zero		1


	//   ....[41]....
        /*09d8*/ 	.word	0x000137a0
        /*09dc*/ 	.word	0x0000000b
        /*09e0*/ 	.word	0x0002d830
        /*09e4*/ 	.short	0x010a
        /*09e6*/ 	.byte	0x3f
	.zero		1


	//   ....[42]....
        /*09e8*/ 	.word	0x000137f0
        /*09ec*/ 	.word	0x0000000b
        /*09f0*/ 	.word	0x0002d830
        /*09f4*/ 	.short	0x010a
        /*09f6*/ 	.byte	0x3f
	.zero		1


	//   ....[43]....
        /*09f8*/ 	.word	0x00013c10
        /*09fc*/ 	.word	0x0000000b
        /*0a00*/ 	.word	0x0002d850
        /*0a04*/ 	.short	0x010a
        /*0a06*/ 	.byte	0x3f
	.zero		1


	//   ....[44]....
        /*0a08*/ 	.word	0x00013c50
        /*0a0c*/ 	.word	0x0000000b
        /*0a10*/ 	.word	0x0002d850
        /*0a14*/ 	.short	0x010a
        /*0a16*/ 	.byte	0x3f
	.zero		1


	//   ....[45]....
        /*0a18*/ 	.word	0x00015560
        /*0a1c*/ 	.word	0x0000000b
        /*0a20*/ 	.word	0x00000000
        /*0a24*/ 	.short	0x0101
        /*0a26*/ 	.byte	0x3f
	.zero		1


	//   ....[46]....
        /*0a28*/ 	.word	0x00015570
        /*0a2c*/ 	.word	0x00000009
        /*0a30*/ 	.word	0x00000000
        /*0a34*/ 	.short	0x0101
        /*0a36*/ 	.byte	0x3f
	.zero		1


	//   ....[47]....
        /*0a38*/ 	.word	0x00016410
        /*0a3c*/ 	.word	0x0000000c
        /*0a40*/ 	.word	0x0002d830
        /*0a44*/ 	.short	0x010a
        /*0a46*/ 	.byte	0x3f
	.zero		1


	//   ....[48]....
        /*0a48*/ 	.word	0x00016460
        /*0a4c*/ 	.word	0x0000000c
        /*0a50*/ 	.word	0x0002d830
        /*0a54*/ 	.short	0x010a
        /*0a56*/ 	.byte	0x3f
	.zero		1


	//   ....[49]....
        /*0a58*/ 	.word	0x00016880
        /*0a5c*/ 	.word	0x0000000d
        /*0a60*/ 	.word	0x0002d850
        /*0a64*/ 	.short	0x010a
        /*0a66*/ 	.byte	0x3f
	.zero		1


	//   ....[50]....
        /*0a68*/ 	.word	0x000168c0
        /*0a6c*/ 	.word	0x0000000d
        /*0a70*/ 	.word	0x0002d850
        /*0a74*/ 	.short	0x010a
        /*0a76*/ 	.byte	0x3f
	.zero		1


	//   ....[51]....
        /*0a78*/ 	.word	0x00017350
        /*0a7c*/ 	.word	0x00000032
        /*0a80*/ 	.word	0x00000000
        /*0a84*/ 	.short	0x0101
        /*0a86*/ 	.byte	0x3f
	.zero		1


	//   ....[52]....
        /*0a88*/ 	.word	0x00018100
        /*0a8c*/ 	.word	0x0000000b
        /*0a90*/ 	.word	0x00000000
        /*0a94*/ 	.short	0x0101
        /*0a96*/ 	.byte	0x3f
	.zero		1


	//   ....[53]....
        /*0a98*/ 	.word	0x00019f10
        /*0a9c*/ 	.word	0x0000000b
        /*0aa0*/ 	.word	0x0002d850
        /*0aa4*/ 	.short	0x010a
        /*0aa6*/ 	.byte	0x3f
	.zero		1


	//   ....[54]....
        /*0aa8*/ 	.word	0x00019fc0
        /*0aac*/ 	.word	0x0000000b
        /*0ab0*/ 	.word	0x0002d850
        /*0ab4*/ 	.short	0x010a
        /*0ab6*/ 	.byte	0x3f
	.zero		1


	//   ....[55]....
        /*0ab8*/ 	.word	0x0001a7a0
        /*0abc*/ 	.word	0x00000009
        /*0ac0*/ 	.word	0x00000000
        /*0ac4*/ 	.short	0x0101
        /*0ac6*/ 	.byte	0x3f
	.zero		1


	//   ....[56]....
        /*0ac8*/ 	.word	0x0001b970
        /*0acc*/ 	.word	0x00000000
        /*0ad0*/ 	.word	0x00000000
        /*0ad4*/ 	.short	0x0101
        /*0ad6*/ 	.byte	0x3f
	.zero		1


	//   ....[57]....
        /*0ad8*/ 	.word	0x0001dbb0
        /*0adc*/ 	.word	0x00000008
        /*0ae0*/ 	.word	0x0002d820
        /*0ae4*/ 	.short	0x010a
        /*0ae6*/ 	.byte	0x3f
	.zero		1


	//   ....[58]....
        /*0ae8*/ 	.word	0x0001dc20
        /*0aec*/ 	.word	0x0000000a
        /*0af0*/ 	.word	0x0002d8a0
        /*0af4*/ 	.short	0x010a
        /*0af6*/ 	.byte	0x3f
	.zero		1


	//   ....[59]....
        /*0af8*/ 	.word	0x0001de70
        /*0afc*/ 	.word	0x0000000a
        /*0b00*/ 	.word	0x0002d8c0
        /*0b04*/ 	.short	0x010a
        /*0b06*/ 	.byte	0x3f
	.zero		1


	//   ....[60]....
        /*0b08*/ 	.word	0x0001e160
        /*0b0c*/ 	.word	0x0000000b
        /*0b10*/ 	.word	0x0002d8a0
        /*0b14*/ 	.short	0x010a
        /*0b16*/ 	.byte	0x3f
	.zero		1


	//   ....[61]....
        /*0b18*/ 	.word	0x0001e3a0
        /*0b1c*/ 	.word	0x0000000b
        /*0b20*/ 	.word	0x0002d8c0
        /*0b24*/ 	.short	0x010a
        /*0b26*/ 	.byte	0x3f
	.zero		1


	//   ....[62]....
        /*0b28*/ 	.word	0x0001f480
        /*0b2c*/ 	.word	0x00000005
        /*0b30*/ 	.word	0x0002d840
        /*0b34*/ 	.short	0x010a
        /*0b36*/ 	.byte	0x3f
	.zero		1


	//   ....[63]....
        /*0b38*/ 	.word	0x0001f990
        /*0b3c*/ 	.word	0x0000001b
        /*0b40*/ 	.word	0x0002d820
        /*0b44*/ 	.short	0x010a
        /*0b46*/ 	.byte	0x3f
	.zero		1


	//   ....[64]....
        /*0b48*/ 	.word	0x0001fc80
        /*0b4c*/ 	.word	0x00000003
        /*0b50*/ 	.word	0x0002d840
        /*0b54*/ 	.short	0x010a
        /*0b56*/ 	.byte	0x3f
	.zero		1


	//   ....[65]....
        /*0b58*/ 	.word	0x0001ff00
        /*0b5c*/ 	.word	0x00000002
        /*0b60*/ 	.word	0x00000060
        /*0b64*/ 	.short	0x010a
        /*0b66*/ 	.byte	0x3f
	.zero		1


	//   ....[66]....
        /*0b68*/ 	.word	0x00020440
        /*0b6c*/ 	.word	0x00000003
        /*0b70*/ 	.word	0x0002d840
        /*0b74*/ 	.short	0x010a
        /*0b76*/ 	.byte	0x3f
	.zero		1


	//   ....[67]....
        /*0b78*/ 	.word	0x000206c0
        /*0b7c*/ 	.word	0x00000003
        /*0b80*/ 	.word	0x00000060
        /*0b84*/ 	.short	0x010a
        /*0b86*/ 	.byte	0x3f
	.zero		1


	//   ....[68]....
        /*0b88*/ 	.word	0x00020b40
        /*0b8c*/ 	.word	0x00000002
        /*0b90*/ 	.word	0x0002d840
        /*0b94*/ 	.short	0x010a
        /*0b96*/ 	.byte	0x3f
	.zero		1


	//   ....[69]....
        /*0b98*/ 	.word	0x00020de0
        /*0b9c*/ 	.word	0x00000002
        /*0ba0*/ 	.word	0x00000060
        /*0ba4*/ 	.short	0x010a
        /*0ba6*/ 	.byte	0x3f
	.zero		1


	//   ....[70]....
        /*0ba8*/ 	.word	0x000211c0
        /*0bac*/ 	.word	0x00000003
        /*0bb0*/ 	.word	0x0002d860
        /*0bb4*/ 	.short	0x010a
        /*0bb6*/ 	.byte	0x3f
	.zero		1


	//   ....[71]....
        /*0bb8*/ 	.word	0x000220f0
        /*0bbc*/ 	.word	0x00000009
        /*0bc0*/ 	.word	0x0002d820
        /*0bc4*/ 	.short	0x010a
        /*0bc6*/ 	.byte	0x3f
	.zero		1


	//   ....[72]....
        /*0bc8*/ 	.word	0x00022280
        /*0bcc*/ 	.word	0x00000007
        /*0bd0*/ 	.word	0x00000000
        /*0bd4*/ 	.short	0x010a
        /*0bd6*/ 	.byte	0x3f
	.zero		1


	//   ....[73]....
        /*0bd8*/ 	.word	0x000222f0
        /*0bdc*/ 	.word	0x00000003
        /*0be0*/ 	.word	0x00000000
        /*0be4*/ 	.short	0x010a
        /*0be6*/ 	.byte	0x3f
	.zero		1


	//   ....[74]....
        /*0be8*/ 	.word	0x00022350
        /*0bec*/ 	.word	0x00000005
        /*0bf0*/ 	.word	0x00000000
        /*0bf4*/ 	.short	0x010a
        /*0bf6*/ 	.byte	0x3f
	.zero		1


	//   ....[75]....
        /*0bf8*/ 	.word	0x00022380
        /*0bfc*/ 	.word	0x00000003
        /*0c00*/ 	.word	0x00000000
        /*0c04*/ 	.short	0x010a
        /*0c06*/ 	.byte	0x3f
	.zero		1


	//   ....[76]....
        /*0c08*/ 	.word	0x000223e0
        /*0c0c*/ 	.word	0x0000000f
        /*0c10*/ 	.word	0x0002d890
        /*0c14*/ 	.short	0x010a
        /*0c16*/ 	.byte	0x3f
	.zero		1


	//   ....[77]....
        /*0c18*/ 	.word	0x00022430
        /*0c1c*/ 	.word	0x0000000f
        /*0c20*/ 	.word	0x0002d890
        /*0c24*/ 	.short	0x010a
        /*0c26*/ 	.byte	0x3f
	.zero		1


	//   ....[78]....
        /*0c28*/ 	.word	0x00022480
        /*0c2c*/ 	.word	0x0000000f
        /*0c30*/ 	.word	0x0002d890
        /*0c34*/ 	.short	0x010a
        /*0c36*/ 	.byte	0x3f
	.zero		1


	//   ....[79]....
        /*0c38*/ 	.word	0x000224d0
        /*0c3c*/ 	.word	0x0000000f
        /*0c40*/ 	.word	0x0002d8b0
        /*0c44*/ 	.short	0x010a
        /*0c46*/ 	.byte	0x3f
	.zero		1


	//   ....[80]....
        /*0c48*/ 	.word	0x00022840
        /*0c4c*/ 	.word	0x00000002
        /*0c50*/ 	.word	0x0002d800
        /*0c54*/ 	.short	0x010a
        /*0c56*/ 	.byte	0x3f
	.zero		1


	//   ....[81]....
        /*0c58*/ 	.word	0x00022b00
        /*0c5c*/ 	.word	0x00000002
        /*0c60*/ 	.word	0x0002d800
        /*0c64*/ 	.short	0x010a
        /*0c66*/ 	.byte	0x3f
	.zero		1


	//   ....[82]....
        /*0c68*/ 	.word	0x00022b50
        /*0c6c*/ 	.word	0x00000000
        /*0c70*/ 	.word	0x0002d830
        /*0c74*/ 	.short	0x010a
        /*0c76*/ 	.byte	0x3f
	.zero		1


	//   ....[83]....
        /*0c78*/ 	.word	0x00022ba0
        /*0c7c*/ 	.word	0x00000009
        /*0c80*/ 	.word	0x0002d830
        /*0c84*/ 	.short	0x010a
        /*0c86*/ 	.byte	0x3f
	.zero		1


	//   ....[84]....
        /*0c88*/ 	.word	0x00022bf0
        /*0c8c*/ 	.word	0x00000009
        /*0c90*/ 	.word	0x0002d850
        /*0c94*/ 	.short	0x010a
        /*0c96*/ 	.byte	0x3f
	.zero		1


	//   ....[85]....
        /*0c98*/ 	.word	0x00022c40
        /*0c9c*/ 	.word	0x0000000b
        /*0ca0*/ 	.word	0x0002d830
        /*0ca4*/ 	.short	0x010a
        /*0ca6*/ 	.byte	0x3f
	.zero		1


	//   ....[86]....
        /*0ca8*/ 	.word	0x00022c90
        /*0cac*/ 	.word	0x0000000b
        /*0cb0*/ 	.word	0x0002d850
        /*0cb4*/ 	.short	0x010a
        /*0cb6*/ 	.byte	0x3f
	.zero		1


	//   ....[87]....
        /*0cb8*/ 	.word	0x00022ce0
        /*0cbc*/ 	.word	0x0000000c
        /*0cc0*/ 	.word	0x0002d830
        /*0cc4*/ 	.short	0x010a
        /*0cc6*/ 	.byte	0x3f
	.zero		1


	//   ....[88]....
        /*0cc8*/ 	.word	0x00022d30
        /*0ccc*/ 	.word	0x0000000d
        /*0cd0*/ 	.word	0x0002d850
        /*0cd4*/ 	.short	0x010a
        /*0cd6*/ 	.byte	0x3f
	.zero		1


	//   ....[89]....
        /*0cd8*/ 	.word	0x00022d80
        /*0cdc*/ 	.word	0x0000000b
        /*0ce0*/ 	.word	0x0002d850
        /*0ce4*/ 	.short	0x010a
        /*0ce6*/ 	.byte	0x3f
	.zero		1


	//   ....[90]....
        /*0ce8*/ 	.word	0x00022f10
        /*0cec*/ 	.word	0x00000008
        /*0cf0*/ 	.word	0x0002d820
        /*0cf4*/ 	.short	0x010a
        /*0cf6*/ 	.byte	0x3f
	.zero		1


	//   ....[91]....
        /*0cf8*/ 	.word	0x00022f60
        /*0cfc*/ 	.word	0x0000000a
        /*0d00*/ 	.word	0x0002d8a0
        /*0d04*/ 	.short	0x010a
        /*0d06*/ 	.byte	0x3f
	.zero		1


	//   ....[92]....
        /*0d08*/ 	.word	0x00022fb0
        /*0d0c*/ 	.word	0x0000000a
        /*0d10*/ 	.word	0x0002d8c0
        /*0d14*/ 	.short	0x010a
        /*0d16*/ 	.byte	0x3f
	.zero		1


	//   ....[93]....
        /*0d18*/ 	.word	0x00023000
        /*0d1c*/ 	.word	0x0000000b
        /*0d20*/ 	.word	0x0002d8a0
        /*0d24*/ 	.short	0x010a
        /*0d26*/ 	.byte	0x3f
	.zero		1


	//   ....[94]....
        /*0d28*/ 	.word	0x00023050
        /*0d2c*/ 	.word	0x0000000b
        /*0d30*/ 	.word	0x0002d8c0
        /*0d34*/ 	.short	0x010a
        /*0d36*/ 	.byte	0x3f
	.zero		1


	//   ....[95]....
        /*0d38*/ 	.word	0x000231f0
        /*0d3c*/ 	.word	0x00000005
        /*0d40*/ 	.word	0x0002d840
        /*0d44*/ 	.short	0x010a
        /*0d46*/ 	.byte	0x3f
	.zero		1


	//   ....[96]....
        /*0d48*/ 	.word	0x00023240
        /*0d4c*/ 	.word	0x0000001b
        /*0d50*/ 	.word	0x0002d820
        /*0d54*/ 	.short	0x010a
        /*0d56*/ 	.byte	0x3f
	.zero		1


	//   ....[97]....
        /*0d58*/ 	.word	0x00023290
        /*0d5c*/ 	.word	0x00000003
        /*0d60*/ 	.word	0x0002d840
        /*0d64*/ 	.short	0x010a
        /*0d66*/ 	.byte	0x3f
	.zero		1


	//   ....[98]....
        /*0d68*/ 	.word	0x000232e0
        /*0d6c*/ 	.word	0x00000002
        /*0d70*/ 	.word	0x00000060
        /*0d74*/ 	.short	0x010a
        /*0d76*/ 	.byte	0x3f
	.zero		1


	//   ....[99]....
        /*0d78*/ 	.word	0x00023330
        /*0d7c*/ 	.word	0x00000003
        /*0d80*/ 	.word	0x0002d840
        /*0d84*/ 	.short	0x010a
        /*0d86*/ 	.byte	0x3f
	.zero		1


	//   ....[100]....
        /*0d88*/ 	.word	0x00023380
        /*0d8c*/ 	.word	0x00000003
        /*0d90*/ 	.word	0x00000060
        /*0d94*/ 	.short	0x010a
        /*0d96*/ 	.byte	0x3f
	.zero		1


	//   ....[101]....
        /*0d98*/ 	.word	0x000233d0
        /*0d9c*/ 	.word	0x00000002
        /*0da0*/ 	.word	0x0002d840
        /*0da4*/ 	.short	0x010a
        /*0da6*/ 	.byte	0x3f
	.zero		1


	//   ....[102]....
        /*0da8*/ 	.word	0x00023420
        /*0dac*/ 	.word	0x00000002
        /*0db0*/ 	.word	0x00000060
        /*0db4*/ 	.short	0x010a
        /*0db6*/ 	.byte	0x3f
	.zero		1


	//   ....[103]....
        /*0db8*/ 	.word	0x00023470
        /*0dbc*/ 	.word	0x00000003
        /*0dc0*/ 	.word	0x0002d860
        /*0dc4*/ 	.short	0x010a
        /*0dc6*/ 	.byte	0x3f
	.zero		1


	//   ....[104]....
        /*0dc8*/ 	.word	0x00023e20
        /*0dcc*/ 	.word	0x00000009
        /*0dd0*/ 	.word	0x0002d820
        /*0dd4*/ 	.short	0x010a
        /*0dd6*/ 	.byte	0x3f
	.zero		1


	//   ....[105]....
        /*0dd8*/ 	.word	0x00023fc0
        /*0ddc*/ 	.word	0x00000007
        /*0de0*/ 	.word	0x00000000
        /*0de4*/ 	.short	0x010a
        /*0de6*/ 	.byte	0x3f
	.zero		1


	//   ....[106]....
        /*0de8*/ 	.word	0x00024010
        /*0dec*/ 	.word	0x00000003
        /*0df0*/ 	.word	0x00000000
        /*0df4*/ 	.short	0x010a
        /*0df6*/ 	.byte	0x3f
	.zero		1


	//   ....[107]....
        /*0df8*/ 	.word	0x00024060
        /*0dfc*/ 	.word	0x00000005
        /*0e00*/ 	.word	0x00000000
        /*0e04*/ 	.short	0x010a
        /*0e06*/ 	.byte	0x3f
	.zero		1


	//----- nvinfo : EIATTR_NUM_MBARRIERS
	.align		4
.L_239:
        /*0e08*/ 	.byte	0x03, 0x38
        /*0e0a*/ 	.short	0x0016


	//----- nvinfo : EIATTR_EXIT_INSTR_OFFSETS
	.align		4
        /*0e0c*/ 	.byte	0x04, 0x1c
        /*0e0e*/ 	.short	(.L_241 - .L_240)


	//   ....[0]....
.L_240:
        /*0e10*/ 	.word	0x000223d0


	//----- nvinfo : EIATTR_MAX_THREADS
	.align		4
.L_241:
        /*0e14*/ 	.byte	0x04, 0x05
        /*0e16*/ 	.short	(.L_243 - .L_242)
.L_242:
        /*0e18*/ 	.word	0x00000200
        /*0e1c*/ 	.word	0x00000001
        /*0e20*/ 	.word	0x00000001


	//----- nvinfo : EIATTR_CRS_STACK_SIZE
	.align		4
.L_243:
        /*0e24*/ 	.byte	0x04, 0x1e
        /*0e26*/ 	.short	(.L_245 - .L_244)
.L_244:
        /*0e28*/ 	.word	0x00000000


	//----- nvinfo : EIATTR_CBANK_PARAM_SIZE
	.align		4
.L_245:
        /*0e2c*/ 	.byte	0x03, 0x19
        /*0e2e*/ 	.short	0x0a70


	//----- nvinfo : EIATTR_PARAM_CBANK
	.align		4
        /*0e30*/ 	.byte	0x04, 0x0a
        /*0e32*/ 	.short	(.L_247 - .L_246)
	.align		4
.L_246:
        /*0e34*/ 	.word	index@(.nv.constant0._ZN7cutlass13device_kernelIN5flash11enable_sm90INS1_16FlashAttnFwdSm90INS1_25CollectiveMainloopFwdSm90ILi2EN4cute5tupleIJNS5_1CILi1EEES8_S8_EEENS6_IJNS7_ILi192EEENS7_ILi128EEENS7_ILi96EEEEEELi96ENS_10bfloat16_tEfNS_4arch4Sm90ELb0ELb1ELb1ELb1ELb0ELb1ELb0ELb0ELb1ELb0ELb0ELb0EEENS1_21CollectiveEpilogueFwdINS6_IJSA_SC_SB_EEES9_SE_SG_Li384ELb1ELb0ELb0ELb0EEENS1_36VarlenDynamicPersistentTileSchedulerILi192ELi128ELi384ELi32ELb0ELb0ELb1ELb1ELb0ELb1EEEEEEEEEvNT_6ParamsE)
        /*0e38*/ 	.short	0x0210
        /*0e3a*/ 	.short	0x0a70


	//----- nvinfo : EIATTR_SW_WAR
	.align		4
.L_247:
        /*0e3c*/ 	.byte	0x04, 0x36
        /*0e3e*/ 	.short	(.L_249 - .L_248)
.L_248:
        /*0e40*/ 	.word	0x00000008
.L_249:


//--------------------- .nv.info._ZN7cutlass13device_kernelIN5flash11enable_sm90INS1_16FlashAttnFwdSm90INS1_25CollectiveMainloopFwdSm90ILi2EN4cute5tupleIJNS5_1CILi1EEES8_S8_EEENS6_IJNS7_ILi192EEENS7_ILi144EEENS7_ILi96EEEEEELi96ENS_10bfloat16_tEfNS_4arch4Sm90ELb1ELb0ELb1ELb0ELb0ELb0ELb0ELb0ELb1ELb0ELb0ELb0EEENS1_21CollectiveEpilogueFwdINS6_IJSA_SC_SB_EEES9_SE_SG_Li384ELb0ELb0ELb0ELb0EEENS1_30DynamicPersistentTileSchedulerILi384ELi32ELb0ELb0ELb1EEEEEEEEEvNT_6ParamsE --------------------------
	.section	.nv.info._ZN7cutlass13device_kernelIN5flash11enable_sm90INS1_16FlashAttnFwdSm90INS1_25CollectiveMainloopFwdSm90ILi2EN4cute5tupleIJNS5_1CILi1EEES8_S8_EEENS6_IJNS7_ILi192EEENS7_ILi144EEENS7_ILi96EEEEEELi96ENS_10bfloat16_tEfNS_4arch4Sm90ELb1ELb0ELb1ELb0ELb0ELb0ELb0ELb0ELb1ELb0ELb0ELb0EEENS1_21CollectiveEpilogueFwdINS6_IJSA_SC_SB_EEES9_SE_SG_Li384ELb0ELb0ELb0ELb0EEENS1_30DynamicPersistentTileSchedulerILi384ELi32ELb0ELb0ELb1EEEEEEEEEvNT_6ParamsE,"",@"SHT_CUDA_INFO"
	.sectionflags	@""
	.align	4


	//----- nvinfo : EIATTR_CUDA_API_VERSION
	.align		4
        /*0000*/ 	.byte	0x04, 0x37
        /*0002*/ 	.short	(.L_251 - .L_250)
.L_250:
        /*0004*/ 	.word	0x00000082


	//----- nvinfo : EIATTR_KPARAM_INFO
	.align		4
.L_251:
        /*0008*/ 	.byte	0x04, 0x17
        /*000a*/ 	.short	(.L_253 - .L_252)
.L_252:
        /*000c*/ 	.word	0x00000000
        /*0010*/ 	.short	0x0000
        /*0012*/ 	.short	0x0070
        /*0014*/ 	.byte	0x00, 0xf0, 0x01, 0x2e


	//----- nvinfo : EIATTR_SPARSE_MMA_MASK
	.align		4
.L_253:
        /*0018*/ 	.byte	0x03, 0x50
        /*001a*/ 	.short	0x0000


	//----- nvinfo : EIATTR_MAXREG_COUNT
	.align		4
        /*001c*/ 	.byte	0x03, 0x1b
        /*001e*/ 	.short	0x0080


	//----- nvinfo : EIATTR_NUM_BARRIERS
	.align		4
        /*0020*/ 	.byte	0x02, 0x4c
        /*0022*/ 	.byte	0x10
	.zero		1


	//----- nvinfo : EIATTR_EXTERNS
	.align		4
        /*0024*/ 	.byte	0x04, 0x0f
        /*0026*/ 	.short	(.L_255 - .L_254)


	//   ....[0]....
	.align		4
.L_254:
        /*0028*/ 	.word	index@(__assertfail)


	//----- nvinfo : EIATTR_MERCURY_ISA_VERSION
	.align		4
.L_255:
        /*002c*/ 	.byte	0x03, 0x5f
        /*002e*/ 	.short	0x0101


	//----- nvinfo : EIATTR_INT_WARP_WIDE_INSTR_OFFSETS
	.align		4
        /*0030*/ 	.byte	0x04, 0x31
        /*0032*/ 	.short	(.L_257 - .L_256)


	//   ....[0]....
.L_256:
        /*0034*/ 	.word	0x00000170


	//   ....[1]....
        /*0038*/ 	.word	0x000001b0


	//   ....[2]....
        /*003c*/ 	.word	0x00000240


	//   ....[3]....
        /*0040*/ 	.word	0x00010830


	//   ....[4]....
        /*0044*/ 	.word	0x000108d0


	//   ....[5]....
        /*0048*/ 	.word	0x00010de0


	//   ....[6]....
        /*004c*/ 	.word	0x00012ae0


	//   ....[7]....
        /*0050*/ 	.word	0x00012b80


	//----- nvinfo : EIATTR_COOP_GROUP_MASK_REGIDS
	.align		4
.L_257:
        /*0054*/ 	.byte	0x04, 0x29
        /*0056*/ 	.short	(.L_259 - .L_258)


	//   ....[0]....
.L_258:
        /*0058*/ 	.word	0xffffffff


	//   ....[1]....
        /*005c*/ 	.word	0xffffffff


	//   ....[2]....
        /*0060*/ 	.word	0xffffffff


	//   ....[3]....
        /*0064*/ 	.word	0xffffffff


	//   ....[4]....
        /*0068*/ 	.word	0xffffffff


	//   ....[5]....
        /*006c*/ 	.word	0xffffffff


	//   ....[6]....
        /*0070*/ 	.word	0xffffffff


	//   ....[7]....
        /*0074*/ 	.word	0xffffffff


	//   ....[8]....
        /*0078*/ 	.word	0xffffffff


	//   ....[9]....
        /*007c*/ 	.word	0xffffffff


	//   ....[10]....
        /*0080*/ 	.word	0xffffffff


	//   ....[11]....
        /*0084*/ 	.word	0xffffffff


	//   ....[12]....
        /*0088*/ 	.word	0xffffffff


	//   ....[13]....
        /*008c*/ 	.word	0xffffffff


	//   ....[14]....
        /*0090*/ 	.word	0xffffffff


	//   ....[15]....
        /*0094*/ 	.word	0xffffffff


	//   ....[16]....
        /*0098*/ 	.word	0xffffffff


	//   ....[17]....
        /*009c*/ 	.word	0xffffffff


	//   ....[18]....
        /*00a0*/ 	.word	0xffffffff


	//   ....[19]....
        /*00a4*/ 	.word	0xffffffff


	//   ....[20]....
        /*00a8*/ 	.word	0xffffffff


	//   ....[21]....
        /*00ac*/ 	.word	0xffffffff


	//   ....[22]....
        /*00b0*/ 	.word	0xffffffff


	//   ....[23]....
        /*00b4*/ 	.word	0xffffffff


	//   ....[24]....
        /*00b8*/ 	.word	0xffffffff


	//   ....[25]....
        /*00bc*/ 	.word	0xffffffff


	//   ....[26]....
        /*00c0*/ 	.word	0xffffffff


	//   ....[27]....
        /*00c4*/ 	.word	0xffffffff


	//   ....[28]....
        /*00c8*/ 	.word	0xffffffff


	//   ....[29]....
        /*00cc*/ 	.word	0xffffffff


	//   ....[30]....
        /*00d0*/ 	.word	0xffffffff


	//   ....[31]....
        /*00d4*/ 	.word	0x0500000f


	//   ....[32]....
        /*00d8*/ 	.word	0x0500000f


	//----- nvinfo : EIATTR_COOP_GROUP_INSTR_OFFSETS
	.align		4
.L_259:
        /*00dc*/ 	.byte	0x04, 0x28
        /*00de*/ 	.short	(.L_261 - .L_260)


	//   ....[0]....
.L_260:
        /*00e0*/ 	.word	0x00000050


	//   ....[1]....
        /*00e4*/ 	.word	0x00000180


	//   ....[2]....
        /*00e8*/ 	.word	0x00000220


	//   ....[3]....
        /*00ec*/ 	.word	0x000003b0


	//   ....[4]....
        /*00f0*/ 	.word	0x00000510


	//   ....[5]....
        /*00f4*/ 	.word	0x00000630


	//   ....[6]....
        /*00f8*/ 	.word	0x00000790


	//   ....[7]....
        /*00fc*/ 	.word	0x000014d0


	//   ....[8]....
        /*0100*/ 	.word	0x00003e90


	//   ....[9]....
        /*0104*/ 	.word	0x00003ef0


	//   ....[10]....
        /*0108*/ 	.word	0x000049b0


	//   ....[11]....
        /*010c*/ 	.word	0x00004a30


	//   ....[12]....
        /*0110*/ 	.word	0x00005a90


	//   ....[13]....
        /*0114*/ 	.word	0x00008600


	//   ....[14]....
        /*0118*/ 	.word	0x00008710


	//   ....[15]....
        /*011c*/ 	.word	0x00009390


	//   ....[16]....
        /*0120*/ 	.word	0x000093f0


	//   ....[17]....
        /*0124*/ 	.word	0x0000a740


	//   ....[18]....
        /*0128*/ 	.word	0x0000cb50


	//   ....[19]....
        /*012c*/ 	.word	0x0000cbc0


	//   ....[20]....
        /*0130*/ 	.word	0x0000d3e0


	//   ....[21]....
        /*0134*/ 	.word	0x0000d460


	//   ....[22]....
        /*0138*/ 	.word	0x0000e810


	//   ....[23]....
        /*013c*/ 	.word	0x0000e950


	//   ....[24]....
        /*0140*/ 	.word	0x0000e990


	//   ....[25]....
        /*0144*/ 	.word	0x0000ead0


	//   ....[26]....
        /*0148*/ 	.word	0x0000eb00


	//   ....[27]....
        /*014c*/ 	.word	0x0000f9d0


	//   ....[28]....
        /*0150*/ 	.word	0x000102d0


	//   ....[29]....
        /*0154*/ 	.word	0x00012ed0


	//   ....[30]....
        /*0158*/ 	.word	0x00013040


	//   ....[31]....
        /*015c*/ 	.word	0x00013570


	//   ....[32]....
        /*0160*/ 	.word	0x00013940


	//----- nvinfo : EIATTR_REG_RECONFIG
	.align		4
.L_261:
        /*0164*/ 	.byte	0x01, 0x54
	.zero		2


	//----- nvinfo : EIATTR_SYSCALL_OFFSETS
	.align		4
        /*0168*/ 	.byte	0x04, 0x46
        /*016a*/ 	.short	(.L_263 - .L_262)


	//   ....[0]....
.L_262:
        /*016c*/ 	.word	0x000016b0


	//   ....[1]....
        /*0170*/ 	.word	0x00010a50


	//   ....[2]....
        /*0174*/ 	.word	0x00010b80


	//   ....[3]....
        /*0178*/ 	.word	0x00010c70


	//----- nvinfo : EIATTR_MBARRIER_INSTR_OFFSETS
	.align		4
.L_263:
        /*017c*/ 	.byte	0x04, 0x39
        /*017e*/ 	.short	(.L_265 - .L_264)


	//   ....[0]....
.L_264:
        /*0180*/ 	.word	0x00000260
        /*0184*/ 	.word	0x000000ff
        /*0188*/ 	.word	0x00031c00
        /*018c*/ 	.short	0x0100
        /*018e*/ 	.byte	0x06
	.zero		1


	//   ....[1]....
        /*0190*/ 	.word	0x00000270
        /*0194*/ 	.word	0x000000ff
        /*0198*/ 	.word	0x00031c20
        /*019c*/ 	.short	0x0100
        /*019e*/ 	.byte	0x06
	.zero		1


	//   ....[2]....
        /*01a0*/ 	.word	0x00000360
        /*01a4*/ 	.word	0x000000ff
        /*01a8*/ 	.word	0x00031c30
        /*01ac*/ 	.short	0x0100
        /*01ae*/ 	.byte	0x08
	.zero		1


	//   ....[3]....
        /*01b0*/ 	.word	0x00000370
        /*01b4*/ 	.word	0x000000ff
        /*01b8*/ 	.word	0x00031c40
        /*01bc*/ 	.short	0x0100
        /*01be*/ 	.byte	0x08
	.zero		1


	//   ....[4]....
        /*01c0*/ 	.word	0x00000380
        /*01c4*/ 	.word	0x000000ff
        /*01c8*/ 	.word	0x00031c38
        /*01cc*/ 	.short	0x0100
        /*01ce*/ 	.byte	0x08
	.zero		1


	//   ....[5]....
        /*01d0*/ 	.word	0x00000390
        /*01d4*/ 	.word	0x000000ff
        /*01d8*/ 	.word	0x00031c48
        /*01dc*/ 	.short	0x0100
        /*01de*/ 	.byte	0x08
	.zero		1


	//   ....[6]....
        /*01e0*/ 	.word	0x000004c0
        /*01e4*/ 	.word	0x000000ff
        /*01e8*/ 	.word	0x00031c50
        /*01ec*/ 	.short	0x0100
        /*01ee*/ 	.byte	0x08
	.zero		1


	//   ....[7]....
        /*01f0*/ 	.word	0x000004d0
        /*01f4*/ 	.word	0x000000ff
        /*01f8*/ 	.word	0x00031c60
        /*01fc*/ 	.short	0x0100
        /*01fe*/ 	.byte	0x08
	.zero		1


	//   ....[8]....
        /*0200*/ 	.word	0x000004e0
        /*0204*/ 	.word	0x000000ff
        /*0208*/ 	.word	0x00031c58
        /*020c*/ 	.short	0x0100
        /*020e*/ 	.byte	0x08
	.zero		1


	//   ....[9]....
        /*0210*/ 	.word	0x000004f0
        /*0214*/ 	.word	0x000000ff
        /*0218*/ 	.word	0x00031c68
        /*021c*/ 	.short	0x0100
        /*021e*/ 	.byte	0x08
	.zero		1


	//   ....[10]....
        /*0220*/ 	.word	0x000005e0
        /*0224*/ 	.word	0x000000ff
        /*0228*/ 	.word	0x00031c70
        /*022c*/ 	.short	0x0100
        /*022e*/ 	.byte	0x06
	.zero		1


	//   ....[11]....
        /*0230*/ 	.word	0x000005f0
        /*0234*/ 	.word	0x000000ff
        /*0238*/ 	.word	0x00031c80
        /*023c*/ 	.short	0x0100
        /*023e*/ 	.byte	0x06
	.zero		1


	//   ....[12]....
        /*0240*/ 	.word	0x00000600
        /*0244*/ 	.word	0x000000ff
        /*0248*/ 	.word	0x00031c78
        /*024c*/ 	.short	0x0100
        /*024e*/ 	.byte	0x06
	.zero		1


	//   ....[13]....
        /*0250*/ 	.word	0x00000610
        /*0254*/ 	.word	0x000000ff
        /*0258*/ 	.word	0x00031c88
        /*025c*/ 	.short	0x0100
        /*025e*/ 	.byte	0x06
	.zero		1


	//   ....[14]....
        /*0260*/ 	.word	0x00000740
        /*0264*/ 	.word	0x000000ff
        /*0268*/ 	.word	0x00031c90
        /*026c*/ 	.short	0x0100
        /*026e*/ 	.byte	0x08
	.zero		1


	//   ....[15]....
        /*0270*/ 	.word	0x00000750
        /*0274*/ 	.word	0x000000ff
        /*0278*/ 	.word	0x00031ca0
        /*027c*/ 	.short	0x0100
        /*027e*/ 	.byte	0x08
	.zero		1


	//   ....[16]....
        /*0280*/ 	.word	0x00000760
        /*0284*/ 	.word	0x000000ff
        /*0288*/ 	.word	0x00031c98
        /*028c*/ 	.short	0x0100
        /*028e*/ 	.byte	0x08
	.zero		1


	//   ....[17]....
        /*0290*/ 	.word	0x00000770
        /*0294*/ 	.word	0x000000ff
        /*0298*/ 	.word	0x00031ca8
        /*029c*/ 	.short	0x0100
        /*029e*/ 	.byte	0x08
	.zero		1


	//   ....[18]....
        /*02a0*/ 	.word	0x000008a0
        /*02a4*/ 	.word	0x000000ff
        /*02a8*/ 	.word	0x00031cb0
        /*02ac*/ 	.short	0x0100
        /*02ae*/ 	.byte	0x08
	.zero		1


	//   ....[19]....
        /*02b0*/ 	.word	0x000008b0
        /*02b4*/ 	.word	0x000000ff
        /*02b8*/ 	.word	0x00031cc0
        /*02bc*/ 	.short	0x0100
        /*02be*/ 	.byte	0x08
	.zero		1


	//   ....[20]....
        /*02c0*/ 	.word	0x000008c0
        /*02c4*/ 	.word	0x000000ff
        /*02c8*/ 	.word	0x00031cb8
        /*02cc*/ 	.short	0x0100
        /*02ce*/ 	.byte	0x08
	.zero		1


	//   ....[21]....
        /*02d0*/ 	.word	0x000008d0
        /*02d4*/ 	.word	0x000000ff
        /*02d8*/ 	.word	0x00031cc8
        /*02dc*/ 	.short	0x0100
        /*02de*/ 	.byte	0x08
	.zero		1


	//   ....[22]....
        /*02e0*/ 	.word	0x00001710
        /*02e4*/ 	.word	0x000000ff
        /*02e8*/ 	.word	0x00031c00
        /*02ec*/ 	.short	0x010a
        /*02ee*/ 	.byte	0x2f
	.zero		1


	//   ....[23]....
        /*02f0*/ 	.word	0x000017a0
        /*02f4*/ 	.word	0x00000000
        /*02f8*/ 	.word	0x00031c30
        /*02fc*/ 	.short	0x010a
        /*02fe*/ 	.byte	0x3f
	.zero		1


	//   ....[24]....
        /*0300*/ 	.word	0x00001800
        /*0304*/ 	.word	0x00000000
        /*0308*/ 	.word	0x00031c30
        /*030c*/ 	.short	0x010a
        /*030e*/ 	.byte	0x3f
	.zero		1


	//   ....[25]....
        /*0310*/ 	.word	0x00004ce0
        /*0314*/ 	.word	0x00000004
        /*0318*/ 	.word	0x00000000
        /*031c*/ 	.short	0x0101
        /*031e*/ 	.byte	0x3f
	.zero		1


	//   ....[26]....
        /*0320*/ 	.word	0x00005db0
        /*0324*/ 	.word	0x000000ff
        /*0328*/ 	.word	0x00031c30
        /*032c*/ 	.short	0x010a
        /*032e*/ 	.byte	0x06
	.zero		1


	//   ....[27]....
        /*0330*/ 	.word	0x00005df0
        /*0334*/ 	.word	0x000000ff
        /*0338*/ 	.word	0x00031c30
        /*033c*/ 	.short	0x010a
        /*033e*/ 	.byte	0x06
	.zero		1


	//   ....[28]....
        /*0340*/ 	.word	0x000074a0
        /*0344*/ 	.word	0x000000ff
        /*0348*/ 	.word	0x00031c50
        /*034c*/ 	.short	0x010a
        /*034e*/ 	.byte	0x06
	.zero		1


	//   ....[29]....
        /*0350*/ 	.word	0x000074e0
        /*0354*/ 	.word	0x000000ff
        /*0358*/ 	.word	0x00031c50
        /*035c*/ 	.short	0x010a
        /*035e*/ 	.byte	0x06
	.zero		1


	//   ....[30]....
        /*0360*/ 	.word	0x00009ac0
        /*0364*/ 	.word	0x00000069
        /*0368*/ 	.word	0x00000000
        /*036c*/ 	.short	0x0101
        /*036e*/ 	.byte	0x3f
	.zero		1


	//   ....[31]....
        /*0370*/ 	.word	0x00009b50
        /*0374*/ 	.word	0x00000071
        /*0378*/ 	.word	0x00000000
        /*037c*/ 	.short	0x0101
        /*037e*/ 	.byte	0x3f
	.zero		1


	//   ....[32]....
        /*0380*/ 	.word	0x0000a8d0
        /*0384*/ 	.word	0x000000ff
        /*0388*/ 	.word	0x00031c30
        /*038c*/ 	.short	0x010a
        /*038e*/ 	.byte	0x06
	.zero		1


	//   ....[33]....
        /*0390*/ 	.word	0x0000a910
        /*0394*/ 	.word	0x000000ff
        /*0398*/ 	.word	0x00031c30
        /*039c*/ 	.short	0x010a
        /*039e*/ 	.byte	0x06
	.zero		1


	//   ....[34]....
        /*03a0*/ 	.word	0x0000bfc0
        /*03a4*/ 	.word	0x000000ff
        /*03a8*/ 	.word	0x00031c50
        /*03ac*/ 	.short	0x010a
        /*03ae*/ 	.byte	0x06
	.zero		1


	//   ....[35]....
        /*03b0*/ 	.word	0x0000c000
        /*03b4*/ 	.word	0x000000ff
        /*03b8*/ 	.word	0x00031c50
        /*03bc*/ 	.short	0x010a
        /*03be*/ 	.byte	0x06
	.zero		1


	//   ....[36]....
        /*03c0*/ 	.word	0x0000db40
        /*03c4*/ 	.word	0x0000006f
        /*03c8*/ 	.word	0x00000000
        /*03cc*/ 	.short	0x0101
        /*03ce*/ 	.byte	0x3f
	.zero		1


	//   ....[37]....
        /*03d0*/ 	.word	0x0000dbd0
        /*03d4*/ 	.word	0x00000077
        /*03d8*/ 	.word	0x00000000
        /*03dc*/ 	.short	0x0101
        /*03de*/ 	.byte	0x3f
	.zero		1


	//   ....[38]....
        /*03e0*/ 	.word	0x0000e8a0
        /*03e4*/ 	.word	0x000000ff
        /*03e8*/ 	.word	0x00031c50
        /*03ec*/ 	.short	0x010a
        /*03ee*/ 	.byte	0x0a
	.zero		1


	//   ....[39]....
        /*03f0*/ 	.word	0x0000e8e0
        /*03f4*/ 	.word	0x000000ff
        /*03f8*/ 	.word	0x00031c50
        /*03fc*/ 	.short	0x010a
        /*03fe*/ 	.byte	0x0a
	.zero		1


	//   ....[40]....
        /*0400*/ 	.word	0x0000f120
        /*0404*/ 	.word	0x00000007
        /*0408*/ 	.word	0x00000000
        /*040c*/ 	.short	0x0101
        /*040e*/ 	.byte	0x3f
	.zero		1


	//   ....[41]....
        /*0410*/ 	.word	0x0000fbc0
        /*0414*/ 	.word	0x000000ff
        /*0418*/ 	.word	0x00000000
        /*041c*/ 	.short	0x0101
        /*041e*/ 	.byte	0x05
	.zero		1


	//   ....[42]....
        /*0420*/ 	.word	0x000110c0
        /*0424*/ 	.word	0x0000000d
        /*0428*/ 	.word	0x00031c40
        /*042c*/ 	.short	0x010a
        /*042e*/ 	.byte	0x3f
	.zero		1


	//   ....[43]....
        /*0430*/ 	.word	0x00011580
        /*0434*/ 	.word	0x00000018
        /*0438*/ 	.word	0x00031c20
        /*043c*/ 	.short	0x010a
        /*043e*/ 	.byte	0x3f
	.zero		1


	//   ....[44]....
        /*0440*/ 	.word	0x00011810
        /*0444*/ 	.word	0x00000003
        /*0448*/ 	.word	0x00031c40
        /*044c*/ 	.short	0x010a
        /*044e*/ 	.byte	0x3f
	.zero		1


	//   ....[45]....
        /*0450*/ 	.word	0x00011a50
        /*0454*/ 	.word	0x00000002
        /*0458*/ 	.word	0x00000060
        /*045c*/ 	.short	0x010a
        /*045e*/ 	.byte	0x3f
	.zero		1


	//   ....[46]....
        /*0460*/ 	.word	0x00011f30
        /*0464*/ 	.word	0x0000000a
        /*0468*/ 	.word	0x00031c40
        /*046c*/ 	.short	0x010a
        /*046e*/ 	.byte	0x3f
	.zero		1


	//   ....[47]....
        /*0470*/ 	.word	0x00012170
        /*0474*/ 	.word	0x00000003
        /*0478*/ 	.word	0x00000060
        /*047c*/ 	.short	0x010a
        /*047e*/ 	.byte	0x3f
	.zero		1


	//   ....[48]....
        /*0480*/ 	.word	0x000125c0
        /*0484*/ 	.word	0x00000003
        /*0488*/ 	.word	0x00031c40
        /*048c*/ 	.short	0x010a
        /*048e*/ 	.byte	0x3f
	.zero		1


	//   ....[49]....
        /*0490*/ 	.word	0x00012820
        /*0494*/ 	.word	0x00000003
        /*0498*/ 	.word	0x00000060
        /*049c*/ 	.short	0x010a
        /*049e*/ 	.byte	0x3f
	.zero		1


	//   ....[50]....
        /*04a0*/ 	.word	0x00012c00
        /*04a4*/ 	.word	0x00000003
        /*04a8*/ 	.word	0x00031c60
        /*04ac*/ 	.short	0x010a
        /*04ae*/ 	.byte	0x3f
	.zero		1


	//   ....[51]....
        /*04b0*/ 	.word	0x00013020
        /*04b4*/ 	.word	0x00000009
        /*04b8*/ 	.word	0x00031c20
        /*04bc*/ 	.short	0x010a
        /*04be*/ 	.byte	0x3f
	.zero		1


	//   ....[52]....
        /*04c0*/ 	.word	0x00013130
        /*04c4*/ 	.word	0x00000005
        /*04c8*/ 	.word	0x00000000
        /*04cc*/ 	.short	0x010a
        /*04ce*/ 	.byte	0x3f
	.zero		1


	//   ....[53]....
        /*04d0*/ 	.word	0x000131a0
        /*04d4*/ 	.word	0x00000003
        /*04d8*/ 	.word	0x00000000
        /*04dc*/ 	.short	0x010a
        /*04de*/ 	.byte	0x3f
	.zero		1


	//   ....[54]....
        /*04e0*/ 	.word	0x00013200
        /*04e4*/ 	.word	0x00000013
        /*04e8*/ 	.word	0x00000000
        /*04ec*/ 	.short	0x010a
        /*04ee*/ 	.byte	0x3f
	.zero		1


	//   ....[55]....
        /*04f0*/ 	.word	0x00013230
        /*04f4*/ 	.word	0x00000007
        /*04f8*/ 	.word	0x00000000
        /*04fc*/ 	.short	0x010a
        /*04fe*/ 	.byte	0x3f
	.zero		1


	//   ....[56]....
        /*0500*/ 	.word	0x000132a0
        /*0504*/ 	.word	0x00000003
        /*0508*/ 	.word	0x00031c00
        /*050c*/ 	.short	0x010a
        /*050e*/ 	.byte	0x3f
	.zero		1


	//   ....[57]....
        /*0510*/ 	.word	0x000132f0
        /*0514*/ 	.word	0x00000000
        /*0518*/ 	.word	0x00031c30
        /*051c*/ 	.short	0x010a
        /*051e*/ 	.byte	0x3f
	.zero		1


	//   ....[58]....
        /*0520*/ 	.word	0x00013350
        /*0524*/ 	.word	0x0000000a
        /*0528*/ 	.word	0x00031c30
        /*052c*/ 	.short	0x010a
        /*052e*/ 	.byte	0x3f
	.zero		1


	//   ....[59]....
        /*0530*/ 	.word	0x000133b0
        /*0534*/ 	.word	0x0000000a
        /*0538*/ 	.word	0x00031c50
        /*053c*/ 	.short	0x010a
        /*053e*/ 	.byte	0x3f
	.zero		1


	//   ....[60]....
        /*0540*/ 	.word	0x00013410
        /*0544*/ 	.word	0x00000007
        /*0548*/ 	.word	0x00031c30
        /*054c*/ 	.short	0x010a
        /*054e*/ 	.byte	0x3f
	.zero		1


	//   ....[61]....
        /*0550*/ 	.word	0x00013470
        /*0554*/ 	.word	0x00000007
        /*0558*/ 	.word	0x00031c50
        /*055c*/ 	.short	0x010a
        /*055e*/ 	.byte	0x3f
	.zero		1


	//   ....[62]....
        /*0560*/ 	.word	0x000134d0
        /*0564*/ 	.word	0x00000005
        /*0568*/ 	.word	0x00031c50
        /*056c*/ 	.short	0x010a
        /*056e*/ 	.byte	0x3f
	.zero		1


	//   ....[63]....
        /*0570*/ 	.word	0x00013620
        /*0574*/ 	.word	0x0000000d
        /*0578*/ 	.word	0x00031c40
        /*057c*/ 	.short	0x010a
        /*057e*/ 	.byte	0x3f
	.zero		1


	//   ....[64]....
        /*0580*/ 	.word	0x00013670
        /*0584*/ 	.word	0x00000018
        /*0588*/ 	.word	0x00031c20
        /*058c*/ 	.short	0x010a
        /*058e*/ 	.byte	0x3f
	.zero		1


	//   ....[65]....
        /*0590*/ 	.word	0x000136c0
        /*0594*/ 	.word	0x00000003
        /*0598*/ 	.word	0x00031c40
        /*059c*/ 	.short	0x010a
        /*059e*/ 	.byte	0x3f
	.zero		1


	//   ....[66]....
        /*05a0*/ 	.word	0x00013710
        /*05a4*/ 	.word	0x00000002
        /*05a8*/ 	.word	0x00000060
        /*05ac*/ 	.short	0x010a
        /*05ae*/ 	.byte	0x3f
	.zero		1


	//   ....[67]....
        /*05b0*/ 	.word	0x00013760
        /*05b4*/ 	.word	0x0000000a
        /*05b8*/ 	.word	0x00031c40
        /*05bc*/ 	.short	0x010a
        /*05be*/ 	.byte	0x3f
	.zero		1


	//   ....[68]....
        /*05c0*/ 	.word	0x000137b0
        /*05c4*/ 	.word	0x00000003
        /*05c8*/ 	.word	0x00000060
        /*05cc*/ 	.short	0x010a
        /*05ce*/ 	.byte	0x3f
	.zero		1


	//   ....[69]....
        /*05d0*/ 	.word	0x00013800
        /*05d4*/ 	.word	0x00000003
        /*05d8*/ 	.word	0x00031c40
        /*05dc*/ 	.short	0x010a
        /*05de*/ 	.byte	0x3f
	.zero		1


	//   ....[70]....
        /*05e0*/ 	.word	0x00013850
        /*05e4*/ 	.word	0x00000003
        /*05e8*/ 	.word	0x00000060
        /*05ec*/ 	.short	0x010a
        /*05ee*/ 	.byte	0x3f
	.zero		1


	//   ....[71]....
        /*05f0*/ 	.word	0x000138a0
        /*05f4*/ 	.word	0x00000003
        /*05f8*/ 	.word	0x00031c60
        /*05fc*/ 	.short	0x010a
        /*05fe*/ 	.byte	0x3f
	.zero		1


	//   ....[72]....
        /*0600*/ 	.word	0x00013980
        /*0604*/ 	.word	0x00000009
        /*0608*/ 	.word	0x00031c20
        /*060c*/ 	.short	0x010a
        /*060e*/ 	.byte	0x3f
	.zero		1


	//   ....[73]....
        /*0610*/ 	.word	0x000139d0
        /*0614*/ 	.word	0x00000005
        /*0618*/ 	.word	0x00000000
        /*061c*/ 	.short	0x010a
        /*061e*/ 	.byte	0x3f
	.zero		1


	//   ....[74]....
        /*0620*/ 	.word	0x00013a20
        /*0624*/ 	.word	0x00000003
        /*0628*/ 	.word	0x00000000
        /*062c*/ 	.short	0x010a
        /*062e*/ 	.byte	0x3f
	.zero		1


	//   ....[75]....
        /*0630*/ 	.word	0x00013a70
        /*0634*/ 	.word	0x00000013
        /*0638*/ 	.word	0x00000000
        /*063c*/ 	.short	0x010a
        /*063e*/ 	.byte	0x3f
	.zero		1


	//----- nvinfo : EIATTR_NUM_MBARRIERS
	.align		4
.L_265:
        /*0640*/ 	.byte	0x03, 0x38
        /*0642*/ 	.short	0x0016


	//----- nvinfo : EIATTR_EXIT_INSTR_OFFSETS
	.align		4
        /*0644*/ 	.byte	0x04, 0x1c
        /*0646*/ 	.short	(.L_267 - .L_266)


	//   ....[0]....
.L_266:
        /*0648*/ 	.word	0x00000a20


	//   ....[1]....
        /*064c*/ 	.word	0x00010290


	//   ....[2]....
        /*0650*/ 	.word	0x000102f0


	//   ....[3]....
        /*0654*/ 	.word	0x00013060


	//   ....[4]....
        /*0658*/ 	.word	0x00013280


	//----- nvinfo : EIATTR_MAX_THREADS
	.align		4
.L_267:
        /*065c*/ 	.byte	0x04, 0x05
        /*065e*/ 	.short	(.L_269 - .L_268)
.L_268:
        /*0660*/ 	.word	0x00000200
        /*0664*/ 	.word	0x00000001
        /*0668*/ 	.word	0x00000001


	//----- nvinfo : EIATTR_CRS_STACK_SIZE
	.align		4
.L_269:
        /*066c*/ 	.byte	0x04, 0x1e
        /*066e*/ 	.short	(.L_271 - .L_270)
.L_270:
        /*0670*/ 	.word	0x00000000


	//----- nvinfo : EIATTR_CBANK_PARAM_SIZE
	.align		4
.L_271:
        /*0674*/ 	.byte	0x03, 0x19
        /*0676*/ 	.short	0x0bf0


	//----- nvinfo : EIATTR_PARAM_CBANK
	.align		4
        /*0678*/ 	.byte	0x04, 0x0a
        /*067a*/ 	.short	(.L_273 - .L_272)
	.align		4
.L_272:
        /*067c*/ 	.word	index@(.nv.constant0._ZN7cutlass13device_kernelIN5flash11enable_sm90INS1_16FlashAttnFwdSm90INS1_25CollectiveMainloopFwdSm90ILi2EN4cute5tupleIJNS5_1CILi1EEES8_S8_EEENS6_IJNS7_ILi192EEENS7_ILi144EEENS7_ILi96EEEEEELi96ENS_10bfloat16_tEfNS_4arch4Sm90ELb1ELb0ELb1ELb0ELb0ELb0ELb0ELb0ELb1ELb0ELb0ELb0EEENS1_21CollectiveEpilogueFwdINS6_IJSA_SC_SB_EEES9_SE_SG_Li384ELb0ELb0ELb0ELb0EEENS1_30DynamicPersistentTileSchedulerILi384ELi32ELb0ELb0ELb1EEEEEEEEEvNT_6ParamsE)
        /*0680*/ 	.short	0x0210
        /*0682*/ 	.short	0x0bf0


	//----- nvinfo : EIATTR_SW_WAR
	.align		4
.L_273:
        /*0684*/ 	.byte	0x04, 0x36
        /*0686*/ 	.short	(.L_275 - .L_274)
.L_274:
        /*0688*/ 	.word	0x00000008
.L_275:


//--------------------- .nv.info._ZN7cutlass13device_kernelIN5flash11enable_sm90INS1_16FlashAttnFwdSm90INS1_25CollectiveMainloopFwdSm90ILi2EN4cute5tupleIJNS5_1CILi1EEES8_S8_EEENS6_IJNS7_ILi192EEENS7_ILi144EEENS7_ILi96EEEEEELi96ENS_10bfloat16_tEfNS_4arch4Sm90ELb1ELb0ELb1ELb1ELb0ELb0ELb0ELb0ELb1ELb0ELb0ELb0EEENS1_21CollectiveEpilogueFwdINS6_IJSA_SC_SB_EEES9_SE_SG_Li384ELb1ELb0ELb0ELb0EEENS1_36VarlenDynamicPersistentTileSchedulerILi192ELi144ELi384ELi32ELb0ELb0ELb1ELb1ELb1ELb1EEEEEEEEEvNT_6ParamsE --------------------------
	.section	.nv.info._ZN7cutlass13device_kernelIN5flash11enable_sm90INS1_16FlashAttnFwdSm90INS1_25CollectiveMainloopFwdSm90ILi2EN4cute5tupleIJNS5_1CILi1EEES8_S8_EEENS6_IJNS7_ILi192EEENS7_ILi144EEENS7_ILi96EEEEEELi96ENS_10bfloat16_tEfNS_4arch4Sm90ELb1ELb0ELb1ELb1ELb0ELb0ELb0ELb0ELb1ELb0ELb0ELb0EEENS1_21CollectiveEpilogueFwdINS6_IJSA_SC_SB_EEES9_SE_SG_Li384ELb1ELb0ELb0ELb0EEENS1_36VarlenDynamicPersistentTileSchedulerILi192ELi144ELi384ELi32ELb0ELb0ELb1ELb1ELb1ELb1EEEEEEEEEvNT_6ParamsE,"",@"SHT_CUDA_INFO"
	.sectionflags	@""
	.align	4


	//----- nvinfo : EIATTR_CUDA_API_VERSION
	.align		4
        /*0000*/ 	.byte	0x04, 0x37
        /*0002*/ 	.short	(.L_277 - .L_276)
.L_276:
        /*0004*/ 	.word	0x00000082


	//----- nvinfo : EIATTR_KPARAM_INFO
	.align		4
.L_277:
        /*0008*/ 	.byte	0x04, 0x17
        /*000a*/ 	.short	(.L_279 - .L_278)
.L_278:
        /*000c*/ 	.word	0x00000000
        /*0010*/ 	.short	0x0000
        /*0012*/ 	.short	0x0070
        /*0014*/ 	.byte	0x00, 0xf0, 0x01, 0x28


	//----- nvinfo : EIATTR_SPARSE_MMA_MASK
	.align		4
.L_279:
        /*0018*/ 	.byte	0x03, 0x50
        /*001a*/ 	.short	0x0000


	//----- nvinfo : EIATTR_MAXREG_COUNT
	.align		4
        /*001c*/ 	.byte	0x03, 0x1b
        /*001e*/ 	.short	0x0080


	//----- nvinfo : EIATTR_NUM_BARRIERS
	.align		4
        /*0020*/ 	.byte	0x02, 0x4c
        /*0022*/ 	.byte	0x10
	.zero		1


	//----- nvinfo : EIATTR_EXTERNS
	.align		4
        /*0024*/ 	.byte	0x04, 0x0f
        /*0026*/ 	.short	(.L_281 - .L_280)


	//   ....[0]....
	.align		4
.L_280:
        /*0028*/ 	.word	index@(__assertfail)


	//----- nvinfo : EIATTR_ANNOTATIONS
	.align		4
.L_281:
        /*002c*/ 	.byte	0x04, 0x55
        /*002e*/ 	.short	(.L_283 - .L_282)


	//   ....[0]....
.L_282:
        /*0030*/ 	.word	0x00000001
        /*0034*/ 	.byte	0x80, 0x09, 0x00, 0x00, 0x01, 0x00, 0x00, 0x00, 0xd0, 0x0a, 0x00, 0x00, 0x01, 0x00, 0x00, 0x00
        /*0044*/ 	.byte	0x00, 0x1c, 0x01, 0x00, 0x01, 0x00, 0x00, 0x00, 0xa0, 0x1c, 0x01, 0x00, 0x01, 0x00, 0x00, 0x00
        /*0054*/ 	.byte	0x40, 0x1e, 0x01, 0x00, 0x01, 0x00, 0x00, 0x00, 0x20, 0x1f, 0x01, 0x00, 0x01, 0x00, 0x00, 0x00
        /*0064*/ 	.byte	0xd0, 0x26, 0x01, 0x00, 0x01, 0x00, 0x00, 0x00, 0x00, 0x27, 0x01, 0x00, 0x01, 0x00, 0x00, 0x00
        /*0074*/ 	.byte	0x90, 0x2f, 0x01, 0x00, 0x01, 0x00, 0x00, 0x00, 0x00, 0x32, 0x01, 0x00, 0x01, 0x00, 0x00, 0x00
        /*0084*/ 	.byte	0x00, 0x59, 0x01, 0x00, 0x01, 0x00, 0x00, 0x00, 0xa0, 0x5a, 0x01, 0x00


	//----- nvinfo : EIATTR_MERCURY_ISA_VERSION
	.align		4
.L_283:
        /*0090*/ 	.byte	0x03, 0x5f
        /*0092*/ 	.short	0x0101


	//----- nvinfo : EIATTR_UNUSED_LOAD_BYTE_OFFSET
	.align		4
        /*0094*/ 	.byte	0x04, 0x44
        /*0096*/ 	.short	(.L_285 - .L_284)


	//   ....[0]....
.L_284:
        /*0098*/ 	.word	0x00000a90
        /*009c*/ 	.word	0x0000fff0


	//   ....[1]....
        /*00a0*/ 	.word	0x0000f5f0
        /*00a4*/ 	.word	0x0000fff0


	//----- nvinfo : EIATTR_INT_WARP_WIDE_INSTR_OFFSETS
	.align		4
.L_285:
        /*00a8*/ 	.byte	0x04, 0x31
        /*00aa*/ 	.short	(.L_287 - .L_286)


	//   ....[0]....
.L_286:
        /*00ac*/ 	.word	0x00000160


	//   ....[1]....
        /*00b0*/ 	.word	0x000001a0


	//   ....[2]....
        /*00b4*/ 	.word	0x00000210


	//   ....[3]....
        /*00b8*/ 	.word	0x00012270


	//   ....[4]....
        /*00bc*/ 	.word	0x00012310


	//   ....[5]....
        /*00c0*/ 	.word	0x00012770


	//   ....[6]....
        /*00c4*/ 	.word	0x000127a0


	//   ....[7]....
        /*00c8*/ 	.word	0x00012960


	//   ....[8]....
        /*00cc*/ 	.word	0x00012a30


	//   ....[9]....
        /*00d0*/ 	.word	0x00014930


	//   ....[10]....
        /*00d4*/ 	.word	0x000149d0


	//----- nvinfo : EIATTR_COOP_GROUP_MASK_REGIDS
	.align		4
.L_287:
        /*00d8*/ 	.byte	0x04, 0x29
        /*00da*/ 	.short	(.L_289 - .L_288)


	//   ....[0]....
.L_288:
        /*00dc*/ 	.word	0xffffffff


	//   ....[1]....
        /*00e0*/ 	.word	0xffffffff


	//   ....[2]....
        /*00e4*/ 	.word	0xffffffff


	//   ....[3]....
        /*00e8*/ 	.word	0xffffffff


	//   ....[4]....
        /*00ec*/ 	.word	0xffffffff


	//   ....[5]....
        /*00f0*/ 	.word	0xffffffff


	//   ....[6]....
        /*00f4*/ 	.word	0xffffffff


	//   ....[7]....
        /*00f8*/ 	.word	0xffffffff


	//   ....[8]....
        /*00fc*/ 	.word	0xffffffff


	//   ....[9]....
        /*0100*/ 	.word	0xffffffff


	//   ....[10]....
        /*0104*/ 	.word	0xffffffff


	//   ....[11]....
        /*0108*/ 	.word	0xffffffff


	//   ....[12]....
        /*010c*/ 	.word	0xffffffff


	//   ....[13]....
        /*0110*/ 	.word	0xffffffff


	//   ....[14]....
        /*0114*/ 	.word	0xffffffff


	//   ....[15]....
        /*0118*/ 	.word	0xffffffff


	//   ....[16]....
        /*011c*/ 	.word	0xffffffff


	//   ....[17]....
        /*0120*/ 	.word	0xffffffff


	//   ....[18]....
        /*0124*/ 	.word	0xffffffff


	//   ....[19]....
        /*0128*/ 	.word	0xffffffff


	//   ....[20]....
        /*012c*/ 	.word	0xffffffff


	//   ....[21]....
        /*0130*/ 	.word	0xffffffff


	//   ....[22]....
        /*0134*/ 	.word	0xffffffff


	//   ....[23]....
        /*0138*/ 	.word	0xffffffff


	//   ....[24]....
        /*013c*/ 	.word	0xffffffff


	//   ....[25]....
        /*0140*/ 	.word	0xffffffff


	//   ....[26]....
        /*0144*/ 	.word	0xffffffff


	//   ....[27]....
        /*0148*/ 	.word	0xffffffff


	//   ....[28]....
        /*014c*/ 	.word	0xffffffff


	//   ....[29]....
        /*0150*/ 	.word	0xffffffff


	//   ....[30]....
        /*0154*/ 	.word	0xffffffff


	//   ....[31]....
        /*0158*/ 	.word	0xffffffff


	//   ....[32]....
        /*015c*/ 	.word	0xffffffff


	//   ....[33]....
        /*0160*/ 	.word	0xffffffff


	//   ....[34]....
        /*0164*/ 	.word	0xffffffff


	//   ....[35]....
        /*0168*/ 	.word	0xffffffff


	//   ....[36]....
        /*016c*/ 	.word	0xffffffff


	//   ....[37]....
        /*0170*/ 	.word	0xffffffff


	//   ....[38]....
        /*0174*/ 	.word	0xffffffff


	//   ....[39]....
        /*0178*/ 	.word	0xffffffff


	//   ....[40]....
        /*017c*/ 	.word	0xffffffff


	//   ....[41]....
        /*0180*/ 	.word	0xffffffff


	//   ....[42]....
        /*0184*/ 	.word	0xffffffff


	//   ....[43]....
        /*0188*/ 	.word	0xffffffff


	//   ....[44]....
        /*018c*/ 	.word	0xffffffff


	//   ....[45]....
        /*0190*/ 	.word	0xffffffff


	//   ....[46]....
        /*0194*/ 	.word	0xffffffff


	//   ....[47]....
        /*0198*/ 	.word	0xffffffff


	//   ....[48]....
        /*019c*/ 	.word	0xffffffff


	//   ....[49]....
        /*01a0*/ 	.word	0xffffffff


	//   ....[50]....
        /*01a4*/ 	.word	0xffffffff


	//   ....[51]....
        /*01a8*/ 	.word	0xffffffff


	//   ....[52]....
        /*01ac*/ 	.word	0xffffffff


	//   ....[53]....
        /*01b0*/ 	.word	0xffffffff


	//   ....[54]....
        /*01b4*/ 	.word	0xffffffff


	//   ....[55]....
        /*01b8*/ 	.word	0xffffffff


	//   ....[56]....
        /*01bc*/ 	.word	0xffffffff


	//   ....[57]....
        /*01c0*/ 	.word	0xffffffff


	//   ....[58]....
        /*01c4*/ 	.word	0xffffffff


	//   ....[59]....
        /*01c8*/ 	.word	0xffffffff


	//   ....[60]....
        /*01cc*/ 	.word	0xffffffff


	//   ....[61]....
        /*01d0*/ 	.word	0x0500000f


	//   ....[62]....
        /*01d4*/ 	.word	0x0500000f


	//   ....[63]....
        /*01d8*/ 	.word	0x0500000f


	//   ....[64]....
        /*01dc*/ 	.word	0x0500000f


	//   ....[65]....
        /*01e0*/ 	.word	0x0500000f


	//   ....[66]....
        /*01e4*/ 	.word	0x0500000f


	//   ....[67]....
        /*01e8*/ 	.word	0x0500000f


	//   ....[68]....
        /*01ec*/ 	.word	0x0500000f


	//   ....[69]....
        /*01f0*/ 	.word	0x0500000f


	//   ....[70]....
        /*01f4*/ 	.word	0x0500000f


	//   ....[71]....
        /*01f8*/ 	.word	0x0500000f


	//   ....[72]....
        /*01fc*/ 	.word	0x0500000f


	//   ....[73]....
        /*0200*/ 	.word	0x0500000f


	//   ....[74]....
        /*0204*/ 	.word	0x0500000f


	//   ....[75]....
        /*0208*/ 	.word	0x0500000f


	//   ....[76]....
        /*020c*/ 	.word	0x0500000f


	//   ....[77]....
        /*0210*/ 	.word	0x0500000f


	//   ....[78]....
        /*0214*/ 	.word	0x0500000f


	//   ....[79]....
        /*0218*/ 	.word	0x0500000f


	//----- nvinfo : EIATTR_COOP_GROUP_INSTR_OFFSETS
	.align		4
.L_289:
        /*021c*/ 	.byte	0x04, 0x28
        /*021e*/ 	.short	(.L_291 - .L_290)


	//   ....[0]....
.L_290:
        /*0220*/ 	.word	0x00000070


	//   ....[1]....
        /*0224*/ 	.word	0x00000170


	//   ....[2]....
        /*0228*/ 	.word	0x000001c0


	//   ....[3]....
        /*022c*/ 	.word	0x000003f0


	//   ....[4]....
        /*0230*/ 	.word	0x00000550


	//   ....[5]....
        /*0234*/ 	.word	0x00000670


	//   ....[6]....
        /*0238*/ 	.word	0x000007d0


	//   ....[7]....
        /*023c*/ 	.word	0x00001790


	//   ....[8]....
        /*0240*/ 	.word	0x00004230


	//   ....[9]....
        /*0244*/ 	.word	0x00004300


	//   ....[10]....
        /*0248*/ 	.word	0x00004d50


	//   ....[11]....
        /*024c*/ 	.word	0x00004dd0


	//   ....[12]....
        /*0250*/ 	.word	0x00005e20


	//   ....[13]....
        /*0254*/ 	.word	0x00008950


	//   ....[14]....
        /*0258*/ 	.word	0x00008a90


	//   ....[15]....
        /*025c*/ 	.word	0x00009630


	//   ....[16]....
        /*0260*/ 	.word	0x000096d0


	//   ....[17]....
        /*0264*/ 	.word	0x0000aa50


	//   ....[18]....
        /*0268*/ 	.word	0x0000ce50


	//   ....[19]....
        /*026c*/ 	.word	0x0000ceb0


	//   ....[20]....
        /*0270*/ 	.word	0x0000d6d0


	//   ....[21]....
        /*0274*/ 	.word	0x0000d730


	//   ....[22]....
        /*0278*/ 	.word	0x0000eb00


	//   ....[23]....
        /*027c*/ 	.word	0x0000ec10


	//   ....[24]....
        /*0280*/ 	.word	0x0000ec70


	//   ....[25]....
        /*0284*/ 	.word	0x0000ed90


	//   ....[26]....
        /*0288*/ 	.word	0x0000edc0


	//   ....[27]....
        /*028c*/ 	.word	0x00011080


	//   ....[28]....
        /*0290*/ 	.word	0x00011220


	//   ....[29]....
        /*0294*/ 	.word	0x00011250


	//   ....[30]....
        /*0298*/ 	.word	0x00011290


	//   ....[31]....
        /*029c*/ 	.word	0x000112f0


	//   ....[32]....
        /*02a0*/ 	.word	0x00011350


	//   ....[33]....
        /*02a4*/ 	.word	0x00011390


	//   ....[34]....
        /*02a8*/ 	.word	0x00011530


	//   ....[35]....
        /*02ac*/ 	.word	0x00011590


	//   ....[36]....
        /*02b0*/ 	.word	0x000115d0


	//   ....[37]....
        /*02b4*/ 	.word	0x00011610


	//   ....[38]....
        /*02b8*/ 	.word	0x00011640


	//   ....[39]....
        /*02bc*/ 	.word	0x00011670


	//   ....[40]....
        /*02c0*/ 	.word	0x00011710


	//   ....[41]....
        /*02c4*/ 	.word	0x00011770


	//   ....[42]....
        /*02c8*/ 	.word	0x00011800


	//   ....[43]....
        /*02cc*/ 	.word	0x00014d40


	//   ....[44]....
        /*02d0*/ 	.word	0x00014d50


	//   ....[45]....
        /*02d4*/ 	.word	0x00014e50


	//   ....[46]....
        /*02d8*/ 	.word	0x00014eb0


	//   ....[47]....
        /*02dc*/ 	.word	0x00014ef0


	//   ....[48]....
        /*02e0*/ 	.word	0x00014f30


	//   ....[49]....
        /*02e4*/ 	.word	0x00014f60


	//   ....[50]....
        /*02e8*/ 	.word	0x00014f90


	//   ....[51]....
        /*02ec*/ 	.word	0x00015110


	//   ....[52]....
        /*02f0*/ 	.word	0x00015170


	//   ....[53]....
        /*02f4*/ 	.word	0x000151b0


	//   ....[54]....
        /*02f8*/ 	.word	0x000151f0


	//   ....[55]....
        /*02fc*/ 	.word	0x00015220


	//   ....[56]....
        /*0300*/ 	.word	0x00015250


	//   ....[57]....
        /*0304*/ 	.word	0x00015310


	//   ....[58]....
        /*0308*/ 	.word	0x00015330


	//   ....[59]....
        /*030c*/ 	.word	0x000153a0


	//   ....[60]....
        /*0310*/ 	.word	0x00015a20


	//   ....[61]....
        /*0314*/ 	.word	0x00015fe0


	//   ....[62]....
        /*0318*/ 	.word	0x000163d0


	//   ....[63]....
        /*031c*/ 	.word	0x00016460


	//   ....[64]....
        /*0320*/ 	.word	0x00016500


	//   ....[65]....
        /*0324*/ 	.word	0x000165b0


	//   ....[66]....
        /*0328*/ 	.word	0x00016630


	//   ....[67]....
        /*032c*/ 	.word	0x000166b0


	//   ....[68]....
        /*0330*/ 	.word	0x00016730


	//   ....[69]....
        /*0334*/ 	.word	0x000167b0


	//   ....[70]....
        /*0338*/ 	.word	0x00016840


	//   ....[71]....
        /*033c*/ 	.word	0x000168f0


	//   ....[72]....
        /*0340*/ 	.word	0x00016970


	//   ....[73]....
        /*0344*/ 	.word	0x000169f0


	//   ....[74]....
        /*0348*/ 	.word	0x00016a70


	//   ....[75]....
        /*034c*/ 	.word	0x00016af0


	//   ....[76]....
        /*0350*/ 	.word	0x00016b60


	//   ....[77]....
        /*0354*/ 	.word	0x00016c00


	//   ....[78]....
        /*0358*/ 	.word	0x00016c90


	//   ....[79]....
        /*035c*/ 	.word	0x00016db0


	//----- nvinfo : EIATTR_REG_RECONFIG
	.align		4
.L_291:
        /*0360*/ 	.byte	0x01, 0x54
	.zero		2


	//----- nvinfo : EIATTR_SYSCALL_OFFSETS
	.align		4
        /*0364*/ 	.byte	0x04, 0x46
        /*0366*/ 	.short	(.L_293 - .L_292)


	//   ....[0]....
.L_292:
        /*0368*/ 	.word	0x00001990


	//   ....[1]....
        /*036c*/ 	.word	0x00012490


	//   ....[2]....
        /*0370*/ 	.word	0x000125c0


	//   ....[3]....
        /*0374*/ 	.word	0x000126c0


	//----- nvinfo : EIATTR_MBARRIER_INSTR_OFFSETS
	.align		4
.L_293:
        /*0378*/ 	.byte	0x04, 0x39
        /*037a*/ 	.short	(.L_295 - .L_294)


	//   ....[0]....
.L_294:
        /*037c*/ 	.word	0x000002a0
        /*0380*/ 	.word	0x000000ff
        /*0384*/ 	.word	0x00031c00
        /*0388*/ 	.short	0x0100
        /*038a*/ 	.byte	0x08
	.zero		1


	//   ....[1]....
        /*038c*/ 	.word	0x000002b0
        /*0390*/ 	.word	0x000000ff
        /*0394*/ 	.word	0x00031c20
        /*0398*/ 	.short	0x0100
        /*039a*/ 	.byte	0x08
	.zero		1


	//   ....[2]....
        /*039c*/ 	.word	0x000003a0
        /*03a0*/ 	.word	0x000000ff
        /*03a4*/ 	.word	0x00031c30
        /*03a8*/ 	.short	0x0100
        /*03aa*/ 	.byte	0x08
	.zero		1


	//   ....[3]....
        /*03ac*/ 	.word	0x000003b0
        /*03b0*/ 	.word	0x000000ff
        /*03b4*/ 	.word	0x00031c40
        /*03b8*/ 	.short	0x0100
        /*03ba*/ 	.byte	0x08
	.zero		1


	//   ....[4]....
        /*03bc*/ 	.word	0x000003c0
        /*03c0*/ 	.word	0x000000ff
        /*03c4*/ 	.word	0x00031c38
        /*03c8*/ 	.short	0x0100
        /*03ca*/ 	.byte	0x08
	.zero		1


	//   ....[5]....
        /*03cc*/ 	.word	0x000003d0
        /*03d0*/ 	.word	0x000000ff
        /*03d4*/ 	.word	0x00031c48
        /*03d8*/ 	.short	0x0100
        /*03da*/ 	.byte	0x08
	.zero		1


	//   ....[6]....
        /*03dc*/ 	.word	0x00000500
        /*03e0*/ 	.word	0x000000ff
        /*03e4*/ 	.word	0x00031c50
        /*03e8*/ 	.short	0x0100
        /*03ea*/ 	.byte	0x08
	.zero		1


	//   ....[7]....
        /*03ec*/ 	.word	0x00000510
        /*03f0*/ 	.word	0x000000ff
        /*03f4*/ 	.word	0x00031c60
        /*03f8*/ 	.short	0x0100
        /*03fa*/ 	.byte	0x08
	.zero		1


	//   ....[8]....
        /*03fc*/ 	.word	0x00000520
        /*0400*/ 	.word	0x000000ff
        /*0404*/ 	.word	0x00031c58
        /*0408*/ 	.short	0x0100
        /*040a*/ 	.byte	0x08
	.zero		1


	//   ....[9]....
        /*040c*/ 	.word	0x00000530
        /*0410*/ 	.word	0x000000ff
        /*0414*/ 	.word	0x00031c68
        /*0418*/ 	.short	0x0100
        /*041a*/ 	.byte	0x08
	.zero		1


	//   ....[10]....
        /*041c*/ 	.word	0x00000620
        /*0420*/ 	.word	0x000000ff
        /*0424*/ 	.word	0x00031c70
        /*0428*/ 	.short	0x0100
        /*042a*/ 	.byte	0x06
	.zero		1


	//   ....[11]....
        /*042c*/ 	.word	0x00000630
        /*0430*/ 	.word	0x000000ff
        /*0434*/ 	.word	0x00031c80
        /*0438*/ 	.short	0x0100
        /*043a*/ 	.byte	0x06
	.zero		1


	//   ....[12]....
        /*043c*/ 	.word	0x00000640
        /*0440*/ 	.word	0x000000ff
        /*0444*/ 	.word	0x00031c78
        /*0448*/ 	.short	0x0100
        /*044a*/ 	.byte	0x06
	.zero		1


	//   ....[13]....
        /*044c*/ 	.word	0x00000650
        /*0450*/ 	.word	0x000000ff
        /*0454*/ 	.word	0x00031c88
        /*0458*/ 	.short	0x0100
        /*045a*/ 	.byte	0x06
	.zero		1


	//   ....[14]....
        /*045c*/ 	.word	0x00000780
        /*0460*/ 	.word	0x000000ff
        /*0464*/ 	.word	0x00031c90
        /*0468*/ 	.short	0x0100
        /*046a*/ 	.byte	0x08
	.zero		1


	//   ....[15]....
        /*046c*/ 	.word	0x00000790
        /*0470*/ 	.word	0x000000ff
        /*0474*/ 	.word	0x00031ca0
        /*0478*/ 	.short	0x0100
        /*047a*/ 	.byte	0x08
	.zero		1


	//   ....[16]....
        /*047c*/ 	.word	0x000007a0
        /*0480*/ 	.word	0x000000ff
        /*0484*/ 	.word	0x00031c98
        /*0488*/ 	.short	0x0100
        /*048a*/ 	.byte	0x08
	.zero		1


	//   ....[17]....
        /*048c*/ 	.word	0x000007b0
        /*0490*/ 	.word	0x000000ff
        /*0494*/ 	.word	0x00031ca8
        /*0498*/ 	.short	0x0100
        /*049a*/ 	.byte	0x08
	.zero		1


	//   ....[18]....
        /*049c*/ 	.word	0x000008e0
        /*04a0*/ 	.word	0x000000ff
        /*04a4*/ 	.word	0x00031cb0
        /*04a8*/ 	.short	0x0100
        /*04aa*/ 	.byte	0x08
	.zero		1


	//   ....[19]....
        /*04ac*/ 	.word	0x000008f0
        /*04b0*/ 	.word	0x000000ff
        /*04b4*/ 	.word	0x00031cc0
        /*04b8*/ 	.short	0x0100
        /*04ba*/ 	.byte	0x08
	.zero		1


	//   ....[20]....
        /*04bc*/ 	.word	0x00000900
        /*04c0*/ 	.word	0x000000ff
        /*04c4*/ 	.word	0x00031cb8
        /*04c8*/ 	.short	0x0100
        /*04ca*/ 	.byte	0x08
	.zero		1


	//   ....[21]....
        /*04cc*/ 	.word	0x00000910
        /*04d0*/ 	.word	0x000000ff
        /*04d4*/ 	.word	0x00031cc8
        /*04d8*/ 	.short	0x0100
        /*04da*/ 	.byte	0x08
	.zero		1


	//   ....[22]....
        /*04dc*/ 	.word	0x00001a30
        /*04e0*/ 	.word	0x000000ff
        /*04e4*/ 	.word	0x00031c00
        /*04e8*/ 	.short	0x010a
        /*04ea*/ 	.byte	0x25
	.zero		1


	//   ....[23]....
        /*04ec*/ 	.word	0x00001ab0
        /*04f0*/ 	.word	0x00000000
        /*04f4*/ 	.word	0x00031c30
        /*04f8*/ 	.short	0x010a
        /*04fa*/ 	.byte	0x3f
	.zero		1


	//   ....[24]....
        /*04fc*/ 	.word	0x00001b20
        /*0500*/ 	.word	0x00000000
        /*0504*/ 	.word	0x00031c30
        /*0508*/ 	.short	0x010a
        /*050a*/ 	.byte	0x3f
	.zero		1


	//   ....[25]....
        /*050c*/ 	.word	0x00004fa0
        /*0510*/ 	.word	0x00000004
        /*0514*/ 	.word	0x00000000
        /*0518*/ 	.short	0x0101
        /*051a*/ 	.byte	0x3f
	.zero		1


	//   ....[26]....
        /*051c*/ 	.word	0x000060e0
        /*0520*/ 	.word	0x000000ff
        /*0524*/ 	.word	0x00031c30
        /*0528*/ 	.short	0x010a
        /*052a*/ 	.byte	0x04
	.zero		1


	//   ....[27]....
        /*052c*/ 	.word	0x00006120
        /*0530*/ 	.word	0x000000ff
        /*0534*/ 	.word	0x00031c30
        /*0538*/ 	.short	0x010a
        /*053a*/ 	.byte	0x04
	.zero		1


	//   ....[28]....
        /*053c*/ 	.word	0x000077b0
        /*0540*/ 	.word	0x000000ff
        /*0544*/ 	.word	0x00031c50
        /*0548*/ 	.short	0x010a
        /*054a*/ 	.byte	0x04
	.zero		1


	//   ....[29]....
        /*054c*/ 	.word	0x000077f0
        /*0550*/ 	.word	0x000000ff
        /*0554*/ 	.word	0x00031c50
        /*0558*/ 	.short	0x010a
        /*055a*/ 	.byte	0x04
	.zero		1


	//   ....[30]....
        /*055c*/ 	.word	0x00009db0
        /*0560*/ 	.word	0x0000000a
        /*0564*/ 	.word	0x00000000
        /*0568*/ 	.short	0x0101
        /*056a*/ 	.byte	0x3f
	.zero		1


	//   ....[31]....
        /*056c*/ 	.word	0x00009e50
        /*0570*/ 	.word	0x00000078
        /*0574*/ 	.word	0x00000000
        /*0578*/ 	.short	0x0101
        /*057a*/ 	.byte	0x3f
	.zero		1


	//   ....[32]....
        /*057c*/ 	.word	0x0000abc0
        /*0580*/ 	.word	0x000000ff
        /*0584*/ 	.word	0x00031c30
        /*0588*/ 	.short	0x010a
        /*058a*/ 	.byte	0x04
	.zero		1


	//   ....[33]....
        /*058c*/ 	.word	0x0000ac00
        /*0590*/ 	.word	0x000000ff
        /*0594*/ 	.word	0x00031c30
        /*0598*/ 	.short	0x010a
        /*059a*/ 	.byte	0x04
	.zero		1


	//   ....[34]....
        /*059c*/ 	.word	0x0000c290
        /*05a0*/ 	.word	0x000000ff
        /*05a4*/ 	.word	0x00031c50
        /*05a8*/ 	.short	0x010a
        /*05aa*/ 	.byte	0x04
	.zero		1


	//   ....[35]....
        /*05ac*/ 	.word	0x0000c2d0
        /*05b0*/ 	.word	0x000000ff
        /*05b4*/ 	.word	0x00031c50
        /*05b8*/ 	.short	0x010a
        /*05ba*/ 	.byte	0x04
	.zero		1


	//   ....[36]....
        /*05bc*/ 	.word	0x0000de60
        /*05c0*/ 	.word	0x0000000c
        /*05c4*/ 	.word	0x00000000
        /*05c8*/ 	.short	0x0101
        /*05ca*/ 	.byte	0x3f
	.zero		1


	//   ....[37]....
        /*05cc*/ 	.word	0x0000df00
        /*05d0*/ 	.word	0x0000000d
        /*05d4*/ 	.word	0x00000000
        /*05d8*/ 	.short	0x0101
        /*05da*/ 	.byte	0x3f
	.zero		1


	//   ....[38]....
        /*05dc*/ 	.word	0x0000eb80
        /*05e0*/ 	.word	0x000000ff
        /*05e4*/ 	.word	0x00031c50
        /*05e8*/ 	.short	0x010a
        /*05ea*/ 	.byte	0x06
	.zero		1


	//   ....[39]....
        /*05ec*/ 	.word	0x0000ebc0
        /*05f0*/ 	.word	0x000000ff
        /*05f4*/ 	.word	0x00031c50
        /*05f8*/ 	.short	0x010a
        /*05fa*/ 	.byte	0x06
	.zero		1


	//   ....[40]....
        /*05fc*/ 	.word	0x0000f290
        /*0600*/ 	.word	0x00000004
        /*0604*/ 	.word	0x00000000
        /*0608*/ 	.short	0x0101
        /*060a*/ 	.byte	0x3f
	.zero		1


	//   ....[41]....
        /*060c*/ 	.word	0x000103a0
        /*0610*/ 	.word	0x000000ff
        /*0614*/ 	.word	0x00000000
        /*0618*/ 	.short	0x0101
        /*061a*/ 	.byte	0x04
	.zero		1


	//   ....[42]....
        /*061c*/ 	.word	0x00012d20
        /*0620*/ 	.word	0x00000005
        /*0624*/ 	.word	0x00031c40
        /*0628*/ 	.short	0x010a
        /*062a*/ 	.byte	0x3f
	.zero		1


	//   ....[43]....
        /*062c*/ 	.word	0x00013240
        /*0630*/ 	.word	0x00000019
        /*0634*/ 	.word	0x00031c20
        /*0638*/ 	.short	0x010a
        /*063a*/ 	.byte	0x3f
	.zero		1


	//   ....[44]....
        /*063c*/ 	.word	0x00013510
        /*0640*/ 	.word	0x00000003
        /*0644*/ 	.word	0x00031c40
        /*0648*/ 	.short	0x010a
        /*064a*/ 	.byte	0x3f
	.zero		1


	//   ....[45]....
        /*064c*/ 	.word	0x00013790
        /*0650*/ 	.word	0x00000002
        /*0654*/ 	.word	0x00000060
        /*0658*/ 	.short	0x010a
        /*065a*/ 	.byte	0x3f
	.zero		1


	//   ....[46]....
        /*065c*/ 	.word	0x00013ca0
        /*0660*/ 	.word	0x00000003
        /*0664*/ 	.word	0x00031c40
        /*0668*/ 	.short	0x010a
        /*066a*/ 	.byte	0x3f
	.zero		1


	//   ....[47]....
        /*066c*/ 	.word	0x00013f20
        /*0670*/ 	.word	0x00000003
        /*0674*/ 	.word	0x00000060
        /*0678*/ 	.short	0x010a
        /*067a*/ 	.byte	0x3f
	.zero		1


	//   ....[48]....
        /*067c*/ 	.word	0x000143a0
        /*0680*/ 	.word	0x00000002
        /*0684*/ 	.word	0x00031c40
        /*0688*/ 	.short	0x010a
        /*068a*/ 	.byte	0x3f
	.zero		1


	//   ....[49]....
        /*068c*/ 	.word	0x00014640
        /*0690*/ 	.word	0x00000002
        /*0694*/ 	.word	0x00000060
        /*0698*/ 	.short	0x010a
        /*069a*/ 	.byte	0x3f
	.zero		1


	//   ....[50]....
        /*069c*/ 	.word	0x00014a40
        /*06a0*/ 	.word	0x00000003
        /*06a4*/ 	.word	0x00031c60
        /*06a8*/ 	.short	0x010a
        /*06aa*/ 	.byte	0x3f
	.zero		1


	//   ....[51]....
        /*06ac*/ 	.word	0x000159a0
        /*06b0*/ 	.word	0x00000009
        /*06b4*/ 	.word	0x00031c20
        /*06b8*/ 	.short	0x010a
        /*06ba*/ 	.byte	0x3f
	.zero		1


	//   ....[52]....
        /*06bc*/ 	.word	0x00015b60
        /*06c0*/ 	.word	0x00000007
        /*06c4*/ 	.word	0x00000000
        /*06c8*/ 	.short	0x010a
        /*06ca*/ 	.byte	0x3f
	.zero		1


	//   ....[53]....
        /*06cc*/ 	.word	0x00015bd0
        /*06d0*/ 	.word	0x00000003
        /*06d4*/ 	.word	0x00000000
        /*06d8*/ 	.short	0x010a
        /*06da*/ 	.byte	0x3f
	.zero		1


	//   ....[54]....
        /*06dc*/ 	.word	0x00015c30
        /*06e0*/ 	.word	0x00000005
        /*06e4*/ 	.word	0x00000000
        /*06e8*/ 	.short	0x010a
        /*06ea*/ 	.byte	0x3f
	.zero		1


	//   ....[55]....
        /*06ec*/ 	.word	0x00015c60
        /*06f0*/ 	.word	0x00000003
        /*06f4*/ 	.word	0x00000000
        /*06f8*/ 	.short	0x010a
        /*06fa*/ 	.byte	0x3f
	.zero		1


	//   ....[56]....
        /*06fc*/ 	.word	0x00015cd0
        /*0700*/ 	.word	0x00000003
        /*0704*/ 	.word	0x00031c00
        /*0708*/ 	.short	0x010a
        /*070a*/ 	.byte	0x3f
	.zero		1


	//   ....[57]....
        /*070c*/ 	.word	0x00015d20
        /*0710*/ 	.word	0x00000000
        /*0714*/ 	.word	0x00031c30
        /*0718*/ 	.short	0x010a
        /*071a*/ 	.byte	0x3f
	.zero		1


	//   ....[58]....
        /*071c*/ 	.word	0x00015d80
        /*0720*/ 	.word	0x00000008
        /*0724*/ 	.word	0x00031c30
        /*0728*/ 	.short	0x010a
        /*072a*/ 	.byte	0x3f
	.zero		1


	//   ....[59]....
        /*072c*/ 	.word	0x00015de0
        /*0730*/ 	.word	0x00000008
        /*0734*/ 	.word	0x00031c50
        /*0738*/ 	.short	0x010a
        /*073a*/ 	.byte	0x3f
	.zero		1


	//   ....[60]....
        /*073c*/ 	.word	0x00015e40
        /*0740*/ 	.word	0x00000007
        /*0744*/ 	.word	0x00031c30
        /*0748*/ 	.short	0x010a
        /*074a*/ 	.byte	0x3f
	.zero		1


	//   ....[61]....
        /*074c*/ 	.word	0x00015ea0
        /*0750*/ 	.word	0x00000007
        /*0754*/ 	.word	0x00031c50
        /*0758*/ 	.short	0x010a
        /*075a*/ 	.byte	0x3f
	.zero		1


	//   ....[62]....
        /*075c*/ 	.word	0x00015f00
        /*0760*/ 	.word	0x00000005
        /*0764*/ 	.word	0x00031c50
        /*0768*/ 	.short	0x010a
        /*076a*/ 	.byte	0x3f
	.zero		1


	//   ....[63]....
        /*076c*/ 	.word	0x000160a0
        /*0770*/ 	.word	0x00000005
        /*0774*/ 	.word	0x00031c40
        /*0778*/ 	.short	0x010a
        /*077a*/ 	.byte	0x3f
	.zero		1


	//   ....[64]....
        /*077c*/ 	.word	0x000160f0
        /*0780*/ 	.word	0x00000019
        /*0784*/ 	.word	0x00031c20
        /*0788*/ 	.short	0x010a
        /*078a*/ 	.byte	0x3f
	.zero		1


	//   ....[65]....
        /*078c*/ 	.word	0x00016140
        /*0790*/ 	.word	0x00000003
        /*0794*/ 	.word	0x00031c40
        /*0798*/ 	.short	0x010a
        /*079a*/ 	.byte	0x3f
	.zero		1


	//   ....[66]....
        /*079c*/ 	.word	0x00016190
        /*07a0*/ 	.word	0x00000002
        /*07a4*/ 	.word	0x00000060
        /*07a8*/ 	.short	0x010a
        /*07aa*/ 	.byte	0x3f
	.zero		1


	//   ....[67]....
        /*07ac*/ 	.word	0x000161e0
        /*07b0*/ 	.word	0x00000003
        /*07b4*/ 	.word	0x00031c40
        /*07b8*/ 	.short	0x010a
        /*07ba*/ 	.byte	0x3f
	.zero		1


	//   ....[68]....
        /*07bc*/ 	.word	0x00016230
        /*07c0*/ 	.word	0x00000003
        /*07c4*/ 	.word	0x00000060
        /*07c8*/ 	.short	0x010a
        /*07ca*/ 	.byte	0x3f
	.zero		1


	//   ....[69]....
        /*07cc*/ 	.word	0x00016280
        /*07d0*/ 	.word	0x00000002
        /*07d4*/ 	.word	0x00031c40
        /*07d8*/ 	.short	0x010a
        /*07da*/ 	.byte	0x3f
	.zero		1


	//   ....[70]....
        /*07dc*/ 	.word	0x000162d0
        /*07e0*/ 	.word	0x00000002
        /*07e4*/ 	.word	0x00000060
        /*07e8*/ 	.short	0x010a
        /*07ea*/ 	.byte	0x3f
	.zero		1


	//   ....[71]....
        /*07ec*/ 	.word	0x00016320
        /*07f0*/ 	.word	0x00000003
        /*07f4*/ 	.word	0x00031c60
        /*07f8*/ 	.short	0x010a
        /*07fa*/ 	.byte	0x3f
	.zero		1


	//   ....[72]....
        /*07fc*/ 	.word	0x00016cd0
        /*0800*/ 	.word	0x00000009
        /*0804*/ 	.word	0x00031c20
        /*0808*/ 	.short	0x010a
        /*080a*/ 	.byte	0x3f
	.zero		1


	//   ....[73]....
        /*080c*/ 	.word	0x00016e70
        /*0810*/ 	.word	0x00000007
        /*0814*/ 	.word	0x00000000
        /*0818*/ 	.short	0x010a
        /*081a*/ 	.byte	0x3f
	.zero		1


	//   ....[74]....
        /*081c*/ 	.word	0x00016ec0
        /*0820*/ 	.word	0x00000003
        /*0824*/ 	.word	0x00000000
        /*0828*/ 	.short	0x010a
        /*082a*/ 	.byte	0x3f
	.zero		1


	//   ....[75]....
        /*082c*/ 	.word	0x00016f10
        /*0830*/ 	.word	0x00000005
        /*0834*/ 	.word	0x00000000
        /*0838*/ 	.short	0x010a
        /*083a*/ 	.byte	0x3f
	.zero		1


	//----- nvinfo : EIATTR_NUM_MBARRIERS
	.align		4
.L_295:
        /*083c*/ 	.byte	0x03, 0x38
        /*083e*/ 	.short	0x0016


	//----- nvinfo : EIATTR_EXIT_INSTR_OFFSETS
	.align		4
        /*0840*/ 	.byte	0x04, 0x1c
        /*0842*/ 	.short	(.L_297 - .L_296)


	//   ....[0]....
.L_296:
        /*0844*/ 	.word	0x00000ac0


	//   ....[1]....
        /*0848*/ 	.word	0x00011040


	//   ....[2]....
        /*084c*/ 	.word	0x000110a0


	//   ....[3]....
        /*0850*/ 	.word	0x00015cb0


	//----- nvinfo : EIATTR_MAX_THREADS
	.align		4
.L_297:
        /*0854*/ 	.byte	0x04, 0x05
        /*0856*/ 	.short	(.L_299 - .L_298)
.L_298:
        /*0858*/ 	.word	0x00000200
        /*085c*/ 	.word	0x00000001
        /*0860*/ 	.word	0x00000001


	//----- nvinfo : EIATTR_CRS_STACK_SIZE
	.align		4
.L_299:
        /*0864*/ 	.byte	0x04, 0x1e
        /*0866*/ 	.short	(.L_301 - .L_300)
.L_300:
        /*0868*/ 	.word	0x00000000


	//----- nvinfo : EIATTR_CBANK_PARAM_SIZE
	.align		4
.L_301:
        /*086c*/ 	.byte	0x03, 0x19
        /*086e*/ 	.short	0x0a70


	//----- nvinfo : EIATTR_PARAM_CBANK
	.align		4
        /*0870*/ 	.byte	0x04, 0x0a
        /*0872*/ 	.short	(.L_303 - .L_302)
	.align		4
.L_302:
        /*0874*/ 	.word	index@(.nv.constant0._ZN7cutlass13device_kernelIN5flash11enable_sm90INS1_16FlashAttnFwdSm90INS1_25CollectiveMainloopFwdSm90ILi2EN4cute5tupleIJNS5_1CILi1EEES8_S8_EEENS6_IJNS7_ILi192EEENS7_ILi144EEENS7_ILi96EEEEEELi96ENS_10bfloat16_tEfNS_4arch4Sm90ELb1ELb0ELb1ELb1ELb0ELb0ELb0ELb0ELb1ELb0ELb0ELb0EEENS1_21CollectiveEpilogueFwdINS6_IJSA_SC_SB_EEES9_SE_SG_Li384ELb1ELb0ELb0ELb0EEENS1_36VarlenDynamicPersistentTileSchedulerILi192ELi144ELi384ELi32ELb0ELb0ELb1ELb1ELb1ELb1EEEEEEEEEvNT_6ParamsE)
        /*0878*/ 	.short	0x0210
        /*087a*/ 	.short	0x0a70


	//----- nvinfo : EIATTR_SW_WAR
	.align		4
.L_303:
        /*087c*/ 	.byte	0x04, 0x36
        /*087e*/ 	.short	(.L_305 - .L_304)
.L_304:
        /*0880*/ 	.word	0x00000008
.L_305:


//--------------------- .nv.info._ZN7cutlass13device_kernelIN5flash11enable_sm90INS1_16FlashAttnFwdSm90INS1_25CollectiveMainloopFwdSm90ILi2EN4cute5tupleIJNS5_1CILi1EEES8_S8_EEENS6_IJNS7_ILi192EEENS7_ILi144EEENS7_ILi96EEEEEELi96ENS_10bfloat16_tEfNS_4arch4Sm90ELb1ELb0ELb1ELb1ELb0ELb1ELb0ELb0ELb1ELb0ELb0ELb0EEENS1_21CollectiveEpilogueFwdINS6_IJSA_SC_SB_EEES9_SE_SG_Li384ELb1ELb0ELb0ELb0EEENS1_36VarlenDynamicPersistentTileSchedulerILi192ELi144ELi384ELi32ELb0ELb0ELb1ELb1ELb1ELb1EEEEEEEEEvNT_6ParamsE --------------------------
	.section	.nv.info._ZN7cutlass13device_kernelIN5flash11enable_sm90INS1_16FlashAttnFwdSm90INS1_25CollectiveMainloopFwdSm90ILi2EN4cute5tupleIJNS5_1CILi1EEES8_S8_EEENS6_IJNS7_ILi192EEENS7_ILi144EEENS7_ILi96EEEEEELi96ENS_10bfloat16_tEfNS_4arch4Sm90ELb1ELb0ELb1ELb1ELb0ELb1ELb0ELb0ELb1ELb0ELb0ELb0EEENS1_21CollectiveEpilogueFwdINS6_IJSA_SC_SB_EEES9_SE_SG_Li384ELb1ELb0ELb0ELb0EEENS1_36VarlenDynamicPersistentTileSchedulerILi192ELi144ELi384ELi32ELb0ELb0ELb1ELb1ELb1ELb1EEEEEEEEEvNT_6ParamsE,"",@"SHT_CUDA_INFO"
	.sectionflags	@""
	.align	4


	//----- nvinfo : EIATTR_CUDA_API_VERSION
	.align		4
        /*0000*/ 	.byte	0x04, 0x37
        /*0002*/ 	.short	(.L_307 - .L_306)
.L_306:
        /*0004*/ 	.word	0x00000082


	//----- nvinfo : EIATTR_KPARAM_INFO
	.align		4
.L_307:
        /*0008*/ 	.byte	0x04, 0x17
        /*000a*/ 	.short	(.L_309 - .L_308)
.L_308:
        /*000c*/ 	.word	0x00000000
        /*0010*/ 	.short	0x0000
        /*0012*/ 	.short	0x0070
        /*0014*/ 	.byte	0x00, 0xf0, 0x01, 0x28


	//----- nvinfo : EIATTR_SPARSE_MMA_MASK
	.align		4
.L_309:
        /*0018*/ 	.byte	0x03, 0x50
        /*001a*/ 	.short	0x0000


	//----- nvinfo : EIATTR_MAXREG_COUNT
	.align		4
        /*001c*/ 	.byte	0x03, 0x1b
        /*001e*/ 	.short	0x0080


	//----- nvinfo : EIATTR_NUM_BARRIERS
	.align		4
        /*0020*/ 	.byte	0x02, 0x4c
        /*0022*/ 	.byte	0x10
	.zero		1


	//----- nvinfo : EIATTR_EXTERNS
	.align		4
        /*0024*/ 	.byte	0x04, 0x0f
        /*0026*/ 	.short	(.L_311 - .L_310)


	//   ....[0]....
	.align		4
.L_310:
        /*0028*/ 	.word	index@(__assertfail)


	//----- nvinfo : EIATTR_ANNOTATIONS
	.align		4
.L_311:
        /*002c*/ 	.byte	0x04, 0x55
        /*002e*/ 	.short	(.L_313 - .L_312)


	//   ....[0]....
.L_312:
        /* <DEDUP_REMOVED lines=98> */


	//----- nvinfo : EIATTR_MERCURY_ISA_VERSION
	.align		4
.L_313:
        /*0640*/ 	.byte	0x03, 0x5f
        /*0642*/ 	.short	0x0101


	//----- nvinfo : EIATTR_UNUSED_LOAD_BYTE_OFFSET
	.align		4
        /*0644*/ 	.byte	0x04, 0x44
        /*0646*/ 	.short	(.L_315 - .L_314)


	//   ....[0]....
.L_314:
        /*0648*/ 	.word	0x00000b00
        /*064c*/ 	.word	0x0000fff0


	//   ....[1]....
        /*0650*/ 	.word	0x0001c040
        /*0654*/ 	.word	0x0000fff0


	//----- nvinfo : EIATTR_INT_WARP_WIDE_INSTR_OFFSETS
	.align		4
.L_315:
        /*0658*/ 	.byte	0x04, 0x31
        /*065a*/ 	.short	(.L_317 - .L_316)


	//   ....[0]....
.L_316:
        /*065c*/ 	.word	0x000001c0


	//   ....[1]....
        /*0660*/ 	.word	0x00000200


	//   ....[2]....
        /*0664*/ 	.word	0x00000270


	//   ....[3]....
        /*0668*/ 	.word	0x0001f920


	//   ....[4]....
        /*066c*/ 	.word	0x0001f9c0


	//   ....[5]....
        /*0670*/ 	.word	0x0001fe20


	//   ....[6]....
        /*0674*/ 	.word	0x0001fe50


	//   ....[7]....
        /*0678*/ 	.word	0x00020020


	//   ....[8]....
        /*067c*/ 	.word	0x000200f0


	//   ....[9]....
        /*0680*/ 	.word	0x00022010


	//   ....[10]....
        /*0684*/ 	.word	0x000220b0


	//----- nvinfo : EIATTR_COOP_GROUP_MASK_REGIDS
	.align		4
.L_317:
        /*0688*/ 	.byte	0x04, 0x29
        /*068a*/ 	.short	(.L_319 - .L_318)


	//   ....[0]....
.L_318:
        /*068c*/ 	.word	0xffffffff


	//   ....[1]....
        /*0690*/ 	.word	0xffffffff


	//   ....[2]....
        /*0694*/ 	.word	0xffffffff


	//   ....[3]....
        /*0698*/ 	.word	0xffffffff


	//   ....[4]....
        /*069c*/ 	.word	0xffffffff


	//   ....[5]....
        /*06a0*/ 	.word	0xffffffff


	//   ....[6]....
        /*06a4*/ 	.word	0xffffffff


	//   ....[7]....
        /*06a8*/ 	.word	0xffffffff


	//   ....[8]....
        /*06ac*/ 	.word	0xffffffff


	//   ....[9]....
        /*06b0*/ 	.word	0xffffffff


	//   ....[10]....
        /*06b4*/ 	.word	0xffffffff


	//   ....[11]....
        /*06b8*/ 	.word	0xffffffff


	//   ....[12]....
        /*06bc*/ 	.word	0xffffffff


	//   ....[13]....
        /*06c0*/ 	.word	0xffffffff


	//   ....[14]....
        /*06c4*/ 	.word	0xffffffff


	//   ....[15]....
        /*06c8*/ 	.word	0xffffffff


	//   ....[16]....
        /*06cc*/ 	.word	0xffffffff


	//   ....[17]....
        /*06d0*/ 	.word	0xffffffff


	//   ....[18]....
        /*06d4*/ 	.word	0xffffffff


	//   ....[19]....
        /*06d8*/ 	.word	0xffffffff


	//   ....[20]....
        /*06dc*/ 	.word	0xffffffff


	//   ....[21]....
        /*06e0*/ 	.word	0xffffffff


	//   ....[22]....
        /*06e4*/ 	.word	0xffffffff


	//   ....[23]....
        /*06e8*/ 	.word	0xffffffff


	//   ....[24]....
        /*06ec*/ 	.word	0xffffffff


	//   ....[25]....
        /*06f0*/ 	.word	0xffffffff


	//   ....[26]....
        /*06f4*/ 	.word	0xffffffff


	//   ....[27]....
        /*06f8*/ 	.word	0xffffffff


	//   ....[28]....
        /*06fc*/ 	.word	0xffffffff


	//   ....[29]....
        /*0700*/ 	.word	0xffffffff


	//   ....[30]....
        /*0704*/ 	.word	0xffffffff


	//   ....[31]....
        /*0708*/ 	.word	0xffffffff


	//   ....[32]....
        /*070c*/ 	.word	0xffffffff


	//   ....[33]....
        /*0710*/ 	.word	0xffffffff


	//   ....[34]....
        /*0714*/ 	.word	0xffffffff


	//   ....[35]....
        /*0718*/ 	.word	0xffffffff


	//   ....[36]....
        /*071c*/ 	.word	0xffffffff


	//   ....[37]....
        /*0720*/ 	.word	0xffffffff


	//   ....[38]....
        /*0724*/ 	.word	0xffffffff


	//   ....[39]....
        /*0728*/ 	.word	0xffffffff


	//   ....[40]....
        /*072c*/ 	.word	0xffffffff


	//   ....[41]....
        /*0730*/ 	.word	0xffffffff


	//   ....[42]....
        /*0734*/ 	.word	0xffffffff


	//   ....[43]....
        /*0738*/ 	.word	0xffffffff


	//   ....[44]....
        /*073c*/ 	.word	0xffffffff


	//   ....[45]....
        /*0740*/ 	.word	0xffffffff


	//   ....[46]....
        /*0744*/ 	.word	0xffffffff


	//   ....[47]....
        /*0748*/ 	.word	0xffffffff


	//   ....[48]....
        /*074c*/ 	.word	0xffffffff


	//   ....[49]....
        /*0750*/ 	.word	0xffffffff


	//   ....[50]....
        /*0754*/ 	.word	0xffffffff


	//   ....[51]....
        /*0758*/ 	.word	0xffffffff


	//   ....[52]....
        /*075c*/ 	.word	0xffffffff


	//   ....[53]....
        /*0760*/ 	.word	0xffffffff


	//   ....[54]....
        /*0764*/ 	.word	0xffffffff


	//   ....[55]....
        /*0768*/ 	.word	0xffffffff


	//   ....[56]....
        /*076c*/ 	.word	0xffffffff


	//   ....[57]....
        /*0770*/ 	.word	0xffffffff


	//   ....[58]....
        /*0774*/ 	.word	0xffffffff


	//   ....[59]....
        /*0778*/ 	.word	0xffffffff


	//   ....[60]....
        /*077c*/ 	.word	0xffffffff


	//   ....[61]....
        /*0780*/ 	.word	0x0500000f


	//   ....[62]....
        /*0784*/ 	.word	0x0500000f


	//   ....[63]....
        /*0788*/ 	.word	0x0500000f


	//   ....[64]....
        /*078c*/ 	.word	0x0500000f


	//   ....[65]....
        /*0790*/ 	.word	0x0500000f


	//   ....[66]....
        /*0794*/ 	.word	0x0500000f


	//   ....[67]....
        /*0798*/ 	.word	0x0500000f


	//   ....[68]....
        /*079c*/ 	.word	0x0500000f


	//   ....[69]....
        /*07a0*/ 	.word	0x0500000f


	//   ....[70]....
        /*07a4*/ 	.word	0x0500000f


	//   ....[71]....
        /*07a8*/ 	.word	0x0500000f


	//   ....[72]....
        /*07ac*/ 	.word	0x0500000f


	//   ....[73]....
        /*07b0*/ 	.word	0x0500000f


	//   ....[74]....
        /*07b4*/ 	.word	0x0500000f


	//   ....[75]....
        /*07b8*/ 	.word	0x0500000f


	//   ....[76]....
        /*07bc*/ 	.word	0x0500000f


	//   ....[77]....
        /*07c0*/ 	.word	0x0500000f


	//   ....[78]....
        /*07c4*/ 	.word	0x0500000f


	//   ....[79]....
        /*07c8*/ 	.word	0x0500000f


	//   ....[80]....
        /*07cc*/ 	.word	0x0500000f


	//   ....[81]....
        /*07d0*/ 	.word	0x0500000f


	//   ....[82]....
        /*07d4*/ 	.word	0x0500000f


	//   ....[83]....
        /*07d8*/ 	.word	0x0500000f


	//   ....[84]....
        /*07dc*/ 	.word	0x0500000f


	//   ....[85]....
        /*07e0*/ 	.word	0x0500000f


	//   ....[86]....
        /*07e4*/ 	.word	0x0500000f


	//   ....[87]....
        /*07e8*/ 	.word	0x0500000f


	//   ....[88]....
        /*07ec*/ 	.word	0x0500000f


	//   ....[89]....
        /*07f0*/ 	.word	0x0500000f


	//----- nvinfo : EIATTR_COOP_GROUP_INSTR_OFFSETS
	.align		4
.L_319:
        /*07f4*/ 	.byte	0x04, 0x28
        /*07f6*/ 	.short	(.L_321 - .L_320)


	//   ....[0]....
.L_320:
        /*07f8*/ 	.word	0x00000070


	//   ....[1]....
        /*07fc*/ 	.word	0x000001d0


	//   ....[2]....
        /*0800*/ 	.word	0x00000220


	//   ....[3]....
        /*0804*/ 	.word	0x00000450


	//   ....[4]....
        /*0808*/ 	.word	0x000005b0


	//   ....[5]....
        /*080c*/ 	.word	0x000006d0


	//   ....[6]....
        /*0810*/ 	.word	0x00000830


	//   ....[7]....
        /*0814*/ 	.word	0x00007190


	//   ....[8]....
        /*0818*/ 	.word	0x0000e430


	//   ....[9]....
        /*081c*/ 	.word	0x0000e450


	//   ....[10]....
        /*0820*/ 	.word	0x0000efe0


	//   ....[11]....
        /*0824*/ 	.word	0x0000f010


	//   ....[12]....
        /*0828*/ 	.word	0x00010380


	//   ....[13]....
        /*082c*/ 	.word	0x00013e20


	//   ....[14]....
        /*0830*/ 	.word	0x00013e70


	//   ....[15]....
        /*0834*/ 	.word	0x00014780


	//   ....[16]....
        /*0838*/ 	.word	0x000147a0


	//   ....[17]....
        /*083c*/ 	.word	0x00016090


	//   ....[18]....
        /*0840*/ 	.word	0x00018f10


	//   ....[19]....
        /*0844*/ 	.word	0x00018f80


	//   ....[20]....
        /*0848*/ 	.word	0x00019950


	//   ....[21]....
        /*084c*/ 	.word	0x00019970


	//   ....[22]....
        /*0850*/ 	.word	0x0001b270


	//   ....[23]....
        /*0854*/ 	.word	0x0001b6f0


	//   ....[24]....
        /*0858*/ 	.word	0x0001b9f0


	//   ....[25]....
        /*085c*/ 	.word	0x0001ba20


	//   ....[26]....
        /*0860*/ 	.word	0x0001ba60


	//   ....[27]....
        /*0864*/ 	.word	0x0001d8b0


	//   ....[28]....
        /*0868*/ 	.word	0x0001da60


	//   ....[29]....
        /*086c*/ 	.word	0x0001da90


	//   ....[30]....
        /*0870*/ 	.word	0x0001dac0


	//   ....[31]....
        /*0874*/ 	.word	0x0001db00


	//   ....[32]....
        /*0878*/ 	.word	0x0001db50


	//   ....[33]....
        /*087c*/ 	.word	0x0001dbb0


	//   ....[34]....
        /*0880*/ 	.word	0x0001dd80


	//   ....[35]....
        /*0884*/ 	.word	0x0001dde0


	//   ....[36]....
        /*0888*/ 	.word	0x0001de20


	//   ....[37]....
        /*088c*/ 	.word	0x0001de60


	//   ....[38]....
        /*0890*/ 	.word	0x0001de90


	//   ....[39]....
        /*0894*/ 	.word	0x0001dec0


	//   ....[40]....
        /*0898*/ 	.word	0x0001df70


	//   ....[41]....
        /*089c*/ 	.word	0x0001dfd0


	//   ....[42]....
        /*08a0*/ 	.word	0x0001e060


	//   ....[43]....
        /*08a4*/ 	.word	0x00022420


	//   ....[44]....
        /*08a8*/ 	.word	0x00022430


	//   ....[45]....
        /*08ac*/ 	.word	0x00022530


	//   ....[46]....
        /*08b0*/ 	.word	0x00022590


	//   ....[47]....
        /*08b4*/ 	.word	0x000225d0


	//   ....[48]....
        /*08b8*/ 	.word	0x00022610


	//   ....[49]....
        /*08bc*/ 	.word	0x00022640


	//   ....[50]....
        /*08c0*/ 	.word	0x00022670


	//   ....[51]....
        /*08c4*/ 	.word	0x000227f0


	//   ....[52]....
        /*08c8*/ 	.word	0x00022850


	//   ....[53]....
        /*08cc*/ 	.word	0x00022890


	//   ....[54]....
        /*08d0*/ 	.word	0x000228d0


	//   ....[55]....
        /*08d4*/ 	.word	0x00022900


	//   ....[56]....
        /*08d8*/ 	.word	0x00022930


	//   ....[57]....
        /*08dc*/ 	.word	0x000229f0


	//   ....[58]....
        /*08e0*/ 	.word	0x00022a10


	//   ....[59]....
        /*08e4*/ 	.word	0x00022a80


	//   ....[60]....
        /*08e8*/ 	.word	0x00023100


	//   ....[61]....
        /*08ec*/ 	.word	0x00023500


	//   ....[62]....
        /*08f0*/ 	.word	0x000235a0


	//   ....[63]....
        /*08f4*/ 	.word	0x00023640


	//   ....[64]....
        /*08f8*/ 	.word	0x000236e0


	//   ....[65]....
        /*08fc*/ 	.word	0x00023780


	//   ....[66]....
        /*0900*/ 	.word	0x00023860


	//   ....[67]....
        /*0904*/ 	.word	0x00023900


	//   ....[68]....
        /*0908*/ 	.word	0x000239a0


	//   ....[69]....
        /*090c*/ 	.word	0x00023a40


	//   ....[70]....
        /*0910*/ 	.word	0x00023d40


	//   ....[71]....
        /*0914*/ 	.word	0x00024020


	//   ....[72]....
        /*0918*/ 	.word	0x00024410


	//   ....[73]....
        /*091c*/ 	.word	0x000244a0


	//   ....[74]....
        /*0920*/ 	.word	0x00024540


	//   ....[75]....
        /*0924*/ 	.word	0x000245f0


	//   ....[76]....
        /*0928*/ 	.word	0x00024670


	//   ....[77]....
        /*092c*/ 	.word	0x000246f0


	//   ....[78]....
        /*0930*/ 	.word	0x00024770


	//   ....[79]....
        /*0934*/ 	.word	0x000247f0


	//   ....[80]....
        /*0938*/ 	.word	0x00024880


	//   ....[81]....
        /*093c*/ 	.word	0x00024930


	//   ....[82]....
        /*0940*/ 	.word	0x000249b0


	//   ....[83]....
        /*0944*/ 	.word	0x00024a30


	//   ....[84]....
        /*0948*/ 	.word	0x00024ab0


	//   ....[85]....
        /*094c*/ 	.word	0x00024b30


	//   ....[86]....
        /*0950*/ 	.word	0x00024ba0


	//   ....[87]....
        /*0954*/ 	.word	0x00024c40


	//   ....[88]....
        /*0958*/ 	.word	0x00024cd0


	//   ....[89]....
        /*095c*/ 	.word	0x00024df0


	//----- nvinfo : EIATTR_REG_RECONFIG
	.align		4
.L_321:
        /*0960*/ 	.byte	0x01, 0x54
	.zero		2


	//----- nvinfo : EIATTR_SYSCALL_OFFSETS
	.align		4
        /*0964*/ 	.byte	0x04, 0x46
        /*0966*/ 	.short	(.L_323 - .L_322)


	//   ....[0]....
.L_322:
        /*0968*/ 	.word	0x00001a50


	//   ....[1]....
        /*096c*/ 	.word	0x00001ba0


	//   ....[2]....
        /*0970*/ 	.word	0x000073a0


	//   ....[3]....
        /*0974*/ 	.word	0x000076e0


	//   ....[4]....
        /*0978*/ 	.word	0x0001fb40


	//   ....[5]....
        /*097c*/ 	.word	0x0001fc70


	//   ....[6]....
        /*0980*/ 	.word	0x0001fd70


	//----- nvinfo : EIATTR_MBARRIER_INSTR_OFFSETS
	.align		4
.L_323:
        /*0984*/ 	.byte	0x04, 0x39
        /*0986*/ 	.short	(.L_325 - .L_324)


	//   ....[0]....
.L_324:
        /*0988*/ 	.word	0x00000300
        /*098c*/ 	.word	0x000000ff
        /*0990*/ 	.word	0x00031c00
        /*0994*/ 	.short	0x0100
        /*0996*/ 	.byte	0x08
	.zero		1


	//   ....[1]....
        /*0998*/ 	.word	0x00000310
        /*099c*/ 	.word	0x000000ff
        /*09a0*/ 	.word	0x00031c20
        /*09a4*/ 	.short	0x0100
        /*09a6*/ 	.byte	0x08
	.zero		1


	//   ....[2]....
        /*09a8*/ 	.word	0x00000400
        /*09ac*/ 	.word	0x000000ff
        /*09b0*/ 	.word	0x00031c30
        /*09b4*/ 	.short	0x0100
        /*09b6*/ 	.byte	0x08
	.zero		1


	//   ....[3]....
        /*09b8*/ 	.word	0x00000410
        /*09bc*/ 	.word	0x000000ff
        /*09c0*/ 	.word	0x00031c40
        /*09c4*/ 	.short	0x0100
        /*09c6*/ 	.byte	0x08
	.zero		1


	//   ....[4]....
        /*09c8*/ 	.word	0x00000420
        /*09cc*/ 	.word	0x000000ff
        /*09d0*/ 	.word	0x00031c38
        /*09d4*/ 	.short	0x0100
        /*09d6*/ 	.byte	0x08
	.zero		1


	//   ....[5]....
        /*09d8*/ 	.word	0x00000430
        /*09dc*/ 	.word	0x000000ff
        /*09e0*/ 	.word	0x00031c48
        /*09e4*/ 	.short	0x0100
        /*09e6*/ 	.byte	0x08
	.zero		1


	//   ....[6]....
        /*09e8*/ 	.word	0x00000560
        /*09ec*/ 	.word	0x000000ff
        /*09f0*/ 	.word	0x00031c50
        /*09f4*/ 	.short	0x0100
        /*09f6*/ 	.byte	0x08
	.zero		1


	//   ....[7]....
        /*09f8*/ 	.word	0x00000570
        /*09fc*/ 	.word	0x000000ff
        /*0a00*/ 	.word	0x00031c60
        /*0a04*/ 	.short	0x0100
        /*0a06*/ 	.byte	0x08
	.zero		1


	//   ....[8]....
        /*0a08*/ 	.word	0x00000580
        /*0a0c*/ 	.word	0x000000ff
        /*0a10*/ 	.word	0x00031c58
        /*0a14*/ 	.short	0x0100
        /*0a16*/ 	.byte	0x08
	.zero		1


	//   ....[9]....
        /*0a18*/ 	.word	0x00000590
        /*0a1c*/ 	.word	0x000000ff
        /*0a20*/ 	.word	0x00031c68
        /*0a24*/ 	.short	0x0100
        /*0a26*/ 	.byte	0x08
	.zero		1


	//   ....[10]....
        /*0a28*/ 	.word	0x00000680
        /*0a2c*/ 	.word	0x000000ff
        /*0a30*/ 	.word	0x00031c70
        /*0a34*/ 	.short	0x0100
        /*0a36*/ 	.byte	0x06
	.zero		1


	//   ....[11]....
        /*0a38*/ 	.word	0x00000690
        /*0a3c*/ 	.word	0x000000ff
        /*0a40*/ 	.word	0x00031c80
        /*0a44*/ 	.short	0x0100
        /*0a46*/ 	.byte	0x06
	.zero		1


	//   ....[12]....
        /*0a48*/ 	.word	0x000006a0
        /*0a4c*/ 	.word	0x000000ff
        /*0a50*/ 	.word	0x00031c78
        /*0a54*/ 	.short	0x0100
        /*0a56*/ 	.byte	0x06
	.zero		1


	//   ....[13]....
        /*0a58*/ 	.word	0x000006b0
        /*0a5c*/ 	.word	0x000000ff
        /*0a60*/ 	.word	0x00031c88
        /*0a64*/ 	.short	0x0100
        /*0a66*/ 	.byte	0x06
	.zero		1


	//   ....[14]....
        /*0a68*/ 	.word	0x000007e0
        /*0a6c*/ 	.word	0x000000ff
        /*0a70*/ 	.word	0x00031c90
        /*0a74*/ 	.short	0x0100
        /*0a76*/ 	.byte	0x08
	.zero		1


	//   ....[15]....
        /*0a78*/ 	.word	0x000007f0
        /*0a7c*/ 	.word	0x000000ff
        /*0a80*/ 	.word	0x00031ca0
        /*0a84*/ 	.short	0x0100
        /*0a86*/ 	.byte	0x08
	.zero		1


	//   ....[16]....
        /*0a88*/ 	.word	0x00000800
        /*0a8c*/ 	.word	0x000000ff
        /*0a90*/ 	.word	0x00031c98
        /*0a94*/ 	.short	0x0100
        /*0a96*/ 	.byte	0x08
	.zero		1


	//   ....[17]....
        /*0a98*/ 	.word	0x00000810
        /*0a9c*/ 	.word	0x000000ff
        /*0aa0*/ 	.word	0x00031ca8
        /*0aa4*/ 	.short	0x0100
        /*0aa6*/ 	.byte	0x08
	.zero		1


	//   ....[18]....
        /*0aa8*/ 	.word	0x00000940
        /*0aac*/ 	.word	0x000000ff
        /*0ab0*/ 	.word	0x00031cb0
        /*0ab4*/ 	.short	0x0100
        /*0ab6*/ 	.byte	0x08
	.zero		1


	//   ....[19]....
        /*0ab8*/ 	.word	0x00000950
        /*0abc*/ 	.word	0x000000ff
        /*0ac0*/ 	.word	0x00031cc0
        /*0ac4*/ 	.short	0x0100
        /*0ac6*/ 	.byte	0x08
	.zero		1


	//   ....[20]....
        /*0ac8*/ 	.word	0x00000960
        /*0acc*/ 	.word	0x000000ff
        /*0ad0*/ 	.word	0x00031cb8
        /*0ad4*/ 	.short	0x0100
        /*0ad6*/ 	.byte	0x08
	.zero		1


	//   ....[21]....
        /*0ad8*/ 	.word	0x00000970
        /*0adc*/ 	.word	0x000000ff
        /*0ae0*/ 	.word	0x00031cc8
        /*0ae4*/ 	.short	0x0100
        /*0ae6*/ 	.byte	0x08
	.zero		1


	//   ....[22]....
        /*0ae8*/ 	.word	0x00003130
        /*0aec*/ 	.word	0x00000014
        /*0af0*/ 	.word	0x00031c90
        /*0af4*/ 	.short	0x010a
        /*0af6*/ 	.byte	0x3f
	.zero		1


	//   ....[23]....
        /*0af8*/ 	.word	0x00004d70
        /*0afc*/ 	.word	0x00000014
        /*0b00*/ 	.word	0x00031c90
        /*0b04*/ 	.short	0x010a
        /*0b06*/ 	.byte	0x3f
	.zero		1


	//   ....[24]....
        /*0b08*/ 	.word	0x00006840
        /*0b0c*/ 	.word	0x00000014
        /*0b10*/ 	.word	0x00031c90
        /*0b14*/ 	.short	0x010a
        /*0b16*/ 	.byte	0x3f
	.zero		1


	//   ....[25]....
        /*0b18*/ 	.word	0x00006ab0
        /*0b1c*/ 	.word	0x00000024
        /*0b20*/ 	.word	0x00000000
        /*0b24*/ 	.short	0x0101
        /*0b26*/ 	.byte	0x3f
	.zero		1


	//   ....[26]....
        /*0b28*/ 	.word	0x00006af0
        /*0b2c*/ 	.word	0x00000014
        /*0b30*/ 	.word	0x00031cb0
        /*0b34*/ 	.short	0x010a
        /*0b36*/ 	.byte	0x3f
	.zero		1


	//   ....[27]....
        /*0b38*/ 	.word	0x00006e50
        /*0b3c*/ 	.word	0x00000014
        /*0b40*/ 	.word	0x00000000
        /*0b44*/ 	.short	0x0101
        /*0b46*/ 	.byte	0x3f
	.zero		1


	//   ....[28]....
        /*0b48*/ 	.word	0x00007440
        /*0b4c*/ 	.word	0x00000010
        /*0b50*/ 	.word	0x00031c00
        /*0b54*/ 	.short	0x010a
        /*0b56*/ 	.byte	0x3f
	.zero		1


	//   ....[29]....
        /*0b58*/ 	.word	0x00007490
        /*0b5c*/ 	.word	0x00000010
        /*0b60*/ 	.word	0x00031c00
        /*0b64*/ 	.short	0x010a
        /*0b66*/ 	.byte	0x3f
	.zero		1


	//   ....[30]....
        /*0b68*/ 	.word	0x00008010
        /*0b6c*/ 	.word	0x00000010
        /*0b70*/ 	.word	0x00031c00
        /*0b74*/ 	.short	0x010a
        /*0b76*/ 	.byte	0x3f
	.zero		1


	//   ....[31]....
        /*0b78*/ 	.word	0x00009d40
        /*0b7c*/ 	.word	0x00000010
        /*0b80*/ 	.word	0x00031c00
        /*0b84*/ 	.short	0x010a
        /*0b86*/ 	.byte	0x3f
	.zero		1


	//   ....[32]....
        /*0b88*/ 	.word	0x0000b6d0
        /*0b8c*/ 	.word	0x00000000
        /*0b90*/ 	.word	0x00031c30
        /*0b94*/ 	.short	0x010a
        /*0b96*/ 	.byte	0x3f
	.zero		1


	//   ....[33]....
        /*0b98*/ 	.word	0x0000b780
        /*0b9c*/ 	.word	0x00000000
        /*0ba0*/ 	.word	0x00031c30
        /*0ba4*/ 	.short	0x010a
        /*0ba6*/ 	.byte	0x3f
	.zero		1


	//   ....[34]....
        /*0ba8*/ 	.word	0x0000f3e0
        /*0bac*/ 	.word	0x00000018
        /*0bb0*/ 	.word	0x00000000
        /*0bb4*/ 	.short	0x0101
        /*0bb6*/ 	.byte	0x3f
	.zero		1


	//   ....[35]....
        /*0bb8*/ 	.word	0x00010640
        /*0bbc*/ 	.word	0x00000014
        /*0bc0*/ 	.word	0x00031c30
        /*0bc4*/ 	.short	0x010a
        /*0bc6*/ 	.byte	0x3f
	.zero		1


	//   ....[36]....
        /*0bc8*/ 	.word	0x00010690
        /*0bcc*/ 	.word	0x00000014
        /*0bd0*/ 	.word	0x00031c30
        /*0bd4*/ 	.short	0x010a
        /*0bd6*/ 	.byte	0x3f
	.zero		1


	//   ....[37]....
        /*0bd8*/ 	.word	0x00012ac0
        /*0bdc*/ 	.word	0x00000015
        /*0be0*/ 	.word	0x00031c50
        /*0be4*/ 	.short	0x010a
        /*0be6*/ 	.byte	0x3f
	.zero		1


	//   ....[38]....
        /*0be8*/ 	.word	0x00012b00
        /*0bec*/ 	.word	0x00000015
        /*0bf0*/ 	.word	0x00031c50
        /*0bf4*/ 	.short	0x010a
        /*0bf6*/ 	.byte	0x3f
	.zero		1


	//   ....[39]....
        /*0bf8*/ 	.word	0x00014f80
        /*0bfc*/ 	.word	0x0000000f
        /*0c00*/ 	.word	0x00000000
        /*0c04*/ 	.short	0x0101
        /*0c06*/ 	.byte	0x3f
	.zero		1


	//   ....[40]....
        /*0c08*/ 	.word	0x00014f90
        /*0c0c*/ 	.word	0x00000055
        /*0c10*/ 	.word	0x00000000
        /*0c14*/ 	.short	0x0101
        /*0c16*/ 	.byte	0x3f
	.zero		1


	//   ....[41]....
        /*0c18*/ 	.word	0x00016210
        /*0c1c*/ 	.word	0x00000014
        /*0c20*/ 	.word	0x00031c30
        /*0c24*/ 	.short	0x010a
        /*0c26*/ 	.byte	0x3f
	.zero		1


	//   ....[42]....
        /*0c28*/ 	.word	0x00016260
        /*0c2c*/ 	.word	0x00000014
        /*0c30*/ 	.word	0x00031c30
        /*0c34*/ 	.short	0x010a
        /*0c36*/ 	.byte	0x3f
	.zero		1


	//   ....[43]....
        /*0c38*/ 	.word	0x00018670
        /*0c3c*/ 	.word	0x00000014
        /*0c40*/ 	.word	0x00031c50
        /*0c44*/ 	.short	0x010a
        /*0c46*/ 	.byte	0x3f
	.zero		1


	//   ....[44]....
        /*0c48*/ 	.word	0x000186b0
        /*0c4c*/ 	.word	0x00000014
        /*0c50*/ 	.word	0x00031c50
        /*0c54*/ 	.short	0x010a
        /*0c56*/ 	.byte	0x3f
	.zero		1


	//   ....[45]....
        /*0c58*/ 	.word	0x0001a300
        /*0c5c*/ 	.word	0x0000006f
        /*0c60*/ 	.word	0x00000000
        /*0c64*/ 	.short	0x0101
        /*0c66*/ 	.byte	0x3f
	.zero		1


	//   ....[46]....
        /*0c68*/ 	.word	0x0001a310
        /*0c6c*/ 	.word	0x0000006c
        /*0c70*/ 	.word	0x00000000
        /*0c74*/ 	.short	0x0101
        /*0c76*/ 	.byte	0x3f
	.zero		1


	//   ....[47]....
        /*0c78*/ 	.word	0x0001b300
        /*0c7c*/ 	.word	0x00000007
        /*0c80*/ 	.word	0x00031c50
        /*0c84*/ 	.short	0x010a
        /*0c86*/ 	.byte	0x3f
	.zero		1


	//   ....[48]....
        /*0c88*/ 	.word	0x0001b3b0
        /*0c8c*/ 	.word	0x00000007
        /*0c90*/ 	.word	0x00031c50
        /*0c94*/ 	.short	0x010a
        /*0c96*/ 	.byte	0x3f
	.zero		1


	//   ....[49]....
        /*0c98*/ 	.word	0x0001bd60
        /*0c9c*/ 	.word	0x00000008
        /*0ca0*/ 	.word	0x00000000
        /*0ca4*/ 	.short	0x0101
        /*0ca6*/ 	.byte	0x3f
	.zero		1


	//   ....[50]....
        /*0ca8*/ 	.word	0x0001cd10
        /*0cac*/ 	.word	0x00000000
        /*0cb0*/ 	.word	0x00000000
        /*0cb4*/ 	.short	0x0101
        /*0cb6*/ 	.byte	0x3f
	.zero		1


	//   ....[51]....
        /*0cb8*/ 	.word	0x0001edf0
        /*0cbc*/ 	.word	0x00000006
        /*0cc0*/ 	.word	0x00031c20
        /*0cc4*/ 	.short	0x010a
        /*0cc6*/ 	.byte	0x3f
	.zero		1


	//   ....[52]....
        /*0cc8*/ 	.word	0x0001ee60
        /*0ccc*/ 	.word	0x00000008
        /*0cd0*/ 	.word	0x00031ca0
        /*0cd4*/ 	.short	0x010a
        /*0cd6*/ 	.byte	0x3f
	.zero		1


	//   ....[53]....
        /*0cd8*/ 	.word	0x0001f0b0
        /*0cdc*/ 	.word	0x00000008
        /*0ce0*/ 	.word	0x00031cc0
        /*0ce4*/ 	.short	0x010a
        /*0ce6*/ 	.byte	0x3f
	.zero		1


	//   ....[54]....
        /*0ce8*/ 	.word	0x0001f3a0
        /*0cec*/ 	.word	0x00000007
        /*0cf0*/ 	.word	0x00031ca0
        /*0cf4*/ 	.short	0x010a
        /*0cf6*/ 	.byte	0x3f
	.zero		1


	//   ....[55]....
        /*0cf8*/ 	.word	0x0001f5e0
        /*0cfc*/ 	.word	0x00000007
        /*0d00*/ 	.word	0x00031cc0
        /*0d04*/ 	.short	0x010a
        /*0d06*/ 	.byte	0x3f
	.zero		1


	//   ....[56]....
        /*0d08*/ 	.word	0x000203f0
        /*0d0c*/ 	.word	0x00000005
        /*0d10*/ 	.word	0x00031c40
        /*0d14*/ 	.short	0x010a
        /*0d16*/ 	.byte	0x3f
	.zero		1


	//   ....[57]....
        /*0d18*/ 	.word	0x00020900
        /*0d1c*/ 	.word	0x0000001b
        /*0d20*/ 	.word	0x00031c20
        /*0d24*/ 	.short	0x010a
        /*0d26*/ 	.byte	0x3f
	.zero		1


	//   ....[58]....
        /*0d28*/ 	.word	0x00020be0
        /*0d2c*/ 	.word	0x00000003
        /*0d30*/ 	.word	0x00031c40
        /*0d34*/ 	.short	0x010a
        /*0d36*/ 	.byte	0x3f
	.zero		1


	//   ....[59]....
        /*0d38*/ 	.word	0x00020e60
        /*0d3c*/ 	.word	0x00000002
        /*0d40*/ 	.word	0x00000060
        /*0d44*/ 	.short	0x010a
        /*0d46*/ 	.byte	0x3f
	.zero		1


	//   ....[60]....
        /*0d48*/ 	.word	0x00021380
        /*0d4c*/ 	.word	0x00000003
        /*0d50*/ 	.word	0x00031c40
        /*0d54*/ 	.short	0x010a
        /*0d56*/ 	.byte	0x3f
	.zero		1


	//   ....[61]....
        /*0d58*/ 	.word	0x00021600
        /*0d5c*/ 	.word	0x00000003
        /*0d60*/ 	.word	0x00000060
        /*0d64*/ 	.short	0x010a
        /*0d66*/ 	.byte	0x3f
	.zero		1


	//   ....[62]....
        /*0d68*/ 	.word	0x00021a80
        /*0d6c*/ 	.word	0x00000002
        /*0d70*/ 	.word	0x00031c40
        /*0d74*/ 	.short	0x010a
        /*0d76*/ 	.byte	0x3f
	.zero		1


	//   ....[63]....
        /*0d78*/ 	.word	0x00021d20
        /*0d7c*/ 	.word	0x00000002
        /*0d80*/ 	.word	0x00000060
        /*0d84*/ 	.short	0x010a
        /*0d86*/ 	.byte	0x3f
	.zero		1


	//   ....[64]....
        /*0d88*/ 	.word	0x00022120
        /*0d8c*/ 	.word	0x00000003
        /*0d90*/ 	.word	0x00031c60
        /*0d94*/ 	.short	0x010a
        /*0d96*/ 	.byte	0x3f
	.zero		1


	//   ....[65]....
        /*0d98*/ 	.word	0x00023080
        /*0d9c*/ 	.word	0x00000009
        /*0da0*/ 	.word	0x00031c20
        /*0da4*/ 	.short	0x010a
        /*0da6*/ 	.byte	0x3f
	.zero		1


	//   ....[66]....
        /*0da8*/ 	.word	0x00023210
        /*0dac*/ 	.word	0x00000007
        /*0db0*/ 	.word	0x00000000
        /*0db4*/ 	.short	0x010a
        /*0db6*/ 	.byte	0x3f
	.zero		1


	//   ....[67]....
        /*0db8*/ 	.word	0x00023280
        /*0dbc*/ 	.word	0x00000003
        /*0dc0*/ 	.word	0x00000000
        /*0dc4*/ 	.short	0x010a
        /*0dc6*/ 	.byte	0x3f
	.zero		1


	//   ....[68]....
        /*0dc8*/ 	.word	0x000232e0
        /*0dcc*/ 	.word	0x00000005
        /*0dd0*/ 	.word	0x00000000
        /*0dd4*/ 	.short	0x010a
        /*0dd6*/ 	.byte	0x3f
	.zero		1


	//   ....[69]....
        /*0dd8*/ 	.word	0x00023310
        /*0ddc*/ 	.word	0x00000003
        /*0de0*/ 	.word	0x00000000
        /*0de4*/ 	.short	0x010a
        /*0de6*/ 	.byte	0x3f
	.zero		1


	//   ....[70]....
        /*0de8*/ 	.word	0x00023370
        /*0dec*/ 	.word	0x00000014
        /*0df0*/ 	.word	0x00031c90
        /*0df4*/ 	.short	0x010a
        /*0df6*/ 	.byte	0x3f
	.zero		1


	//   ....[71]....
        /*0df8*/ 	.word	0x000233c0
        /*0dfc*/ 	.word	0x00000014
        /*0e00*/ 	.word	0x00031c90
        /*0e04*/ 	.short	0x010a
        /*0e06*/ 	.byte	0x3f
	.zero		1


	//   ....[72]....
        /*0e08*/ 	.word	0x00023410
        /*0e0c*/ 	.word	0x00000014
        /*0e10*/ 	.word	0x00031c90
        /*0e14*/ 	.short	0x010a
        /*0e16*/ 	.byte	0x3f
	.zero		1


	//   ....[73]....
        /*0e18*/ 	.word	0x00023460
        /*0e1c*/ 	.word	0x00000014
        /*0e20*/ 	.word	0x00031cb0
        /*0e24*/ 	.short	0x010a
        /*0e26*/ 	.byte	0x3f
	.zero		1


	//   ....[74]....
        /*0e28*/ 	.word	0x000237c0
        /*0e2c*/ 	.word	0x00000010
        /*0e30*/ 	.word	0x00031c00
        /*0e34*/ 	.short	0x010a
        /*0e36*/ 	.byte	0x3f
	.zero		1


	//   ....[75]....
        /*0e38*/ 	.word	0x00023a80
        /*0e3c*/ 	.word	0x00000010
        /*0e40*/ 	.word	0x00031c00
        /*0e44*/ 	.short	0x010a
        /*0e46*/ 	.byte	0x3f
	.zero		1


	//   ....[76]....
        /*0e48*/ 	.word	0x00023ad0
        /*0e4c*/ 	.word	0x00000000
        /*0e50*/ 	.word	0x00031c30
        /*0e54*/ 	.short	0x010a
        /*0e56*/ 	.byte	0x3f
	.zero		1


	//   ....[77]....
        /*0e58*/ 	.word	0x00023b20
        /*0e5c*/ 	.word	0x00000014
        /*0e60*/ 	.word	0x00031c30
        /*0e64*/ 	.short	0x010a
        /*0e66*/ 	.byte	0x3f
	.zero		1


	//   ....[78]....
        /*0e68*/ 	.word	0x00023b70
        /*0e6c*/ 	.word	0x00000015
        /*0e70*/ 	.word	0x00031c50
        /*0e74*/ 	.short	0x010a
        /*0e76*/ 	.byte	0x3f
	.zero		1


	//   ....[79]....
        /*0e78*/ 	.word	0x00023bc0
        /*0e7c*/ 	.word	0x00000014
        /*0e80*/ 	.word	0x00031c30
        /*0e84*/ 	.short	0x010a
        /*0e86*/ 	.byte	0x3f
	.zero		1


	//   ....[80]....
        /*0e88*/ 	.word	0x00023c10
        /*0e8c*/ 	.word	0x00000014
        /*0e90*/ 	.word	0x00031c50
        /*0e94*/ 	.short	0x010a
        /*0e96*/ 	.byte	0x3f
	.zero		1


	//   ....[81]....
        /*0e98*/ 	.word	0x00023c60
        /*0e9c*/ 	.word	0x00000007
        /*0ea0*/ 	.word	0x00031c50
        /*0ea4*/ 	.short	0x010a
        /*0ea6*/ 	.byte	0x3f
	.zero		1


	//   ....[82]....
        /*0ea8*/ 	.word	0x00023e00
        /*0eac*/ 	.word	0x00000006
        /*0eb0*/ 	.word	0x00031c20
        /*0eb4*/ 	.short	0x010a
        /*0eb6*/ 	.byte	0x3f
	.zero		1


	//   ....[83]....
        /*0eb8*/ 	.word	0x00023e50
        /*0ebc*/ 	.word	0x00000008
        /*0ec0*/ 	.word	0x00031ca0
        /*0ec4*/ 	.short	0x010a
        /*0ec6*/ 	.byte	0x3f
	.zero		1


	//   ....[84]....
        /*0ec8*/ 	.word	0x00023ea0
        /*0ecc*/ 	.word	0x00000008
        /*0ed0*/ 	.word	0x00031cc0
        /*0ed4*/ 	.short	0x010a
        /*0ed6*/ 	.byte	0x3f
	.zero		1


	//   ....[85]....
        /*0ed8*/ 	.word	0x00023ef0
        /*0edc*/ 	.word	0x00000007
        /*0ee0*/ 	.word	0x00031ca0
        /*0ee4*/ 	.short	0x010a
        /*0ee6*/ 	.byte	0x3f
	.zero		1


	//   ....[86]....
        /*0ee8*/ 	.word	0x00023f40
        /*0eec*/ 	.word	0x00000007
        /*0ef0*/ 	.word	0x00031cc0
        /*0ef4*/ 	.short	0x010a
        /*0ef6*/ 	.byte	0x3f
	.zero		1


	//   ....[87]....
        /*0ef8*/ 	.word	0x000240e0
        /*0efc*/ 	.word	0x00000005
        /*0f00*/ 	.word	0x00031c40
        /*0f04*/ 	.short	0x010a
        /*0f06*/ 	.byte	0x3f
	.zero		1


	//   ....[88]....
        /*0f08*/ 	.word	0x00024130
        /*0f0c*/ 	.word	0x0000001b
        /*0f10*/ 	.word	0x00031c20
        /*0f14*/ 	.short	0x010a
        /*0f16*/ 	.byte	0x3f
	.zero		1


	//   ....[89]....
        /*0f18*/ 	.word	0x00024180
        /*0f1c*/ 	.word	0x00000003
        /*0f20*/ 	.word	0x00031c40
        /*0f24*/ 	.short	0x010a
        /*0f26*/ 	.byte	0x3f
	.zero		1


	//   ....[90]....
        /*0f28*/ 	.word	0x000241d0
        /*0f2c*/ 	.word	0x00000002
        /*0f30*/ 	.word	0x00000060
        /*0f34*/ 	.short	0x010a
        /*0f36*/ 	.byte	0x3f
	.zero		1


	//   ....[91]....
        /*0f38*/ 	.word	0x00024220
        /*0f3c*/ 	.word	0x00000003
        /*0f40*/ 	.word	0x00031c40
        /*0f44*/ 	.short	0x010a
        /*0f46*/ 	.byte	0x3f
	.zero		1


	//   ....[92]....
        /*0f48*/ 	.word	0x00024270
        /*0f4c*/ 	.word	0x00000003
        /*0f50*/ 	.word	0x00000060
        /*0f54*/ 	.short	0x010a
        /*0f56*/ 	.byte	0x3f
	.zero		1


	//   ....[93]....
        /*0f58*/ 	.word	0x000242c0
        /*0f5c*/ 	.word	0x00000002
        /*0f60*/ 	.word	0x00031c40
        /*0f64*/ 	.short	0x010a
        /*0f66*/ 	.byte	0x3f
	.zero		1


	//   ....[94]....
        /*0f68*/ 	.word	0x00024310
        /*0f6c*/ 	.word	0x00000002
        /*0f70*/ 	.word	0x00000060
        /*0f74*/ 	.short	0x010a
        /*0f76*/ 	.byte	0x3f
	.zero		1


	//   ....[95]....
        /*0f78*/ 	.word	0x00024360
        /*0f7c*/ 	.word	0x00000003
        /*0f80*/ 	.word	0x00031c60
        /*0f84*/ 	.short	0x010a
        /*0f86*/ 	.byte	0x3f
	.zero		1


	//   ....[96]....
        /*0f88*/ 	.word	0x00024d10
        /*0f8c*/ 	.word	0x00000009
        /*0f90*/ 	.word	0x00031c20
        /*0f94*/ 	.short	0x010a
        /*0f96*/ 	.byte	0x3f
	.zero		1


	//   ....[97]....
        /*0f98*/ 	.word	0x00024eb0
        /*0f9c*/ 	.word	0x00000007
        /*0fa0*/ 	.word	0x00000000
        /*0fa4*/ 	.short	0x010a
        /*0fa6*/ 	.byte	0x3f
	.zero		1


	//   ....[98]....
        /*0fa8*/ 	.word	0x00024f00
        /*0fac*/ 	.word	0x00000003
        /*0fb0*/ 	.word	0x00000000
        /*0fb4*/ 	.short	0x010a
        /*0fb6*/ 	.byte	0x3f
	.zero		1


	//   ....[99]....
        /*0fb8*/ 	.word	0x00024f50
        /*0fbc*/ 	.word	0x00000005
        /*0fc0*/ 	.word	0x00000000
        /*0fc4*/ 	.short	0x010a
        /*0fc6*/ 	.byte	0x3f
	.zero		1


	//----- nvinfo : EIATTR_NUM_MBARRIERS
	.align		4
.L_325:
        /*0fc8*/ 	.byte	0x03, 0x38
        /*0fca*/ 	.short	0x0016


	//----- nvinfo : EIATTR_EXIT_INSTR_OFFSETS
	.align		4
        /*0fcc*/ 	.byte	0x04, 0x1c
        /*0fce*/ 	.short	(.L_327 - .L_326)


	//   ....[0]....
.L_326:
        /*0fd0*/ 	.word	0x00023360


	//----- nvinfo : EIATTR_MAX_THREADS
	.align		4
.L_327:
        /*0fd4*/ 	.byte	0x04, 0x05
        /*0fd6*/ 	.short	(.L_329 - .L_328)
.L_328:
        /*0fd8*/ 	.word	0x00000200
        /*0fdc*/ 	.word	0x00000001
        /*0fe0*/ 	.word	0x00000001


	//----- nvinfo : EIATTR_CRS_STACK_SIZE
	.align		4
.L_329:
        /*0fe4*/ 	.byte	0x04, 0x1e
        /*0fe6*/ 	.short	(.L_331 - .L_330)
.L_330:
        /*0fe8*/ 	.word	0x00000000


	//----- nvinfo : EIATTR_CBANK_PARAM_SIZE
	.align		4
.L_331:
        /*0fec*/ 	.byte	0x03, 0x19
        /*0fee*/ 	.short	0x0a70


	//----- nvinfo : EIATTR_PARAM_CBANK
	.align		4
        /*0ff0*/ 	.byte	0x04, 0x0a
        /*0ff2*/ 	.short	(.L_333 - .L_332)
	.align		4
.L_332:
        /*0ff4*/ 	.word	index@(.nv.constant0._ZN7cutlass13device_kernelIN5flash11enable_sm90INS1_16FlashAttnFwdSm90INS1_25CollectiveMainloopFwdSm90ILi2EN4cute5tupleIJNS5_1CILi1EEES8_S8_EEENS6_IJNS7_ILi192EEENS7_ILi144EEENS7_ILi96EEEEEELi96ENS_10bfloat16_tEfNS_4arch4Sm90ELb1ELb0ELb1ELb1ELb0ELb1ELb0ELb0ELb1ELb0ELb0ELb0EEENS1_21CollectiveEpilogueFwdINS6_IJSA_SC_SB_EEES9_SE_SG_Li384ELb1ELb0ELb0ELb0EEENS1_36VarlenDynamicPersistentTileSchedulerILi192ELi144ELi384ELi32ELb0ELb0ELb1ELb1ELb1ELb1EEEEEEEEEvNT_6ParamsE)
        /*0ff8*/ 	.short	0x0210
        /*0ffa*/ 	.short	0x0a70


	//----- nvinfo : EIATTR_SW_WAR
	.align		4
.L_333:
        /*0ffc*/ 	.byte	0x04, 0x36
        /*0ffe*/ 	.short	(.L_335 - .L_334)
.L_334:
        /*1000*/ 	.word	0x00000008
.L_335:


//--------------------- .nv.callgraph             --------------------------
	.section	.nv.callgraph,"",@"SHT_CUDA_CALLGRAPH"
	.align	4
	.sectionentsize	8
	.align		4
        /*0000*/ 	.word	0x00000000
	.align		4
        /*0004*/ 	.word	0xffffffff
	.align		4
        /*0008*/ 	.word	index@(_ZN7cutlass13device_kernelIN5flash11enable_sm90INS1_16FlashAttnFwdSm90INS1_25CollectiveMainloopFwdSm90ILi2EN4cute5tupleIJNS5_1CILi1EEES8_S8_EEENS6_IJNS7_ILi192EEENS7_ILi144EEENS7_ILi96EEEEEELi96ENS_10bfloat16_tEfNS_4arch4Sm90ELb0ELb0ELb1ELb0ELb0ELb0ELb0ELb0ELb1ELb0ELb0ELb0EEENS1_21CollectiveEpilogueFwdINS6_IJSA_SC_SB_EEES9_SE_SG_Li384ELb0ELb0ELb0ELb0EEENS1_29StaticPersistentTileSchedulerILb0EEEEEEEEEvNT_6ParamsE)
	.align		4
        /*000c*/ 	.word	index@(__assertfail)
	.align		4
        /*0010*/ 	.word	index@(_ZN7cutlass13device_kernelIN5flash11enable_sm90INS1_16FlashAttnFwdSm90INS1_25CollectiveMainloopFwdSm90ILi2EN4cute5tupleIJNS5_1CILi1EEES8_S8_EEENS6_IJNS7_ILi192EEENS7_ILi144EEENS7_ILi96EEEEEELi96ENS_10bfloat16_tEfNS_4arch4Sm90ELb0ELb0ELb1ELb1ELb0ELb0ELb0ELb0ELb1ELb0ELb0ELb0EEENS1_21CollectiveEpilogueFwdINS6_IJSA_SC_SB_EEES9_SE_SG_Li384ELb1ELb0ELb0ELb0EEENS1_36VarlenDynamicPersistentTileSchedulerILi192ELi144ELi384ELi32ELb0ELb0ELb1ELb0ELb1ELb1EEEEEEEEEvNT_6ParamsE)
	.align		4
        /*0014*/ 	.word	index@(__assertfail)
	.align		4
        /*0018*/ 	.word	index@(_ZN7cutlass13device_kernelIN5flash11enable_sm90INS1_16FlashAttnFwdSm90INS1_25CollectiveMainloopFwdSm90ILi2EN4cute5tupleIJNS5_1CILi1EEES8_S8_EEENS6_IJNS7_ILi192EEENS7_ILi144EEENS7_ILi96EEEEEELi96ENS_10bfloat16_tEfNS_4arch4Sm90ELb0ELb0ELb1ELb1ELb0ELb1ELb0ELb0ELb1ELb0ELb0ELb0EEENS1_21CollectiveEpilogueFwdINS6_IJSA_SC_SB_EEES9_SE_SG_Li384ELb1ELb0ELb0ELb0EEENS1_36VarlenDynamicPersistentTileSchedulerILi192ELi144ELi384ELi32ELb0ELb0ELb1ELb0ELb1ELb1EEEEEEEEEvNT_6ParamsE)
	.align		4
        /*001c*/ 	.word	index@(__assertfail)
	.align		4
        /*0020*/ 	.word	index@(_ZN7cutlass13device_kernelIN5flash11enable_sm90INS1_16FlashAttnFwdSm90INS1_25CollectiveMainloopFwdSm90ILi2EN4cute5tupleIJNS5_1CILi1EEES8_S8_EEENS6_IJNS7_ILi192EEENS7_ILi128EEENS7_ILi96EEEEEELi96ENS_10bfloat16_tEfNS_4arch4Sm90ELb0ELb1ELb1ELb0ELb0ELb0ELb0ELb0ELb1ELb0ELb0ELb0EEENS1_21CollectiveEpilogueFwdINS6_IJSA_SC_SB_EEES9_SE_SG_Li384ELb0ELb0ELb0ELb0EEENS1_30DynamicPersistentTileSchedulerILi384ELi32ELb0ELb0ELb1EEEEEEEEEvNT_6ParamsE)
	.align		4
        /*0024*/ 	.word	index@(__assertfail)
	.align		4
        /*0028*/ 	.word	index@(_ZN7cutlass13device_kernelIN5flash11enable_sm90INS1_16FlashAttnFwdSm90INS1_25CollectiveMainloopFwdSm90ILi2EN4cute5tupleIJNS5_1CILi1EEES8_S8_EEENS6_IJNS7_ILi192EEENS7_ILi128EEENS7_ILi96EEEEEELi96ENS_10bfloat16_tEfNS_4arch4Sm90ELb0ELb1ELb1ELb1ELb0ELb0ELb0ELb0ELb1ELb0ELb0ELb0EEENS1_21CollectiveEpilogueFwdINS6_IJSA_SC_SB_EEES9_SE_SG_Li384ELb1ELb0ELb0ELb0EEENS1_36VarlenDynamicPersistentTileSchedulerILi192ELi128ELi384ELi32ELb0ELb0ELb1ELb1ELb0ELb1EEEEEEEEEvNT_6ParamsE)
	.align		4
        /*002c*/ 	.word	index@(__assertfail)
	.align		4
        /*0030*/ 	.word	index@(_ZN7cutlass13device_kernelIN5flash11enable_sm90INS1_16FlashAttnFwdSm90INS1_25CollectiveMainloopFwdSm90ILi2EN4cute5tupleIJNS5_1CILi1EEES8_S8_EEENS6_IJNS7_ILi192EEENS7_ILi128EEENS7_ILi96EEEEEELi96ENS_10bfloat16_tEfNS_4arch4Sm90ELb0ELb1ELb1ELb1ELb0ELb1ELb0ELb0ELb1ELb0ELb0ELb0EEENS1_21CollectiveEpilogueFwdINS6_IJSA_SC_SB_EEES9_SE_SG_Li384ELb1ELb0ELb0ELb0EEENS1_36VarlenDynamicPersistentTileSchedulerILi192ELi128ELi384ELi32ELb0ELb0ELb1ELb1ELb0ELb1EEEEEEEEEvNT_6ParamsE)
	.align		4
        /*0034*/ 	.word	index@(__assertfail)
	.align		4
        /*0038*/ 	.word	index@(_ZN7cutlass13device_kernelIN5flash11enable_sm90INS1_16FlashAttnFwdSm90INS1_25CollectiveMainloopFwdSm90ILi2EN4cute5tupleIJNS5_1CILi1EEES8_S8_EEENS6_IJNS7_ILi192EEENS7_ILi144EEENS7_ILi96EEEEEELi96ENS_10bfloat16_tEfNS_4arch4Sm90ELb1ELb0ELb1ELb0ELb0ELb0ELb0ELb0ELb1ELb0ELb0ELb0EEENS1_21CollectiveEpilogueFwdINS6_IJSA_SC_SB_EEES9_SE_SG_Li384ELb0ELb0ELb0ELb0EEENS1_30DynamicPersistentTileSchedulerILi384ELi32ELb0ELb0ELb1EEEEEEEEEvNT_6ParamsE)
	.align		4
        /*003c*/ 	.word	index@(__assertfail)
	.align		4
        /*0040*/ 	.word	index@(_ZN7cutlass13device_kernelIN5flash11enable_sm90INS1_16FlashAttnFwdSm90INS1_25CollectiveMainloopFwdSm90ILi2EN4cute5tupleIJNS5_1CILi1EEES8_S8_EEENS6_IJNS7_ILi192EEENS7_ILi144EEENS7_ILi96EEEEEELi96ENS_10bfloat16_tEfNS_4arch4Sm90ELb1ELb0ELb1ELb1ELb0ELb0ELb0ELb0ELb1ELb0ELb0ELb0EEENS1_21CollectiveEpilogueFwdINS6_IJSA_SC_SB_EEES9_SE_SG_Li384ELb1ELb0ELb0ELb0EEENS1_36VarlenDynamicPersistentTileSchedulerILi192ELi144ELi384ELi32ELb0ELb0ELb1ELb1ELb1ELb1EEEEEEEEEvNT_6ParamsE)
	.align		4
        /*0044*/ 	.word	index@(__assertfail)
	.align		4
        /*0048*/ 	.word	index@(_ZN7cutlass13device_kernelIN5flash11enable_sm90INS1_16FlashAttnFwdSm90INS1_25CollectiveMainloopFwdSm90ILi2EN4cute5tupleIJNS5_1CILi1EEES8_S8_EEENS6_IJNS7_ILi192EEENS7_ILi144EEENS7_ILi96EEEEEELi96ENS_10bfloat16_tEfNS_4arch4Sm90ELb1ELb0ELb1ELb1ELb0ELb1ELb0ELb0ELb1ELb0ELb0ELb0EEENS1_21CollectiveEpilogueFwdINS6_IJSA_SC_SB_EEES9_SE_SG_Li384ELb1ELb0ELb0ELb0EEENS1_36VarlenDynamicPersistentTileSchedulerILi192ELi144ELi384ELi32ELb0ELb0ELb1ELb1ELb1ELb1EEEEEEEEEvNT_6ParamsE)
	.align		4
        /*004c*/ 	.word	index@(__assertfail)
	.align		4
        /*0050*/ 	.word	0x00000000
	.align		4
        /*0054*/ 	.word	0xfffffffe
	.align		4
        /*0058*/ 	.word	0x00000000
	.align		4
        /*005c*/ 	.word	0xfffffffd
	.align		4
        /*0060*/ 	.word	0x00000000
	.align		4
        /*0064*/ 	.word	0xfffffffc


//--------------------- .nv.constant4             --------------------------
	.section	.nv.constant4,"a",@progbits
	.align	8
	.align		8
.nv.constant4:
        /*0000*/ 	.dword	__assertfail
	.align		8
        /*0008*/ 	.dword	__unnamed_1
	.align		8
        /*0010*/ 	.dword	__unnamed_2
	.align		8
        /*0018*/ 	.dword	__unnamed_3
	.align		8
        /*0020*/ 	.dword	__unnamed_4
	.align		8
        /*0028*/ 	.dword	__unnamed_5
	.align		8
        /*0030*/ 	.dword	__unnamed_6
	.align		8
        /*0038*/ 	.dword	__unnamed_7
	.align		8
        /*0040*/ 	.dword	__unnamed_8
	.align		8
        /*0048*/ 	.dword	__unnamed_9
	.align		8
        /*0050*/ 	.dword	_ZN73_INTERNAL_7a520cfa_37_flash_fwd_hdim96_bf16_softcap_sm90_cu_c0233546_35004cuda3std3__45__cpo5beginE
	.align		8
        /*0058*/ 	.dword	_ZN73_INTERNAL_7a520cfa_37_flash_fwd_hdim96_bf16_softcap_sm90_cu_c0233546_35004cuda3std3__45__cpo3endE
	.align		8
        /*0060*/ 	.dword	_ZN73_INTERNAL_7a520cfa_37_flash_fwd_hdim96_bf16_softcap_sm90_cu_c0233546_35004cuda3std3__45__cpo6cbeginE
	.align		8
        /*0068*/ 	.dword	_ZN73_INTERNAL_7a520cfa_37_flash_fwd_hdim96_bf16_softcap_sm90_cu_c0233546_35004cuda3std3__45__cpo4cendE
	.align		8
        /*0070*/ 	.dword	_ZN73_INTERNAL_7a520cfa_37_flash_fwd_hdim96_bf16_softcap_sm90_cu_c0233546_35004cuda3std3__475_GLOBAL__N__7a520cfa_37_flash_fwd_hdim96_bf16_softcap_sm90_cu_c0233546_35006ignoreE
	.align		8
        /*0078*/ 	.dword	_ZN73_INTERNAL_7a520cfa_37_flash_fwd_hdim96_bf16_softcap_sm90_cu_c0233546_35004cuda3std3__419piecewise_constructE
	.align		8
        /*0080*/ 	.dword	_ZN73_INTERNAL_7a520cfa_37_flash_fwd_hdim96_bf16_softcap_sm90_cu_c0233546_35004cuda3std3__48in_placeE
	.align		8
        /*0088*/ 	.dword	_ZN73_INTERNAL_7a520cfa_37_flash_fwd_hdim96_bf16_softcap_sm90_cu_c0233546_35004cuda3std6ranges3__45__cpo4swapE
	.align		8
        /*0090*/ 	.dword	_ZN73_INTERNAL_7a520cfa_37_flash_fwd_hdim96_bf16_softcap_sm90_cu_c0233546_35004cuda3std6ranges3__45__cpo9iter_moveE
	.align		8
        /*0098*/ 	.dword	_ZN73_INTERNAL_7a520cfa_37_flash_fwd_hdim96_bf16_softcap_sm90_cu_c0233546_35004cute7productE
	.align		8
        /*00a0*/ 	.dword	_ZN73_INTERNAL_7a520cfa_37_flash_fwd_hdim96_bf16_softcap_sm90_cu_c0233546_35004cute1_E
	.align		8
        /*00a8*/ 	.dword	$str$20
	.align		8
        /*00b0*/ 	.dword	$str$21


//--------------------- .text._ZN7cutlass13device_kernelIN5flash11enable_sm90INS1_16FlashAttnFwdSm90INS1_25CollectiveMainloopFwdSm90ILi2EN4cute5tupleIJNS5_1CILi1EEES8_S8_EEENS6_IJNS7_ILi192EEENS7_ILi144EEENS7_ILi96EEEEEELi96ENS_10bfloat16_tEfNS_4arch4Sm90ELb0ELb0ELb1ELb0ELb0ELb0ELb0ELb0ELb1ELb0ELb0ELb0EEENS1_21CollectiveEpilogueFwdINS6_IJSA_SC_SB_EEES9_SE_SG_Li384ELb0ELb0ELb0ELb0EEENS1_29StaticPersistentTileSchedulerILb0EEEEEEEEEvNT_6ParamsE --------------------------
	.section	.text._ZN7cutlass13device_kernelIN5flash11enable_sm90INS1_16FlashAttnFwdSm90INS1_25CollectiveMainloopFwdSm90ILi2EN4cute5tupleIJNS5_1CILi1EEES8_S8_EEENS6_IJNS7_ILi192EEENS7_ILi144EEENS7_ILi96EEEEEELi96ENS_10bfloat16_tEfNS_4arch4Sm90ELb0ELb0ELb1ELb0ELb0ELb0ELb0ELb0ELb1ELb0ELb0ELb0EEENS1_21CollectiveEpilogueFwdINS6_IJSA_SC_SB_EEES9_SE_SG_Li384ELb0ELb0ELb0ELb0EEENS1_29StaticPersistentTileSchedulerILb0EEEEEEEEEvNT_6ParamsE,"ax",@progbits
	.align	128
.text._ZN7cutlass13device_kernelIN5flash11enable_sm90INS1_16FlashAttnFwdSm90INS1_25CollectiveMainloopFwdSm90ILi2EN4cute5tupleIJNS5_1CILi1EEES8_S8_EEENS6_IJNS7_ILi192EEENS7_ILi144EEENS7_ILi96EEEEEELi96ENS_10bfloat16_tEfNS_4arch4Sm90ELb0ELb0ELb1ELb0ELb0ELb0ELb0ELb0ELb1ELb0ELb0ELb0EEENS1_21CollectiveEpilogueFwdINS6_IJSA_SC_SB_EEES9_SE_SG_Li384ELb0ELb0ELb0ELb0EEENS1_29StaticPersistentTileSchedulerILb0EEEEEEEEEvNT_6ParamsE:
        .type           _ZN7cutlass13device_kernelIN5flash11enable_sm90INS1_16FlashAttnFwdSm90INS1_25CollectiveMainloopFwdSm90ILi2EN4cute5tupleIJNS5_1CILi1EEES8_S8_EEENS6_IJNS7_ILi192EEENS7_ILi144EEENS7_ILi96EEEEEELi96ENS_10bfloat16_tEfNS_4arch4Sm90ELb0ELb0ELb1ELb0ELb0ELb0ELb0ELb0ELb1ELb0ELb0ELb0EEENS1_21CollectiveEpilogueFwdINS6_IJSA_SC_SB_EEES9_SE_SG_Li384ELb0ELb0ELb0ELb0EEENS1_29StaticPersistentTileSchedulerILb0EEEEEEEEEvNT_6ParamsE,@function
        .size           _ZN7cutlass13device_kernelIN5flash11enable_sm90INS1_16FlashAttnFwdSm90INS1_25CollectiveMainloopFwdSm90ILi2EN4cute5tupleIJNS5_1CILi1EEES8_S8_EEENS6_IJNS7_ILi192EEENS7_ILi144EEENS7_ILi96EEEEEELi96ENS_10bfloat16_tEfNS_4arch4Sm90ELb0ELb0ELb1ELb0ELb0ELb0ELb0ELb0ELb1ELb0ELb0ELb0EEENS1_21CollectiveEpilogueFwdINS6_IJSA_SC_SB_EEES9_SE_SG_Li384ELb0ELb0ELb0ELb0EEENS1_29StaticPersistentTileSchedulerILb0EEEEEEEEEvNT_6ParamsE,(.L_x_2204 - _ZN7cutlass13device_kernelIN5flash11enable_sm90INS1_16FlashAttnFwdSm90INS1_25CollectiveMainloopFwdSm90ILi2EN4cute5tupleIJNS5_1CILi1EEES8_S8_EEENS6_IJNS7_ILi192EEENS7_ILi144EEENS7_ILi96EEEEEELi96ENS_10bfloat16_tEfNS_4arch4Sm90ELb0ELb0ELb1ELb0ELb0ELb0ELb0ELb0ELb1ELb0ELb0ELb0EEENS1_21CollectiveEpilogueFwdINS6_IJSA_SC_SB_EEES9_SE_SG_Li384ELb0ELb0ELb0ELb0EEENS1_29StaticPersistentTileSchedulerILb0EEEEEEEEEvNT_6ParamsE)
        .other          _ZN7cutlass13device_kernelIN5flash11enable_sm90INS1_16FlashAttnFwdSm90INS1_25CollectiveMainloopFwdSm90ILi2EN4cute5tupleIJNS5_1CILi1EEES8_S8_EEENS6_IJNS7_ILi192EEENS7_ILi144EEENS7_ILi96EEEEEELi96ENS_10bfloat16_tEfNS_4arch4Sm90ELb0ELb0ELb1ELb0ELb0ELb0ELb0ELb0ELb1ELb0ELb0ELb0EEENS1_21CollectiveEpilogueFwdINS6_IJSA_SC_SB_EEES9_SE_SG_Li384ELb0ELb0ELb0ELb0EEENS1_29StaticPersistentTileSchedulerILb0EEEEEEEEEvNT_6ParamsE,@"STO_CUDA_ENTRY STV_DEFAULT"
_ZN7cutlass13device_kernelIN5flash11enable_sm90INS1_16FlashAttnFwdSm90INS1_25CollectiveMainloopFwdSm90ILi2EN4cute5tupleIJNS5_1CILi1EEES8_S8_EEENS6_IJNS7_ILi192EEENS7_ILi144EEENS7_ILi96EEEEEELi96ENS_10bfloat16_tEfNS_4arch4Sm90ELb0ELb0ELb1ELb0ELb0ELb0ELb0ELb0ELb1ELb0ELb0ELb0EEENS1_21CollectiveEpilogueFwdINS6_IJSA_SC_SB_EEES9_SE_SG_Li384ELb0ELb0ELb0ELb0EEENS1_29StaticPersistentTileSchedulerILb0EEEEEEEEEvNT_6ParamsE:
[----:B------:R-:W1:Y:S02]  /*0000*/  LDC R1, c[0x0][0x28] ;  /* 0x00000a00ff017b82 */ /* 0x000e640000000800 */
[----:B-1----:R-:W-:Y:S01]  /*0010*/  VIADD R1, R1, 0xfffffff8 ;  /* 0xfffffff801017836 */ /* 0x002fe20000000000 */
[----:B------:R-:W1:Y:S01]  /*0020*/  S2R R3, SR_TID.X ;  /* 0x0000000000037919 */ /* 0x000e620000002100 */
[----:B------:R-:W-:Y:S01]  /*0030*/  ELECT P0, URZ, PT ;  /* 0x00000000003f782f */ /* 0x000fe20003800000 */
[----:B------:R-:W-:Y:S01]  /*0040*/  BSSY B0, `(.L_x_0) ;  /* 0x0000013000007945 */ /* 0x000fe20003800000 */
[----:B-1----:R-:W-:-:S05]  /*0050*/  SHF.R.U32.HI R0, RZ, 0x5, R3 ;  /* 0x00000005ff007819 */ /* 0x002fca0000011603 */
[----:B------:R-:W1:Y:S02]  /*0060*/  SHFL.IDX PT, R2, R0, RZ, 0x1f ;  /* 0x00001fff00027589 */ /* 0x000e6400000e0000 */
[----:B-1----:R-:W-:-:S13]  /*0070*/  ISETP.EQ.AND P0, PT, R2, RZ, P0 ;  /* 0x000000ff0200720c */ /* 0x002fda0000702270 */
[----:B------:R-:W-:Y:S05]  /*0080*/  @!P0 BRA `(.L_x_1) ;  /* 0x0000000000388947 */ /* 0x000fea0003800000 */
[----:B------:R-:W-:Y:S02]  /*0090*/  ULDC.64 UR4, c[0x0][0x198] ;  /* 0x0000660000047ab9 */ /* 0x000fe40000000a00 */
[----:B------:R-:W-:Y:S02]  /*00a0*/  UIADD3 UR6, UP0, UR4, 0x270, URZ ;  /* 0x0000027004067890 */ /* 0x000fe4000ff1e03f */
[----:B------:R-:W-:Y:S02]  /*00b0*/  UIADD3 UR8, UP1, UR4, 0x370, URZ ;  /* 0x0000037004087890 */ /* 0x000fe4000ff3e03f */
[----:B------:R-:W-:Y:S02]  /*00c0*/  UIADD3 UR10, UP2, UR4, 0x470, URZ ;  /* 0x00000470040a7890 */ /* 0x000fe4000ff5e03f */
[----:B------:R-:W-:Y:S02]  /*00d0*/  UIADD3 UR4, UP3, UR4, 0x9f0, URZ ;  /* 0x000009f004047890 */ /* 0x000fe4000ff7e03f */
[----:B------:R-:W-:-:S02]  /*00e0*/  UIADD3.X UR7, URZ, UR5, URZ, UP0, !UPT ;  /* 0x000000053f077290 */ /* 0x000fc400087fe43f */
[----:B------:R-:W-:Y:S02]  /*00f0*/  UIADD3.X UR9, URZ, UR5, URZ, UP1, !UPT ;  /* 0x000000053f097290 */ /* 0x000fe40008ffe43f */
[----:B------:R-:W-:Y:S02]  /*0100*/  UIADD3.X UR11, URZ, UR5, URZ, UP2, !UPT ;  /* 0x000000053f0b7290 */ /* 0x000fe400097fe43f */
[----:B------:R-:W-:-:S03]  /*0110*/  UIADD3.X UR5, URZ, UR5, URZ, UP3, !UPT ;  /* 0x000000053f057290 */ /* 0x000fc60009ffe43f */
[----:B------:R1:W-:Y:S02]  /*0120*/  UTMACCTL.PF [UR6] ;  /* 0x00000000060079b9 */ /* 0x0003e40008040000 */
[----:B------:R1:W-:Y:S02]  /*0130*/  UTMACCTL.PF [UR8] ;  /* 0x00000000080079b9 */ /* 0x0003e40008040000 */
[----:B------:R1:W-:Y:S02]  /*0140*/  UTMACCTL.PF [UR10] ;  /* 0x000000000a0079b9 */ /* 0x0003e40008040000 */
[----:B------:R1:W-:Y:S02]  /*0150*/  UTMACCTL.PF [UR4] ;  /* 0x00000000040079b9 */ /* 0x0003e40008040000 */
[----:B-1----:R-:W-:Y:S01]  /*0160*/  NOP ;  /* 0x0000000000007918 */ /* 0x002fe20000000000 */
.L_x_1:
[----:B------:R-:W-:Y:S05]  /*0170*/  BSYNC B0 ;  /* 0x0000000000007941 */ /* 0x000fea0003800000 */
.L_x_0:
[----:B------:R-:W-:Y:S01]  /*0180*/  VOTEU.ANY UP0, P0 ;  /* 0x00000000003f7886 */ /* 0x000fe20000000100 */
[----:B------:R-:W1:Y:S01]  /*0190*/  SHFL.IDX PT, R2, R0, RZ, 0x1f ;  /* 0x00001fff00027589 */ /* 0x000e6200000e0000 */
[----:B------:R-:W-:Y:S01]  /*01a0*/  UMOV UR4, 0x1 ;  /* 0x0000000100047882 */ /* 0x000fe20000000000 */
[----:B------:R-:W-:Y:S01]  /*01b0*/  SHF.R.U32.HI R3, RZ, 0x7, R3 ;  /* 0x00000007ff037819 */ /* 0x000fe20000011603 */
[----:B------:R-:W-:Y:S01]  /*01c0*/  VOTEU.ANY UP1, P0 ;  /* 0x00000000003f7886 */ /* 0x000fe20000020100 */
[----:B------:R-:W2:Y:S01]  /*01d0*/  @UP0 S2UR UR7, SR_CgaCtaId ;  /* 0x00000000000709c3 */ /* 0x000ea20000008800 */
[----:B------:R-:W-:Y:S01]  /*01e0*/  @UP0 UMOV UR6, 0x400 ;  /* 0x0000040000060882 */ /* 0x000fe20000000000 */
[----:B------:R-:W-:-:S04]  /*01f0*/  @UP0 UIADD3 UR4, -UR4, 0x100000, URZ ;  /* 0x0010000004040890 */ /* 0x000fc8000fffe13f */
[----:B------:R-:W-:Y:S02]  /*0200*/  @UP0 USHF.L.U32 UR5, UR4, 0xb, URZ ;  /* 0x0000000b04050899 */ /* 0x000fe4000800063f */
[----:B------:R-:W-:Y:S01]  /*0210*/  @UP0 USHF.L.U32 UR4, UR4, 0x1, URZ ;  /* 0x0000000104040899 */ /* 0x000fe2000800063f */
[----:B-1----:R-:W-:Y:S02]  /*0220*/  ISETP.NE.AND P1, PT, R2, RZ, PT ;  /* 0x000000ff0200720c */ /* 0x002fe40003f25270 */
[----:B------:R1:W3:Y:S01]  /*0230*/  SHFL.IDX PT, R2, R3, RZ, 0x1f ;  /* 0x00001fff03027589 */ /* 0x0002e200000e0000 */
[----:B--2---:R-:W-:Y:S01]  /*0240*/  @UP0 ULEA UR6, UR7, UR6, 0x18 ;  /* 0x0000000607060291 */ /* 0x004fe2000f8ec03f */
[----:B------:R-:W-:Y:S02]  /*0250*/  VOTEU.ANY UP0, P0 ;  /* 0x00000000003f7886 */ /* 0x000fe40000000100 */
[----:B------:R-:W2:Y:S09]  /*0260*/  FENCE.VIEW.ASYNC.S ;  /* 0x00000000000073c6 */ /* 0x000eb20000000000 */
[----:B--2---:R1:W2:Y:S01]  /*0270*/  @UP0 SYNCS.EXCH.64 URZ, [UR6+0x31c00], UR4 ;  /* 0x031c0004063f05b2 */ /* 0x0042a20008000100 */
[----:B------:R1:W4:Y:S02]  /*0280*/  @UP1 SYNCS.EXCH.64 URZ, [UR6+0x31c20], UR4 ;  /* 0x031c2004063f15b2 */ /* 0x0003240008000100 */
[----:B-1----:R-:W-:Y:S05]  /*0290*/  @P1 BRA `(.L_x_2) ;  /* 0x0000000000481947 */ /* 0x002fea0003800000 */
[----:B------:R-:W1:Y:S01]  /*02a0*/  S2UR UR5, SR_CgaCtaId ;  /* 0x00000000000579c3 */ /* 0x000e620000008800 */
[----:B------:R-:W-:Y:S01]  /*02b0*/  UMOV UR4, 0x400 ;  /* 0x0000040000047882 */ /* 0x000fe20000000000 */
[----:B------:R-:W-:Y:S01]  /*02c0*/  UMOV UR6, 0x1 ;  /* 0x0000000100067882 */ /* 0x000fe20000000000 */
[----:B------:R-:W-:Y:S01]  /*02d0*/  UMOV UR9, 0x3 ;  /* 0x0000000300097882 */ /* 0x000fe20000000000 */
[----:B------:R-:W-:-:S04]  /*02e0*/  UIADD3 UR6, -UR6, 0x100000, URZ ;  /* 0x0010000006067890 */ /* 0x000fc8000fffe13f */
[----:B------:R-:W-:Y:S02]  /*02f0*/  USHF.L.U32 UR7, UR6, 0xb, URZ ;  /* 0x0000000b06077899 */ /* 0x000fe4000800063f */
[----:B------:R-:W-:Y:S01]  /*0300*/  USHF.L.U32 UR6, UR6, 0x1, URZ ;  /* 0x0000000106067899 */ /* 0x000fe2000800063f */
[----:B------:R-:W-:Y:S01]  /*0310*/  ELECT P0, URZ, PT ;  /* 0x00000000003f782f */ /* 0x000fe20003800000 */
[----:B-1----:R-:W-:Y:S02]  /*0320*/  ULEA UR8, UR5, UR4, 0x18 ;  /* 0x0000000405087291 */ /* 0x002fe4000f8ec03f */
[----:B------:R-:W-:-:S04]  /*0330*/  UIADD3 UR4, -UR9, 0x100000, URZ ;  /* 0x0010000009047890 */ /* 0x000fc8000fffe13f */
[----:B------:R-:W-:Y:S02]  /*0340*/  USHF.L.U32 UR5, UR4, 0xb, URZ ;  /* 0x0000000b04057899 */ /* 0x000fe4000800063f */
[----:B------:R-:W-:Y:S01]  /*0350*/  USHF.L.U32 UR4, UR4, 0x1, URZ ;  /* 0x0000000104047899 */ /* 0x000fe2000800063f */
[----:B------:R-:W1:Y:S03]  /*0360*/  FENCE.VIEW.ASYNC.S ;  /* 0x00000000000073c6 */ /* 0x000e660000000000 */
[----:B-1----:R1:W1:Y:S08]  /*0370*/  SYNCS.EXCH.64 URZ, [UR8+0x31c30], UR6 ;  /* 0x031c3006083f75b2 */ /* 0x0022700008000100 */
[----:B------:R1:W1:Y:S01]  /*0380*/  SYNCS.EXCH.64 URZ, [UR8+0x31c40], UR4 ;  /* 0x031c4004083f75b2 */ /* 0x0002620008000100 */
[----:B------:R1:W1:Y:S01]  /*0390*/  SYNCS.EXCH.64 URZ, [UR8+0x31c38], UR6 ;  /* 0x031c3806083f75b2 */ /* 0x0002620008000100 */
[----:B------:R1:W1:Y:S01]  /*03a0*/  SYNCS.EXCH.64 URZ, [UR8+0x31c48], UR4 ;  /* 0x031c4804083f75b2 */ /* 0x0002620008000100 */
[----:B------:R-:W-:Y:S01]  /*03b0*/  NOP ;  /* 0x0000000000007918 */ /* 0x000fe20000000000 */
.L_x_2:
[----:B------:R-:W5:Y:S01]  /*03c0*/  SHFL.IDX PT, R3, R0, RZ, 0x1f ;  /* 0x00001fff00037589 */ /* 0x000f6200000e0000 */
[----:B------:R-:W-:Y:S01]  /*03d0*/  NOP ;  /* 0x0000000000007918 */ /* 0x000fe20000000000 */
[----:B-----5:R-:W-:-:S13]  /*03e0*/  ISETP.NE.AND P0, PT, R3, RZ, PT ;  /* 0x000000ff0300720c */ /* 0x020fda0003f05270 */
[----:B------:R-:W-:Y:S05]  /*03f0*/  @P0 BRA `(.L_x_3) ;  /* 0x0000000000480947 */ /* 0x000fea0003800000 */
[----:B-1----:R-:W1:Y:S01]  /*0400*/  S2UR UR5, SR_CgaCtaId ;  /* 0x00000000000579c3 */ /* 0x002e620000008800 */
[----:B------:R-:W-:Y:S01]  /*0410*/  UMOV UR4, 0x400 ;  /* 0x0000040000047882 */ /* 0x000fe20000000000 */
[----:B------:R-:W-:Y:S01]  /*0420*/  UMOV UR6, 0x1 ;  /* 0x0000000100067882 */ /* 0x000fe20000000000 */
[----:B------:R-:W-:Y:S01]  /*0430*/  UMOV UR7, 0x3 ;  /* 0x0000000300077882 */ /* 0x000fe20000000000 */
[----:B------:R-:W-:Y:S01]  /*0440*/  ELECT P0, URZ, PT ;  /* 0x00000000003f782f */ /* 0x000fe20003800000 */
[----:B-1----:R-:W-:Y:S02]  /*0450*/  ULEA UR8, UR5, UR4, 0x18 ;  /* 0x0000000405087291 */ /* 0x002fe4000f8ec03f */
[----:B------:R-:W-:-:S04]  /*0460*/  UIADD3 UR4, -UR6, 0x100000, URZ ;  /* 0x0010000006047890 */ /* 0x000fc8000fffe13f */
[----:B------:R-:W-:Y:S02]  /*0470*/  USHF.L.U32 UR5, UR4, 0xb, URZ ;  /* 0x0000000b04057899 */ /* 0x000fe4000800063f */
[----:B------:R-:W-:Y:S02]  /*0480*/  USHF.L.U32 UR4, UR4, 0x1, URZ ;  /* 0x0000000104047899 */ /* 0x000fe4000800063f */
        /* <DEDUP_REMOVED lines=9> */
.L_x_3:
[----:B------:R-:W5:Y:S01]  /*0520*/  SHFL.IDX PT, R3, R0, RZ, 0x1f ;  /* 0x00001fff00037589 */ /* 0x000f6200000e0000 */
[----:B------:R-:W-:Y:S01]  /*0530*/  NOP ;  /* 0x0000000000007918 */ /* 0x000fe20000000000 */
[----:B-----5:R-:W-:-:S13]  /*0540*/  ISETP.NE.AND P0, PT, R3, RZ, PT ;  /* 0x000000ff0300720c */ /* 0x020fda0003f05270 */
[----:B------:R-:W-:Y:S05]  /*0550*/  @P0 BRA `(.L_x_4) ;  /* 0x0000000000380947 */ /* 0x000fea0003800000 */
[----:B-1----:R-:W1:Y:S01]  /*0560*/  S2UR UR5, SR_CgaCtaId ;  /* 0x00000000000579c3 */ /* 0x002e620000008800 */
[----:B------:R-:W-:Y:S01]  /*0570*/  UMOV UR4, 0x400 ;  /* 0x0000040000047882 */ /* 0x000fe20000000000 */
[----:B------:R-:W-:Y:S01]  /*0580*/  UMOV UR7, 0x1 ;  /* 0x0000000100077882 */ /* 0x000fe20000000000 */
[----:B------:R-:W-:Y:S01]  /*0590*/  ELECT P0, URZ, PT ;  /* 0x00000000003f782f */ /* 0x000fe20003800000 */
[----:B-1----:R-:W-:Y:S02]  /*05a0*/  ULEA UR6, UR5, UR4, 0x18 ;  /* 0x0000000405067291 */ /* 0x002fe4000f8ec03f */
[----:B------:R-:W-:-:S04]  /*05b0*/  UIADD3 UR4, -UR7, 0x100000, URZ ;  /* 0x0010000007047890 */ /* 0x000fc8000fffe13f */
[----:B------:R-:W-:Y:S02]  /*05c0*/  USHF.L.U32 UR5, UR4, 0xb, URZ ;  /* 0x0000000b04057899 */ /* 0x000fe4000800063f */
[----:B------:R-:W-:Y:S01]  /*05d0*/  USHF.L.U32 UR4, UR4, 0x1, URZ ;  /* 0x0000000104047899 */ /* 0x000fe2000800063f */
[----:B------:R-:W1:Y:S11]  /*05e0*/  FENCE.VIEW.ASYNC.S ;  /* 0x00000000000073c6 */ /* 0x000e760000000000 */
[----:B-1----:R1:W1:Y:S01]  /*05f0*/  SYNCS.EXCH.64 URZ, [UR6+0x31c70], UR4 ;  /* 0x031c7004063f75b2 */ /* 0x0022620008000100 */
[----:B------:R1:W1:Y:S01]  /*0600*/  SYNCS.EXCH.64 URZ, [UR6+0x31c80], UR4 ;  /* 0x031c8004063f75b2 */ /* 0x0002620008000100 */
[----:B------:R1:W1:Y:S01]  /*0610*/  SYNCS.EXCH.64 URZ, [UR6+0x31c78], UR4 ;  /* 0x031c7804063f75b2 */ /* 0x0002620008000100 */
[----:B------:R1:W1:Y:S01]  /*0620*/  SYNCS.EXCH.64 URZ, [UR6+0x31c88], UR4 ;  /* 0x031c8804063f75b2 */ /* 0x0002620008000100 */
[----:B------:R-:W-:Y:S01]  /*0630*/  NOP ;  /* 0x0000000000007918 */ /* 0x000fe20000000000 */
.L_x_4:
        /* <DEDUP_REMOVED lines=22> */
.L_x_5:
        /* <DEDUP_REMOVED lines=22> */
.L_x_6:
[----:B---3--:R-:W-:Y:S01]  /*0900*/  ISETP.NE.AND P0, PT, R2, RZ, PT ;  /* 0x000000ff0200720c */ /* 0x008fe20003f05270 */
[----:B------:R-:W-:Y:S01]  /*0910*/  IMAD.MOV.U32 R2, RZ, RZ, 0x1 ;  /* 0x00000001ff027424 */ /* 0x000fe200078e00ff */
[----:B------:R-:W-:-:S04]  /*0920*/  NOP ;  /* 0x0000000000007918 */ /* 0x000fc80000000000 */
[----:B------:R-:W-:-:S05]  /*0930*/  SEL R2, R2, 0x2, !P0 ;  /* 0x0000000202027807 */ /* 0x000fca0004000000 */
[----:B------:R3:W-:Y:S01]  /*0940*/  STL [R1], R2 ;  /* 0x0000000201007387 */ /* 0x0007e20000100800 */
[----:B-12-4-:R-:W-:Y:S06]  /*0950*/  BAR.SYNC.DEFER_BLOCKING 0x0 ;  /* 0x0000000000007b1d */ /* 0x016fec0000010000 */
[----:B------:R-:W-:Y:S05]  /*0960*/  @!P0 BRA `(.L_x_7) ;  /* 0x0000009c00908947 */ /* 0x000fea0003800000 */
.L_x_8:
[----:B------:R-:W-:-:S08]  /*0970*/  NOP ;  /* 0x0000000000007918 */ /* 0x000fd00000000000 */
[----:B------:R-:W1:Y:S02]  /*0980*/  USETMAXREG.TRY_ALLOC.CTAPOOL UP0, 0xa0 ;  /* 0x000000a0000079c8 */ /* 0x000e640008000600 */
[----:B-1----:R-:W-:-:S13]  /*0990*/  PLOP3.LUT P0, PT, PT, PT, UP0, 0x80, 0x0 ;  /* 0x000000000000781c */ /* 0x002fda0003f0f008 */
[----:B------:R-:W-:Y:S05]  /*09a0*/  @!P0 BRA `(.L_x_8) ;  /* 0xfffffffc00f08947 */ /* 0x000fea000383ffff */
[----:B---3--:R-:W1:Y:S01]  /*09b0*/  S2R R2, SR_TID.X ;  /* 0x0000000000027919 */ /* 0x008e620000002100 */
[----:B------:R-:W2:Y:S08]  /*09c0*/  S2UR UR7, SR_CTAID.X ;  /* 0x00000000000779c3 */ /* 0x000eb00000002500 */
[----:B------:R-:W-:Y:S06]  /*09d0*/  BAR.ARV 0x8, 0x1a0 ;  /* 0x0206800000007b1d */ /* 0x000fec0000002000 */
[----:B-1----:R-:W-:-:S04]  /*09e0*/  LOP3.LUT R0, R2, 0xffffff80, RZ, 0xc0, !PT ;  /* 0xffffff8002007812 */ /* 0x002fc800078ec0ff */
[----:B------:R-:W-:Y:S02]  /*09f0*/  ISETP.NE.AND P0, PT, R0, 0x80, PT ;  /* 0x000000800000780c */ /* 0x000fe40003f05270 */
[----:B------:R-:W2:Y:S11]  /*0a00*/  LDC R0, c[0x0][0xda4] ;  /* 0x00036900ff007b82 */ /* 0x000eb60000000800 */
[----:B------:R-:W-:Y:S06]  /*0a10*/  @!P0 BAR.ARV 0x9, 0x100 ;  /* 0x0244000000008b1d */ /* 0x000fec0000002000 */
[----:B--2---:R-:W-:-:S13]  /*0a20*/  ISETP.LE.AND P0, PT, R0, UR7, PT ;  /* 0x0000000700007c0c */ /* 0x004fda000bf03270 */
[----:B------:R-:W-:Y:S05]  /*0a30*/  @P0 EXIT ;  /* 0x000000000000094d */ /* 0x000fea0003800000 */
[----:B------:R-:W2:Y:S01]  /*0a40*/  LDL.LU R12, [R1] ;  /* 0x00000000010c7983 */ /* 0x000ea20000300800 */
[----:B------:R-:W-:Y:S01]  /*0a50*/  VIADD R146, R2, 0xffffff80 ;  /* 0xffffff8002927836 */ /* 0x000fe20000000000 */
[----:B------:R-:W1:Y:S04]  /*0a60*/  S2UR UR4, SR_CgaCtaId ;  /* 0x00000000000479c3 */ /* 0x000e680000008800 */
[----:B------:R-:W-:-:S04]  /*0a70*/  SHF.R.S32.HI R3, RZ, 0x1f, R146 ;  /* 0x0000001fff037819 */ /* 0x000fc80000011492 */
[----:B------:R-:W-:-:S04]  /*0a80*/  LEA.HI R0, R3, R146, RZ, 0x4 ;  /* 0x0000009203007211 */ /* 0x000fc800078f20ff */
[----:B------:R-:W-:-:S04]  /*0a90*/  LOP3.LUT R5, R0, 0xfffffff0, RZ, 0xc0, !PT ;  /* 0xfffffff000057812 */ /* 0x000fc800078ec0ff */
[----:B------:R-:W-:Y:S02]  /*0aa0*/  IADD3 R5, R146, -R5, RZ ;  /* 0x8000000592057210 */ /* 0x000fe40007ffe0ff */
[CC--:B------:R-:W-:Y:S02]  /*0ab0*/  LEA.HI R149, R3.reuse, R146.reuse, RZ, 0x7 ;  /* 0x0000009203957211 */ /* 0x0c0fe400078f38ff */
[----:B------:R-:W-:Y:S02]  /*0ac0*/  SHF.R.S32.HI R2, RZ, 0x1f, R5 ;  /* 0x0000001fff027819 */ /* 0x000fe40000011405 */
[----:B------:R-:W-:Y:S02]  /*0ad0*/  LEA.HI R150, R3, R146, RZ, 0x5 ;  /* 0x0000009203967211 */ /* 0x000fe400078f28ff */
[----:B------:R-:W-:Y:S02]  /*0ae0*/  LEA.HI R4, R2, R5, RZ, 0x3 ;  /* 0x0000000502047211 */ /* 0x000fe400078f18ff */
[----:B------:R-:W-:-:S02]  /*0af0*/  LOP3.LUT R7, R149, 0xffffff80, RZ, 0xc0, !PT ;  /* 0xffffff8095077812 */ /* 0x000fc400078ec0ff */
[----:B------:R-:W-:Y:S01]  /*0b00*/  SHF.R.S32.HI R3, RZ, 0x4, R0 ;  /* 0x00000004ff037819 */ /* 0x000fe20000011400 */
[----:B------:R-:W-:Y:S01]  /*0b10*/  IMAD.SHL.U32 R6, R4, 0x10, RZ ;  /* 0x0000001004067824 */ /* 0x000fe200078e00ff */
[----:B------:R-:W-:Y:S01]  /*0b20*/  LEA.HI R2, R2, R5, RZ, 0x2 ;  /* 0x0000000502027211 */ /* 0x000fe200078f10ff */
[----:B------:R-:W-:Y:S01]  /*0b30*/  IMAD.IADD R146, R146, 0x1, -R7 ;  /* 0x0000000192927824 */ /* 0x000fe200078e0a07 */
[----:B------:R-:W-:Y:S02]  /*0b40*/  LEA.HI R0, R0, R3, RZ, 0x1 ;  /* 0x0000000300007211 */ /* 0x000fe400078f08ff */
[----:B------:R-:W-:Y:S02]  /*0b50*/  SHF.R.S32.HI R150, RZ, 0x5, R150 ;  /* 0x00000005ff967819 */ /* 0x000fe40000011496 */
[----:B------:R-:W-:Y:S02]  /*0b60*/  LOP3.LUT R0, R0, 0x1ffffffe, RZ, 0xc0, !PT ;  /* 0x1ffffffe00007812 */ /* 0x000fe400078ec0ff */
[----:B------:R-:W-:-:S02]  /*0b70*/  LOP3.LUT R4, R2, 0x7fffffc, RZ, 0xc0, !PT ;  /* 0x07fffffc02047812 */ /* 0x000fc400078ec0ff */
[----:B------:R-:W-:Y:S02]  /*0b80*/  LOP3.LUT R7, R6, 0x7fffff80, RZ, 0xc0, !PT ;  /* 0x7fffff8006077812 */ /* 0x000fe400078ec0ff */
[----:B------:R-:W-:Y:S01]  /*0b90*/  SHF.R.S32.HI R149, RZ, 0x7, R149 ;  /* 0x00000007ff957819 */ /* 0x000fe20000011495 */
[----:B------:R-:W3:Y:S01]  /*0ba0*/  S2UR UR6, SR_SWINHI ;  /* 0x00000000000679c3 */ /* 0x000ee20000002f00 */
[----:B------:R-:W-:Y:S01]  /*0bb0*/  SHF.R.S32.HI R9, RZ, 0x1f, R146 ;  /* 0x0000001fff097819 */ /* 0x000fe20000011492 */
[----:B------:R-:W-:Y:S01]  /*0bc0*/  IMAD.IADD R0, R3, 0x1, -R0 ;  /* 0x0000000103007824 */ /* 0x000fe200078e0a00 */
[----:B------:R-:W-:Y:S01]  /*0bd0*/  SHF.R.S32.HI R2, RZ, 0x2, R2 ;  /* 0x00000002ff027819 */ /* 0x000fe20000011402 */
[----:B------:R-:W-:Y:S01]  /*0be0*/  IMAD.IADD R4, R5, 0x1, -R4 ;  /* 0x0000000105047824 */ /* 0x000fe200078e0a04 */
[----:B------:R-:W-:Y:S01]  /*0bf0*/  LEA R7, R150, R7, 0x8 ;  /* 0x0000000796077211 */ /* 0x000fe200078e40ff */
[----:B------:R-:W-:Y:S01]  /*0c00*/  IMAD.HI R3, R149, 0x55555556, RZ ;  /* 0x5555555695037827 */ /* 0x000fe200078e02ff */
[----:B------:R-:W-:-:S03]  /*0c10*/  LEA.HI R8, R9, R146, RZ, 0x2 ;  /* 0x0000009209087211 */ /* 0x000fc600078f10ff */
[----:B------:R-:W-:Y:S01]  /*0c20*/  IMAD.SHL.U32 R2, R2, 0x40, RZ ;  /* 0x0000004002027824 */ /* 0x000fe200078e00ff */
[--C-:B------:R-:W-:Y:S01]  /*0c30*/  SHF.R.S32.HI R10, RZ, 0x2, R8.reuse ;  /* 0x00000002ff0a7819 */ /* 0x100fe20000011408 */
[----:B------:R-:W-:Y:S01]  /*0c40*/  IMAD R7, R4, 0x10, R7 ;  /* 0x0000001004077824 */ /* 0x000fe200078e0207 */
[----:B------:R-:W-:Y:S01]  /*0c50*/  SHF.R.S32.HI R11, RZ, 0x1f, R8 ;  /* 0x0000001fff0b7819 */ /* 0x000fe20000011408 */
[----:B------:R-:W-:Y:S01]  /*0c60*/  IMAD R6, R150, 0x10, R5 ;  /* 0x0000001096067824 */ /* 0x000fe200078e0205 */
[----:B------:R-:W-:Y:S01]  /*0c70*/  LEA.HI R4, R3, R3, RZ, 0x1 ;  /* 0x0000000303047211 */ /* 0x000fe200078f08ff */
[----:B------:R-:W-:Y:S01]  /*0c80*/  IMAD.SHL.U32 R3, R0, 0x8, RZ ;  /* 0x0000000800037824 */ /* 0x000fe200078e00ff */
[----:B------:R-:W-:Y:S02]  /*0c90*/  LEA.HI R11, R11, R10, RZ, 0x3 ;  /* 0x0000000a0b0b7211 */ /* 0x000fe400078f18ff */
[----:B------:R-:W-:Y:S02]  /*0ca0*/  LOP3.LUT R2, R2, 0x40, RZ, 0xc0, !PT ;  /* 0x0000004002027812 */ /* 0x000fe400078ec0ff */
[----:B------:R-:W-:Y:S01]  /*0cb0*/  LEA.HI R0, R9, R146, RZ, 0x5 ;  /* 0x0000009209007211 */ /* 0x000fe200078f28ff */
[----:B------:R-:W-:Y:S01]  /*0cc0*/  UMOV UR39, 0x400 ;  /* 0x0000040000277882 */ /* 0x000fe20000000000 */
[----:B------:R-:W-:-:S02]  /*0cd0*/  LEA R9, R6, R3, 0x5 ;  /* 0x0000000306097211 */ /* 0x000fc400078e28ff */
[----:B------:R-:W-:Y:S02]  /*0ce0*/  LOP3.LUT R11, R11, 0xfffffff8, RZ, 0xc0, !PT ;  /* 0xfffffff80b0b7812 */ /* 0x000fe400078ec0ff */
[----:B------:R-:W-:Y:S01]  /*0cf0*/  LOP3.LUT R3, R2, 0x8, R3, 0xf8, !PT ;  /* 0x0000000802037812 */ /* 0x000fe200078ef803 */
[----:B-1----:R-:W-:Y:S01]  /*0d00*/  ULEA UR39, UR4, UR39, 0x18 ;  /* 0x0000002704277291 */ /* 0x002fe2000f8ec03f */
[----:B------:R-:W-:Y:S01]  /*0d10*/  SHF.R.U32.HI R2, RZ, 0x3, R2 ;  /* 0x00000003ff027819 */ /* 0x000fe20000011602 */
[----:B------:R-:W-:Y:S01]  /*0d20*/  IMAD.IADD R11, R10, 0x1, -R11 ;  /* 0x000000010a0b7824 */ /* 0x000fe200078e0a0b */
[----:B------:R-:W-:Y:S02]  /*0d30*/  LOP3.LUT R5, R8, 0x7ffffffc, RZ, 0xc0, !PT ;  /* 0x7ffffffc08057812 */ /* 0x000fe400078ec0ff */
[----:B------:R-:W-:Y:S02]  /*0d40*/  LOP3.LUT R2, R3, R2, RZ, 0x3c, !PT ;  /* 0x0000000203027212 */ /* 0x000fe400078e3cff */
[----:B------:R-:W-:Y:S01]  /*0d50*/  SHF.R.S32.HI R0, RZ, 0x5, R0 ;  /* 0x00000005ff007819 */ /* 0x000fe20000011400 */
[----:B------:R-:W-:Y:S01]  /*0d60*/  UMOV UR4, UR39 ;  /* 0x0000002700047c82 */ /* 0x000fe20008000000 */
[----:B---3--:R-:W-:Y:S01]  /*0d70*/  UMOV UR5, UR6 ;  /* 0x0000000600057c82 */ /* 0x008fe20008000000 */
[----:B------:R-:W-:Y:S01]  /*0d80*/  MOV R152, 0xfffffffe ;  /* 0xfffffffe00987802 */ /* 0x000fe20000000f00 */
[----:B------:R-:W-:Y:S01]  /*0d90*/  IMAD.IADD R2, R2, 0x1, R7 ;  /* 0x0000000102027824 */ /* 0x000fe200078e0207 */
[----:B------:R-:W-:Y:S01]  /*0da0*/  LEA R11, R0, R11, 0x4 ;  /* 0x0000000b000b7211 */ /* 0x000fe200078e20ff */
[----:B------:R-:W-:-:S02]  /*0db0*/  IMAD.IADD R5, R146, 0x1, -R5 ;  /* 0x0000000192057824 */ /* 0x000fc400078e0a05 */
[----:B------:R-:W-:Y:S02]  /*0dc0*/  IMAD.U32 R16, RZ, RZ, UR4 ;  /* 0x00000004ff107e24 */ /* 0x000fe4000f8e00ff */
[----:B------:R-:W-:Y:S02]  /*0dd0*/  IMAD.U32 R17, RZ, RZ, UR5 ;  /* 0x00000005ff117e24 */ /* 0x000fe4000f8e00ff */
[----:B------:R-:W-:Y:S01]  /*0de0*/  IMAD R4, R4, -0x3, R149 ;  /* 0xfffffffd04047824 */ /* 0x000fe200078e0295 */
[----:B------:R-:W-:Y:S01]  /*0df0*/  MOV R145, RZ ;  /* 0x000000ff00917202 */ /* 0x000fe20000000f00 */
[----:B------:R-:W-:Y:S01]  /*0e00*/  IMAD R152, R5, R152, 0x90 ;  /* 0x0000009005987424 */ /* 0x000fe200078e0298 */
[----:B------:R-:W-:Y:S01]  /*0e10*/  LEA R2, R2, UR39, 0x1 ;  /* 0x0000002702027c11 */ /* 0x000fe2000f8e08ff */
[----:B------:R-:W-:Y:S01]  /*0e20*/  IMAD.WIDE R16, R9, 0x2, R16 ;  /* 0x0000000209107825 */ /* 0x000fe200078e0210 */
[----:B------:R-:W-:-:S03]  /*0e30*/  UMOV UR60, URZ ;  /* 0x0000003f003c7c82 */ /* 0x000fc60008000000 */
[----:B------:R-:W-:Y:S02]  /*0e40*/  IMAD R151, R4, 0x40, R11 ;  /* 0x0000004004977824 */ /* 0x000fe400078e020b */
[----:B------:R-:W-:Y:S01]  /*0e50*/  IMAD.U32 R144, RZ, RZ, UR7 ;  /* 0x00000007ff907e24 */ /* 0x000fe2000f8e00ff */
[----:B------:R-:W-:Y:S01]  /*0e60*/  UMOV UR38, URZ ;  /* 0x0000003f00267c82 */ /* 0x000fe20008000000 */
[----:B--2---:R-:W-:-:S07]  /*0e70*/  LOP3.LUT R19, R12, 0x1, RZ, 0xfc, !PT ;  /* 0x000000010c137812 */ /* 0x004fce00078efcff */
.L_x_31:
[----:B------:R-:W1:Y:S01]  /*0e80*/  SHFL.IDX PT, R0, R149, RZ, 0x1f ;  /* 0x00001fff95007589 */ /* 0x000e6200000e0000 */
[----:B------:R-:W-:Y:S01]  /*0e90*/  ULDC UR4, c[0x0][0xda8] ;  /* 0x00036a0000047ab9 */ /* 0x000fe20000000800 */
[----:B------:R-:W-:Y:S01]  /*0ea0*/  R2UR UR11, R144 ;  /* 0x00000000900b72ca */ /* 0x000fe200000e0000 */
[----:B------:R-:W-:Y:S01]  /*0eb0*/  UISETP.NE.AND UP1, UPT, UR4, 0x1, UPT ;  /* 0x000000010400788c */ /* 0x000fe2000bf25270 */
[----:B--2---:R-:W2:Y:S01]  /*0ec0*/  LDC R23, c[0x0][0x2e0] ;  /* 0x0000b800ff177b82 */ /* 0x004ea20000000800 */
[----:B------:R-:W-:Y:S01]  /*0ed0*/  ULDC.64 UR6, c[0x0][0x3f8] ;  /* 0x0000fe0000067ab9 */ /* 0x000fe20000000a00 */
[----:B------:R-:W-:Y:S01]  /*0ee0*/  ULDC UR4, c[0x0][0xdb4] ;  /* 0x00036d0000047ab9 */ /* 0x000fe20000000800 */
[----:B------:R-:W-:Y:S02]  /*0ef0*/  UISETP.NE.U32.AND UP0, UPT, UR6, URZ, UPT ;  /* 0x0000003f0600728c */ /* 0x000fe4000bf05070 */
[----:B------:R-:W-:Y:S02]  /*0f00*/  UISETP.NE.AND UP2, UPT, UR4, 0x1, UPT ;  /* 0x000000010400788c */ /* 0x000fe4000bf45270 */
[----:B------:R-:W-:Y:S01]  /*0f10*/  UISETP.NE.AND.EX UP0, UPT, UR7, URZ, UPT, UP0 ;  /* 0x0000003f0700728c */ /* 0x000fe2000bf05300 */
[----:B------:R-:W-:-:S02]  /*0f20*/  ULDC UR8, c[0x0][0x404] ;  /* 0x0001010000087ab9 */ /* 0x000fc40000000800 */
[----:B------:R-:W-:Y:S01]  /*0f30*/  @UP1 ULDC UR4, c[0x0][0xdac] ;  /* 0x00036b0000041ab9 */ /* 0x000fe20000000800 */
[----:B------:R-:W-:Y:S01]  /*0f40*/  @UP1 ULDC UR10, c[0x0][0xdb0] ;  /* 0x00036c00000a1ab9 */ /* 0x000fe20000000800 */
[----:B------:R-:W-:Y:S02]  /*0f50*/  UIMAD.WIDE.U32 UR4, UR11, UR4, URZ ;  /* 0x000000040b0472a5 */ /* 0x000fe4000f8e003f */
[----:B------:R-:W-:Y:S01]  /*0f60*/  UMOV UR12, UR11 ;  /* 0x0000000b000c7c82 */ /* 0x000fe20008000000 */
[----:B------:R-:W-:Y:S02]  /*0f70*/  UIADD3 UR9, UR39, 0x24300, URZ ;  /* 0x0002430027097890 */ /* 0x000fe4000fffe03f */
[----:B------:R-:W-:Y:S02]  /*0f80*/  @UP1 USHF.R.U32.HI UR12, URZ, UR10, UR5 ;  /* 0x0000000a3f0c1299 */ /* 0x000fe40008011605 */
[----:B------:R-:W-:Y:S01]  /*0f90*/  USEL UR8, UR8, 0x1, UP0 ;  /* 0x0000000108087887 */ /* 0x000fe20008000000 */
[----:B-1----:R-:W-:Y:S01]  /*0fa0*/  R2UR UR61, R0 ;  /* 0x00000000003d72ca */ /* 0x002fe200000e0000 */
[----:B------:R-:W-:-:S02]  /*0fb0*/  ULOP3.LUT UP0, URZ, UR9, 0x9f, URZ, 0xc0, !UPT ;  /* 0x0000009f093f7892 */ /* 0x000fc4000f80c03f */
[----:B------:R-:W-:Y:S01]  /*0fc0*/  IMAD.U32 R148, RZ, RZ, UR12 ;  /* 0x0000000cff947e24 */ /* 0x000fe2000f8e00ff */
[----:B------:R-:W-:Y:S01]  /*0fd0*/  UMOV UR36, UR12 ;  /* 0x0000000c00247c82 */ /* 0x000fe20008000000 */
[----:B--2---:R-:W-:Y:S02]  /*0fe0*/  IMAD R23, R23, UR8, RZ ;  /* 0x0000000817177c24 */ /* 0x004fe4000f8e02ff */
[----:B------:R-:W-:Y:S02]  /*0ff0*/  PLOP3.LUT P0, PT, PT, PT, UP0, 0x80, 0x0 ;  /* 0x000000000000781c */ /* 0x000fe40003f0f008 */
[----:B------:R-:W-:-:S04]  /*1000*/  VIADD R0, R23, 0x8f ;  /* 0x0000008f17007836 */ /* 0x000fc80000000000 */
[----:B------:R-:W-:Y:S01]  /*1010*/  UIMAD.WIDE UR6, UR61, 0x55555556, URZ ;  /* 0x555555563d0678a5 */ /* 0x000fe2000f8e023f */
[----:B------:R-:W-:-:S03]  /*1020*/  IMAD.HI R0, R0, 0x38e38e39, RZ ;  /* 0x38e38e3900007827 */ /* 0x000fc600078e02ff */
[----:B------:R-:W-:Y:S02]  /*1030*/  ULEA.HI UR37, UR7, UR7, URZ, 0x1 ;  /* 0x0000000707257291 */ /* 0x000fe4000f8f083f */
[----:B------:R-:W-:Y:S01]  /*1040*/  SHF.R.U32.HI R3, RZ, 0x1f, R0 ;  /* 0x0000001fff037819 */ /* 0x000fe20000011600 */
[----:B------:R-:W-:Y:S01]  /*1050*/  @UP2 ULDC.64 UR6, c[0x0][0xdb8] ;  /* 0x00036e0000062ab9 */ /* 0x000fe20000000a00 */
[----:B------:R-:W-:Y:S02]  /*1060*/  UIMAD UR37, UR37, -0x3, UR61 ;  /* 0xfffffffd252578a4 */ /* 0x000fe4000f8e023d */
[----:B------:R-:W-:Y:S01]  /*1070*/  UIMAD.WIDE.U32 UR4, UR12, UR6, URZ ;  /* 0x000000060c0472a5 */ /* 0x000fe2000f8e003f */
[----:B------:R-:W-:Y:S01]  /*1080*/  LEA.HI.SX32 R22, R0, R3, 0x1b ;  /* 0x0000000300167211 */ /* 0x000fe200078fdaff */
[----:B------:R-:W-:Y:S02]  /*1090*/  ULEA UR6, UR37, UR9, 0xb ;  /* 0x0000000925067291 */ /* 0x000fe4000f8e583f */
[----:B------:R-:W-:-:S02]  /*10a0*/  @UP2 USHF.R.U32.HI UR36, URZ, UR7, UR5 ;  /* 0x000000073f242299 */ /* 0x000fc40008011605 */
[----:B------:R-:W-:-:S04]  /*10b0*/  USHF.R.U32.HI UR6, URZ, 0x4, UR6 ;  /* 0x000000043f067899 */ /* 0x000fc80008011606 */
[----:B------:R-:W-:-:S06]  /*10c0*/  ULOP3.LUT UR4, UR6, 0x3fff, URZ, 0xc0, !UPT ;  /* 0x00003fff06047892 */ /* 0x000fcc000f8ec03f */
[----:B---3--:R-:W-:Y:S01]  /*10d0*/  IMAD.U32 R18, RZ, RZ, UR4 ;  /* 0x00000004ff127e24 */ /* 0x008fe2000f8e00ff */
[----:B------:R-:W-:Y:S02]  /*10e0*/  UMOV UR4, UR11 ;  /* 0x0000000b00047c82 */ /* 0x000fe40008000000 */
[----:B------:R-:W-:Y:S01]  /*10f0*/  MOV R147, UR4 ;  /* 0x0000000400937c02 */ /* 0x000fe20008000f00 */
[----:B------:R-:W-:Y:S06]  /*1100*/  @!P0 BRA `(.L_x_9) ;  /* 0x0000000000408947 */ /* 0x000fec0003800000 */
[----:B------:R-:W-:Y:S01]  /*1110*/  MOV R0, 0x0 ;  /* 0x0000000000007802 */ /* 0x000fe20000000f00 */
[----:B------:R-:W-:Y:S01]  /*1120*/  ULDC.64 UR4, c[0x4][0xa8] ;  /* 0x01002a0000047ab9 */ /* 0x000fe20000000a00 */
[----:B------:R-:W-:Y:S01]  /*1130*/  ULDC.64 UR6, c[0x4][0x20] ;  /* 0x0100080000067ab9 */ /* 0x000fe20000000a00 */
[----:B------:R-:W-:Y:S01]  /*1140*/  IMAD.U32 R4, RZ, RZ, UR4 ;  /* 0x00000004ff047e24 */ /* 0x000fe2000f8e00ff */
[----:B------:R1:W2:Y:S01]  /*1150*/  LDC.64 R14, c[0x4][R0] ;  /* 0x01000000000e7b82 */ /* 0x0002a20000000a00 */
[----:B------:R-:W-:Y:S01]  /*1160*/  IMAD.U32 R5, RZ, RZ, UR5 ;  /* 0x00000005ff057e24 */ /* 0x000fe2000f8e00ff */
[----:B------:R-:W-:Y:S01]  /*1170*/  ULDC.64 UR4, c[0x4][0xb0] ;  /* 0x01002c0000047ab9 */ /* 0x000fe20000000a00 */
[----:B------:R-:W-:Y:S01]  /*1180*/  IMAD.U32 R10, RZ, RZ, UR6 ;  /* 0x00000006ff0a7e24 */ /* 0x000fe2000f8e00ff */
[----:B------:R-:W-:Y:S01]  /*1190*/  MOV R7, UR5 ;  /* 0x0000000500077c02 */ /* 0x000fe20008000f00 */
[----:B------:R-:W-:Y:S01]  /*11a0*/  IMAD.U32 R6, RZ, RZ, UR4 ;  /* 0x00000004ff067e24 */ /* 0x000fe2000f8e00ff */
[----:B------:R-:W-:Y:S01]  /*11b0*/  MOV R12, 0x1 ;  /* 0x00000001000c7802 */ /* 0x000fe20000000f00 */
[----:B------:R-:W-:-:S02]  /*11c0*/  IMAD.U32 R11, RZ, RZ, UR7 ;  /* 0x00000007ff0b7e24 */ /* 0x000fc4000f8e00ff */
[----:B------:R-:W-:Y:S02]  /*11d0*/  IMAD.MOV.U32 R8, RZ, RZ, 0x70 ;  /* 0x00000070ff087424 */ /* 0x000fe400078e00ff */
[----:B-1----:R-:W-:-:S07]  /*11e0*/  IMAD.MOV.U32 R13, RZ, RZ, RZ ;  /* 0x000000ffff0d7224 */ /* 0x002fce00078e00ff */
[----:B------:R-:W-:-:S07]  /*11f0*/  LEPC R20, `(.L_x_9) ;  /* 0x000000001014794e */ /* 0x000fce0000000000 */
[----:B--2---:R-:W-:Y:S05]  /*1200*/  CALL.ABS.NOINC R14 ;  /* 0x000000000e007343 */ /* 0x004fea0003c00000 */
.L_x_9:
[----:B------:R-:W-:Y:S02]  /*1210*/  LOP3.LUT R0, R145, 0x1, RZ, 0xc0, !PT ;  /* 0x0000000191007812 */ /* 0x000fe400078ec0ff */
[----:B------:R-:W-:Y:S02]  /*1220*/  ISETP.NE.AND P0, PT, R19, 0x3, PT ;  /* 0x000000031300780c */ /* 0x000fe40003f05270 */
[----:B------:R-:W-:-:S04]  /*1230*/  SHF.L.U32 R0, R0, 0x1f, RZ ;  /* 0x0000001f00007819 */ /* 0x000fc800000006ff */
[----:B------:R-:W1:Y:S02]  /*1240*/  SYNCS.PHASECHK.TRANS64.TRYWAIT P1, [UR39+0x31c00], R0 ;  /* 0x031c0000ff0075a7 */ /* 0x000e640008020167 */
[----:B-1----:R-:W-:Y:S05]  /*1250*/  @!P1 BRA `(.L_x_10) ;  /* 0x000000c000c09947 */ /* 0x002fea0003800000 */
.L_x_89:
[----:B------:R-:W-:Y:S05]  /*1260*/  @!P0 BRA `(.L_x_11) ;  /* 0x0000000000048947 */ /* 0x000fea0003800000 */
[----:B------:R-:W-:Y:S01]  /*1270*/  BPT.TRAP 0x1 ;  /* 0x000000040000795c */ /* 0x000fe20000300000 */
.L_x_11:
[----:B-1----:R-:W-:Y:S02]  /*1280*/  IMAD.U32 R0, RZ, RZ, UR38 ;  /* 0x00000026ff007e24 */ /* 0x002fe4000f8e00ff */
[----:B------:R-:W-:-:S03]  /*1290*/  IMAD.U32 R3, RZ, RZ, UR60 ;  /* 0x0000003cff037e24 */ /* 0x000fc6000f8e00ff */
[----:B------:R-:W-:Y:S02]  /*12a0*/  LEA R0, R0, UR39, 0x3 ;  /* 0x0000002700007c11 */ /* 0x000fe4000f8e18ff */
[----:B------:R-:W-:-:S04]  /*12b0*/  SHF.L.U32 R3, R3, 0x1f, RZ ;  /* 0x0000001f03037819 */ /* 0x000fc800000006ff */
[----:B------:R1:W2:Y:S01]  /*12c0*/  SYNCS.PHASECHK.TRANS64.TRYWAIT P2, [R0+URZ+0x31c30], R3 ;  /* 0x031c3003000075a7 */ /* 0x0002a2000804017f */
[----:B------:R-:W-:Y:S05]  /*12d0*/  @!P0 BRA `(.L_x_12) ;  /* 0x0000000000048947 */ /* 0x000fea0003800000 */
[----:B------:R-:W-:Y:S01]  /*12e0*/  BPT.TRAP 0x1 ;  /* 0x000000040000795c */ /* 0x000fe20000300000 */
.L_x_12:
[----:B------:R-:W3:Y:S01]  /*12f0*/  S2R R4, SR_TID.X ;  /* 0x0000000000047919 */ /* 0x000ee20000002100 */
[----:B------:R-:W-:Y:S02]  /*1300*/  MOV R71, RZ ;  /* 0x000000ff00477202 */ /* 0x000fe40000000f00 */
[----:B---3--:R-:W-:Y:S01]  /*1310*/  LOP3.LUT P1, RZ, R4, 0x7f, RZ, 0xc0, !PT ;  /* 0x0000007f04ff7812 */ /* 0x008fe2000782c0ff */
[----:B--2---:R-:W-:-:S12]  /*1320*/  @P2 BRA `(.L_x_13) ;  /* 0x0000000000082947 */ /* 0x004fd80003800000 */
[----:B------:R-:W2:Y:S02]  /*1330*/  SYNCS.PHASECHK.TRANS64.TRYWAIT P2, [R0+URZ+0x31c30], R3 ;  /* 0x031c3003000075a7 */ /* 0x000ea4000804017f */
[----:B--2---:R-:W-:Y:S05]  /*1340*/  @!P2 BRA `(.L_x_14) ;  /* 0x000000c0009ca947 */ /* 0x004fea0003800000 */
.L_x_13:
[----:B------:R-:W-:Y:S05]  /*1350*/  WARPSYNC.ALL ;  /* 0x0000000000007948 */ /* 0x000fea0003800000 */
[----:B------:R-:W-:Y:S01]  /*1360*/  UIADD3 UR4, UR39, 0x16a00, URZ ;  /* 0x00016a0027047890 */ /* 0x000fe2000fffe03f */
[----:B------:R-:W-:Y:S01]  /*1370*/  WARPGROUP.ARRIVE ;  /* 0x00000000000079c5 */ /* 0x000fe20000000000 */
[----:B------:R-:W-:Y:S01]  /*1380*/  ULEA UR37, UR37, UR39, 0xc ;  /* 0x0000002725257291 */ /* 0x000fe2000f8e603f */
[----:B------:R-:W-:Y:S01]  /*1390*/  P2R R68, PR, RZ, 0x1 ;  /* 0x00000001ff447803 */ /* 0x000fe20000000000 */
[----:B------:R-:W-:Y:S01]  /*13a0*/  USHF.R.U32.HI UR4, URZ, 0x4, UR4 ;  /* 0x000000043f047899 */ /* 0x000fe20008011604 */
[----:B-12---:R-:W-:Y:S01]  /*13b0*/  @!P1 VIADD R0, R0, 0x31c40 ;  /* 0x00031c4000009836 */ /* 0x006fe20000000000 */
[----:B------:R-:W-:-:S02]  /*13c0*/  UIADD3 UR37, UR37, 0xda00, URZ ;  /* 0x0000da0025257890 */ /* 0x000fc4000fffe03f */
[----:B------:R-:W-:Y:S02]  /*13d0*/  ULOP3.LUT UR4, UR4, 0x3fff, URZ, 0xc0, !UPT ;  /* 0x00003fff04047892 */ /* 0x000fe4000f8ec03f */
[----:B------:R-:W-:Y:S02]  /*13e0*/  USHF.R.U32.HI UR5, URZ, 0x4, UR37 ;  /* 0x000000043f057899 */ /* 0x000fe40008011625 */
[----:B------:R-:W-:Y:S02]  /*13f0*/  ULOP3.LUT UR37, UR4, 0x10000, URZ, 0xfc, !UPT ;  /* 0x0001000004257892 */ /* 0x000fe4000f8efc3f */
[----:B------:R-:W-:Y:S02]  /*1400*/  ULOP3.LUT UR5, UR5, 0x3fff, URZ, 0xc0, !UPT ;  /* 0x00003fff05057892 */ /* 0x000fe4000f8ec03f */
[----:B------:R-:W-:Y:S02]  /*1410*/  UIMAD UR4, UR38, 0x6c0, UR37 ;  /* 0x000006c0260478a4 */ /* 0x000fe4000f8e0225 */
[----:B------:R-:W-:Y:S01]  /*1420*/  ULOP3.LUT UR5, UR5, 0x10000, URZ, 0xfc, !UPT ;  /* 0x0001000005057892 */ /* 0x000fe2000f8efc3f */
[----:B------:R-:W-:Y:S01]  /*1430*/  UMOV UR31, 0x80000020 ;  /* 0x80000020001f7882 */ /* 0x000fe20000000000 */
[----:B------:R-:W-:Y:S01]  /*1440*/  UMOV UR29, 0x80000020 ;  /* 0x80000020001d7882 */ /* 0x000fe20000000000 */
[----:B------:R-:W-:-:S02]  /*1450*/  UIADD3 UR10, UR4, 0x40, URZ ;  /* 0x00000040040a7890 */ /* 0x000fc4000fffe03f */
[----:B------:R-:W-:Y:S02]  /*1460*/  UMOV UR30, UR4 ;  /* 0x00000004001e7c82 */ /* 0x000fe40008000000 */
[----:B------:R-:W-:Y:S01]  /*1470*/  UMOV UR28, UR5 ;  /* 0x00000005001c7c82 */ /* 0x000fe20008000000 */
[----:B------:R-:W-:Y:S01]  /*1480*/  UMOV UR9, UR29 ;  /* 0x0000001d00097c82 */ /* 0x000fe20008000000 */
[----:B------:R-:W-:Y:S01]  /*1490*/  HGMMA.64x16x16.F32.BF16 R96, gdesc[UR28], RZ, !UPT, gsb0 ;  /* 0x002000001c6079f0 */ /* 0x000fe2000c0018ff */
[----:B------:R-:W-:Y:S01]  /*14a0*/  UMOV UR8, UR28 ;  /* 0x0000001c00087c82 */ /* 0x000fe20008000000 */
[----:B------:R-:W-:Y:S01]  /*14b0*/  UMOV UR11, 0x80000020 ;  /* 0x80000020000b7882 */ /* 0x000fe20000000000 */
[----:B------:R-:W-:Y:S02]  /*14c0*/  UIADD3 UR6, UR4, 0x80, URZ ;  /* 0x0000008004067890 */ /* 0x000fe4000fffe03f */
[----:B------:R-:W-:Y:S02]  /*14d0*/  UIADD3 UR7, UR4, 0xc0, URZ ;  /* 0x000000c004077890 */ /* 0x000fe4000fffe03f */
[----:B------:R-:W-:-:S02]  /*14e0*/  UIADD3 UR12, UR4, 0x100, URZ ;  /* 0x00000100040c7890 */ /* 0x000fc4000fffe03f */
[----:B------:R-:W-:Y:S02]  /*14f0*/  UIADD3 UR13, UR4, 0x140, URZ ;  /* 0x00000140040d7890 */ /* 0x000fe4000fffe03f */
[----:B------:R-:W-:Y:S01]  /*1500*/  UIADD3 UR14, UR5, 0x300, URZ ;  /* 0x00000300050e7890 */ /* 0x000fe2000fffe03f */
[----:B------:R-:W-:Y:S01]  /*1510*/  UMOV UR15, 0x80000020 ;  /* 0x80000020000f7882 */ /* 0x000fe20000000000 */
[----:B------:R-:W-:Y:S02]  /*1520*/  UIADD3 UR16, UR5, 0x302, URZ ;  /* 0x0000030205107890 */ /* 0x000fe4000fffe03f */
[----:B------:R-:W-:Y:S01]  /*1530*/  UIADD3 UR18, UR4, 0x242, URZ ;  /* 0x0000024204127890 */ /* 0x000fe2000fffe03f */
[----:B------:R-:W-:Y:S01]  /*1540*/  UMOV UR17, 0x80000020 ;  /* 0x8000002000117882 */ /* 0x000fe20000000000 */
[----:B------:R-:W-:Y:S01]  /*1550*/  UMOV UR19, 0x80000020 ;  /* 0x8000002000137882 */ /* 0x000fe20000000000 */
[----:B------:R-:W-:Y:S02]  /*1560*/  UIADD3 UR20, UR5, 0x600, URZ ;  /* 0x0000060005147890 */ /* 0x000fe4000fffe03f */
[----:B------:R-:W-:Y:S01]  /*1570*/  UIADD3 UR22, UR4, 0x480, URZ ;  /* 0x0000048004167890 */ /* 0x000fe2000fffe03f */
[----:B------:R-:W-:Y:S01]  /*1580*/  UMOV UR21, 0x80000020 ;  /* 0x8000002000157882 */ /* 0x000fe20000000000 */
[----:B------:R-:W-:Y:S01]  /*1590*/  UMOV UR23, 0x80000020 ;  /* 0x8000002000177882 */ /* 0x000fe20000000000 */
[----:B------:R-:W-:-:S02]  /*15a0*/  UIADD3 UR24, UR5, 0x602, URZ ;  /* 0x0000060205187890 */ /* 0x000fc4000fffe03f */
[----:B------:R-:W-:Y:S01]  /*15b0*/  UIADD3 UR26, UR4, 0x482, URZ ;  /* 0x00000482041a7890 */ /* 0x000fe2000fffe03f */
[----:B------:R-:W-:Y:S01]  /*15c0*/  UMOV UR25, 0x80000020 ;  /* 0x8000002000197882 */ /* 0x000fe20000000000 */
[----:B------:R-:W-:Y:S01]  /*15d0*/  UMOV UR27, 0x80000020 ;  /* 0x80000020001b7882 */ /* 0x000fe20000000000 */
[----:B------:R-:W-:Y:S02]  /*15e0*/  WARPGROUP.DEPBAR.LE gsb0, 0x0 ;  /* 0x00008000000079c5 */ /* 0x000fe40000010000 */
[----:B------:R-:W-:-:S06]  /*15f0*/  WARPGROUP.ARRIVE ;  /* 0x00000000000079c5 */ /* 0x000fcc0000000000 */
[----:B------:R-:W-:Y:S01]  /*1600*/  HGMMA.64x16x16.F32.BF16 R88, gdesc[UR8], RZ, !UPT, gsb0 ;  /* 0x00200000085879f0 */ /* 0x000fe2000c0018ff */
[----:B------:R-:W-:Y:S01]  /*1610*/  UMOV UR8, UR28 ;  /* 0x0000001c00087c82 */ /* 0x000fe20008000000 */
[----:B------:R-:W-:Y:S01]  /*1620*/  UMOV UR9, UR29 ;  /* 0x0000001d00097c82 */ /* 0x000fe20008000000 */
[----:B------:R-:W-:Y:S01]  /*1630*/  UMOV UR10, UR6 ;  /* 0x00000006000a7c82 */ /* 0x000fe20008000000 */
[----:B------:R-:W-:Y:S01]  /*1640*/  UMOV UR11, 0x80000020 ;  /* 0x80000020000b7882 */ /* 0x000fe20000000000 */
[----:B------:R-:W-:Y:S01]  /*1650*/  UIADD3 UR6, UR4, 0x180, URZ ;  /* 0x0000018004067890 */ /* 0x000fe2000fffe03f */
        /* <DEDUP_REMOVED lines=23> */
[----:B------:R-:W-:Y:S02]  /*17d0*/  UIADD3 UR13, UR5, 0x2, URZ ;  /* 0x00000002050d7890 */ /* 0x000fe4000fffe03f */
        /* <DEDUP_REMOVED lines=29> */
[----:B------:R-:W-:Y:S01]  /*19b0*/  UMOV UR9, 0x80000020 ;  /* 0x8000002000097882 */ /* 0x000fe20000000000 */
[----:B------:R-:W-:Y:S01]  /*19c0*/  UMOV UR10, UR6 ;  /* 0x00000006000a7c82 */ /* 0x000fe20008000000 */
[----:B------:R-:W-:Y:S01]  /*19d0*/  UMOV UR11, 0x80000020 ;  /* 0x80000020000b7882 */ /* 0x000fe20000000000 */
[----:B------:R-:W-:Y:S02]  /*19e0*/  UIADD3 UR6, UR4, 0x82, URZ ;  /* 0x0000008204067890 */ /* 0x000fe4000fffe03f */
[----:B------:R-:W-:Y:S01]  /*19f0*/  UIADD3 UR13, UR4, 0x142, URZ ;  /* 0x00000142040d7890 */ /* 0x000fe2000fffe03f */
[----:B------:R-:W-:Y:S02]  /*1a00*/  WARPGROUP.DEPBAR.LE gsb0, 0x0 ;  /* 0x00008000000079c5 */ /* 0x000fe40000010000 */
[----:B------:R-:W-:-:S06]  /*1a10*/  WARPGROUP.ARRIVE ;  /* 0x00000000000079c5 */ /* 0x000fcc0000000000 */
[----:B------:R-:W-:Y:S01]  /*1a20*/  HGMMA.64x16x16.F32.BF16 R96, gdesc[UR8], R96, gsb0 ;  /* 0x00200000086079f0 */ /* 0x000fe20008001860 */
[----:B------:R-:W-:Y:S01]  /*1a30*/  UIADD3 UR10, UR4, 0x42, URZ ;  /* 0x00000042040a7890 */ /* 0x000fe2000fffe03f */
[----:B------:R-:W-:Y:S01]  /*1a40*/  UMOV UR11, 0x80000020 ;  /* 0x80000020000b7882 */ /* 0x000fe20000000000 */
[----:B------:R-:W-:Y:S02]  /*1a50*/  WARPGROUP.DEPBAR.LE gsb0, 0x0 ;  /* 0x00008000000079c5 */ /* 0x000fe40000010000 */
[----:B------:R-:W-:-:S06]  /*1a60*/  WARPGROUP.ARRIVE ;  /* 0x00000000000079c5 */ /* 0x000fcc0000000000 */
[----:B------:R-:W-:Y:S01]  /*1a70*/  HGMMA.64x16x16.F32.BF16 R88, gdesc[UR8], R88, gsb0 ;  /* 0x00200000085879f0 */ /* 0x000fe20008001858 */
[----:B------:R-:W-:Y:S01]  /*1a80*/  UMOV UR10, UR6 ;  /* 0x00000006000a7c82 */ /* 0x000fe20008000000 */
[----:B------:R-:W-:Y:S01]  /*1a90*/  UMOV UR11, 0x80000020 ;  /* 0x80000020000b7882 */ /* 0x000fe20000000000 */
[----:B------:R-:W-:Y:S01]  /*1aa0*/  UIADD3 UR6, UR4, 0x182, URZ ;  /* 0x0000018204067890 */ /* 0x000fe2000fffe03f */
        /* <DEDUP_REMOVED lines=35> */
[----:B------:R-:W-:Y:S01]  /*1ce0*/  UMOV UR12, UR14 ;  /* 0x0000000e000c7c82 */ /* 0x000fe20008000000 */
[----:B------:R-:W-:Y:S01]  /*1cf0*/  UMOV UR14, UR6 ;  /* 0x00000006000e7c82 */ /* 0x000fe20008000000 */
[----:B------:R-:W-:Y:S01]  /*1d00*/  UIADD3 UR6, UR4, 0x2c0, URZ ;  /* 0x000002c004067890 */ /* 0x000fe2000fffe03f */
[----:B------:R-:W-:Y:S02]  /*1d10*/  WARPGROUP.DEPBAR.LE gsb0, 0x0 ;  /* 0x00008000000079c5 */ /* 0x000fe40000010000 */
[----:B------:R-:W-:-:S06]  /*1d20*/  WARPGROUP.ARRIVE ;  /* 0x00000000000079c5 */ /* 0x000fcc0000000000 */
[----:B------:R-:W-:Y:S01]  /*1d30*/  HGMMA.64x16x16.F32.BF16 R24, gdesc[UR8], R24, gsb0 ;  /* 0x00200000081879f0 */ /* 0x000fe20008001818 */
        /* <DEDUP_REMOVED lines=51> */
[----:B------:R-:W-:Y:S03]  /*2070*/  HGMMA.64x16x16.F32.BF16 R24, gdesc[UR12], R24, gsb0 ;  /* 0x002000000c1879f0 */ /* 0x000fe60008001818 */
        /* <DEDUP_REMOVED lines=45> */
[----:B------:R-:W-:Y:S01]  /*2350*/  ULDC UR10, c[0x0][0x9d8] ;  /* 0x00027600000a7ab9 */ /* 0x000fe20000000800 */
        /* <DEDUP_REMOVED lines=49> */
[----:B------:R-:W-:Y:S01]  /*2670*/  UMOV UR5, UR25 ;  /* 0x0000001900057c82 */ /* 0x000fe20008000000 */
        /* <DEDUP_REMOVED lines=9> */
[----:B------:R-:W-:Y:S01]  /*2710*/  WARPGROUP.ARRIVE ;  /* 0x00000000000079c5 */ /* 0x000fe20000000000 */
[----:B------:R-:W-:Y:S01]  /*2720*/  FMUL.FTZ R4, R96, UR10 ;  /* 0x0000000a60047c20 */ /* 0x000fe20008410000 */
[----:B------:R-:W-:Y:S01]  /*2730*/  FMUL.FTZ R8, R97, UR10 ;  /* 0x0000000a61087c20 */ /* 0x000fe20008410000 */
[----:B------:R-:W-:Y:S01]  /*2740*/  FMUL.FTZ R9, R101, UR10 ;  /* 0x0000000a65097c20 */ /* 0x000fe20008410000 */
[----:B------:R-:W-:Y:S01]  /*2750*/  FMUL.FTZ R7, R100, UR10 ;  /* 0x0000000a64077c20 */ /* 0x000fe20008410000 */
[----:B------:R-:W-:Y:S01]  /*2760*/  FMUL.FTZ R3, R98, UR10 ;  /* 0x0000000a62037c20 */ /* 0x000fe20008410000 */
[----:B------:R-:W-:Y:S01]  /*2770*/  HGMMA.64x16x16.F32.BF16 R88, gdesc[UR24], R88, gsb0 ;  /* 0x00200000185879f0 */ /* 0x000fe20008001858 */
[----:B------:R-:W-:Y:S01]  /*2780*/  UIADD3 UR26, UR4, 0x502, URZ ;  /* 0x00000502041a7890 */ /* 0x000fe2000fffe03f */
[----:B------:R-:W-:Y:S01]  /*2790*/  MUFU.TANH R4, R4 ;  /* 0x0000000400047308 */ /* 0x000fe20000002400 */
[----:B------:R-:W-:Y:S01]  /*27a0*/  UMOV UR27, 0x80000020 ;  /* 0x80000020001b7882 */ /* 0x000fe20000000000 */
[----:B------:R-:W-:Y:S01]  /*27b0*/  FMUL.FTZ R5, R99, UR10 ;  /* 0x0000000a63057c20 */ /* 0x000fe20008410000 */
[----:B------:R-:W-:Y:S01]  /*27c0*/  FMUL.FTZ R13, R102, UR10 ;  /* 0x0000000a660d7c20 */ /* 0x000fe20008410000 */
[----:B------:R-:W-:-:S04]  /*27d0*/  FMUL.FTZ R12, R103, UR10 ;  /* 0x0000000a670c7c20 */ /* 0x000fc80008410000 */
[----:B------:R-:W1:Y:S08]  /*27e0*/  MUFU.TANH R8, R8 ;  /* 0x0000000800087308 */ /* 0x000e700000002400 */
[----:B------:R-:W-:Y:S08]  /*27f0*/  MUFU.TANH R9, R9 ;  /* 0x0000000900097308 */ /* 0x000ff00000002400 */
[----:B------:R-:W2:Y:S08]  /*2800*/  MUFU.TANH R7, R7 ;  /* 0x0000000700077308 */ /* 0x000eb00000002400 */
[----:B------:R-:W3:Y:S08]  /*2810*/  MUFU.TANH R3, R3 ;  /* 0x0000000300037308 */ /* 0x000ef00000002400 */
[----:B------:R-:W-:Y:S08]  /*2820*/  MUFU.TANH R5, R5 ;  /* 0x0000000500057308 */ /* 0x000ff00000002400 */
[----:B------:R-:W-:Y:S01]  /*2830*/  MUFU.TANH R13, R13 ;  /* 0x0000000d000d7308 */ /* 0x000fe20000002400 */
[----:B------:R-:W-:-:S02]  /*2840*/  WARPGROUP.DEPBAR.LE gsb0, 0x0 ;  /* 0x00008000000079c5 */ /* 0x000fc40000010000 */
        /* <DEDUP_REMOVED lines=13> */
[----:B------:R-:W-:Y:S08]  /*2920*/  MUFU.TANH R10, R10 ;  /* 0x0000000a000a7308 */ /* 0x000ff00000002400 */
[----:B------:R-:W-:Y:S08]  /*2930*/  MUFU.TANH R11, R11 ;  /* 0x0000000b000b7308 */ /* 0x000ff00000002400 */
[----:B------:R-:W-:Y:S08]  /*2940*/  MUFU.TANH R69, R69 ;  /* 0x0000004500457308 */ /* 0x000ff00000002400 */
[----:B------:R-:W4:Y:S08]  /*2950*/  MUFU.TANH R12, R12 ;  /* 0x0000000c000c7308 */ /* 0x000f300000002400 */
[----:B------:R-:W5:Y:S08]  /*2960*/  MUFU.TANH R15, R15 ;  /* 0x0000000f000f7308 */ /* 0x000f700000002400 */
        /* <DEDUP_REMOVED lines=10> */
[----:B------:R-:W5:Y:S01]  /*2a10*/  MUFU.TANH R66, R66 ;  /* 0x0000004200427308 */ /* 0x000f620000002400 */
[----:B------:R-:W-:Y:S01]  /*2a20*/  UMOV UR27, 0x80000020 ;  /* 0x80000020001b7882 */ /* 0x000fe20000000000 */
[----:B------:R-:W-:Y:S01]  /*2a30*/  FMUL.FTZ R80, R82, UR10 ;  /* 0x0000000a52507c20 */ /* 0x000fe20008410000 */
[----:B------:R-:W-:Y:S01]  /*2a40*/  FMUL.FTZ R67, R83, UR10 ;  /* 0x0000000a53437c20 */ /* 0x000fe20008410000 */
[----:B------:R-:W-:-:S04]  /*2a50*/  FMUL.FTZ R82, R87, UR10 ;  /* 0x0000000a57527c20 */ /* 0x000fc80008410000 */
[----:B------:R-:W5:Y:S08]  /*2a60*/  MUFU.TANH R65, R65 ;  /* 0x0000004100417308 */ /* 0x000f700000002400 */
[----:B------:R-:W5:Y:S08]  /*2a70*/  MUFU.TANH R64, R64 ;  /* 0x0000004000407308 */ /* 0x000f700000002400 */
[----:B------:R-:W5:Y:S08]  /*2a80*/  MUFU.TANH R81, R81 ;  /* 0x0000005100517308 */ /* 0x000f700000002400 */
[----:B------:R-:W5:Y:S08]  /*2a90*/  MUFU.TANH R21, R21 ;  /* 0x0000001500157308 */ /* 0x000f700000002400 */
[----:B------:R-:W5:Y:S08]  /*2aa0*/  MUFU.TANH R70, R70 ;  /* 0x0000004600467308 */ /* 0x000f700000002400 */
[----:B------:R-:W5:Y:S01]  /*2ab0*/  MUFU.TANH R80, R80 ;  /* 0x0000005000507308 */ /* 0x000f620000002400 */
        /* <DEDUP_REMOVED lines=24> */
[----:B------:R-:W-:Y:S02]  /*2c40*/  FMUL.FTZ R56, R57, UR10 ;  /* 0x0000000a39387c20 */ /* 0x000fe40008410000 */
[----:B------:R-:W5:Y:S01]  /*2c50*/  MUFU.TANH R85, R85 ;  /* 0x0000005500557308 */ /* 0x000f620000002400 */
[----:B------:R-:W-:Y:S01]  /*2c60*/  FMUL.FTZ R60, R60, UR10 ;  /* 0x0000000a3c3c7c20 */ /* 0x000fe20008410000 */
[----:B------:R-:W-:Y:S01]  /*2c70*/  HGMMA.64x16x16.F32.BF16 R48, gdesc[UR24], R48, gsb0 ;  /* 0x00200000183079f0 */ /* 0x000fe20008001830 */
[----:B------:R-:W-:Y:S01]  /*2c80*/  UIADD3 UR26, UR4, 0x602, URZ ;  /* 0x00000602041a7890 */ /* 0x000fe2000fffe03f */
[----:B------:R-:W-:Y:S01]  /*2c90*/  FMUL.FTZ R89, R61, UR10 ;  /* 0x0000000a3d597c20 */ /* 0x000fe20008410000 */
[----:B------:R-:W-:Y:S01]  /*2ca0*/  UMOV UR27, 0x80000020 ;  /* 0x80000020001b7882 */ /* 0x000fe20000000000 */
[----:B------:R-:W-:Y:S01]  /*2cb0*/  FMUL.FTZ R58, R58, UR10 ;  /* 0x0000000a3a3a7c20 */ /* 0x000fe20008410000 */
[----:B------:R-:W-:Y:S01]  /*2cc0*/  FMUL.FTZ R90, R63, UR10 ;  /* 0x0000000a3f5a7c20 */ /* 0x000fe20008410000 */
[----:B------:R-:W5:Y:S01]  /*2cd0*/  MUFU.TANH R86, R86 ;  /* 0x0000005600567308 */ /* 0x000f620000002400 */
[----:B------:R-:W-:-:S07]  /*2ce0*/  FMUL.FTZ R62, R62, UR10 ;  /* 0x0000000a3e3e7c20 */ /* 0x000fce0008410000 */
        /* <DEDUP_REMOVED lines=8> */
[----:B------:R-:W-:Y:S02]  /*2d70*/  IMAD.IADD R49, R152, 0x1, R23 ;  /* 0x0000000198317824 */ /* 0x000fe400078e0217 */
[----:B------:R-:W-:Y:S01]  /*2d80*/  FMUL.FTZ R53, R53, UR10 ;  /* 0x0000000a35357c20 */ /* 0x000fe20008410000 */
[----:B------:R-:W-:Y:S01]  /*2d90*/  FMUL.FTZ R92, R50, UR10 ;  /* 0x0000000a325c7c20 */ /* 0x000fe20008410000 */
[----:B------:R-:W-:Y:S01]  /*2da0*/  FMUL.FTZ R50, R51, UR10 ;  /* 0x0000000a33327c20 */ /* 0x000fe20008410000 */
[----:B------:R-:W-:Y:S01]  /*2db0*/  HGMMA.64x16x16.F32.BF16 R40, gdesc[UR24], R40, gsb0 ;  /* 0x00200000182879f0 */ /* 0x000fe20008001828 */
[----:B------:R-:W-:Y:S01]  /*2dc0*/  UIADD3 UR26, UR4, 0x642, URZ ;  /* 0x00000642041a7890 */ /* 0x000fe2000fffe03f */
[----:B------:R-:W-:Y:S01]  /*2dd0*/  IMAD R6, R22, -0x90, R49 ;  /* 0xffffff7016067824 */ /* 0x000fe200078e0231 */
[----:B------:R-:W-:Y:S01]  /*2de0*/  UMOV UR27, 0x80000020 ;  /* 0x80000020001b7882 */ /* 0x000fe20000000000 */
[----:B------:R-:W-:Y:S01]  /*2df0*/  FMUL.FTZ R55, R55, UR10 ;  /* 0x0000000a37377c20 */ /* 0x000fe20008410000 */
[----:B------:R-:W-:Y:S01]  /*2e00*/  FMUL.FTZ R54, R54, UR10 ;  /* 0x0000000a36367c20 */ /* 0x000fe20008410000 */
[----:B------:R-:W-:Y:S01]  /*2e10*/  UMOV UR4, UR24 ;  /* 0x0000001800047c82 */ /* 0x000fe20008000000 */
[----:B------:R-:W-:Y:S01]  /*2e20*/  ISETP.GT.AND P2, PT, R6, RZ, PT ;  /* 0x000000ff0600720c */ /* 0x000fe20003f44270 */
[----:B------:R-:W-:Y:S01]  /*2e30*/  FMUL.FTZ R48, R48, UR10 ;  /* 0x0000000a30307c20 */ /* 0x000fe20008410000 */
[C---:B------:R-:W-:Y:S01]  /*2e40*/  ISETP.GT.AND P6, PT, R6.reuse, 0x1, PT ;  /* 0x000000010600780c */ /* 0x040fe20003fc4270 */
[----:B------:R-:W5:Y:S01]  /*2e50*/  MUFU.TANH R89, R89 ;  /* 0x0000005900597308 */ /* 0x000f620000002400 */
[----:B------:R-:W-:Y:S01]  /*2e60*/  ISETP.GT.AND P4, PT, R6, 0x9, PT ;  /* 0x000000090600780c */ /* 0x000fe20003f84270 */
[----:B------:R-:W-:Y:S01]  /*2e70*/  FMUL.FTZ R52, R52, UR10 ;  /* 0x0000000a34347c20 */ /* 0x000fe20008410000 */
[----:B------:R-:W-:-:S02]  /*2e80*/  ISETP.GT.AND P3, PT, R6, 0x10, PT ;  /* 0x000000100600780c */ /* 0x000fc40003f64270 */
[----:B------:R-:W-:Y:S02]  /*2e90*/  ISETP.GT.AND P5, PT, R6, 0x8, PT ;  /* 0x000000080600780c */ /* 0x000fe40003fa4270 */
[----:B-1----:R-:W-:Y:S01]  /*2ea0*/  FSEL R8, R8, -INF , P6 ;  /* 0xff80000008087808 */ /* 0x002fe20003000000 */
[----:B------:R-:W1:Y:S01]  /*2eb0*/  MUFU.TANH R58, R58 ;  /* 0x0000003a003a7308 */ /* 0x000e620000002400 */
[----:B--2---:R-:W-:Y:S02]  /*2ec0*/  FSEL R49, R7, -INF , P5 ;  /* 0xff80000007317808 */ /* 0x004fe40002800000 */
[----:B---3--:R-:W-:Y:S02]  /*2ed0*/  FSEL R3, R3, -INF , P2 ;  /* 0xff80000003037808 */ /* 0x008fe40001000000 */
[----:B----4-:R-:W-:-:S03]  /*2ee0*/  FSEL R7, R12, -INF , P4 ;  /* 0xff8000000c077808 */ /* 0x010fc60002000000 */
[----:B------:R-:W2:Y:S08]  /*2ef0*/  MUFU.TANH R48, R48 ;  /* 0x0000003000307308 */ /* 0x000eb00000002400 */
[----:B------:R-:W3:Y:S08]  /*2f00*/  MUFU.TANH R88, R88 ;  /* 0x0000005800587308 */ /* 0x000ef00000002400 */
[----:B------:R-:W4:Y:S08]  /*2f10*/  MUFU.TANH R91, R91 ;  /* 0x0000005b005b7308 */ /* 0x000f300000002400 */
[----:B------:R-:W4:Y:S01]  /*2f20*/  MUFU.TANH R62, R62 ;  /* 0x0000003e003e7308 */ /* 0x000f220000002400 */
[----:B------:R-:W-:-:S02]  /*2f30*/  WARPGROUP.DEPBAR.LE gsb0, 0x0 ;  /* 0x00008000000079c5 */ /* 0x000fc40000010000 */
[----:B------:R-:W-:Y:S01]  /*2f40*/  WARPGROUP.ARRIVE ;  /* 0x00000000000079c5 */ /* 0x000fe20000000000 */
[----:B------:R-:W-:Y:S01]  /*2f50*/  FMUL.FTZ R131, R45, UR10 ;  /* 0x0000000a2d837c20 */ /* 0x000fe20008410000 */
[----:B------:R-:W-:Y:S01]  /*2f60*/  FMUL.FTZ R51, R40, UR10 ;  /* 0x0000000a28337c20 */ /* 0x000fe20008410000 */
[----:B------:R-:W-:Y:S02]  /*2f70*/  FSEL R45, R4, -INF , P2 ;  /* 0xff800000042d7808 */ /* 0x000fe40001000000 */
[----:B------:R5:W-:Y:S01]  /*2f80*/  MUFU.TANH R40, R53 ;  /* 0x0000003500287308 */ /* 0x000be20000002400 */
[----:B------:R-:W-:Y:S01]  /*2f90*/  FMUL.FTZ R129, R44, UR10 ;  /* 0x0000000a2c817c20 */ /* 0x000fe20008410000 */
[----:B------:R-:W-:Y:S01]  /*2fa0*/  HGMMA.64x16x16.F32.BF16 R32, gdesc[UR24], R32, gsb0 ;  /* 0x00200000182079f0 */ /* 0x000fe20008001820 */
[----:B------:R-:W-:Y:S01]  /*2fb0*/  ISETP.GT.AND P2, PT, R6, 0x11, PT ;  /* 0x000000110600780c */ /* 0x000fe20003f44270 */
[----:B------:R-:W-:Y:S01]  /*2fc0*/  FMUL.FTZ R57, R42, UR10 ;  /* 0x0000000a2a397c20 */ /* 0x000fe20008410000 */
[----:B------:R-:W-:Y:S01]  /*2fd0*/  FSEL R4, R5, -INF , P6 ;  /* 0xff80000005047808 */ /* 0x000fe20003000000 */
[----:B------:R-:W-:Y:S01]  /*2fe0*/  FMUL.FTZ R41, R41, UR10 ;  /* 0x0000000a29297c20 */ /* 0x000fe20008410000 */
[----:B------:R-:W-:Y:S01]  /*2ff0*/  ISETP.GT.AND P6, PT, R6, 0x18, PT ;  /* 0x000000180600780c */ /* 0x000fe20003fc4270 */
[----:B------:R1:W-:Y:S01]  /*3000*/  MUFU.TANH R44, R55 ;  /* 0x00000037002c7308 */ /* 0x0003e20000002400 */
[----:B-----5:R-:W-:Y:S01]  /*3010*/  FSEL R53, R9, -INF , P4 ;  /* 0xff80000009357808 */ /* 0x020fe20002000000 */
[----:B------:R-:W-:Y:S01]  /*3020*/  FMUL.FTZ R61, R43, UR10 ;  /* 0x0000000a2b3d7c20 */ /* 0x000fe20008410000 */
[----:B------:R-:W-:Y:S01]  /*3030*/  FSEL R9, R20, -INF , P3 ;  /* 0xff80000014097808 */ /* 0x000fe20001800000 */
[----:B------:R-:W-:Y:S01]  /*3040*/  FMUL.FTZ R93, R47, UR10 ;  /* 0x0000000a2f5d7c20 */ /* 0x000fe20008410000 */
[----:B------:R-:W-:Y:S01]  /*3050*/  FMNMX.FTZ R20, R45, R8, !PT ;  /* 0x000000082d147209 */ /* 0x000fe20007810000 */
[----:B------:R-:W-:Y:S01]  /*3060*/  FMUL.FTZ R63, R46, UR10 ;  /* 0x0000000a2e3f7c20 */ /* 0x000fe20008410000 */
[----:B------:R-:W-:Y:S01]  /*3070*/  FSEL R59, R11, -INF , P2 ;  /* 0xff8000000b3b7808 */ /* 0x000fe20001000000 */
[----:B------:R5:W-:Y:S01]  /*3080*/  MUFU.TANH R42, R54 ;  /* 0x00000036002a7308 */ /* 0x000be20000002400 */
[----:B------:R-:W-:-:S02]  /*3090*/  FMNMX.FTZ R20, R49, R20, !PT ;  /* 0x0000001431147209 */ /* 0x000fc40007810000 */
[----:B-1----:R-:W-:Y:S02]  /*30a0*/  FSEL R55, R10, -INF , P3 ;  /* 0xff8000000a377808 */ /* 0x002fe40001800000 */
[----:B------:R-:W-:Y:S02]  /*30b0*/  FMNMX.FTZ R20, R53, R20, !PT ;  /* 0x0000001435147209 */ /* 0x000fe40007810000 */
[----:B------:R-:W-:Y:S01]  /*30c0*/  FSEL R5, R13, -INF , P5 ;  /* 0xff8000000d057808 */ /* 0x000fe20002800000 */
[----:B------:R1:W-:Y:S01]  /*30d0*/  MUFU.TANH R12, R41 ;  /* 0x00000029000c7308 */ /* 0x0003e20000002400 */
[----:B------:R-:W-:Y:S02]  /*30e0*/  FMNMX.FTZ R20, R55, R20, !PT ;  /* 0x0000001437147209 */ /* 0x000fe40007810000 */
[----:B------:R-:W-:Y:S02]  /*30f0*/  ISETP.GT.AND P5, PT, R6, 0x19, PT ;  /* 0x000000190600780c */ /* 0x000fe40003fa4270 */
[----:B------:R-:W-:-:S02]  /*3100*/  FSEL R69, R69, -INF , P6 ;  /* 0xff80000045457808 */ /* 0x000fc40003000000 */
[----:B-----5:R-:W-:Y:S01]  /*3110*/  FMNMX.FTZ R54, R59, R20, !PT ;  /* 0x000000143b367209 */ /* 0x020fe20007810000 */
[----:B------:R5:W-:Y:S01]  /*3120*/  MUFU.TANH R46, R51 ;  /* 0x00000033002e7308 */ /* 0x000be20000002400 */
[C---:B------:R-:W-:Y:S02]  /*3130*/  ISETP.GT.AND P4, PT, R6.reuse, 0x20, PT ;  /* 0x000000200600780c */ /* 0x040fe40003f84270 */
[----:B------:R-:W-:Y:S02]  /*3140*/  FSEL R73, R15, -INF , P5 ;  /* 0xff8000000f497808 */ /* 0x000fe40002800000 */
[----:B------:R-:W-:Y:S02]  /*3150*/  FMNMX.FTZ R54, R69, R54, !PT ;  /* 0x0000003645367209 */ /* 0x000fe40007810000 */
[----:B------:R-:W-:Y:S01]  /*3160*/  ISETP.GT.AND P3, PT, R6, 0x21, PT ;  /* 0x000000210600780c */ /* 0x000fe20003f64270 */
[----:B------:R2:W-:Y:S01]  /*3170*/  MUFU.TANH R10, R57 ;  /* 0x00000039000a7308 */ /* 0x0005e20000002400 */
[----:B------:R-:W-:-:S02]  /*3180*/  FSEL R77, R66, -INF , P4 ;  /* 0xff800000424d7808 */ /* 0x000fc40002000000 */
[----:B------:R-:W-:Y:S02]  /*3190*/  FMNMX.FTZ R54, R73, R54, !PT ;  /* 0x0000003649367209 */ /* 0x000fe40007810000 */
[----:B------:R-:W-:Y:S02]  /*31a0*/  FSEL R11, R14, -INF , P2 ;  /* 0xff8000000e0b7808 */ /* 0x000fe40001000000 */
[----:B------:R-:W-:Y:S01]  /*31b0*/  ISETP.GT.AND P2, PT, R6, 0x28, PT ;  /* 0x000000280600780c */ /* 0x000fe20003f44270 */
[----:B------:R3:W-:Y:S01]  /*31c0*/  MUFU.TANH R14, R61 ;  /* 0x0000003d000e7308 */ /* 0x0007e20000002400 */
[----:B------:R-:W-:Y:S02]  /*31d0*/  FSEL R79, R65, -INF , P3 ;  /* 0xff800000414f7808 */ /* 0x000fe40001800000 */
[----:B------:R-:W-:Y:S02]  /*31e0*/  FMNMX.FTZ R54, R77, R54, !PT ;  /* 0x000000364d367209 */ /* 0x000fe40007810000 */
[----:B------:R-:W-:Y:S01]  /*31f0*/  FSEL R13, R64, -INF , P6 ;  /* 0xff800000400d7808 */ /* 0x000fe20003000000 */
[----:B------:R-:W-:-:S02]  /*3200*/  WARPGROUP.DEPBAR.LE gsb0, 0x0 ;  /* 0x00008000000079c5 */ /* 0x000fc40000010000 */
[----:B------:R-:W-:Y:S01]  /*3210*/  ISETP.GT.AND P6, PT, R6, 0x29, PT ;  /* 0x000000290600780c */ /* 0x000fe20003fc4270 */
[----:B------:R-:W-:Y:S01]  /*3220*/  WARPGROUP.ARRIVE ;  /* 0x00000000000079c5 */ /* 0x000fe20000000000 */
[----:B------:R-:W-:Y:S01]  /*3230*/  FSEL R81, R81, -INF , P2 ;  /* 0xff80000051517808 */ /* 0x000fe20001000000 */
[----:B------:R-:W4:Y:S01]  /*3240*/  MUFU.TANH R52, R52 ;  /* 0x0000003400347308 */ /* 0x000f220000002400 */
[----:B------:R-:W-:Y:S01]  /*3250*/  FMNMX.FTZ R54, R79, R54, !PT ;  /* 0x000000364f367209 */ /* 0x000fe20007810000 */
[----:B------:R-:W-:Y:S01]  /*3260*/  FMUL.FTZ R32, R32, UR10 ;  /* 0x0000000a20207c20 */ /* 0x000fe20008410000 */
[----:B------:R-:W-:Y:S01]  /*3270*/  FSEL R15, R21, -INF , P5 ;  /* 0xff800000150f7808 */ /* 0x000fe20002800000 */
[----:B------:R-:W-:Y:S01]  /*3280*/  HGMMA.64x16x16.F32.BF16 R24, gdesc[UR4], R24, gsb0 ;  /* 0x00200000041879f0 */ /* 0x000fe20008001818 */
[----:B------:R-:W-:Y:S01]  /*3290*/  ISETP.GT.AND P5, PT, R6, 0x30, PT ;  /* 0x000000300600780c */ /* 0x000fe20003fa4270 */
[----:B------:R-:W-:Y:S01]  /*32a0*/  FMUL.FTZ R36, R36, UR10 ;  /* 0x0000000a24247c20 */ /* 0x000fe20008410000 */
[----:B------:R-:W-:Y:S01]  /*32b0*/  FSEL R99, R70, -INF , P6 ;  /* 0xff80000046637808 */ /* 0x000fe20003000000 */
[----:B------:R-:W4:Y:S01]  /*32c0*/  MUFU.TANH R90, R90 ;  /* 0x0000005a005a7308 */ /* 0x000f220000002400 */
[----:B------:R-:W-:Y:S01]  /*32d0*/  FMNMX.FTZ R64, R81, R54, !PT ;  /* 0x0000003651407209 */ /* 0x000fe20007810000 */
[----:B------:R-:W-:Y:S01]  /*32e0*/  FMUL.FTZ R54, R33, UR10 ;  /* 0x0000000a21367c20 */ /* 0x000fe20008410000 */
[----:B------:R-:W-:Y:S01]  /*32f0*/  FSEL R21, R80, -INF , P4 ;  /* 0xff80000050157808 */ /* 0x000fe20002000000 */
[----:B------:R-:W-:Y:S01]  /*3300*/  FMUL.FTZ R34, R34, UR10 ;  /* 0x0000000a22227c20 */ /* 0x000fe20008410000 */
[----:B------:R-:W-:Y:S01]  /*3310*/  ISETP.GT.AND P4, PT, R6, 0x31, PT ;  /* 0x000000310600780c */ /* 0x000fe20003f84270 */
[----:B------:R-:W-:Y:S01]  /*3320*/  FMUL.FTZ R38, R38, UR10 ;  /* 0x0000000a26267c20 */ /* 0x000fe20008410000 */
[----:B------:R-:W-:Y:S01]  /*3330*/  FSEL R101, R83, -INF , P5 ;  /* 0xff80000053657808 */ /* 0x000fe20002800000 */
[----:B------:R4:W-:Y:S01]  /*3340*/  MUFU.TANH R20, R63 ;  /* 0x0000003f00147308 */ /* 0x0009e20000002400 */
[----:B------:R-:W-:Y:S01]  /*3350*/  FMNMX.FTZ R64, R99, R64, !PT ;  /* 0x0000004063407209 */ /* 0x000fe20007810000 */
[----:B------:R-:W-:Y:S01]  /*3360*/  ULDC UR4, c[0x0][0x988] ;  /* 0x0002620000047ab9 */ /* 0x000fe20000000800 */
[----:B-1----:R-:W-:-:S02]  /*3370*/  FSEL R41, R67, -INF , P3 ;  /* 0xff80000043297808 */ /* 0x002fc40001800000 */
[----:B------:R-:W-:Y:S02]  /*3380*/  ISETP.GT.AND P3, PT, R6, 0x38, PT ;  /* 0x000000380600780c */ /* 0x000fe40003f64270 */
[----:B------:R-:W-:Y:S01]  /*3390*/  FSEL R103, R72, -INF , P4 ;  /* 0xff80000048677808 */ /* 0x000fe20002000000 */
[----:B------:R-:W1:Y:S01]  /*33a0*/  MUFU.TANH R92, R92 ;  /* 0x0000005c005c7308 */ /* 0x000e620000002400 */
[----:B------:R-:W-:Y:S02]  /*33b0*/  FMNMX.FTZ R64, R101, R64, !PT ;  /* 0x0000004065407209 */ /* 0x000fe40007810000 */
[----:B------:R-:W-:Y:S02]  /*33c0*/  FSEL R43, R84, -INF , P2 ;  /* 0xff800000542b7808 */ /* 0x000fe40001000000 */
[----:B------:R-:W-:Y:S02]  /*33d0*/  ISETP.GT.AND P2, PT, R6, 0x39, PT ;  /* 0x000000390600780c */ /* 0x000fe40003f44270 */
[----:B------:R-:W-:Y:S01]  /*33e0*/  FSEL R105, R76, -INF , P3 ;  /* 0xff8000004c697808 */ /* 0x000fe20001800000 */
[----:B------:R-:W1:Y:S01]  /*33f0*/  MUFU.TANH R50, R50 ;  /* 0x0000003200327308 */ /* 0x000e620000002400 */
[----:B------:R-:W-:-:S02]  /*3400*/  FMNMX.FTZ R64, R103, R64, !PT ;  /* 0x0000004067407209 */ /* 0x000fc40007810000 */
[----:B------:R-:W-:Y:S02]  /*3410*/  FSEL R47, R82, -INF , P6 ;  /* 0xff800000522f7808 */ /* 0x000fe40003000000 */
[----:B------:R-:W-:Y:S02]  /*3420*/  ISETP.GT.AND P6, PT, R6, 0x40, PT ;  /* 0x000000400600780c */ /* 0x000fe40003fc4270 */
[----:B------:R-:W-:Y:S01]  /*3430*/  FSEL R107, R74, -INF , P2 ;  /* 0xff8000004a6b7808 */ /* 0x000fe20001000000 */
[----:B------:R-:W1:Y:S01]  /*3440*/  MUFU.TANH R129, R129 ;  /* 0x0000008100817308 */ /* 0x000e620000002400 */
[----:B------:R-:W-:Y:S01]  /*3450*/  FMNMX.FTZ R64, R105, R64, !PT ;  /* 0x0000004069407209 */ /* 0x000fe20007810000 */
[----:B------:R-:W-:Y:S01]  /*3460*/  IMAD.U32 R74, RZ, RZ, UR4 ;  /* 0x00000004ff4a7e24 */ /* 0x000fe2000f8e00ff */
[----:B-----5:R-:W-:Y:S02]  /*3470*/  FSEL R51, R85, -INF , P5 ;  /* 0xff80000055337808 */ /* 0x020fe40002800000 */
[----:B------:R-:W-:-:S02]  /*3480*/  ISETP.GT.AND P5, PT, R6, 0x41, PT ;  /* 0x000000410600780c */ /* 0x000fc40003fa4270 */
[----:B------:R-:W-:Y:S01]  /*3490*/  FSEL R109, R86, -INF , P6 ;  /* 0xff800000566d7808 */ /* 0x000fe20003000000 */
[----:B------:R-:W5:Y:S01]  /*34a0*/  MUFU.TANH R131, R131 ;  /* 0x0000008300837308 */ /* 0x000f620000002400 */
[----:B------:R-:W-:Y:S02]  /*34b0*/  FMNMX.FTZ R64, R107, R64, !PT ;  /* 0x000000406b407209 */ /* 0x000fe40007810000 */
[----:B--2---:R-:W-:Y:S02]  /*34c0*/  FSEL R57, R75, -INF , P4 ;  /* 0xff8000004b397808 */ /* 0x004fe40002000000 */
[----:B------:R-:W-:Y:S02]  /*34d0*/  ISETP.GT.AND P4, PT, R6, 0x48, PT ;  /* 0x000000480600780c */ /* 0x000fe40003f84270 */
[----:B------:R-:W-:Y:S01]  /*34e0*/  FSEL R111, R56, -INF , P5 ;  /* 0xff800000386f7808 */ /* 0x000fe20002800000 */
[----:B------:R-:W-:Y:S01]  /*34f0*/  FMUL.FTZ R56, R35, UR10 ;  /* 0x0000000a23387c20 */ /* 0x000fe20008410000 */
[----:B------:R-:W-:Y:S01]  /*3500*/  FMNMX.FTZ R64, R109, R64, !PT ;  /* 0x000000406d407209 */ /* 0x000fe20007810000 */
[----:B------:R-:W2:Y:S01]  /*3510*/  MUFU.TANH R32, R32 ;  /* 0x0000002000207308 */ /* 0x000ea20000002400 */
[----:B---3--:R-:W-:Y:S01]  /*3520*/  FSEL R61, R87, -INF , P3 ;  /* 0xff800000573d7808 */ /* 0x008fe20001800000 */
[----:B------:R-:W-:-:S02]  /*3530*/  WARPGROUP.DEPBAR.LE gsb0, 0x0 ;  /* 0x00008000000079c5 */ /* 0x000fc40000010000 */
[----:B------:R-:W-:Y:S01]  /*3540*/  ISETP.GT.AND P3, PT, R6, 0x49, PT ;  /* 0x000000490600780c */ /* 0x000fe20003f64270 */
[----:B------:R-:W-:Y:S01]  /*3550*/  FMUL.FTZ R24, R24, UR10 ;  /* 0x0000000a18187c20 */ /* 0x000fe20008410000 */
[----:B------:R-:W-:Y:S01]  /*3560*/  FSEL R113, R60, -INF , P4 ;  /* 0xff8000003c717808 */ /* 0x000fe20002000000 */
[----:B------:R-:W-:Y:S01]  /*3570*/  FMUL.FTZ R28, R28, UR10 ;  /* 0x0000000a1c1c7c20 */ /* 0x000fe20008410000 */
[----:B------:R-:W-:Y:S01]  /*3580*/  FMNMX.FTZ R64, R111, R64, !PT ;  /* 0x000000406f407209 */ /* 0x000fe20007810000 */
[----:B------:R-:W3:Y:S01]  /*3590*/  MUFU.TANH R54, R54 ;  /* 0x0000003600367308 */ /* 0x000ee20000002400 */
[----:B----4-:R-:W-:Y:S01]  /*35a0*/  FSEL R63, R78, -INF , P2 ;  /* 0xff8000004e3f7808 */ /* 0x010fe20001000000 */
[----:B------:R-:W-:Y:S01]  /*35b0*/  FMUL.FTZ R29, R29, UR10 ;  /* 0x0000000a1d1d7c20 */ /* 0x000fe20008410000 */
[----:B------:R-:W-:Y:S02]  /*35c0*/  ISETP.GT.AND P2, PT, R6, 0x50, PT ;  /* 0x000000500600780c */ /* 0x000fe40003f44270 */
[----:B------:R-:W-:-:S02]  /*35d0*/  FSEL R115, R89, -INF , P3 ;  /* 0xff80000059737808 */ /* 0x000fc40001800000 */
[----:B------:R-:W-:Y:S01]  /*35e0*/  FMNMX.FTZ R64, R113, R64, !PT ;  /* 0x0000004071407209 */ /* 0x000fe20007810000 */
[----:B------:R-:W4:Y:S01]  /*35f0*/  MUFU.TANH R36, R36 ;  /* 0x0000002400247308 */ /* 0x000f220000002400 */
[----:B------:R-:W-:Y:S02]  /*3600*/  FSEL R33, R58, -INF , P6 ;  /* 0xff8000003a217808 */ /* 0x000fe40003000000 */
[----:B------:R-:W-:Y:S02]  /*3610*/  ISETP.GT.AND P6, PT, R6, 0x51, PT ;  /* 0x000000510600780c */ /* 0x000fe40003fc4270 */
[----:B------:R-:W-:Y:S01]  /*3620*/  FSEL R117, R48, -INF , P2 ;  /* 0xff80000030757808 */ /* 0x000fe20001000000 */
[----:B------:R-:W-:Y:S01]  /*3630*/  FMUL.FTZ R48, R37, UR10 ;  /* 0x0000000a25307c20 */ /* 0x000fe20008410000 */
[----:B------:R-:W-:Y:S01]  /*3640*/  FMNMX.FTZ R64, R115, R64, !PT ;  /* 0x0000004073407209 */ /* 0x000fe20007810000 */
[----:B------:R-:W4:Y:S01]  /*3650*/  MUFU.TANH R93, R93 ;  /* 0x0000005d005d7308 */ /* 0x000f220000002400 */
[----:B------:R-:W-:-:S02]  /*3660*/  FSEL R65, R88, -INF , P5 ;  /* 0xff80000058417808 */ /* 0x000fc40002800000 */
[----:B------:R-:W-:Y:S02]  /*3670*/  ISETP.GT.AND P5, PT, R6, 0x58, PT ;  /* 0x000000580600780c */ /* 0x000fe40003fa4270 */
[----:B------:R-:W-:Y:S02]  /*3680*/  FSEL R119, R91, -INF , P6 ;  /* 0xff8000005b777808 */ /* 0x000fe40003000000 */
[----:B------:R-:W-:Y:S01]  /*3690*/  FMNMX.FTZ R64, R117, R64, !PT ;  /* 0x0000004075407209 */ /* 0x000fe20007810000 */
[----:B------:R-:W4:Y:S01]  /*36a0*/  MUFU.TANH R48, R48 ;  /* 0x0000003000307308 */ /* 0x000f220000002400 */
[----:B------:R-:W-:Y:S02]  /*36b0*/  FSEL R67, R62, -INF , P4 ;  /* 0xff8000003e437808 */ /* 0x000fe40002000000 */
        /* <DEDUP_REMOVED lines=10> */
[----:B-1----:R-:W-:-:S02]  /*3760*/  FSEL R83, R92, -INF , P2 ;  /* 0xff8000005c537808 */ /* 0x002fc40001000000 */
[----:B------:R-:W-:Y:S02]  /*3770*/  ISETP.GT.AND P2, PT, R6, 0x61, PT ;  /* 0x000000610600780c */ /* 0x000fe40003f44270 */
[----:B------:R-:W-:Y:S01]  /*3780*/  FSEL R125, R46, -INF , P3 ;  /* 0xff8000002e7d7808 */ /* 0x000fe20001800000 */
[----:B------:R-:W-:Y:S01]  /*3790*/  FMUL.FTZ R46, R39, UR10 ;  /* 0x0000000a272e7c20 */ /* 0x000fe20008410000 */
[----:B------:R-:W-:Y:S01]  /*37a0*/  FMNMX.FTZ R64, R123, R64, !PT ;  /* 0x000000407b407209 */ /* 0x000fe20007810000 */
[----:B------:R-:W1:Y:S01]  /*37b0*/  MUFU.TANH R56, R56 ;  /* 0x0000003800387308 */ /* 0x000e620000002400 */
[----:B------:R-:W-:Y:S02]  /*37c0*/  FSEL R85, R50, -INF , P6 ;  /* 0xff80000032557808 */ /* 0x000fe40003000000 */
[----:B------:R-:W-:Y:S02]  /*37d0*/  ISETP.GT.AND P6, PT, R6, 0x68, PT ;  /* 0x000000680600780c */ /* 0x000fe40003fc4270 */
[----:B------:R-:W-:-:S02]  /*37e0*/  FSEL R127, R12, -INF , P2 ;  /* 0xff8000000c7f7808 */ /* 0x000fc40001000000 */
[----:B------:R-:W-:Y:S01]  /*37f0*/  FMNMX.FTZ R64, R125, R64, !PT ;  /* 0x000000407d407209 */ /* 0x000fe20007810000 */
[----:B------:R-:W-:Y:S01]  /*3800*/  MUFU.TANH R38, R38 ;  /* 0x0000002600267308 */ /* 0x000fe20000002400 */
[----:B------:R-:W-:Y:S01]  /*3810*/  FSEL R37, R42, -INF , P5 ;  /* 0xff8000002a257808 */ /* 0x000fe20002800000 */
[----:B------:R-:W-:Y:S01]  /*3820*/  FMUL.FTZ R42, R26, UR10 ;  /* 0x0000000a1a2a7c20 */ /* 0x000fe20008410000 */
[----:B------:R-:W-:Y:S02]  /*3830*/  ISETP.GT.AND P5, PT, R6, 0x69, PT ;  /* 0x000000690600780c */ /* 0x000fe40003fa4270 */
[----:B------:R-:W-:Y:S02]  /*3840*/  FSEL R129, R129, -INF , P6 ;  /* 0xff80000081817808 */ /* 0x000fe40003000000 */
[----:B------:R-:W-:Y:S01]  /*3850*/  FMNMX.FTZ R64, R127, R64, !PT ;  /* 0x000000407f407209 */ /* 0x000fe20007810000 */
[----:B------:R-:W-:Y:S01]  /*3860*/  MUFU.TANH R28, R28 ;  /* 0x0000001c001c7308 */ /* 0x000fe20000002400 */
[----:B------:R-:W-:Y:S01]  /*3870*/  FSEL R87, R44, -INF , P4 ;  /* 0xff8000002c577808 */ /* 0x000fe20002000000 */
[----:B------:R-:W-:Y:S01]  /*3880*/  FMUL.FTZ R44, R27, UR10 ;  /* 0x0000000a1b2c7c20 */ /* 0x000fe20008410000 */
[----:B------:R-:W-:-:S02]  /*3890*/  ISETP.GT.AND P4, PT, R6, 0x70, PT ;  /* 0x000000700600780c */ /* 0x000fc40003f84270 */
[----:B------:R-:W-:Y:S01]  /*38a0*/  FSEL R89, R10, -INF , P3 ;  /* 0xff8000000a597808 */ /* 0x000fe20001800000 */
[----:B------:R-:W-:Y:S01]  /*38b0*/  FMUL.FTZ R10, R25, UR10 ;  /* 0x0000000a190a7c20 */ /* 0x000fe20008410000 */
[----:B-----5:R-:W-:Y:S01]  /*38c0*/  FSEL R131, R131, -INF , P5 ;  /* 0xff80000083837808 */ /* 0x020fe20002800000 */
[----:B------:R-:W-:Y:S01]  /*38d0*/  MUFU.TANH R46, R46 ;  /* 0x0000002e002e7308 */ /* 0x000fe20000002400 */
[----:B------:R-:W-:Y:S02]  /*38e0*/  FMNMX.FTZ R64, R129, R64, !PT ;  /* 0x0000004081407209 */ /* 0x000fe40007810000 */
[----:B------:R-:W-:Y:S02]  /*38f0*/  ISETP.GT.AND P3, PT, R6, 0x71, PT ;  /* 0x000000710600780c */ /* 0x000fe40003f64270 */
[----:B--2---:R-:W-:Y:S02]  /*3900*/  FSEL R137, R32, -INF , P4 ;  /* 0xff80000020897808 */ /* 0x004fe40002000000 */
[----:B------:R-:W-:Y:S01]  /*3910*/  FMNMX.FTZ R64, R131, R64, !PT ;  /* 0x0000004083407209 */ /* 0x000fe20007810000 */
[----:B------:R-:W2:Y:S01]  /*3920*/  MUFU.TANH R10, R10 ;  /* 0x0000000a000a7308 */ /* 0x000ea20000002400 */
[----:B------:R-:W-:-:S02]  /*3930*/  FSEL R25, R14, -INF , P2 ;  /* 0xff8000000e197808 */ /* 0x000fc40001000000 */
[----:B------:R-:W-:Y:S02]  /*3940*/  ISETP.GT.AND P2, PT, R6, 0x78, PT ;  /* 0x000000780600780c */ /* 0x000fe40003f44270 */
[----:B---3--:R-:W-:Y:S02]  /*3950*/  FSEL R139, R54, -INF , P3 ;  /* 0xff800000368b7808 */ /* 0x008fe40001800000 */
[----:B------:R-:W-:Y:S01]  /*3960*/  FMNMX.FTZ R64, R137, R64, !PT ;  /* 0x0000004089407209 */ /* 0x000fe20007810000 */
[----:B------:R-:W-:Y:S01]  /*3970*/  MUFU.TANH R42, R42 ;  /* 0x0000002a002a7308 */ /* 0x000fe20000002400 */
[----:B------:R-:W-:Y:S02]  /*3980*/  FSEL R91, R20, -INF , P6 ;  /* 0xff800000145b7808 */ /* 0x000fe40003000000 */
[----:B------:R-:W-:Y:S02]  /*3990*/  ISETP.GT.AND P6, PT, R6, 0x79, PT ;  /* 0x000000790600780c */ /* 0x000fe40003fc4270 */
[----:B----4-:R-:W-:-:S02]  /*39a0*/  FSEL R141, R36, -INF , P2 ;  /* 0xff800000248d7808 */ /* 0x010fc40001000000 */
[----:B------:R-:W-:Y:S01]  /*39b0*/  FMNMX.FTZ R64, R139, R64, !PT ;  /* 0x000000408b407209 */ /* 0x000fe20007810000 */
[----:B------:R3:W4:Y:S01]  /*39c0*/  MUFU.TANH R36, R29 ;  /* 0x0000001d00247308 */ /* 0x0007220000002400 */
[----:B------:R-:W-:Y:S02]  /*39d0*/  FSEL R93, R93, -INF , P5 ;  /* 0xff8000005d5d7808 */ /* 0x000fe40002800000 */
[----:B------:R-:W-:Y:S02]  /*39e0*/  ISETP.GT.AND P5, PT, R6, 0x80, PT ;  /* 0x000000800600780c */ /* 0x000fe40003fa4270 */
[----:B------:R-:W-:Y:S02]  /*39f0*/  FSEL R143, R48, -INF , P6 ;  /* 0xff800000308f7808 */ /* 0x000fe40003000000 */
[----:B------:R-:W-:Y:S01]  /*3a00*/  FMNMX.FTZ R64, R141, R64, !PT ;  /* 0x000000408d407209 */ /* 0x000fe20007810000 */
[----:B------:R-:W5:Y:S01]  /*3a10*/  MUFU.TANH R44, R44 ;  /* 0x0000002c002c7308 */ /* 0x000f620000002400 */
[----:B------:R-:W-:-:S02]  /*3a20*/  FSEL R95, R34, -INF , P4 ;  /* 0xff800000225f7808 */ /* 0x000fc40002000000 */
[----:B------:R-:W-:Y:S02]  /*3a30*/  ISETP.GT.AND P4, PT, R6, 0x81, PT ;  /* 0x000000810600780c */ /* 0x000fe40003f84270 */
[----:B------:R-:W-:Y:S02]  /*3a40*/  FSEL R153, R24, -INF , P5 ;  /* 0xff80000018997808 */ /* 0x000fe40002800000 */
[----:B------:R-:W-:Y:S01]  /*3a50*/  FMNMX.FTZ R64, R143, R64, !PT ;  /* 0x000000408f407209 */ /* 0x000fe20007810000 */
[----:B------:R-:W-:Y:S01]  /*3a60*/  MUFU.TANH R40, R40 ;  /* 0x0000002800287308 */ /* 0x000fe20000002400 */
[----:B-1----:R-:W-:Y:S02]  /*3a70*/  FSEL R97, R56, -INF , P3 ;  /* 0xff80000038617808 */ /* 0x002fe40001800000 */
[----:B------:R-:W-:Y:S02]  /*3a80*/  ISETP.GT.AND P3, PT, R6, 0x88, PT ;  /* 0x000000880600780c */ /* 0x000fe40003f64270 */
[----:B--2---:R-:W-:-:S02]  /*3a90*/  FSEL R155, R10, -INF , P4 ;  /* 0xff8000000a9b7808 */ /* 0x004fc40002000000 */
[----:B------:R-:W-:Y:S02]  /*3aa0*/  FMNMX.FTZ R64, R153, R64, !PT ;  /* 0x0000004099407209 */ /* 0x000fe40007810000 */
[----:B---3--:R-:W-:Y:S01]  /*3ab0*/  FSEL R29, R38, -INF , P2 ;  /* 0xff800000261d7808 */ /* 0x008fe20001000000 */
[----:B------:R-:W-:Y:S01]  /*3ac0*/  FMUL.FTZ R38, R31, UR10 ;  /* 0x0000000a1f267c20 */ /* 0x000fe20008410000 */
[----:B------:R-:W-:Y:S02]  /*3ad0*/  ISETP.GT.AND P2, PT, R6, 0x89, PT ;  /* 0x000000890600780c */ /* 0x000fe40003f44270 */
[----:B------:R-:W-:Y:S02]  /*3ae0*/  FSEL R157, R28, -INF , P3 ;  /* 0xff8000001c9d7808 */ /* 0x000fe40001800000 */
[----:B------:R-:W-:Y:S01]  /*3af0*/  FMNMX.FTZ R64, R155, R64, !PT ;  /* 0x000000409b407209 */ /* 0x000fe20007810000 */
[----:B------:R-:W1:Y:S01]  /*3b00*/  MUFU.TANH R38, R38 ;  /* 0x0000002600267308 */ /* 0x000e620000002400 */
[----:B----4-:R-:W-:-:S02]  /*3b10*/  FSEL R36, R36, -INF , P2 ;  /* 0xff80000024247808 */ /* 0x010fc40001000000 */
[----:B------:R-:W-:-:S04]  /*3b20*/  FMNMX.FTZ R75, R157, R64, !PT ;  /* 0x000000409d4b7209 */ /* 0x000fc80007810000 */
[----:B------:R-:W-:-:S05]  /*3b30*/  FMNMX.FTZ R6, R36, R75, !PT ;  /* 0x0000004b24067209 */ /* 0x000fca0007810000 */
[----:B------:R-:W2:Y:S02]  /*3b40*/  SHFL.BFLY PT, R75, R6, 0x2, 0x1f ;  /* 0x0c401f00064b7f89 */ /* 0x000ea400000e0000 */
[----:B--2---:R-:W-:-:S05]  /*3b50*/  FMNMX.FTZ R10, R6, R75, !PT ;  /* 0x0000004b060a7209 */ /* 0x004fca0007810000 */
[----:B------:R-:W2:Y:S02]  /*3b60*/  SHFL.BFLY PT, R75, R10, 0x1, 0x1f ;  /* 0x0c201f000a4b7f89 */ /* 0x000ea400000e0000 */
[----:B--2---:R-:W-:Y:S02]  /*3b70*/  FMNMX.FTZ R75, R10, R75, !PT ;  /* 0x0000004b0a4b7209 */ /* 0x004fe40007810000 */
[----:B------:R-:W-:Y:S02]  /*3b80*/  FMNMX.FTZ R10, R3, R4, !PT ;  /* 0x00000004030a7209 */ /* 0x000fe40007810000 */
[C---:B------:R-:W-:Y:S01]  /*3b90*/  FSETP.NEU.FTZ.AND P0, PT, R75.reuse, -INF , PT ;  /* 0xff8000004b00780b */ /* 0x040fe20003f1d000 */
[----:B------:R-:W-:Y:S01]  /*3ba0*/  FMUL.FTZ R34, R75, R74 ;  /* 0x0000004a4b227220 */ /* 0x000fe20000410000 */
[----:B------:R-:W-:-:S04]  /*3bb0*/  FMNMX.FTZ R10, R5, R10, !PT ;  /* 0x0000000a050a7209 */ /* 0x000fc80007810000 */
[----:B------:R-:W-:Y:S02]  /*3bc0*/  FMNMX.FTZ R12, R7, R10, !PT ;  /* 0x0000000a070c7209 */ /* 0x000fe40007810000 */
[----:B------:R-:W-:Y:S02]  /*3bd0*/  FSEL R34, R34, RZ, P0 ;  /* 0x000000ff22227208 */ /* 0x000fe40000000000 */
[----:B------:R-:W-:Y:S02]  /*3be0*/  FMNMX.FTZ R12, R9, R12, !PT ;  /* 0x0000000c090c7209 */ /* 0x000fe40007810000 */
[----:B------:R-:W-:Y:S01]  /*3bf0*/  ISETP.NE.AND P0, PT, R68, RZ, PT ;  /* 0x000000ff4400720c */ /* 0x000fe20003f05270 */
[--C-:B------:R-:W-:Y:S01]  /*3c00*/  FFMA.FTZ R6, R45, R74, -R34.reuse ;  /* 0x0000004a2d067223 */ /* 0x100fe20000010822 */
[----:B------:R-:W-:Y:S01]  /*3c10*/  FMNMX.FTZ R12, R11, R12, !PT ;  /* 0x0000000c0b0c7209 */ /* 0x000fe20007810000 */
[-CC-:B------:R-:W-:Y:S01]  /*3c20*/  FFMA.FTZ R105, R105, R74.reuse, -R34.reuse ;  /* 0x0000004a69697223 */ /* 0x180fe20000010822 */
[-CC-:B------:R-:W-:Y:S01]  /*3c30*/  FFMA.FTZ R45, R103, R74.reuse, -R34.reuse ;  /* 0x0000004a672d7223 */ /* 0x180fe20000010822 */
[----:B------:R-:W-:Y:S01]  /*3c40*/  FSEL R103, R46, -INF , P6 ;  /* 0xff8000002e677808 */ /* 0x000fe20003000000 */
[--C-:B------:R-:W-:Y:S01]  /*3c50*/  FFMA.FTZ R31, R107, R74, -R34.reuse ;  /* 0x0000004a6b1f7223 */ /* 0x100fe20000010822 */
[----:B------:R-:W-:Y:S01]  /*3c60*/  FMNMX.FTZ R12, R13, R12, !PT ;  /* 0x0000000c0d0c7209 */ /* 0x000fe20007810000 */
[-CC-:B------:R-:W-:Y:S01]  /*3c70*/  FFMA.FTZ R109, R109, R74.reuse, -R34.reuse ;  /* 0x0000004a6d6d7223 */ /* 0x180fe20000010822 */
[----:B-----5:R-:W-:Y:S01]  /*3c80*/  FSEL R107, R44, -INF , P4 ;  /* 0xff8000002c6b7808 */ /* 0x020fe20002000000 */
[--C-:B------:R-:W-:Y:S01]  /*3c90*/  FFMA.FTZ R32, R49, R74, -R34.reuse ;  /* 0x0000004a31207223 */ /* 0x100fe20000010822 */
[----:B------:R-:W-:Y:S01]  /*3ca0*/  FMNMX.FTZ R12, R15, R12, !PT ;  /* 0x0000000c0f0c7209 */ /* 0x000fe20007810000 */
[-CC-:B------:R-:W-:Y:S01]  /*3cb0*/  FFMA.FTZ R49, R111, R74.reuse, -R34.reuse ;  /* 0x0000004a6f317223 */ /* 0x180fe20000010822 */
[----:B-1----:R-:W-:Y:S01]  /*3cc0*/  FSEL R111, R38, -INF , P2 ;  /* 0xff800000266f7808 */ /* 0x002fe20001000000 */
[--C-:B------:R-:W-:Y:S01]  /*3cd0*/  FFMA.FTZ R39, R73, R74, -R34.reuse ;  /* 0x0000004a49277223 */ /* 0x100fe20000010822 */
[----:B------:R-:W-:Y:S01]  /*3ce0*/  FMNMX.FTZ R12, R21, R12, !PT ;  /* 0x0000000c150c7209 */ /* 0x000fe20007810000 */
[-CC-:B------:R-:W-:Y:S01]  /*3cf0*/  FFMA.FTZ R69, R69, R74.reuse, -R34.reuse ;  /* 0x0000004a45457223 */ /* 0x180fe20000010822 */
[-CC-:B------:R-:W-:Y:S01]  /*3d00*/  FFMA.FTZ R101, R101, R74.reuse, -R34.reuse ;  /* 0x0000004a65657223 */ /* 0x180fe20000010822 */
[--C-:B------:R-:W-:Y:S01]  /*3d10*/  FFMA.FTZ R113, R113, R74, -R34.reuse ;  /* 0x0000004a71717223 */ /* 0x100fe20000010822 */
[----:B------:R-:W-:Y:S01]  /*3d20*/  FMNMX.FTZ R12, R41, R12, !PT ;  /* 0x0000000c290c7209 */ /* 0x000fe20007810000 */
[-CC-:B------:R-:W-:Y:S01]  /*3d30*/  FFMA.FTZ R133, R8, R74.reuse, -R34.reuse ;  /* 0x0000004a08857223 */ /* 0x180fe20000010822 */
[-CC-:B------:R-:W-:Y:S01]  /*3d40*/  FFMA.FTZ R8, R55, R74.reuse, -R34.reuse ;  /* 0x0000004a37087223 */ /* 0x180fe20000010822 */
[--C-:B------:R-:W-:Y:S01]  /*3d50*/  FFMA.FTZ R135, R53, R74, -R34.reuse ;  /* 0x0000004a35877223 */ /* 0x100fe20000010822 */
[----:B------:R-:W-:Y:S01]  /*3d60*/  FMNMX.FTZ R12, R43, R12, !PT ;  /* 0x0000000c2b0c7209 */ /* 0x000fe20007810000 */
[-CC-:B------:R-:W-:Y:S01]  /*3d70*/  FFMA.FTZ R55, R59, R74.reuse, -R34.reuse ;  /* 0x0000004a3b377223 */ /* 0x180fe20000010822 */
[----:B------:R1:W-:Y:S01]  /*3d80*/  MUFU.EX2 R10, R69 ;  /* 0x00000045000a7308 */ /* 0x0003e20000000800 */
        /* <DEDUP_REMOVED lines=8> */
[--C-:B-1----:R-:W-:Y:S01]  /*3e10*/  FFMA.FTZ R69, R119, R74, -R34.reuse ;  /* 0x0000004a77457223 */ /* 0x102fe20000010822 */
        /* <DEDUP_REMOVED lines=11> */
[----:B------:R-:W-:Y:S01]  /*3ed0*/  FFMA.FTZ R115, R36, R74, -R34 ;  /* 0x0000004a24737223 */ /* 0x000fe20000010822 */
[----:B------:R-:W-:-:S04]  /*3ee0*/  FMNMX.FTZ R14, R33, R14, !PT ;  /* 0x0000000e210e7209 */ /* 0x000fc80007810000 */
[----:B------:R-:W-:Y:S02]  /*3ef0*/  FMNMX.FTZ R14, R65, R14, !PT ;  /* 0x0000000e410e7209 */ /* 0x000fe40007810000 */
[----:B------:R-:W-:Y:S01]  /*3f00*/  MUFU.EX2 R6, R6 ;  /* 0x0000000600067308 */ /* 0x000fe20000000800 */
[----:B-1----:R-:W-:Y:S01]  /*3f10*/  FFMA.FTZ R101, R143, R74, -R34 ;  /* 0x0000004a8f657223 */ /* 0x002fe20000010822 */
[----:B------:R-:W-:-:S04]  /*3f20*/  FMNMX.FTZ R14, R67, R14, !PT ;  /* 0x0000000e430e7209 */ /* 0x000fc80007810000 */
[----:B------:R-:W-:Y:S02]  /*3f30*/  FMNMX.FTZ R24, R35, R14, !PT ;  /* 0x0000000e23187209 */ /* 0x000fe40007810000 */
[----:B------:R1:W-:Y:S02]  /*3f40*/  MUFU.EX2 R14, R105 ;  /* 0x00000069000e7308 */ /* 0x0003e40000000800 */
[----:B------:R-:W-:-:S04]  /*3f50*/  FMNMX.FTZ R24, R83, R24, !PT ;  /* 0x0000001853187209 */ /* 0x000fc80007810000 */
[----:B------:R-:W-:Y:S02]  /*3f60*/  FMNMX.FTZ R24, R85, R24, !PT ;  /* 0x0000001855187209 */ /* 0x000fe40007810000 */
[----:B------:R-:W2:Y:S01]  /*3f70*/  MUFU.EX2 R133, R133 ;  /* 0x0000008500857308 */ /* 0x000ea20000000800 */
[----:B-1----:R-:W-:Y:S02]  /*3f80*/  FSEL R105, R42, -INF , P5 ;  /* 0xff8000002a697808 */ /* 0x002fe40002800000 */
[----:B------:R-:W-:-:S04]  /*3f90*/  FMNMX.FTZ R24, R37, R24, !PT ;  /* 0x0000001825187209 */ /* 0x000fc80007810000 */
[----:B------:R-:W-:Y:S01]  /*3fa0*/  FMNMX.FTZ R26, R87, R24, !PT ;  /* 0x00000018571a7209 */ /* 0x000fe20007810000 */
[----:B------:R-:W-:Y:S03]  /*3fb0*/  MUFU.EX2 R32, R32 ;  /* 0x0000002000207308 */ /* 0x000fe60000000800 */
[----:B------:R-:W-:-:S04]  /*3fc0*/  FMNMX.FTZ R26, R89, R26, !PT ;  /* 0x0000001a591a7209 */ /* 0x000fc80007810000 */
[----:B------:R-:W-:Y:S01]  /*3fd0*/  FMNMX.FTZ R26, R25, R26, !PT ;  /* 0x0000001a191a7209 */ /* 0x000fe20007810000 */
[----:B------:R1:W-:Y:S03]  /*3fe0*/  MUFU.EX2 R24, R109 ;  /* 0x0000006d00187308 */ /* 0x0003e60000000800 */
[----:B------:R-:W-:-:S04]  /*3ff0*/  FMNMX.FTZ R26, R91, R26, !PT ;  /* 0x0000001a5b1a7209 */ /* 0x000fc80007810000 */
[----:B------:R-:W-:Y:S01]  /*4000*/  FMNMX.FTZ R30, R93, R26, !PT ;  /* 0x0000001a5d1e7209 */ /* 0x000fe20007810000 */
[----:B------:R-:W-:Y:S01]  /*4010*/  MUFU.EX2 R135, R135 ;  /* 0x0000008700877308 */ /* 0x000fe20000000800 */
[----:B-1----:R-:W-:Y:S01]  /*4020*/  FSEL R109, R40, -INF , P3 ;  /* 0xff800000286d7808 */ /* 0x002fe20001800000 */
[----:B------:R-:W-:Y:S01]  /*4030*/  FFMA.FTZ R40, R125, R74, -R34 ;  /* 0x0000004a7d287223 */ /* 0x000fe20000010822 */
[----:B------:R-:W-:-:S04]  /*4040*/  FMNMX.FTZ R30, R95, R30, !PT ;  /* 0x0000001e5f1e7209 */ /* 0x000fc80007810000 */
[----:B------:R-:W-:Y:S01]  /*4050*/  FMNMX.FTZ R30, R97, R30, !PT ;  /* 0x0000001e611e7209 */ /* 0x000fe20007810000 */
[----:B------:R1:W-:Y:S03]  /*4060*/  MUFU.EX2 R26, R113 ;  /* 0x00000071001a7308 */ /* 0x0003e60000000800 */
[----:B------:R-:W-:-:S04]  /*4070*/  FMNMX.FTZ R30, R29, R30, !PT ;  /* 0x0000001e1d1e7209 */ /* 0x000fc80007810000 */
[----:B------:R-:W-:Y:S01]  /*4080*/  FMNMX.FTZ R42, R103, R30, !PT ;  /* 0x0000001e672a7209 */ /* 0x000fe20007810000 */
[----:B------:R-:W-:Y:S01]  /*4090*/  MUFU.EX2 R8, R8 ;  /* 0x0000000800087308 */ /* 0x000fe20000000800 */
[----:B-1----:R-:W-:Y:S02]  /*40a0*/  FFMA.FTZ R113, R155, R74, -R34 ;  /* 0x0000004a9b717223 */ /* 0x002fe40000010822 */
[----:B------:R-:W-:-:S04]  /*40b0*/  FMNMX.FTZ R42, R105, R42, !PT ;  /* 0x0000002a692a7209 */ /* 0x000fc80007810000 */
[----:B------:R-:W-:Y:S01]  /*40c0*/  FMNMX.FTZ R42, R107, R42, !PT ;  /* 0x0000002a6b2a7209 */ /* 0x000fe20007810000 */
[----:B------:R-:W-:Y:S03]  /*40d0*/  MUFU.EX2 R30, R117 ;  /* 0x00000075001e7308 */ /* 0x000fe60000000800 */
[----:B------:R-:W-:-:S04]  /*40e0*/  FMNMX.FTZ R42, R109, R42, !PT ;  /* 0x0000002a6d2a7209 */ /* 0x000fc80007810000 */
[----:B------:R-:W-:Y:S01]  /*40f0*/  FMNMX.FTZ R44, R111, R42, !PT ;  /* 0x0000002a6f2c7209 */ /* 0x000fe20007810000 */
[-CC-:B------:R-:W-:Y:S01]  /*4100*/  FFMA.FTZ R42, R129, R74.reuse, -R34.reuse ;  /* 0x0000004a812a7223 */ /* 0x180fe20000010822 */
[----:B------:R-:W-:Y:S03]  /*4110*/  MUFU.EX2 R55, R55 ;  /* 0x0000003700377308 */ /* 0x000fe60000000800 */
[----:B------:R-:W1:Y:S05]  /*4120*/  SHFL.BFLY PT, R73, R44, 0x2, 0x1f ;  /* 0x0c401f002c497f89 */ /* 0x000e6a00000e0000 */
[----:B------:R-:W-:Y:S08]  /*4130*/  MUFU.EX2 R39, R39 ;  /* 0x0000002700277308 */ /* 0x000ff00000000800 */
[----:B------:R-:W-:Y:S08]  /*4140*/  MUFU.EX2 R27, R27 ;  /* 0x0000001b001b7308 */ /* 0x000ff00000000800 */
[----:B------:R-:W-:Y:S01]  /*4150*/  MUFU.EX2 R28, R28 ;  /* 0x0000001c001c7308 */ /* 0x000fe20000000800 */
[----:B-1----:R-:W-:Y:S01]  /*4160*/  FMNMX.FTZ R50, R44, R73, !PT ;  /* 0x000000492c327209 */ /* 0x002fe20007810000 */
[----:B------:R-:W-:-:S04]  /*4170*/  FFMA.FTZ R44, R137, R74, -R34 ;  /* 0x0000004a892c7223 */ /* 0x000fc80000010822 */
[----:B------:R-:W1:Y:S02]  /*4180*/  SHFL.BFLY PT, R73, R50, 0x1, 0x1f ;  /* 0x0c201f0032497f89 */ /* 0x000e6400000e0000 */
[----:B------:R-:W-:Y:S08]  /*4190*/  MUFU.EX2 R20, R20 ;  /* 0x0000001400147308 */ /* 0x000ff00000000800 */
[----:B------:R-:W-:Y:S08]  /*41a0*/  MUFU.EX2 R53, R53 ;  /* 0x0000003500357308 */ /* 0x000ff00000000800 */
[----:B------:R-:W-:Y:S01]  /*41b0*/  MUFU.EX2 R45, R45 ;  /* 0x0000002d002d7308 */ /* 0x000fe20000000800 */
[----:B-1----:R-:W-:Y:S01]  /*41c0*/  FMNMX.FTZ R73, R50, R73, !PT ;  /* 0x0000004932497209 */ /* 0x002fe20007810000 */
[----:B------:R-:W-:-:S06]  /*41d0*/  FFMA.FTZ R50, R157, R74, -R34 ;  /* 0x0000004a9d327223 */ /* 0x000fcc0000010822 */
[----:B------:R-:W-:Y:S01]  /*41e0*/  MUFU.EX2 R31, R31 ;  /* 0x0000001f001f7308 */ /* 0x000fe20000000800 */
[C---:B------:R-:W-:Y:S01]  /*41f0*/  FSETP.NEU.FTZ.AND P2, PT, R73.reuse, -INF , PT ;  /* 0xff8000004900780b */ /* 0x040fe20003f5d000 */
[----:B------:R-:W-:-:S05]  /*4200*/  FMUL.FTZ R52, R73, R74 ;  /* 0x0000004a49347220 */ /* 0x000fca0000410000 */
[----:B------:R-:W-:Y:S01]  /*4210*/  FSEL R34, R52, RZ, P2 ;  /* 0x000000ff34227208 */ /* 0x000fe20001000000 */
[----:B------:R-:W-:Y:S01]  /*4220*/  MUFU.EX2 R49, R49 ;  /* 0x0000003100317308 */ /* 0x000fe20000000800 */
[----:B------:R-:W-:-:S03]  /*4230*/  ISETP.GE.AND P2, PT, R23, 0x91, PT ;  /* 0x000000911700780c */ /* 0x000fc60003f46270 */
[-CC-:B------:R-:W-:Y:S01]  /*4240*/  FFMA.FTZ R3, R3, R74.reuse, -R34.reuse ;  /* 0x0000004a03037223 */ /* 0x180fe20000010822 */
[-CC-:B------:R-:W-:Y:S01]  /*4250*/  FFMA.FTZ R4, R4, R74.reuse, -R34.reuse ;  /* 0x0000004a04047223 */ /* 0x180fe20000010822 */
[-CC-:B------:R-:W-:Y:S01]  /*4260*/  FFMA.FTZ R5, R5, R74.reuse, -R34.reuse ;  /* 0x0000004a05057223 */ /* 0x180fe20000010822 */
[-CC-:B------:R-:W-:Y:S01]  /*4270*/  FFMA.FTZ R7, R7, R74.reuse, -R34.reuse ;  /* 0x0000004a07077223 */ /* 0x180fe20000010822 */
[----:B------:R1:W-:Y:S01]  /*4280*/  MUFU.EX2 R66, R3 ;  /* 0x0000000300427308 */ /* 0x0003e20000000800 */
[-CC-:B------:R-:W-:Y:S01]  /*4290*/  FFMA.FTZ R9, R9, R74.reuse, -R34.reuse ;  /* 0x0000004a09097223 */ /* 0x180fe20000010822 */
[-CC-:B------:R-:W-:Y:S01]  /*42a0*/  FFMA.FTZ R36, R11, R74.reuse, -R34.reuse ;  /* 0x0000004a0b247223 */ /* 0x180fe20000010822 */
[-CC-:B------:R-:W-:Y:S01]  /*42b0*/  FFMA.FTZ R11, R13, R74.reuse, -R34.reuse ;  /* 0x0000004a0d0b7223 */ /* 0x180fe20000010822 */
[-CC-:B------:R-:W-:Y:S01]  /*42c0*/  FFMA.FTZ R64, R35, R74.reuse, -R34.reuse ;  /* 0x0000004a23407223 */ /* 0x180fe20000010822 */
[-CC-:B------:R-:W-:Y:S01]  /*42d0*/  FFMA.FTZ R52, R15, R74.reuse, -R34.reuse ;  /* 0x0000004a0f347223 */ /* 0x180fe20000010822 */
[-CC-:B------:R-:W-:Y:S01]  /*42e0*/  FFMA.FTZ R13, R43, R74.reuse, -R34.reuse ;  /* 0x0000004a2b0d7223 */ /* 0x180fe20000010822 */
[-CC-:B------:R-:W-:Y:S01]  /*42f0*/  FFMA.FTZ R54, R41, R74.reuse, -R34.reuse ;  /* 0x0000004a29367223 */ /* 0x180fe20000010822 */
[----:B------:R3:W4:Y:S01]  /*4300*/  MUFU.EX2 R117, R4 ;  /* 0x0000000400757308 */ /* 0x0007220000000800 */
[-CC-:B-1----:R-:W-:Y:S01]  /*4310*/  FFMA.FTZ R3, R21, R74.reuse, -R34.reuse ;  /* 0x0000004a15037223 */ /* 0x182fe20000010822 */
[-CC-:B------:R-:W-:Y:S01]  /*4320*/  FFMA.FTZ R56, R47, R74.reuse, -R34.reuse ;  /* 0x0000004a2f387223 */ /* 0x180fe20000010822 */
[-CC-:B------:R-:W-:Y:S01]  /*4330*/  FFMA.FTZ R15, R51, R74.reuse, -R34.reuse ;  /* 0x0000004a330f7223 */ /* 0x180fe20000010822 */
[-CC-:B------:R-:W-:Y:S01]  /*4340*/  FFMA.FTZ R58, R57, R74.reuse, -R34.reuse ;  /* 0x0000004a393a7223 */ /* 0x180fe20000010822 */
[-CC-:B------:R-:W-:Y:S01]  /*4350*/  FFMA.FTZ R41, R61, R74.reuse, -R34.reuse ;  /* 0x0000004a3d297223 */ /* 0x180fe20000010822 */
[-CC-:B------:R-:W-:Y:S01]  /*4360*/  FFMA.FTZ R60, R63, R74.reuse, -R34.reuse ;  /* 0x0000004a3f3c7223 */ /* 0x180fe20000010822 */
[-C--:B------:R-:W-:Y:S01]  /*4370*/  FFMA.FTZ R21, R33, R74.reuse, -R34 ;  /* 0x0000004a21157223 */ /* 0x080fe20000010822 */
[----:B------:R2:W1:Y:S01]  /*4380*/  MUFU.EX2 R68, R5 ;  /* 0x0000000500447308 */ /* 0x0004620000000800 */
[----:B---3--:R-:W-:Y:S01]  /*4390*/  @!P1 PRMT R4, RZ, 0x654, R0 ;  /* 0x00000654ff049816 */ /* 0x008fe20000000000 */
[-CC-:B------:R-:W-:Y:S01]  /*43a0*/  FFMA.FTZ R62, R65, R74.reuse, -R34.reuse ;  /* 0x0000004a413e7223 */ /* 0x180fe20000010822 */
[-CC-:B------:R-:W-:Y:S01]  /*43b0*/  FFMA.FTZ R33, R67, R74.reuse, -R34.reuse ;  /* 0x0000004a43217223 */ /* 0x180fe20000010822 */
[-CC-:B------:R-:W-:Y:S01]  /*43c0*/  FFMA.FTZ R83, R83, R74.reuse, -R34.reuse ;  /* 0x0000004a53537223 */ /* 0x180fe20000010822 */
[----:B------:R3:W-:Y:S01]  /*43d0*/  @!P1 SYNCS.ARRIVE.TRANS64.RED.A1T0 RZ, [R4+URZ], RZ ;  /* 0x000000ff04ff99a7 */ /* 0x0007e2000810043f */
[-CC-:B------:R-:W-:Y:S01]  /*43e0*/  FFMA.FTZ R23, R85, R74.reuse, -R34.reuse ;  /* 0x0000004a55177223 */ /* 0x180fe20000010822 */
[-CC-:B------:R-:W-:Y:S01]  /*43f0*/  FFMA.FTZ R89, R89, R74.reuse, -R34.reuse ;  /* 0x0000004a59597223 */ /* 0x180fe20000010822 */
[----:B------:R-:W5:Y:S01]  /*4400*/  MUFU.EX2 R7, R7 ;  /* 0x0000000700077308 */ /* 0x000f620000000800 */
[----:B--2---:R-:W-:Y:S01]  /*4410*/  FADD.FTZ R5, R6, R133 ;  /* 0x0000008506057221 */ /* 0x004fe20000010000 */
[----:B----4-:R-:W-:Y:S01]  /*4420*/  FADD.FTZ R35, R66, R117 ;  /* 0x0000007542237221 */ /* 0x010fe20000010000 */
[-CC-:B------:R-:W-:Y:S01]  /*4430*/  FFMA.FTZ R91, R91, R74.reuse, -R34.reuse ;  /* 0x0000004a5b5b7223 */ /* 0x180fe20000010822 */
[--C-:B------:R-:W-:Y:S01]  /*4440*/  FFMA.FTZ R93, R93, R74, -R34.reuse ;  /* 0x0000004a5d5d7223 */ /* 0x100fe20000010822 */
[----:B------:R-:W-:Y:S01]  /*4450*/  FADD.FTZ R70, R32, R5 ;  /* 0x0000000520467221 */ /* 0x000fe20000010000 */
[----:B------:R-:W-:Y:S01]  /*4460*/  F2FP.BF16.F32.PACK_AB R5, R117, R66 ;  /* 0x000000427505723e */ /* 0x000fe200000010ff */
[----:B------:R-:W-:Y:S01]  /*4470*/  FFMA.FTZ R66, R25, R74, -R34 ;  /* 0x0000004a19427223 */ /* 0x000fe20000010822 */
[----:B------:R-:W2:Y:S01]  /*4480*/  MUFU.EX2 R9, R9 ;  /* 0x0000000900097308 */ /* 0x000ea20000000800 */
[----:B-1----:R-:W-:Y:S01]  /*4490*/  FADD.FTZ R72, R68, R35 ;  /* 0x0000002344487221 */ /* 0x002fe20000010000 */
[----:B------:R-:W-:Y:S01]  /*44a0*/  FADD.FTZ R43, R135, R70 ;  /* 0x00000046872b7221 */ /* 0x000fe20000010000 */
[----:B---3--:R-:W-:Y:S01]  /*44b0*/  F2FP.BF16.F32.PACK_AB R4, R133, R6 ;  /* 0x000000068504723e */ /* 0x008fe200000010ff */
[--C-:B------:R-:W-:Y:S01]  /*44c0*/  FFMA.FTZ R35, R87, R74, -R34.reuse ;  /* 0x0000004a57237223 */ /* 0x100fe20000010822 */
[----:B------:R-:W-:Y:S01]  /*44d0*/  F2FP.BF16.F32.PACK_AB R6, R135, R32 ;  /* 0x000000208706723e */ /* 0x000fe200000010ff */
[-CC-:B------:R-:W-:Y:S01]  /*44e0*/  FFMA.FTZ R32, R37, R74.reuse, -R34.reuse ;  /* 0x0000004a25207223 */ /* 0x180fe20000010822 */
[----:B------:R-:W-:Y:S01]  /*44f0*/  FFMA.FTZ R95, R95, R74, -R34 ;  /* 0x0000004a5f5f7223 */ /* 0x000fe20000010822 */
[----:B------:R-:W1:Y:S01]  /*4500*/  MUFU.EX2 R36, R36 ;  /* 0x0000002400247308 */ /* 0x000e620000000800 */
[C---:B-----5:R-:W-:Y:S01]  /*4510*/  FADD.FTZ R72, R7.reuse, R72 ;  /* 0x0000004807487221 */ /* 0x060fe20000010000 */
[----:B------:R-:W-:Y:S01]  /*4520*/  F2FP.BF16.F32.PACK_AB R7, R7, R68 ;  /* 0x000000440707723e */ /* 0x000fe200000010ff */
[----:B------:R-:W-:Y:S01]  /*4530*/  FADD.FTZ R68, R8, R43 ;  /* 0x0000002b08447221 */ /* 0x000fe20000010000 */
[----:B------:R-:W-:Y:S01]  /*4540*/  F2FP.BF16.F32.PACK_AB R8, R55, R8 ;  /* 0x000000083708723e */ /* 0x000fe200000010ff */
[-CC-:B------:R-:W-:Y:S01]  /*4550*/  FFMA.FTZ R97, R97, R74.reuse, -R34.reuse ;  /* 0x0000004a61617223 */ /* 0x180fe20000010822 */
[----:B------:R-:W-:Y:S01]  /*4560*/  FFMA.FTZ R103, R103, R74, -R34 ;  /* 0x0000004a67677223 */ /* 0x000fe20000010822 */
[----:B------:R-:W-:Y:S01]  /*4570*/  FADD.FTZ R37, R55, R68 ;  /* 0x0000004437257221 */ /* 0x000fe20000010000 */
[----:B------:R-:W3:Y:S01]  /*4580*/  MUFU.EX2 R11, R11 ;  /* 0x0000000b000b7308 */ /* 0x000ee20000000800 */
[----:B--2---:R-:W-:Y:S01]  /*4590*/  FADD.FTZ R25, R9, R72 ;  /* 0x0000004809197221 */ /* 0x004fe20000010000 */
[----:B------:R2:W-:Y:S01]  /*45a0*/  STSM.16.M88.4 [R2+0x24300], R4 ;  /* 0x0243000402007844 */ /* 0x0005e20000000200 */
[----:B------:R-:W-:Y:S01]  /*45b0*/  FADD.FTZ R70, R10, R37 ;  /* 0x000000250a467221 */ /* 0x000fe20000010000 */
[----:B------:R-:W-:Y:S01]  /*45c0*/  F2FP.BF16.F32.PACK_AB R10, R39, R10 ;  /* 0x0000000a270a723e */ /* 0x000fe200000010ff */
[-CC-:B------:R-:W-:Y:S01]  /*45d0*/  FFMA.FTZ R105, R105, R74.reuse, -R34.reuse ;  /* 0x0000004a69697223 */ /* 0x180fe20000010822 */
[-C--:B------:R-:W-:Y:S01]  /*45e0*/  FFMA.FTZ R107, R107, R74.reuse, -R34 ;  /* 0x0000004a6b6b7223 */ /* 0x080fe20000010822 */
[----:B------:R-:W-:Y:S01]  /*45f0*/  FADD.FTZ R70, R39, R70 ;  /* 0x0000004627467221 */ /* 0x000fe20000010000 */
[----:B------:R-:W4:Y:S01]  /*4600*/  MUFU.EX2 R52, R52 ;  /* 0x0000003400347308 */ /* 0x000f220000000800 */
[C---:B-1----:R-:W-:Y:S01]  /*4610*/  FADD.FTZ R68, R36.reuse, R25 ;  /* 0x0000001924447221 */ /* 0x042fe20000010000 */
[-CC-:B------:R-:W-:Y:S01]  /*4620*/  FFMA.FTZ R25, R29, R74.reuse, -R34.reuse ;  /* 0x0000004a1d197223 */ /* 0x180fe20000010822 */
[----:B------:R-:W-:Y:S01]  /*4630*/  F2FP.BF16.F32.PACK_AB R9, R36, R9 ;  /* 0x000000092409723e */ /* 0x000fe200000010ff */
[-CC-:B------:R-:W-:Y:S01]  /*4640*/  FFMA.FTZ R109, R109, R74.reuse, -R34.reuse ;  /* 0x0000004a6d6d7223 */ /* 0x180fe20000010822 */
[----:B------:R-:W-:Y:S01]  /*4650*/  FFMA.FTZ R34, R111, R74, -R34 ;  /* 0x0000004a6f227223 */ /* 0x000fe20000010822 */
[----:B------:R-:W-:-:S02]  /*4660*/  IMAD.MOV.U32 R67, RZ, RZ, R71 ;  /* 0x000000ffff437224 */ /* 0x000fc400078e0047 */
[----:B------:R-:W1:Y:S01]  /*4670*/  MUFU.EX2 R3, R3 ;  /* 0x0000000300037308 */ /* 0x000e620000000800 */
[----:B---3--:R-:W-:Y:S01]  /*4680*/  FADD.FTZ R37, R11, R68 ;  /* 0x000000440b257221 */ /* 0x008fe20000010000 */
[----:B--2---:R-:W-:Y:S01]  /*4690*/  F2FP.BF16.F32.PACK_AB R4, R28, R27 ;  /* 0x0000001b1c04723e */ /* 0x004fe200000010ff */
[--C-:B------:R-:W-:Y:S02]  /*46a0*/  IMAD.MOV.U32 R65, RZ, RZ, R71.reuse ;  /* 0x000000ffff417224 */ /* 0x100fe400078e0047 */
[--C-:B------:R-:W-:Y:S02]  /*46b0*/  IMAD.MOV.U32 R63, RZ, RZ, R71.reuse ;  /* 0x000000ffff3f7224 */ /* 0x100fe400078e0047 */
[----:B------:R-:W-:Y:S01]  /*46c0*/  IMAD.MOV.U32 R61, RZ, RZ, R71 ;  /* 0x000000ffff3d7224 */ /* 0x000fe200078e0047 */
[----:B------:R-:W2:Y:S01]  /*46d0*/  MUFU.EX2 R54, R54 ;  /* 0x0000003600367308 */ /* 0x000ea20000000800 */
[C---:B----4-:R-:W-:Y:S01]  /*46e0*/  FADD.FTZ R68, R52.reuse, R37 ;  /* 0x0000002534447221 */ /* 0x050fe20000010000 */
[----:B------:R-:W-:Y:S01]  /*46f0*/  FADD.FTZ R37, R27, R70 ;  /* 0x000000461b257221 */ /* 0x000fe20000010000 */
[----:B------:R-:W-:Y:S01]  /*4700*/  F2FP.BF16.F32.PACK_AB R11, R52, R11 ;  /* 0x0000000b340b723e */ /* 0x000fe200000010ff */
[----:B------:R-:W-:-:S02]  /*4710*/  IMAD.MOV.U32 R57, RZ, RZ, R71 ;  /* 0x000000ffff397224 */ /* 0x000fc400078e0047 */
[----:B------:R-:W-:Y:S01]  /*4720*/  FADD.FTZ R37, R28, R37 ;  /* 0x000000251c257221 */ /* 0x000fe20000010000 */
[----:B------:R-:W-:Y:S01]  /*4730*/  IMAD.MOV.U32 R55, RZ, RZ, R71 ;  /* 0x000000ffff377224 */ /* 0x000fe200078e0047 */
[----:B------:R-:W3:Y:S01]  /*4740*/  MUFU.EX2 R13, R13 ;  /* 0x0000000d000d7308 */ /* 0x000ee20000000800 */
[----:B-1----:R-:W-:Y:S01]  /*4750*/  FADD.FTZ R43, R3, R68 ;  /* 0x00000044032b7221 */ /* 0x002fe20000010000 */
[----:B------:R-:W-:Y:S01]  /*4760*/  FADD.FTZ R70, R20, R37 ;  /* 0x0000002514467221 */ /* 0x000fe20000010000 */
[----:B------:R-:W-:Y:S01]  /*4770*/  STSM.16.M88.4 [R2+0x25b00], R8 ;  /* 0x025b000802007844 */ /* 0x000fe20000000200 */
[--C-:B------:R-:W-:Y:S02]  /*4780*/  IMAD.MOV.U32 R51, RZ, RZ, R71.reuse ;  /* 0x000000ffff337224 */ /* 0x100fe400078e0047 */
[----:B------:R-:W-:Y:S01]  /*4790*/  FADD.FTZ R47, R53, R70 ;  /* 0x00000046352f7221 */ /* 0x000fe20000010000 */
[----:B------:R-:W-:Y:S01]  /*47a0*/  IMAD.MOV.U32 R39, RZ, RZ, R71 ;  /* 0x000000ffff277224 */ /* 0x000fe200078e0047 */
[----:B------:R-:W1:Y:S01]  /*47b0*/  MUFU.EX2 R56, R56 ;  /* 0x0000003800387308 */ /* 0x000e620000000800 */
[----:B--2---:R-:W-:Y:S01]  /*47c0*/  FADD.FTZ R68, R54, R43 ;  /* 0x0000002b36447221 */ /* 0x004fe20000010000 */
[----:B------:R-:W-:Y:S01]  /*47d0*/  FADD.FTZ R70, R12, R47 ;  /* 0x0000002f0c467221 */ /* 0x000fe20000010000 */
[----:B------:R-:W-:-:S02]  /*47e0*/  F2FP.BF16.F32.PACK_AB R5, R54, R3 ;  /* 0x000000033605723e */ /* 0x000fc400000010ff */
[C---:B------:R-:W-:Y:S01]  /*47f0*/  F2FP.BF16.F32.PACK_AB R12, R45.reuse, R12 ;  /* 0x0000000c2d0c723e */ /* 0x040fe200000010ff */
[----:B------:R-:W-:Y:S01]  /*4800*/  FADD.FTZ R47, R45, R70 ;  /* 0x000000462d2f7221 */ /* 0x000fe20000010000 */
[----:B------:R-:W-:Y:S01]  /*4810*/  MOV R70, R71 ;  /* 0x0000004700467202 */ /* 0x000fe20000000f00 */
[----:B------:R-:W2:Y:S01]  /*4820*/  MUFU.EX2 R15, R15 ;  /* 0x0000000f000f7308 */ /* 0x000ea20000000800 */
[----:B---3--:R-:W-:Y:S01]  /*4830*/  FADD.FTZ R37, R13, R68 ;  /* 0x000000440d257221 */ /* 0x008fe20000010000 */
[----:B------:R-:W-:Y:S01]  /*4840*/  FADD.FTZ R6, R14, R47 ;  /* 0x0000002f0e067221 */ /* 0x000fe20000010000 */
[----:B------:R-:W-:-:S03]  /*4850*/  F2FP.BF16.F32.PACK_AB R14, R31, R14 ;  /* 0x0000000e1f0e723e */ /* 0x000fc600000010ff */
[----:B------:R-:W-:Y:S01]  /*4860*/  FADD.FTZ R27, R31, R6 ;  /* 0x000000061f1b7221 */ /* 0x000fe20000010000 */
[----:B------:R-:W-:Y:S01]  /*4870*/  F2FP.BF16.F32.PACK_AB R6, R53, R20 ;  /* 0x000000143506723e */ /* 0x000fe200000010ff */
[----:B------:R-:W3:Y:S01]  /*4880*/  MUFU.EX2 R58, R58 ;  /* 0x0000003a003a7308 */ /* 0x000ee20000000800 */
[----:B-1----:R-:W-:Y:S01]  /*4890*/  FADD.FTZ R68, R56, R37 ;  /* 0x0000002538447221 */ /* 0x002fe20000010000 */
[----:B------:R-:W-:Y:S01]  /*48a0*/  FADD.FTZ R52, R24, R27 ;  /* 0x0000001b18347221 */ /* 0x000fe20000010000 */
[----:B------:R-:W-:Y:S01]  /*48b0*/  F2FP.BF16.F32.PACK_AB R24, R49, R24 ;  /* 0x000000183118723e */ /* 0x000fe200000010ff */
[--C-:B------:R-:W-:Y:S02]  /*48c0*/  IMAD.MOV.U32 R53, RZ, RZ, R71.reuse ;  /* 0x000000ffff357224 */ /* 0x100fe400078e0047 */
[----:B------:R-:W-:Y:S02]  /*48d0*/  IMAD.MOV.U32 R31, RZ, RZ, R71 ;  /* 0x000000ffff1f7224 */ /* 0x000fe400078e0047 */
[----:B------:R-:W1:Y:S01]  /*48e0*/  MUFU.EX2 R41, R41 ;  /* 0x0000002900297308 */ /* 0x000e620000000800 */
[----:B--2---:R-:W-:-:S07]  /*48f0*/  FADD.FTZ R37, R15, R68 ;  /* 0x000000440f257221 */ /* 0x004fce0000010000 */
[----:B------:R-:W2:Y:S01]  /*4900*/  MUFU.EX2 R60, R60 ;  /* 0x0000003c003c7308 */ /* 0x000ea20000000800 */
[----:B---3--:R-:W-:Y:S01]  /*4910*/  FADD.FTZ R68, R58, R37 ;  /* 0x000000253a447221 */ /* 0x008fe20000010000 */
[----:B------:R-:W-:-:S06]  /*4920*/  IMAD.MOV.U32 R37, RZ, RZ, R71 ;  /* 0x000000ffff257224 */ /* 0x000fcc00078e0047 */
[----:B------:R-:W3:Y:S01]  /*4930*/  MUFU.EX2 R21, R21 ;  /* 0x0000001500157308 */ /* 0x000ee20000000800 */
[----:B-1----:R-:W-:Y:S01]  /*4940*/  FADD.FTZ R7, R41, R68 ;  /* 0x0000004429077221 */ /* 0x002fe20000010000 */
[----:B------:R-:W-:-:S06]  /*4950*/  IMAD.MOV.U32 R68, RZ, RZ, R71 ;  /* 0x000000ffff447224 */ /* 0x000fcc00078e0047 */
[----:B------:R-:W1:Y:S01]  /*4960*/  MUFU.EX2 R62, R62 ;  /* 0x0000003e003e7308 */ /* 0x000e620000000800 */
[----:B--2---:R-:W-:Y:S01]  /*4970*/  FADD.FTZ R28, R60, R7 ;  /* 0x000000073c1c7221 */ /* 0x004fe20000010000 */
[----:B------:R-:W-:Y:S01]  /*4980*/  F2FP.BF16.F32.PACK_AB R7, R56, R13 ;  /* 0x0000000d3807723e */ /* 0x000fe200000010ff */
[----:B------:R-:W-:Y:S01]  /*4990*/  FADD.FTZ R13, R49, R52 ;  /* 0x00000034310d7221 */ /* 0x000fe20000010000 */
[--C-:B------:R-:W-:Y:S02]  /*49a0*/  IMAD.MOV.U32 R56, RZ, RZ, R71.reuse ;  /* 0x000000ffff387224 */ /* 0x100fe400078e0047 */
[----:B------:R-:W-:Y:S02]  /*49b0*/  IMAD.MOV.U32 R49, RZ, RZ, R71 ;  /* 0x000000ffff317224 */ /* 0x000fe400078e0047 */
[----:B------:R-:W-:Y:S01]  /*49c0*/  FADD.FTZ R52, R26, R13 ;  /* 0x0000000d1a347221 */ /* 0x000fe20000010000 */
[----:B------:R-:W2:Y:S01]  /*49d0*/  MUFU.EX2 R33, R33 ;  /* 0x0000002100217308 */ /* 0x000ea20000000800 */
[----:B---3--:R-:W-:Y:S01]  /*49e0*/  FADD.FTZ R3, R21, R28 ;  /* 0x0000001c15037221 */ /* 0x008fe20000010000 */
[----:B------:R3:W-:Y:S01]  /*49f0*/  STSM.16.M88.4 [R2+0x27300], R4 ;  /* 0x0273000402007844 */ /* 0x0007e20000000200 */
[----:B------:R-:W-:-:S02]  /*4a00*/  F2FP.BF16.F32.PACK_AB R13, R58, R15 ;  /* 0x0000000f3a0d723e */ /* 0x000fc400000010ff */
[----:B------:R-:W-:Y:S01]  /*4a10*/  F2FP.BF16.F32.PACK_AB R15, R60, R41 ;  /* 0x000000293c0f723e */ /* 0x000fe200000010ff */
[----:B------:R-:W-:Y:S01]  /*4a20*/  IMAD.MOV.U32 R60, RZ, RZ, R71 ;  /* 0x000000ffff3c7224 */ /* 0x000fe200078e0047 */
[----:B------:R-:W-:Y:S01]  /*4a30*/  MOV R58, R71 ;  /* 0x00000047003a7202 */ /* 0x000fe20000000f00 */
[----:B------:R-:W4:Y:S01]  /*4a40*/  MUFU.EX2 R59, R59 ;  /* 0x0000003b003b7308 */ /* 0x000f220000000800 */
[----:B-1----:R-:W-:Y:S01]  /*4a50*/  FADD.FTZ R28, R62, R3 ;  /* 0x000000033e1c7221 */ /* 0x002fe20000010000 */
[----:B------:R-:W-:Y:S06]  /*4a60*/  STSM.16.M88.4 [R2+0x28b00], R12 ;  /* 0x028b000c02007844 */ /* 0x000fec0000000200 */
[----:B------:R-:W1:Y:S01]  /*4a70*/  MUFU.EX2 R64, R64 ;  /* 0x0000004000407308 */ /* 0x000e620000000800 */
[----:B--2---:R-:W-:-:S07]  /*4a80*/  FADD.FTZ R3, R33, R28 ;  /* 0x0000001c21037221 */ /* 0x004fce0000010000 */
[----:B------:R-:W2:Y:S01]  /*4a90*/  MUFU.EX2 R0, R83 ;  /* 0x0000005300007308 */ /* 0x000ea20000000800 */
[C---:B----4-:R-:W-:Y:S01]  /*4aa0*/  FADD.FTZ R27, R59.reuse, R52 ;  /* 0x000000343b1b7221 */ /* 0x050fe20000010000 */
[----:B------:R-:W-:Y:S01]  /*4ab0*/  F2FP.BF16.F32.PACK_AB R26, R59, R26 ;  /* 0x0000001a3b1a723e */ /* 0x000fe200000010ff */
[----:B------:R-:W-:Y:S02]  /*4ac0*/  IMAD.MOV.U32 R59, RZ, RZ, R71 ;  /* 0x000000ffff3b7224 */ /* 0x000fe400078e0047 */
[----:B------:R-:W-:-:S03]  /*4ad0*/  FADD.FTZ R28, R30, R27 ;  /* 0x0000001b1e1c7221 */ /* 0x000fc60000010000 */
[----:B------:R-:W4:Y:S01]  /*4ae0*/  MUFU.EX2 R69, R69 ;  /* 0x0000004500457308 */ /* 0x000f220000000800 */
[----:B-1----:R-:W-:-:S07]  /*4af0*/  FADD.FTZ R3, R64, R3 ;  /* 0x0000000340037221 */ /* 0x002fce0000010000 */
[----:B------:R-:W1:Y:S01]  /*4b00*/  MUFU.EX2 R23, R23 ;  /* 0x0000001700177308 */ /* 0x000e620000000800 */
[----:B--2---:R-:W-:-:S07]  /*4b10*/  FADD.FTZ R52, R0, R3 ;  /* 0x0000000300347221 */ /* 0x004fce0000010000 */
[----:B------:R-:W2:Y:S01]  /*4b20*/  MUFU.EX2 R38, R38 ;  /* 0x0000002600267308 */ /* 0x000ea20000000800 */
[C---:B----4-:R-:W-:Y:S01]  /*4b30*/  FADD.FTZ R3, R69.reuse, R28 ;  /* 0x0000001c45037221 */ /* 0x050fe20000010000 */
[----:B---3--:R-:W-:Y:S01]  /*4b40*/  F2FP.BF16.F32.PACK_AB R4, R69, R30 ;  /* 0x0000001e4504723e */ /* 0x008fe200000010ff */
[----:B------:R-:W-:Y:S01]  /*4b50*/  IMAD.MOV.U32 R69, RZ, RZ, R71 ;  /* 0x000000ffff457224 */ /* 0x000fe200078e0047 */
[----:B------:R-:W-:-:S04]  /*4b60*/  MOV R30, R71 ;  /* 0x00000047001e7202 */ /* 0x000fc80000000f00 */
[----:B------:R-:W3:Y:S01]  /*4b70*/  MUFU.EX2 R32, R32 ;  /* 0x0000002000207308 */ /* 0x000ee20000000800 */
[C---:B-1----:R-:W-:Y:S01]  /*4b80*/  FADD.FTZ R27, R23.reuse, R52 ;  /* 0x00000034171b7221 */ /* 0x042fe20000010000 */
[----:B------:R-:W-:-:S06]  /*4b90*/  F2FP.BF16.F32.PACK_AB R5, R23, R0 ;  /* 0x000000001705723e */ /* 0x000fcc00000010ff */
[----:B------:R-:W1:Y:S01]  /*4ba0*/  MUFU.EX2 R77, R77 ;  /* 0x0000004d004d7308 */ /* 0x000e620000000800 */
[----:B--2---:R-:W-:-:S07]  /*4bb0*/  FADD.FTZ R52, R38, R3 ;  /* 0x0000000326347221 */ /* 0x004fce0000010000 */
[----:B------:R-:W2:Y:S01]  /*4bc0*/  MUFU.EX2 R35, R35 ;  /* 0x0000002300237308 */ /* 0x000ea20000000800 */
[----:B---3--:R-:W-:Y:S01]  /*4bd0*/  FADD.FTZ R54, R32, R27 ;  /* 0x0000001b20367221 */ /* 0x008fe20000010000 */
[----:B------:R-:W-:Y:S01]  /*4be0*/  F2FP.BF16.F32.PACK_AB R27, R64, R33 ;  /* 0x00000021401b723e */ /* 0x000fe200000010ff */
[--C-:B------:R-:W-:Y:S02]  /*4bf0*/  IMAD.MOV.U32 R64, RZ, RZ, R71.reuse ;  /* 0x000000ffff407224 */ /* 0x100fe400078e0047 */
[----:B------:R-:W-:-:S03]  /*4c00*/  IMAD.MOV.U32 R33, RZ, RZ, R71 ;  /* 0x000000ffff217224 */ /* 0x000fc600078e0047 */
[----:B------:R-:W3:Y:S01]  /*4c10*/  MUFU.EX2 R40, R40 ;  /* 0x0000002800287308 */ /* 0x000ee20000000800 */
[----:B-1----:R-:W-:Y:S01]  /*4c20*/  FADD.FTZ R3, R77, R52 ;  /* 0x000000344d037221 */ /* 0x002fe20000010000 */
[----:B------:R-:W-:-:S06]  /*4c30*/  IMAD.MOV.U32 R52, RZ, RZ, R71 ;  /* 0x000000ffff347224 */ /* 0x000fcc00078e0047 */
[----:B------:R-:W1:Y:S01]  /*4c40*/  MUFU.EX2 R29, R89 ;  /* 0x00000059001d7308 */ /* 0x000e620000000800 */
[----:B--2---:R-:W-:-:S07]  /*4c50*/  FADD.FTZ R54, R35, R54 ;  /* 0x0000003623367221 */ /* 0x004fce0000010000 */
[----:B------:R-:W2:Y:S01]  /*4c60*/  MUFU.EX2 R66, R66 ;  /* 0x0000004200427308 */ /* 0x000ea20000000800 */
[----:B---3--:R-:W-:-:S07]  /*4c70*/  FADD.FTZ R6, R40, R3 ;  /* 0x0000000328067221 */ /* 0x008fce0000010000 */
[----:B------:R-:W3:Y:S01]  /*4c80*/  MUFU.EX2 R43, R91 ;  /* 0x0000005b002b7308 */ /* 0x000ee20000000800 */
[----:B-1----:R-:W-:Y:S01]  /*4c90*/  FADD.FTZ R3, R29, R54 ;  /* 0x000000361d037221 */ /* 0x002fe20000010000 */
[----:B------:R-:W-:-:S06]  /*4ca0*/  MOV R54, R71 ;  /* 0x0000004700367202 */ /* 0x000fcc0000000f00 */
[----:B------:R-:W1:Y:S01]  /*4cb0*/  MUFU.EX2 R79, R79 ;  /* 0x0000004f004f7308 */ /* 0x000e620000000800 */
[C---:B--2---:R-:W-:Y:S01]  /*4cc0*/  FADD.FTZ R8, R66.reuse, R3 ;  /* 0x0000000342087221 */ /* 0x044fe20000010000 */
[----:B------:R-:W-:Y:S01]  /*4cd0*/  F2FP.BF16.F32.PACK_AB R41, R66, R29 ;  /* 0x0000001d4229723e */ /* 0x000fe200000010ff */
[----:B------:R-:W-:Y:S01]  /*4ce0*/  IMAD.MOV.U32 R29, RZ, RZ, R71 ;  /* 0x000000ffff1d7224 */ /* 0x000fe200078e0047 */
[----:B------:R-:W-:-:S04]  /*4cf0*/  MOV R66, R71 ;  /* 0x0000004700427202 */ /* 0x000fc80000000f00 */
[----:B------:R-:W2:Y:S01]  /*4d00*/  MUFU.EX2 R36, R93 ;  /* 0x0000005d00247308 */ /* 0x000ea20000000800 */
[----:B---3--:R-:W-:-:S07]  /*4d10*/  FADD.FTZ R3, R43, R8 ;  /* 0x000000082b037221 */ /* 0x008fce0000010000 */
[----:B------:R-:W3:Y:S01]  /*4d20*/  MUFU.EX2 R42, R42 ;  /* 0x0000002a002a7308 */ /* 0x000ee20000000800 */
[----:B-1----:R-:W-:Y:S01]  /*4d30*/  FADD.FTZ R7, R79, R6 ;  /* 0x000000064f077221 */ /* 0x002fe20000010000 */
[----:B------:R-:W-:Y:S02]  /*4d40*/  F2FP.BF16.F32.PACK_AB R6, R77, R38 ;  /* 0x000000264d06723e */ /* 0x000fe400000010ff */
[----:B------:R-:W-:Y:S02]  /*4d50*/  F2FP.BF16.F32.PACK_AB R40, R79, R40 ;  /* 0x000000284f28723e */ /* 0x000fe400000010ff */
[----:B------:R-:W-:Y:S02]  /*4d60*/  MOV R38, R71 ;  /* 0x0000004700267202 */ /* 0x000fe40000000f00 */
[----:B------:R-:W1:Y:S01]  /*4d70*/  MUFU.EX2 R95, R95 ;  /* 0x0000005f005f7308 */ /* 0x000e620000000800 */
[C---:B--2---:R-:W-:Y:S01]  /*4d80*/  FADD.FTZ R8, R36.reuse, R3 ;  /* 0x0000000324087221 */ /* 0x044fe20000010000 */
[----:B------:R-:W-:Y:S01]  /*4d90*/  F2FP.BF16.F32.PACK_AB R43, R36, R43 ;  /* 0x0000002b242b723e */ /* 0x000fe200000010ff */
[----:B------:R-:W-:-:S05]  /*4da0*/  IMAD.MOV.U32 R36, RZ, RZ, R71 ;  /* 0x000000ffff247224 */ /* 0x000fca00078e0047 */
[----:B------:R-:W2:Y:S01]  /*4db0*/  MUFU.EX2 R81, R81 ;  /* 0x0000005100517308 */ /* 0x000ea20000000800 */
[----:B---3--:R-:W-:Y:S01]  /*4dc0*/  FADD.FTZ R10, R42, R7 ;  /* 0x000000072a0a7221 */ /* 0x008fe20000010000 */
[----:B------:R-:W-:Y:S01]  /*4dd0*/  F2FP.BF16.F32.PACK_AB R7, R35, R32 ;  /* 0x000000202307723e */ /* 0x000fe200000010ff */
[--C-:B------:R-:W-:Y:S02]  /*4de0*/  IMAD.MOV.U32 R35, RZ, RZ, R71.reuse ;  /* 0x000000ffff237224 */ /* 0x100fe400078e0047 */
[----:B------:R-:W-:-:S03]  /*4df0*/  IMAD.MOV.U32 R32, RZ, RZ, R71 ;  /* 0x000000ffff207224 */ /* 0x000fc600078e0047 */
[----:B------:R-:W3:Y:S01]  /*4e00*/  MUFU.EX2 R20, R97 ;  /* 0x0000006100147308 */ /* 0x000ee20000000800 */
[----:B-1----:R-:W-:-:S07]  /*4e10*/  FADD.FTZ R3, R95, R8 ;  /* 0x000000085f037221 */ /* 0x002fce0000010000 */
[----:B------:R-:W1:Y:S01]  /*4e20*/  MUFU.EX2 R44, R44 ;  /* 0x0000002c002c7308 */ /* 0x000e620000000800 */
[C---:B--2---:R-:W-:Y:S01]  /*4e30*/  FADD.FTZ R9, R81.reuse, R10 ;  /* 0x0000000a51097221 */ /* 0x044fe20000010000 */
[----:B------:R-:W-:-:S06]  /*4e40*/  F2FP.BF16.F32.PACK_AB R42, R81, R42 ;  /* 0x0000002a512a723e */ /* 0x000fcc00000010ff */
[----:B------:R2:W4:Y:S01]  /*4e50*/  MUFU.EX2 R47, R25 ;  /* 0x00000019002f7308 */ /* 0x0005220000000800 */
[C---:B---3--:R-:W-:Y:S01]  /*4e60*/  FADD.FTZ R8, R20.reuse, R3 ;  /* 0x0000000314087221 */ /* 0x048fe20000010000 */
[----:B------:R-:W-:-:S06]  /*4e70*/  F2FP.BF16.F32.PACK_AB R45, R20, R95 ;  /* 0x0000005f142d723e */ /* 0x000fcc00000010ff */
[----:B------:R-:W3:Y:S01]  /*4e80*/  MUFU.EX2 R99, R99 ;  /* 0x0000006300637308 */ /* 0x000ee20000000800 */
[----:B--2---:R-:W-:Y:S01]  /*4e90*/  F2FP.BF16.F32.PACK_AB R25, R62, R21 ;  /* 0x000000153e19723e */ /* 0x004fe200000010ff */
[----:B-1----:R-:W-:Y:S01]  /*4ea0*/  FADD.FTZ R10, R44, R9 ;  /* 0x000000092c0a7221 */ /* 0x002fe20000010000 */
[----:B------:R-:W-:-:S03]  /*4eb0*/  MOV R62, R71 ;  /* 0x00000047003e7202 */ /* 0x000fc60000000f00 */
[----:B------:R1:W-:Y:S02]  /*4ec0*/  STSM.16.M88.4 [R2+0x2a300], R24 ;  /* 0x02a3001802007844 */ /* 0x0003e40000000200 */
[----:B------:R-:W2:Y:S01]  /*4ed0*/  MUFU.EX2 R28, R103 ;  /* 0x00000067001c7308 */ /* 0x000ea20000000800 */
[----:B----4-:R-:W-:Y:S01]  /*4ee0*/  FADD.FTZ R3, R47, R8 ;  /* 0x000000082f037221 */ /* 0x010fe20000010000 */
[----:B------:R4:W-:Y:S04]  /*4ef0*/  STSM.16.M88.4 [R2+0x2bb00], R4 ;  /* 0x02bb000402007844 */ /* 0x0009e80000000200 */
[----:B------:R5:W-:Y:S02]  /*4f00*/  STSM.16.M88.4 [R2+0x2d300], R40 ;  /* 0x02d3002802007844 */ /* 0x000be40000000200 */
[----:B------:R-:W5:Y:S01]  /*4f10*/  MUFU.EX2 R46, R46 ;  /* 0x0000002e002e7308 */ /* 0x000f620000000800 */
[C---:B---3--:R-:W-:Y:S01]  /*4f20*/  FADD.FTZ R9, R99.reuse, R10 ;  /* 0x0000000a63097221 */ /* 0x048fe20000010000 */
[----:B------:R-:W-:Y:S01]  /*4f30*/  F2FP.BF16.F32.PACK_AB R44, R99, R44 ;  /* 0x0000002c632c723e */ /* 0x000fe200000010ff */
[----:B-1----:R-:W-:Y:S01]  /*4f40*/  IMAD.MOV.U32 R27, RZ, RZ, R71 ;  /* 0x000000ffff1b7224 */ /* 0x002fe200078e0047 */
[----:B------:R-:W-:-:S04]  /*4f50*/  MOV R26, R71 ;  /* 0x00000047001a7202 */ /* 0x000fc80000000f00 */
[----:B------:R-:W1:Y:S01]  /*4f60*/  MUFU.EX2 R101, R101 ;  /* 0x0000006500657308 */ /* 0x000e620000000800 */
[C---:B--2---:R-:W-:Y:S01]  /*4f70*/  F2FP.BF16.F32.PACK_AB R47, R28.reuse, R47 ;  /* 0x0000002f1c2f723e */ /* 0x044fe200000010ff */
[----:B----4-:R-:W-:Y:S01]  /*4f80*/  FADD.FTZ R4, R28, R3 ;  /* 0x000000031c047221 */ /* 0x010fe20000010000 */
[--C-:B------:R-:W-:Y:S02]  /*4f90*/  IMAD.MOV.U32 R28, RZ, RZ, R71.reuse ;  /* 0x000000ffff1c7224 */ /* 0x100fe400078e0047 */
[--C-:B------:R-:W-:Y:S01]  /*4fa0*/  IMAD.MOV.U32 R25, RZ, RZ, R71.reuse ;  /* 0x000000ffff197224 */ /* 0x100fe200078e0047 */
[----:B-----5:R-:W-:Y:S01]  /*4fb0*/  MOV R42, R71 ;  /* 0x00000047002a7202 */ /* 0x020fe20000000f00 */
[----:B------:R-:W-:Y:S01]  /*4fc0*/  IMAD.MOV.U32 R43, RZ, RZ, R71 ;  /* 0x000000ffff2b7224 */ /* 0x000fe200078e0047 */
[----:B------:R-:W2:Y:S01]  /*4fd0*/  MUFU.EX2 R105, R105 ;  /* 0x0000006900697308 */ /* 0x000ea20000000800 */
[----:B------:R-:W-:Y:S01]  /*4fe0*/  FADD.FTZ R10, R46, R9 ;  /* 0x000000092e0a7221 */ /* 0x000fe20000010000 */
[----:B------:R-:W-:-:S02]  /*4ff0*/  IMAD.MOV.U32 R41, RZ, RZ, R71 ;  /* 0x000000ffff297224 */ /* 0x000fc400078e0047 */
[--C-:B------:R-:W-:Y:S02]  /*5000*/  IMAD.MOV.U32 R40, RZ, RZ, R71.reuse ;  /* 0x000000ffff287224 */ /* 0x100fe400078e0047 */
[----:B------:R-:W-:Y:S02]  /*5010*/  IMAD.MOV.U32 R24, RZ, RZ, R71 ;  /* 0x000000ffff187224 */ /* 0x000fe400078e0047 */
[----:B------:R-:W3:Y:S01]  /*5020*/  MUFU.EX2 R48, R48 ;  /* 0x0000003000307308 */ /* 0x000ee20000000800 */
[C---:B-1----:R-:W-:Y:S01]  /*5030*/  F2FP.BF16.F32.PACK_AB R46, R101.reuse, R46 ;  /* 0x0000002e652e723e */ /* 0x042fe200000010ff */
[----:B------:R-:W-:-:S04]  /*5040*/  FADD.FTZ R5, R101, R10 ;  /* 0x0000000a65057221 */ /* 0x000fc80000010000 */
[----:B------:R1:W-:Y:S02]  /*5050*/  STSM.16.M88.4 [R2+0x2eb00], R44 ;  /* 0x02eb002c02007844 */ /* 0x0003e40000000200 */
[----:B------:R-:W4:Y:S01]  /*5060*/  MUFU.EX2 R113, R113 ;  /* 0x0000007100717308 */ /* 0x000f220000000800 */
[----:B--2---:R-:W-:-:S07]  /*5070*/  FADD.FTZ R3, R105, R4 ;  /* 0x0000000469037221 */ /* 0x004fce0000010000 */
[----:B------:R-:W-:Y:S01]  /*5080*/  MUFU.EX2 R50, R50 ;  /* 0x0000003200327308 */ /* 0x000fe20000000800 */
[----:B---3--:R-:W-:Y:S01]  /*5090*/  FADD.FTZ R6, R48, R5 ;  /* 0x0000000530067221 */ /* 0x008fe20000010000 */
[----:B-1----:R-:W-:Y:S01]  /*50a0*/  IMAD.MOV.U32 R47, RZ, RZ, R71 ;  /* 0x000000ffff2f7224 */ /* 0x002fe200078e0047 */
[----:B------:R-:W-:-:S05]  /*50b0*/  MOV R46, R71 ;  /* 0x00000047002e7202 */ /* 0x000fca0000000f00 */
[----:B------:R-:W1:Y:S01]  /*50c0*/  MUFU.EX2 R115, R115 ;  /* 0x0000007300737308 */ /* 0x000e620000000800 */
[C---:B----4-:R-:W-:Y:S01]  /*50d0*/  F2FP.BF16.F32.PACK_AB R104, R113.reuse, R48 ;  /* 0x000000307168723e */ /* 0x050fe200000010ff */
[----:B------:R-:W-:Y:S01]  /*50e0*/  FADD.FTZ R5, R113, R6 ;  /* 0x0000000671057221 */ /* 0x000fe20000010000 */
[--C-:B------:R-:W-:Y:S02]  /*50f0*/  IMAD.MOV.U32 R48, RZ, RZ, R71.reuse ;  /* 0x000000ffff307224 */ /* 0x100fe400078e0047 */
[--C-:B------:R-:W-:Y:S02]  /*5100*/  IMAD.MOV.U32 R45, RZ, RZ, R71.reuse ;  /* 0x000000ffff2d7224 */ /* 0x100fe400078e0047 */
[----:B------:R-:W-:Y:S01]  /*5110*/  IMAD.MOV.U32 R44, RZ, RZ, R71 ;  /* 0x000000ffff2c7224 */ /* 0x000fe200078e0047 */
[----:B------:R-:W2:Y:S08]  /*5120*/  MUFU.EX2 R0, R107 ;  /* 0x0000006b00007308 */ /* 0x000eb00000000800 */
[----:B------:R-:W-:Y:S01]  /*5130*/  MUFU.EX2 R109, R109 ;  /* 0x0000006d006d7308 */ /* 0x000fe20000000800 */
[----:B-1----:R-:W-:-:S07]  /*5140*/  F2FP.BF16.F32.PACK_AB R106, R115, R50 ;  /* 0x00000032736a723e */ /* 0x002fce00000010ff */
[----:B------:R-:W1:Y:S01]  /*5150*/  MUFU.EX2 R34, R34 ;  /* 0x0000002200227308 */ /* 0x000e620000000800 */
[C---:B--2---:R-:W-:Y:S01]  /*5160*/  F2FP.BF16.F32.PACK_AB R105, R0.reuse, R105 ;  /* 0x000000690069723e */ /* 0x044fe200000010ff */
[----:B------:R-:W-:Y:S01]  /*5170*/  FADD.FTZ R4, R0, R3 ;  /* 0x0000000300047221 */ /* 0x000fe20000010000 */
[----:B------:R-:W-:Y:S01]  /*5180*/  FADD.FTZ R0, R50, R5 ;  /* 0x0000000532007221 */ /* 0x000fe20000010000 */
[----:B------:R-:W-:-:S03]  /*5190*/  MOV R50, R71 ;  /* 0x0000004700327202 */ /* 0x000fc60000000f00 */
[----:B------:R-:W-:Y:S01]  /*51a0*/  FADD.FTZ R0, R115, R0 ;  /* 0x0000000073007221 */ /* 0x000fe20000010000 */
[----:B-1----:R-:W-:Y:S01]  /*51b0*/  F2FP.BF16.F32.PACK_AB R107, R34, R109 ;  /* 0x0000006d226b723e */ /* 0x002fe200000010ff */
[----:B------:R-:W-:-:S04]  /*51c0*/  FADD.FTZ R109, R109, R4 ;  /* 0x000000046d6d7221 */ /* 0x000fc80000010000 */
[----:B------:R1:W-:Y:S01]  /*51d0*/  STSM.16.M88.4 [R2+0x30300], R104 ;  /* 0x0303006802007844 */ /* 0x0003e20000000200 */
[----:B------:R-:W-:Y:S01]  /*51e0*/  FADD.FTZ R4, R34, R109 ;  /* 0x0000006d22047221 */ /* 0x000fe20000010000 */
[----:B------:R-:W-:Y:S01]  /*51f0*/  MOV R34, R71 ;  /* 0x0000004700227202 */ /* 0x000fe20000000f00 */
[----:B------:R2:W-:Y:S06]  /*5200*/  MEMBAR.ALL.CTA ;  /* 0x0000000000007992 */ /* 0x0005ec0000008000 */
[----:B--2---:R-:W2:Y:S02]  /*5210*/  FENCE.VIEW.ASYNC.S ;  /* 0x00000000000073c6 */ /* 0x004ea40000000000 */
[----:B--2---:R-:W-:Y:S01]  /*5220*/  NOP ;  /* 0x0000000000007918 */ /* 0x004fe20000000000 */
[----:B------:R-:W-:Y:S05]  /*5230*/  @!P2 BRA `(.L_x_15) ;  /* 0x00000040007ca947 */ /* 0x000fea0003800000 */
[----:B------:R-:W-:Y:S01]  /*5240*/  VIADD R3, R22, 0xfffffffe ;  /* 0xfffffffe16037836 */ /* 0x000fe20000000000 */
[----:B------:R-:W-:Y:S01]  /*5250*/  MOV R6, R73 ;  /* 0x0000004900067202 */ /* 0x000fe20000000f00 */
[----:B------:R-:W-:Y:S01]  /*5260*/  IMAD.MOV.U32 R5, RZ, RZ, R75 ;  /* 0x000000ffff057224 */ /* 0x000fe200078e004b */
[----:B------:R-:W-:Y:S02]  /*5270*/  CS2R R70, SRZ ;  /* 0x0000000000467805 */ /* 0x000fe4000001ff00 */
[----:B------:R-:W-:Y:S02]  /*5280*/  CS2R R68, SRZ ;  /* 0x0000000000447805 */ /* 0x000fe4000001ff00 */
[----:B------:R-:W-:Y:S02]  /*5290*/  CS2R R66, SRZ ;  /* 0x0000000000427805 */ /* 0x000fe4000001ff00 */
[----:B------:R-:W-:Y:S02]  /*52a0*/  CS2R R64, SRZ ;  /* 0x0000000000407805 */ /* 0x000fe4000001ff00 */
[----:B------:R-:W-:-:S02]  /*52b0*/  CS2R R62, SRZ ;  /* 0x00000000003e7805 */ /* 0x000fc4000001ff00 */
[----:B------:R-:W-:Y:S02]  /*52c0*/  CS2R R60, SRZ ;  /* 0x00000000003c7805 */ /* 0x000fe4000001ff00 */
        /* <DEDUP_REMOVED lines=17> */
[----:B------:R-:W-:Y:S01]  /*53e0*/  CS2R R24, SRZ ;  /* 0x0000000000187805 */ /* 0x000fe2000001ff00 */
[----:B------:R-:W-:Y:S01]  /*53f0*/  UMOV UR7, UR60 ;  /* 0x0000003c00077c82 */ /* 0x000fe20008000000 */
[----:B------:R-:W-:Y:S01]  /*5400*/  UMOV UR6, UR38 ;  /* 0x0000002600067c82 */ /* 0x000fe20008000000 */
[----:B------:R-:W-:-:S05]  /*5410*/  ULDC UR5, c[0x0][0x9d8] ;  /* 0x0002760000057ab9 */ /* 0x000fca0000000800 */
.L_x_24:
[----:B------:R-:W-:Y:S01]  /*5420*/  UIADD3 UR38, UR6, 0x1, URZ ;  /* 0x0000000106267890 */ /* 0x000fe2000fffe03f */
[----:B------:R-:W-:-:S03]  /*5430*/  ISETP.NE.AND P3, PT, RZ, UR61, PT ;  /* 0x0000003dff007c0c */ /* 0x000fc6000bf65270 */
[----:B------:R-:W-:-:S04]  /*5440*/  UISETP.NE.AND UP0, UPT, UR38, 0x2, UPT ;  /* 0x000000022600788c */ /* 0x000fc8000bf05270 */
[----:B------:R-:W-:Y:S02]  /*5450*/  USEL UR60, URZ, 0x1, UP0 ;  /* 0x000000013f3c7887 */ /* 0x000fe40008000000 */
[----:B------:R-:W-:Y:S02]  /*5460*/  USEL UR38, UR38, URZ, UP0 ;  /* 0x0000003f26267287 */ /* 0x000fe40008000000 */
[----:B------:R-:W-:Y:S02]  /*5470*/  ULOP3.LUT UR60, UR7, UR60, URZ, 0x3c, !UPT ;  /* 0x0000003c073c7292 */ /* 0x000fe4000f8e3c3f */
[----:B--2---:R-:W-:Y:S10]  /*5480*/  @P3 BRA `(.L_x_16) ;  /* 0x00000000002c3947 */ /* 0x004ff40003800000 */
[----:B------:R-:W-:Y:S05]  /*5490*/  @!P0 BRA `(.L_x_17) ;  /* 0x0000000000048947 */ /* 0x000fea0003800000 */
[----:B------:R-:W-:Y:S01]  /*54a0*/  BPT.TRAP 0x1 ;  /* 0x000000040000795c */ /* 0x000fe20000300000 */
.L_x_17:
[----:B------:R-:W-:Y:S01]  /*54b0*/  ULEA UR4, UR38, UR39, 0x3 ;  /* 0x0000002726047291 */ /* 0x000fe2000f8e183f */
[----:B------:R-:W-:-:S05]  /*54c0*/  IMAD.U32 R7, RZ, RZ, UR60 ;  /* 0x0000003cff077e24 */ /* 0x000fca000f8e00ff */
[----:B------:R-:W-:-:S04]  /*54d0*/  SHF.L.U32 R7, R7, 0x1f, RZ ;  /* 0x0000001f07077819 */ /* 0x000fc800000006ff */
[----:B------:R2:W3:Y:S01]  /*54e0*/  SYNCS.PHASECHK.TRANS64.TRYWAIT P2, [UR4+0x31c30], R7 ;  /* 0x031c3007ff0075a7 */ /* 0x0004e20008040144 */
[----:B------:R-:W-:Y:S05]  /*54f0*/  @!P0 BRA `(.L_x_18) ;  /* 0x0000000000048947 */ /* 0x000fea0003800000 */
[----:B------:R-:W-:Y:S01]  /*5500*/  BPT.TRAP 0x1 ;  /* 0x000000040000795c */ /* 0x000fe20000300000 */
.L_x_18:
[----:B---3--:R-:W-:Y:S05]  /*5510*/  @P2 BRA `(.L_x_16) ;  /* 0x0000000000082947 */ /* 0x008fea0003800000 */
[----:B------:R-:W3:Y:S02]  /*5520*/  SYNCS.PHASECHK.TRANS64.TRYWAIT P2, [UR4+0x31c30], R7 ;  /* 0x031c3007ff0075a7 */ /* 0x000ee40008040144 */
[----:B---3--:R-:W-:Y:S05]  /*5530*/  @!P2 BRA `(.L_x_19) ;  /* 0x000000800034a947 */ /* 0x008fea0003800000 */
.L_x_16:
[----:B---3--:R-:W3:Y:S01]  /*5540*/  S2R R8, SR_TID.X ;  /* 0x0000000000087919 */ /* 0x008ee20000002100 */
[----:B------:R-:W-:Y:S01]  /*5550*/  UIMAD UR4, UR38, 0x6c0, UR37 ;  /* 0x000006c0260478a4 */ /* 0x000fe2000f8e0225 */
[----:B------:R-:W-:Y:S01]  /*5560*/  UMOV UR31, 0x80000020 ;  /* 0x80000020001f7882 */ /* 0x000fe20000000000 */
[----:B------:R-:W-:Y:S02]  /*5570*/  UMOV UR32, UR28 ;  /* 0x0000001c00207c82 */ /* 0x000fe40008000000 */
[----:B------:R-:W-:Y:S01]  /*5580*/  UIADD3 UR34, UR4, 0x40, URZ ;  /* 0x0000004004227890 */ /* 0x000fe2000fffe03f */
[----:B------:R-:W-:Y:S02]  /*5590*/  UMOV UR33, UR29 ;  /* 0x0000001d00217c82 */ /* 0x000fe40008000000 */
[----:B------:R-:W-:Y:S01]  /*55a0*/  UMOV UR30, UR4 ;  /* 0x00000004001e7c82 */ /* 0x000fe20008000000 */
[----:B------:R-:W-:Y:S01]  /*55b0*/  UMOV UR35, 0x80000020 ;  /* 0x8000002000237882 */ /* 0x000fe20000000000 */
[----:B------:R-:W-:Y:S01]  /*55c0*/  UIADD3 UR42, UR4, 0x80, URZ ;  /* 0x00000080042a7890 */ /* 0x000fe2000fffe03f */
[----:B------:R-:W-:Y:S01]  /*55d0*/  UMOV UR40, UR28 ;  /* 0x0000001c00287c82 */ /* 0x000fe20008000000 */
        /* <DEDUP_REMOVED lines=15> */
[----:B---3--:R-:W-:Y:S01]  /*56d0*/  SHF.R.U32.HI R8, RZ, 0x7, R8 ;  /* 0x00000007ff087819 */ /* 0x008fe20000011608 */
[----:B------:R-:W-:Y:S01]  /*56e0*/  UMOV UR56, UR28 ;  /* 0x0000001c00387c82 */ /* 0x000fe20008000000 */
[----:B------:R-:W-:Y:S01]  /*56f0*/  UMOV UR57, UR29 ;  /* 0x0000001d00397c82 */ /* 0x000fe20008000000 */
[----:B------:R-:W-:Y:S01]  /*5700*/  UMOV UR59, 0x80000020 ;  /* 0x80000020003b7882 */ /* 0x000fe20000000000 */
[----:B------:R-:W-:Y:S01]  /*5710*/  UIADD3 UR10, UR4, 0x200, URZ ;  /* 0x00000200040a7890 */ /* 0x000fe2000fffe03f */
[----:B--2---:R-:W-:Y:S01]  /*5720*/  VIADD R7, R8, 0x8 ;  /* 0x0000000808077836 */ /* 0x004fe20000000000 */
[----:B------:R-:W-:Y:S01]  /*5730*/  UMOV UR11, 0x80000020 ;  /* 0x80000020000b7882 */ /* 0x000fe20000000000 */
[----:B------:R-:W-:Y:S01]  /*5740*/  UIADD3 UR14, UR4, 0x202, URZ ;  /* 0x00000202040e7890 */ /* 0x000fe2000fffe03f */
[----:B------:R-:W-:-:S02]  /*5750*/  UMOV UR15, 0x80000020 ;  /* 0x80000020000f7882 */ /* 0x000fc40000000000 */
[----:B------:R2:W-:Y:S01]  /*5760*/  BAR.SYNC.DEFER_BLOCKING R7, 0x100 ;  /* 0x000400070000751d */ /* 0x0005e20000010000 */
[----:B------:R-:W-:Y:S02]  /*5770*/  UIADD3 UR18, UR4, 0x242, URZ ;  /* 0x0000024204127890 */ /* 0x000fe4000fffe03f */
[----:B------:R-:W-:Y:S02]  /*5780*/  UIADD3 UR22, UR4, 0x480, URZ ;  /* 0x0000048004167890 */ /* 0x000fe4000fffe03f */
[----:B------:R-:W-:Y:S01]  /*5790*/  UIADD3 UR26, UR4, 0x482, URZ ;  /* 0x00000482041a7890 */ /* 0x000fe2000fffe03f */
[----:B------:R-:W-:Y:S01]  /*57a0*/  UMOV UR19, 0x80000020 ;  /* 0x8000002000137882 */ /* 0x000fe20000000000 */
[----:B------:R-:W-:Y:S01]  /*57b0*/  UMOV UR23, 0x80000020 ;  /* 0x8000002000177882 */ /* 0x000fe20000000000 */
[----:B------:R-:W-:Y:S01]  /*57c0*/  UMOV UR27, 0x80000020 ;  /* 0x80000020001b7882 */ /* 0x000fe20000000000 */
[----:B------:R-:W-:-:S06]  /*57d0*/  WARPGROUP.ARRIVE ;  /* 0x00000000000079c5 */ /* 0x000fcc0000000000 */
[----:B------:R-:W-:Y:S01]  /*57e0*/  HGMMA.64x16x16.F32.BF16 R136, gdesc[UR28], RZ, !UPT, gsb0 ;  /* 0x002000001c8879f0 */ /* 0x000fe2000c0018ff */
[----:B------:R-:W-:Y:S01]  /*57f0*/  UIADD3 UR30, UR4, 0x1c0, URZ ;  /* 0x000001c0041e7890 */ /* 0x000fe2000fffe03f */
[----:B------:R-:W-:Y:S01]  /*5800*/  UMOV UR31, 0x80000020 ;  /* 0x80000020001f7882 */ /* 0x000fe20000000000 */
[----:B------:R-:W-:Y:S02]  /*5810*/  WARPGROUP.DEPBAR.LE gsb0, 0x0 ;  /* 0x00008000000079c5 */ /* 0x000fe40000010000 */
[----:B------:R-:W-:-:S06]  /*5820*/  WARPGROUP.ARRIVE ;  /* 0x00000000000079c5 */ /* 0x000fcc0000000000 */
[----:B------:R-:W-:Y:S01]  /*5830*/  HGMMA.64x16x16.F32.BF16 R128, gdesc[UR32], RZ, !UPT, gsb0 ;  /* 0x00200000208079f0 */ /* 0x000fe2000c0018ff */
[----:B------:R-:W-:Y:S01]  /*5840*/  UIADD3 UR34, UR4, 0x42, URZ ;  /* 0x0000004204227890 */ /* 0x000fe2000fffe03f */
[----:B------:R-:W-:Y:S01]  /*5850*/  UMOV UR32, UR8 ;  /* 0x0000000800207c82 */ /* 0x000fe20008000000 */
[----:B------:R-:W-:Y:S01]  /*5860*/  UMOV UR33, UR9 ;  /* 0x0000000900217c82 */ /* 0x000fe20008000000 */
        /* <DEDUP_REMOVED lines=16> */
[----:B-1----:R-:W-:-:S06]  /*5970*/  WARPGROUP.ARRIVE ;  /* 0x00000000000079c5 */ /* 0x002fcc0000000000 */
        /* <DEDUP_REMOVED lines=22> */
[----:B------:R-:W-:Y:S01]  /*5ae0*/  UMOV UR30, UR10 ;  /* 0x0000000a001e7c82 */ /* 0x000fe20008000000 */
[----:B------:R-:W-:Y:S01]  /*5af0*/  UMOV UR31, 0x80000020 ;  /* 0x80000020001f7882 */ /* 0x000fe20000000000 */
[----:B------:R-:W-:Y:S01]  /*5b00*/  UIADD3 UR10, UR4, 0x2, URZ ;  /* 0x00000002040a7890 */ /* 0x000fe2000fffe03f */
[----:B------:R-:W-:Y:S02]  /*5b10*/  WARPGROUP.DEPBAR.LE gsb0, 0x0 ;  /* 0x00008000000079c5 */ /* 0x000fe40000010000 */
[----:B------:R-:W-:-:S06]  /*5b20*/  WARPGROUP.ARRIVE ;  /* 0x00000000000079c5 */ /* 0x000fcc0000000000 */
[----:B------:R-:W-:Y:S03]  /*5b30*/  HGMMA.64x16x16.F32.BF16 R72, gdesc[UR28], RZ, !UPT, gsb0 ;  /* 0x002000001c4879f0 */ /* 0x000fe6000c0018ff */
        /* <DEDUP_REMOVED lines=8> */
[----:B------:R-:W-:Y:S01]  /*5bc0*/  UIADD3 UR34, UR4, 0x280, URZ ;  /* 0x0000028004227890 */ /* 0x000fe2000fffe03f */
[----:B------:R-:W-:Y:S01]  /*5bd0*/  UMOV UR32, UR12 ;  /* 0x0000000c00207c82 */ /* 0x000fe20008000000 */
[----:B------:R-:W-:Y:S01]  /*5be0*/  UMOV UR33, UR13 ;  /* 0x0000000d00217c82 */ /* 0x000fe20008000000 */
        /* <DEDUP_REMOVED lines=45> */
[----:B------:R-:W-:Y:S02]  /*5ec0*/  UIADD3 UR10, UR4, 0x440, URZ ;  /* 0x00000440040a7890 */ /* 0x000fe4000fffe03f */
        /* <DEDUP_REMOVED lines=172> */
[----:B------:R-:W-:Y:S01]  /*6990*/  UIADD3 UR4, UR4, 0x682, URZ ;  /* 0x0000068204047890 */ /* 0x000fe2000fffe03f */
[----:B------:R-:W-:Y:S02]  /*69a0*/  WARPGROUP.DEPBAR.LE gsb0, 0x0 ;  /* 0x00008000000079c5 */ /* 0x000fe40000010000 */
[----:B------:R-:W-:-:S06]  /*69b0*/  WARPGROUP.ARRIVE ;  /* 0x00000000000079c5 */ /* 0x000fcc0000000000 */
[----:B------:R-:W-:Y:S03]  /*69c0*/  HGMMA.64x16x16.F32.BF16 R128, gdesc[UR32], R128, gsb0 ;  /* 0x00200000208079f0 */ /* 0x000fe60008001880 */
        /* <DEDUP_REMOVED lines=24> */
[----:B--2---:R-:W-:Y:S05]  /*6b50*/  @P3 BRA `(.L_x_20) ;  /* 0x00000000002c3947 */ /* 0x004fea0003800000 */
[----:B------:R-:W-:Y:S05]  /*6b60*/  @!P0 BRA `(.L_x_21) ;  /* 0x0000000000048947 */ /* 0x000fea0003800000 */
[----:B------:R-:W-:Y:S01]  /*6b70*/  BPT.TRAP 0x1 ;  /* 0x000000040000795c */ /* 0x000fe20000300000 */
.L_x_21:
[----:B------:R-:W-:Y:S01]  /*6b80*/  ULEA UR4, UR6, UR39, 0x3 ;  /* 0x0000002706047291 */ /* 0x000fe2000f8e183f */
[----:B------:R-:W-:-:S04]  /*6b90*/  MOV R7, UR7 ;  /* 0x0000000700077c02 */ /* 0x000fc80008000f00 */
[----:B------:R-:W-:-:S04]  /*6ba0*/  SHF.L.U32 R7, R7, 0x1f, RZ ;  /* 0x0000001f07077819 */ /* 0x000fc800000006ff */
[----:B------:R1:W2:Y:S01]  /*6bb0*/  SYNCS.PHASECHK.TRANS64.TRYWAIT P2, [UR4+0x31c50], R7 ;  /* 0x031c5007ff0075a7 */ /* 0x0002a20008040144 */
[----:B------:R-:W-:Y:S05]  /*6bc0*/  @!P0 BRA `(.L_x_22) ;  /* 0x0000000000048947 */ /* 0x000fea0003800000 */
[----:B------:R-:W-:Y:S01]  /*6bd0*/  BPT.TRAP 0x1 ;  /* 0x000000040000795c */ /* 0x000fe20000300000 */
.L_x_22:
[----:B--2---:R-:W-:Y:S05]  /*6be0*/  @P2 BRA `(.L_x_20) ;  /* 0x0000000000082947 */ /* 0x004fea0003800000 */
[----:B------:R-:W2:Y:S02]  /*6bf0*/  SYNCS.PHASECHK.TRANS64.TRYWAIT P2, [UR4+0x31c50], R7 ;  /* 0x031c5007ff0075a7 */ /* 0x000ea40008040144 */
[----:B--2---:R-:W-:Y:S05]  /*6c00*/  @!P2 BRA `(.L_x_23) ;  /* 0x000000680098a947 */ /* 0x004fea0003800000 */
.L_x_20:
[----:B------:R-:W-:Y:S01]  /*6c10*/  UIADD3 UR4, UR39, 0x200, URZ ;  /* 0x0000020027047890 */ /* 0x000fe2000fffe03f */
[----:B------:R-:W-:Y:S01]  /*6c20*/  R2UR UR10, R18 ;  /* 0x00000000120a72ca */ /* 0x000fe200000e0000 */
[----:B------:R-:W-:Y:S01]  /*6c30*/  WARPGROUP.ARRIVE ;  /* 0x00000000000079c5 */ /* 0x000fe20000000000 */
[----:B------:R-:W-:Y:S01]  /*6c40*/  UMOV UR33, 0xc0000010 ;  /* 0xc000001000217882 */ /* 0x000fe20000000000 */
[----:B------:R-:W-:Y:S01]  /*6c50*/  USHF.R.U32.HI UR4, URZ, 0x4, UR4 ;  /* 0x000000043f047899 */ /* 0x000fe20008011604 */
[----:B-12---:R-:W-:Y:S01]  /*6c60*/  FMUL.FTZ R7, R136, UR5 ;  /* 0x0000000588077c20 */ /* 0x006fe20008410000 */
[----:B------:R-:W-:Y:S01]  /*6c70*/  UMOV UR35, 0x80000020 ;  /* 0x8000002000237882 */ /* 0x000fe20000000000 */
[----:B------:R-:W-:Y:S01]  /*6c80*/  FMUL.FTZ R8, R137, UR5 ;  /* 0x0000000589087c20 */ /* 0x000fe20008410000 */
[----:B------:R-:W-:Y:S01]  /*6c90*/  ULOP3.LUT UR4, UR4, 0x3fff, URZ, 0xc0, !UPT ;  /* 0x00003fff04047892 */ /* 0x000fe2000f8ec03f */
[----:B------:R-:W-:Y:S01]  /*6ca0*/  FMUL.FTZ R11, R140, UR5 ;  /* 0x000000058c0b7c20 */ /* 0x000fe20008410000 */
[----:B------:R-:W-:Y:S01]  /*6cb0*/  FMUL.FTZ R12, R141, UR5 ;  /* 0x000000058d0c7c20 */ /* 0x000fe20008410000 */
[----:B------:R-:W1:Y:S01]  /*6cc0*/  MUFU.TANH R7, R7 ;  /* 0x0000000700077308 */ /* 0x000e620000002400 */
[----:B------:R-:W-:Y:S01]  /*6cd0*/  ULOP3.LUT UR7, UR4, 0x2400000, URZ, 0xfc, !UPT ;  /* 0x0240000004077892 */ /* 0x000fe2000f8efc3f */
[----:B------:R-:W-:Y:S01]  /*6ce0*/  FMUL.FTZ R15, R128, UR5 ;  /* 0x00000005800f7c20 */ /* 0x000fe20008410000 */
[----:B------:R-:W-:Y:S01]  /*6cf0*/  ULOP3.LUT UR4, UR10, 0x10000, URZ, 0xfc, !UPT ;  /* 0x000100000a047892 */ /* 0x000fe2000f8efc3f */
[----:B------:R-:W-:Y:S01]  /*6d00*/  FMUL.FTZ R20, R129, UR5 ;  /* 0x0000000581147c20 */ /* 0x000fe20008410000 */
[----:B------:R-:W-:Y:S01]  /*6d10*/  UIMAD UR7, UR6, 0x6c0, UR7 ;  /* 0x000006c0060778a4 */ /* 0x000fe2000f8e0207 */
[----:B------:R-:W-:Y:S01]  /*6d20*/  FMUL.FTZ R22, R131, UR5 ;  /* 0x0000000583167c20 */ /* 0x000fe20008410000 */
[----:B------:R-:W-:Y:S01]  /*6d30*/  FMUL.FTZ R23, R132, UR5 ;  /* 0x0000000584177c20 */ /* 0x000fe20008410000 */
[----:B------:R-:W2:Y:S01]  /*6d40*/  MUFU.TANH R8, R8 ;  /* 0x0000000800087308 */ /* 0x000ea20000002400 */
[----:B------:R-:W-:Y:S01]  /*6d50*/  FMUL.FTZ R128, R133, UR5 ;  /* 0x0000000585807c20 */ /* 0x000fe20008410000 */
[----:B------:R-:W-:Y:S01]  /*6d60*/  UMOV UR32, UR4 ;  /* 0x0000000400207c82 */ /* 0x000fe20008000000 */
[----:B------:R-:W-:Y:S01]  /*6d70*/  FMUL.FTZ R120, R120, UR5 ;  /* 0x0000000578787c20 */ /* 0x000fe20008410000 */
[----:B------:R-:W-:Y:S01]  /*6d80*/  UMOV UR34, UR7 ;  /* 0x0000000700227c82 */ /* 0x000fe20008000000 */
[----:B------:R-:W-:Y:S01]  /*6d90*/  FMUL.FTZ R121, R121, UR5 ;  /* 0x0000000579797c20 */ /* 0x000fe20008410000 */
[----:B------:R-:W-:Y:S01]  /*6da0*/  HGMMA.64x96x16.F32.BF16 R24, gdesc[UR32].tnspB, R24, gsb0 ;  /* 0x41600000201879f0 */ /* 0x000fe20008001818 */
[----:B------:R-:W-:Y:S01]  /*6db0*/  UIADD3 UR32, UR4, 0x180, URZ ;  /* 0x0000018004207890 */ /* 0x000fe2000fffe03f */
[----:B------:R-:W3:Y:S01]  /*6dc0*/  MUFU.TANH R11, R11 ;  /* 0x0000000b000b7308 */ /* 0x000ee20000002400 */
[----:B------:R-:W-:Y:S01]  /*6dd0*/  UIADD3 UR34, UR7, 0x40, URZ ;  /* 0x0000004007227890 */ /* 0x000fe2000fffe03f */
[----:B-1----:R-:W-:Y:S01]  /*6de0*/  FMNMX.FTZ R131, R7, R5, !PT ;  /* 0x0000000507837209 */ /* 0x002fe20007810000 */
[----:B------:R-:W-:Y:S01]  /*6df0*/  UMOV UR33, 0xc0000010 ;  /* 0xc000001000217882 */ /* 0x000fe20000000000 */
[----:B------:R-:W-:Y:S01]  /*6e00*/  UMOV UR35, 0x80000020 ;  /* 0x8000002000237882 */ /* 0x000fe20000000000 */
[----:B------:R-:W-:Y:S01]  /*6e10*/  FMUL.FTZ R124, R124, UR5 ;  /* 0x000000057c7c7c20 */ /* 0x000fe20008410000 */
[----:B------:R-:W-:Y:S01]  /*6e20*/  FMUL.FTZ R125, R125, UR5 ;  /* 0x000000057d7d7c20 */ /* 0x000fe20008410000 */
[----:B------:R-:W-:Y:S01]  /*6e30*/  FMUL.FTZ R112, R112, UR5 ;  /* 0x0000000570707c20 */ /* 0x000fe20008410000 */
[----:B------:R-:W1:Y:S01]  /*6e40*/  MUFU.TANH R12, R12 ;  /* 0x0000000c000c7308 */ /* 0x000e620000002400 */
[----:B--2---:R-:W-:Y:S01]  /*6e50*/  FMNMX.FTZ R132, R8, R131, !PT ;  /* 0x0000008308847209 */ /* 0x004fe20007810000 */
[----:B------:R-:W-:Y:S01]  /*6e60*/  FMUL.FTZ R113, R113, UR5 ;  /* 0x0000000571717c20 */ /* 0x000fe20008410000 */
[----:B------:R-:W-:Y:S01]  /*6e70*/  FMUL.FTZ R116, R116, UR5 ;  /* 0x0000000574747c20 */ /* 0x000fe20008410000 */
[----:B------:R-:W-:Y:S01]  /*6e80*/  FMUL.FTZ R117, R117, UR5 ;  /* 0x0000000575757c20 */ /* 0x000fe20008410000 */
[----:B------:R-:W-:Y:S01]  /*6e90*/  FMUL.FTZ R104, R104, UR5 ;  /* 0x0000000568687c20 */ /* 0x000fe20008410000 */
[----:B------:R-:W-:Y:S01]  /*6ea0*/  FMUL.FTZ R105, R105, UR5 ;  /* 0x0000000569697c20 */ /* 0x000fe20008410000 */
[----:B------:R-:W-:Y:S01]  /*6eb0*/  FMUL.FTZ R108, R108, UR5 ;  /* 0x000000056c6c7c20 */ /* 0x000fe20008410000 */
[----:B------:R-:W2:Y:S01]  /*6ec0*/  MUFU.TANH R15, R15 ;  /* 0x0000000f000f7308 */ /* 0x000ea20000002400 */
[----:B---3--:R-:W-:Y:S01]  /*6ed0*/  FMNMX.FTZ R131, R11, R132, !PT ;  /* 0x000000840b837209 */ /* 0x008fe20007810000 */
[----:B------:R-:W-:Y:S01]  /*6ee0*/  FMUL.FTZ R109, R109, UR5 ;  /* 0x000000056d6d7c20 */ /* 0x000fe20008410000 */
[----:B------:R-:W-:Y:S01]  /*6ef0*/  FMUL.FTZ R96, R96, UR5 ;  /* 0x0000000560607c20 */ /* 0x000fe20008410000 */
[----:B------:R-:W-:Y:S01]  /*6f00*/  FMUL.FTZ R97, R97, UR5 ;  /* 0x0000000561617c20 */ /* 0x000fe20008410000 */
[----:B------:R-:W-:Y:S01]  /*6f10*/  FMUL.FTZ R100, R100, UR5 ;  /* 0x0000000564647c20 */ /* 0x000fe20008410000 */
[----:B------:R-:W-:Y:S01]  /*6f20*/  FMUL.FTZ R101, R101, UR5 ;  /* 0x0000000565657c20 */ /* 0x000fe20008410000 */
[----:B------:R-:W-:Y:S01]  /*6f30*/  FMUL.FTZ R88, R88, UR5 ;  /* 0x0000000558587c20 */ /* 0x000fe20008410000 */
[----:B------:R-:W3:Y:S01]  /*6f40*/  MUFU.TANH R20, R20 ;  /* 0x0000001400147308 */ /* 0x000ee20000002400 */
[----:B-1----:R-:W-:Y:S01]  /*6f50*/  FMNMX.FTZ R132, R12, R131, !PT ;  /* 0x000000830c847209 */ /* 0x002fe20007810000 */
[----:B------:R-:W-:Y:S01]  /*6f60*/  FMUL.FTZ R89, R89, UR5 ;  /* 0x0000000559597c20 */ /* 0x000fe20008410000 */
[----:B------:R-:W-:Y:S01]  /*6f70*/  FMUL.FTZ R92, R92, UR5 ;  /* 0x000000055c5c7c20 */ /* 0x000fe20008410000 */
[----:B------:R-:W-:Y:S01]  /*6f80*/  FMUL.FTZ R93, R93, UR5 ;  /* 0x000000055d5d7c20 */ /* 0x000fe20008410000 */
        /* <DEDUP_REMOVED lines=55> */
[----:B------:R-:W2:Y:S04]  /*7300*/  S2R R154, SR_TID.X ;  /* 0x00000000009a7919 */ /* 0x000ea80000002100 */
[----:B------:R-:W4:Y:S01]  /*7310*/  MUFU.TANH R113, R113 ;  /* 0x0000007100717308 */ /* 0x000f220000002400 */
[----:B---3--:R-:W-:-:S07]  /*7320*/  FMNMX.FTZ R131, R125, R132, !PT ;  /* 0x000000847d837209 */ /* 0x008fce0007810000 */
[----:B------:R-:W3:Y:S01]  /*7330*/  MUFU.TANH R116, R116 ;  /* 0x0000007400747308 */ /* 0x000ee20000002400 */
[----:B-1----:R-:W-:Y:S01]  /*7340*/  FMNMX.FTZ R132, R112, R131, !PT ;  /* 0x0000008370847209 */ /* 0x002fe20007810000 */
[----:B------:R-:W-:Y:S02]  /*7350*/  WARPGROUP.DEPBAR.LE gsb0, 0x0 ;  /* 0x00008000000079c5 */ /* 0x000fe40000010000 */
[----:B------:R-:W-:-:S04]  /*7360*/  WARPGROUP.ARRIVE ;  /* 0x00000000000079c5 */ /* 0x000fc80000000000 */
[----:B------:R-:W1:Y:S01]  /*7370*/  MUFU.TANH R117, R117 ;  /* 0x0000007500757308 */ /* 0x000e620000002400 */
[----:B----4-:R-:W-:Y:S01]  /*7380*/  FMNMX.FTZ R131, R113, R132, !PT ;  /* 0x0000008471837209 */ /* 0x010fe20007810000 */
[----:B------:R-:W-:Y:S01]  /*7390*/  HGMMA.64x96x16.F32.BF16 R24, gdesc[UR32].tnspB, R24, gsb0 ;  /* 0x41600000201879f0 */ /* 0x000fe20008001818 */
[----:B------:R-:W-:Y:S02]  /*73a0*/  UIADD3 UR32, UR4, 0x300, URZ ;  /* 0x0000030004207890 */ /* 0x000fe4000fffe03f */
[----:B------:R-:W-:-:S03]  /*73b0*/  UIADD3 UR34, UR7, 0x80, URZ ;  /* 0x0000008007227890 */ /* 0x000fc6000fffe03f */
[----:B------:R-:W4:Y:S01]  /*73c0*/  MUFU.TANH R104, R104 ;  /* 0x0000006800687308 */ /* 0x000f220000002400 */
[----:B------:R-:W-:Y:S01]  /*73d0*/  UMOV UR33, 0xc0000010 ;  /* 0xc000001000217882 */ /* 0x000fe20000000000 */
[----:B------:R-:W-:Y:S01]  /*73e0*/  UMOV UR35, 0x80000020 ;  /* 0x8000002000237882 */ /* 0x000fe20000000000 */
[----:B---3--:R-:W-:Y:S02]  /*73f0*/  FMNMX.FTZ R132, R116, R131, !PT ;  /* 0x0000008374847209 */ /* 0x008fe40007810000 */
[----:B--2---:R-:W-:Y:S02]  /*7400*/  SHF.R.U32.HI R153, RZ, 0x7, R154 ;  /* 0x00000007ff997819 */ /* 0x004fe4000001169a */
[----:B------:R-:W-:Y:S01]  /*7410*/  ISETP.GE.U32.AND P2, PT, R154, 0x180, PT ;  /* 0x000001809a00780c */ /* 0x000fe20003f46070 */
[----:B------:R-:W2:Y:S01]  /*7420*/  MUFU.TANH R105, R105 ;  /* 0x0000006900697308 */ /* 0x000ea20000002400 */
[----:B-1----:R-:W-:-:S07]  /*7430*/  FMNMX.FTZ R131, R117, R132, !PT ;  /* 0x0000008475837209 */ /* 0x002fce0007810000 */
[----:B------:R-:W1:Y:S01]  /*7440*/  MUFU.TANH R108, R108 ;  /* 0x0000006c006c7308 */ /* 0x000e620000002400 */
[----:B----4-:R-:W-:-:S07]  /*7450*/  FMNMX.FTZ R132, R104, R131, !PT ;  /* 0x0000008368847209 */ /* 0x010fce0007810000 */
[----:B------:R-:W3:Y:S01]  /*7460*/  MUFU.TANH R109, R109 ;  /* 0x0000006d006d7308 */ /* 0x000ee20000002400 */
[----:B--2---:R-:W-:-:S07]  /*7470*/  FMNMX.FTZ R131, R105, R132, !PT ;  /* 0x0000008469837209 */ /* 0x004fce0007810000 */
[----:B------:R-:W2:Y:S01]  /*7480*/  MUFU.TANH R96, R96 ;  /* 0x0000006000607308 */ /* 0x000ea20000002400 */
[----:B-1----:R-:W-:-:S07]  /*7490*/  FMNMX.FTZ R132, R108, R131, !PT ;  /* 0x000000836c847209 */ /* 0x002fce0007810000 */
[----:B------:R-:W1:Y:S01]  /*74a0*/  MUFU.TANH R97, R97 ;  /* 0x0000006100617308 */ /* 0x000e620000002400 */
[----:B---3--:R-:W-:-:S07]  /*74b0*/  FMNMX.FTZ R131, R109, R132, !PT ;  /* 0x000000846d837209 */ /* 0x008fce0007810000 */
        /* <DEDUP_REMOVED lines=13> */
[----:B--2---:R-:W-:Y:S01]  /*7590*/  FMNMX.FTZ R132, R92, R131, !PT ;  /* 0x000000835c847209 */ /* 0x004fe20007810000 */
[----:B------:R-:W-:Y:S02]  /*75a0*/  WARPGROUP.DEPBAR.LE gsb0, 0x0 ;  /* 0x00008000000079c5 */ /* 0x000fe40000010000 */
[----:B------:R-:W-:-:S04]  /*75b0*/  WARPGROUP.ARRIVE ;  /* 0x00000000000079c5 */ /* 0x000fc80000000000 */
[----:B------:R-:W2:Y:S01]  /*75c0*/  MUFU.TANH R81, R81 ;  /* 0x0000005100517308 */ /* 0x000ea20000002400 */
[----:B-1----:R-:W-:Y:S01]  /*75d0*/  FMNMX.FTZ R131, R93, R132, !PT ;  /* 0x000000845d837209 */ /* 0x002fe20007810000 */
[----:B------:R-:W-:Y:S01]  /*75e0*/  HGMMA.64x96x16.F32.BF16 R24, gdesc[UR32].tnspB, R24, gsb0 ;  /* 0x41600000201879f0 */ /* 0x000fe20008001818 */
[----:B------:R-:W-:Y:S02]  /*75f0*/  UIADD3 UR32, UR4, 0x480, URZ ;  /* 0x0000048004207890 */ /* 0x000fe4000fffe03f */
[----:B------:R-:W-:Y:S01]  /*7600*/  UIADD3 UR34, UR7, 0xc0, URZ ;  /* 0x000000c007227890 */ /* 0x000fe2000fffe03f */
[----:B------:R-:W-:Y:S01]  /*7610*/  UMOV UR33, 0xc0000010 ;  /* 0xc000001000217882 */ /* 0x000fe20000000000 */
[----:B------:R-:W-:Y:S01]  /*7620*/  UMOV UR35, 0x80000020 ;  /* 0x8000002000237882 */ /* 0x000fe20000000000 */
        /* <DEDUP_REMOVED lines=15> */
[----:B--2---:R-:W-:-:S05]  /*7720*/  FMNMX.FTZ R132, R77, R132, !PT ;  /* 0x000000844d847209 */ /* 0x004fca0007810000 */
[----:B------:R-:W2:Y:S02]  /*7730*/  SHFL.BFLY PT, R131, R132, 0x2, 0x1f ;  /* 0x0c401f0084837f89 */ /* 0x000ea400000e0000 */
[----:B------:R-:W4:Y:S01]  /*7740*/  MUFU.TANH R13, R13 ;  /* 0x0000000d000d7308 */ /* 0x000f220000002400 */
[----:B-1----:R-:W-:-:S07]  /*7750*/  FMNMX.FTZ R135, R9, R6, !PT ;  /* 0x0000000609877209 */ /* 0x002fce0007810000 */
[----:B------:R-:W1:Y:S01]  /*7760*/  MUFU.TANH R14, R14 ;  /* 0x0000000e000e7308 */ /* 0x000e620000002400 */
[----:B---3--:R-:W-:-:S07]  /*7770*/  FMNMX.FTZ R136, R10, R135, !PT ;  /* 0x000000870a887209 */ /* 0x008fce0007810000 */
[----:B------:R-:W3:Y:S01]  /*7780*/  MUFU.TANH R21, R21 ;  /* 0x0000001500157308 */ /* 0x000ee20000002400 */
[----:B--2---:R-:W-:Y:S01]  /*7790*/  FMNMX.FTZ R133, R132, R131, !PT ;  /* 0x0000008384857209 */ /* 0x004fe20007810000 */
[----:B------:R-:W-:Y:S01]  /*77a0*/  FMUL.FTZ R131, R74, UR5 ;  /* 0x000000054a837c20 */ /* 0x000fe20008410000 */
[----:B------:R-:W-:Y:S01]  /*77b0*/  FMUL.FTZ R132, R75, UR5 ;  /* 0x000000054b847c20 */ /* 0x000fe20008410000 */
[----:B------:R-:W2:Y:S04]  /*77c0*/  LDC R74, c[0x0][0x988] ;  /* 0x00026200ff4a7b82 */ /* 0x000ea80000000800 */
[----:B------:R-:W5:Y:S01]  /*77d0*/  MUFU.TANH R22, R22 ;  /* 0x0000001600167308 */ /* 0x000f620000002400 */
[----:B------:R-:W4:Y:S01]  /*77e0*/  SHFL.BFLY PT, R134, R133, 0x1, 0x1f ;  /* 0x0c201f0085867f89 */ /* 0x000f2200000e0000 */
[----:B------:R-:W-:-:S02]  /*77f0*/  WARPGROUP.DEPBAR.LE gsb0, 0x0 ;  /* 0x00008000000079c5 */ /* 0x000fc40000010000 */
[----:B------:R-:W-:-:S04]  /*7800*/  WARPGROUP.ARRIVE ;  /* 0x00000000000079c5 */ /* 0x000fc80000000000 */
[----:B------:R-:W5:Y:S02]  /*7810*/  MUFU.TANH R129, R129 ;  /* 0x0000008100817308 */ /* 0x000f640000002400 */
[----:B------:R-:W-:Y:S01]  /*7820*/  HGMMA.64x96x16.F32.BF16 R24, gdesc[UR32].tnspB, R24, gsb0 ;  /* 0x41600000201879f0 */ /* 0x000fe20008001818 */
[----:B------:R-:W-:Y:S02]  /*7830*/  UIADD3 UR32, UR4, 0x600, URZ ;  /* 0x0000060004207890 */ /* 0x000fe4000fffe03f */
[----:B------:R-:W-:-:S03]  /*7840*/  UIADD3 UR34, UR7, 0x100, URZ ;  /* 0x0000010007227890 */ /* 0x000fc6000fffe03f */
[----:B------:R-:W5:Y:S01]  /*7850*/  MUFU.TANH R130, R130 ;  /* 0x0000008200827308 */ /* 0x000f620000002400 */
[----:B------:R-:W-:Y:S01]  /*7860*/  UMOV UR33, 0xc0000010 ;  /* 0xc000001000217882 */ /* 0x000fe20000000000 */
[----:B------:R-:W-:Y:S01]  /*7870*/  UMOV UR35, 0x80000020 ;  /* 0x8000002000237882 */ /* 0x000fe20000000000 */
[----:B----4-:R-:W-:-:S05]  /*7880*/  FMNMX.FTZ R75, R133, R134, !PT ;  /* 0x00000086854b7209 */ /* 0x010fca0007810000 */
[----:B------:R-:W4:Y:S01]  /*7890*/  MUFU.TANH R122, R122 ;  /* 0x0000007a007a7308 */ /* 0x000f220000002400 */
[C---:B--2---:R-:W-:Y:S01]  /*78a0*/  FMUL.FTZ R133, R75.reuse, R74 ;  /* 0x0000004a4b857220 */ /* 0x044fe20000410000 */
[----:B------:R-:W-:-:S03]  /*78b0*/  FADD.FTZ R5, -R75, R5 ;  /* 0x000000054b057221 */ /* 0x000fc60000010100 */
[-CC-:B------:R-:W-:Y:S01]  /*78c0*/  FFMA.FTZ R134, R12, R74.reuse, -R133.reuse ;  /* 0x0000004a0c867223 */ /* 0x180fe20000010885 */
[-CC-:B------:R-:W-:Y:S01]  /*78d0*/  FFMA.FTZ R12, R15, R74.reuse, -R133.reuse ;  /* 0x0000004a0f0c7223 */ /* 0x180fe20000010885 */
[-CC-:B------:R-:W-:Y:S01]  /*78e0*/  FFMA.FTZ R15, R20, R74.reuse, -R133.reuse ;  /* 0x0000004a140f7223 */ /* 0x180fe20000010885 */
[--C-:B------:R-:W-:Y:S01]  /*78f0*/  FFMA.FTZ R20, R23, R74, -R133.reuse ;  /* 0x0000004a17147223 */ /* 0x100fe20000010885 */
[----:B------:R-:W-:Y:S01]  /*7900*/  FMNMX.FTZ R23, R13, R136, !PT ;  /* 0x000000880d177209 */ /* 0x000fe20007810000 */
[-CC-:B------:R-:W-:Y:S01]  /*7910*/  FFMA.FTZ R136, R128, R74.reuse, -R133.reuse ;  /* 0x0000004a80887223 */ /* 0x180fe20000010885 */
[----:B------:R-:W2:Y:S01]  /*7920*/  MUFU.TANH R123, R123 ;  /* 0x0000007b007b7308 */ /* 0x000ea20000002400 */
[-CC-:B------:R-:W-:Y:S01]  /*7930*/  FFMA.FTZ R7, R7, R74.reuse, -R133.reuse ;  /* 0x0000004a07077223 */ /* 0x180fe20000010885 */
[----:B-1----:R-:W-:Y:S01]  /*7940*/  FMNMX.FTZ R128, R14, R23, !PT ;  /* 0x000000170e807209 */ /* 0x002fe20007810000 */
[-CC-:B------:R-:W-:Y:S01]  /*7950*/  FFMA.FTZ R8, R8, R74.reuse, -R133.reuse ;  /* 0x0000004a08087223 */ /* 0x180fe20000010885 */
[-CC-:B------:R-:W-:Y:S01]  /*7960*/  FFMA.FTZ R11, R11, R74.reuse, -R133.reuse ;  /* 0x0000004a0b0b7223 */ /* 0x180fe20000010885 */
[--C-:B------:R-:W-:Y:S01]  /*7970*/  FFMA.FTZ R120, R120, R74, -R133.reuse ;  /* 0x0000004a78787223 */ /* 0x100fe20000010885 */
[----:B---3--:R-:W-:Y:S01]  /*7980*/  FMNMX.FTZ R135, R21, R128, !PT ;  /* 0x0000008015877209 */ /* 0x008fe20007810000 */
[-CC-:B------:R-:W-:Y:S01]  /*7990*/  FFMA.FTZ R121, R121, R74.reuse, -R133.reuse ;  /* 0x0000004a79797223 */ /* 0x180fe20000010885 */
[----:B------:R-:W1:Y:S01]  /*79a0*/  MUFU.TANH R126, R126 ;  /* 0x0000007e007e7308 */ /* 0x000e620000002400 */
[-CC-:B------:R-:W-:Y:S01]  /*79b0*/  FFMA.FTZ R124, R124, R74.reuse, -R133.reuse ;  /* 0x0000004a7c7c7223 */ /* 0x180fe20000010885 */
[----:B-----5:R-:W-:Y:S01]  /*79c0*/  FMNMX.FTZ R128, R22, R135, !PT ;  /* 0x0000008716807209 */ /* 0x020fe20007810000 */
[-CC-:B------:R-:W-:Y:S01]  /*79d0*/  FFMA.FTZ R125, R125, R74.reuse, -R133.reuse ;  /* 0x0000004a7d7d7223 */ /* 0x180fe20000010885 */
[-CC-:B------:R-:W-:Y:S01]  /*79e0*/  FFMA.FTZ R112, R112, R74.reuse, -R133.reuse ;  /* 0x0000004a70707223 */ /* 0x180fe20000010885 */
[--C-:B------:R-:W-:Y:S01]  /*79f0*/  FFMA.FTZ R113, R113, R74, -R133.reuse ;  /* 0x0000004a71717223 */ /* 0x100fe20000010885 */
[----:B------:R-:W-:Y:S01]  /*7a00*/  FMNMX.FTZ R135, R129, R128, !PT ;  /* 0x0000008081877209 */ /* 0x000fe20007810000 */
[-CC-:B------:R-:W-:Y:S01]  /*7a10*/  FFMA.FTZ R116, R116, R74.reuse, -R133.reuse ;  /* 0x0000004a74747223 */ /* 0x180fe20000010885 */
[----:B------:R-:W3:Y:S01]  /*7a20*/  MUFU.TANH R127, R127 ;  /* 0x0000007f007f7308 */ /* 0x000ee20000002400 */
[-CC-:B------:R-:W-:Y:S01]  /*7a30*/  FFMA.FTZ R117, R117, R74.reuse, -R133.reuse ;  /* 0x0000004a75757223 */ /* 0x180fe20000010885 */
[----:B------:R-:W-:Y:S01]  /*7a40*/  FMNMX.FTZ R135, R130, R135, !PT ;  /* 0x0000008782877209 */ /* 0x000fe20007810000 */
[-CC-:B------:R-:W-:Y:S01]  /*7a50*/  FFMA.FTZ R104, R104, R74.reuse, -R133.reuse ;  /* 0x0000004a68687223 */ /* 0x180fe20000010885 */
[-CC-:B------:R-:W-:Y:S01]  /*7a60*/  FFMA.FTZ R105, R105, R74.reuse, -R133.reuse ;  /* 0x0000004a69697223 */ /* 0x180fe20000010885 */
[-CC-:B------:R-:W-:Y:S01]  /*7a70*/  FFMA.FTZ R108, R108, R74.reuse, -R133.reuse ;  /* 0x0000004a6c6c7223 */ /* 0x180fe20000010885 */
[----:B----4-:R-:W-:Y:S01]  /*7a80*/  FMNMX.FTZ R128, R122, R135, !PT ;  /* 0x000000877a807209 */ /* 0x010fe20007810000 */
[-CC-:B------:R-:W-:Y:S01]  /*7a90*/  FFMA.FTZ R109, R109, R74.reuse, -R133.reuse ;  /* 0x0000004a6d6d7223 */ /* 0x180fe20000010885 */
[----:B------:R-:W4:Y:S01]  /*7aa0*/  MUFU.TANH R114, R114 ;  /* 0x0000007200727308 */ /* 0x000f220000002400 */
[--C-:B------:R-:W-:Y:S01]  /*7ab0*/  FFMA.FTZ R96, R96, R74, -R133.reuse ;  /* 0x0000004a60607223 */ /* 0x100fe20000010885 */
[----:B--2---:R-:W-:Y:S01]  /*7ac0*/  FMNMX.FTZ R135, R123, R128, !PT ;  /* 0x000000807b877209 */ /* 0x004fe20007810000 */
[-CC-:B------:R-:W-:Y:S01]  /*7ad0*/  FFMA.FTZ R97, R97, R74.reuse, -R133.reuse ;  /* 0x0000004a61617223 */ /* 0x180fe20000010885 */
[-CC-:B------:R-:W-:Y:S01]  /*7ae0*/  FFMA.FTZ R100, R100, R74.reuse, -R133.reuse ;  /* 0x0000004a64647223 */ /* 0x180fe20000010885 */
[-CC-:B------:R-:W-:Y:S01]  /*7af0*/  FFMA.FTZ R101, R101, R74.reuse, -R133.reuse ;  /* 0x0000004a65657223 */ /* 0x180fe20000010885 */
[----:B-1----:R-:W-:Y:S01]  /*7b00*/  FMNMX.FTZ R128, R126, R135, !PT ;  /* 0x000000877e807209 */ /* 0x002fe20007810000 */
[-CC-:B------:R-:W-:Y:S01]  /*7b10*/  FFMA.FTZ R88, R88, R74.reuse, -R133.reuse ;  /* 0x0000004a58587223 */ /* 0x180fe20000010885 */
[----:B------:R-:W1:Y:S01]  /*7b20*/  MUFU.TANH R115, R115 ;  /* 0x0000007300737308 */ /* 0x000e620000002400 */
[--C-:B------:R-:W-:Y:S01]  /*7b30*/  FFMA.FTZ R89, R89, R74, -R133.reuse ;  /* 0x0000004a59597223 */ /* 0x100fe20000010885 */
[----:B---3--:R-:W-:Y:S01]  /*7b40*/  FMNMX.FTZ R135, R127, R128, !PT ;  /* 0x000000807f877209 */ /* 0x008fe20007810000 */
[-CC-:B------:R-:W-:Y:S01]  /*7b50*/  FFMA.FTZ R92, R92, R74.reuse, -R133.reuse ;  /* 0x0000004a5c5c7223 */ /* 0x180fe20000010885 */
[-CC-:B------:R-:W-:Y:S01]  /*7b60*/  FFMA.FTZ R93, R93, R74.reuse, -R133.reuse ;  /* 0x0000004a5d5d7223 */ /* 0x180fe20000010885 */
[-CC-:B------:R-:W-:Y:S01]  /*7b70*/  FFMA.FTZ R80, R80, R74.reuse, -R133.reuse ;  /* 0x0000004a50507223 */ /* 0x180fe20000010885 */
[-CC-:B------:R-:W-:Y:S01]  /*7b80*/  FFMA.FTZ R81, R81, R74.reuse, -R133.reuse ;  /* 0x0000004a51517223 */ /* 0x180fe20000010885 */
[-CC-:B------:R-:W-:Y:S01]  /*7b90*/  FFMA.FTZ R84, R84, R74.reuse, -R133.reuse ;  /* 0x0000004a54547223 */ /* 0x180fe20000010885 */
[----:B------:R-:W2:Y:S01]  /*7ba0*/  MUFU.TANH R118, R118 ;  /* 0x0000007600767308 */ /* 0x000ea20000002400 */
[----:B----4-:R-:W-:Y:S01]  /*7bb0*/  FMNMX.FTZ R128, R114, R135, !PT ;  /* 0x0000008772807209 */ /* 0x010fe20007810000 */
[-CC-:B------:R-:W-:Y:S01]  /*7bc0*/  FFMA.FTZ R85, R85, R74.reuse, -R133.reuse ;  /* 0x0000004a55557223 */ /* 0x180fe20000010885 */
[-CC-:B------:R-:W-:Y:S01]  /*7bd0*/  FFMA.FTZ R72, R72, R74.reuse, -R133.reuse ;  /* 0x0000004a48487223 */ /* 0x180fe20000010885 */
[-C--:B------:R-:W-:Y:S01]  /*7be0*/  FFMA.FTZ R76, R76, R74.reuse, -R133 ;  /* 0x0000004a4c4c7223 */ /* 0x080fe20000010885 */
[----:B------:R-:W-:-:S03]  /*7bf0*/  FMUL.FTZ R5, R5, R74 ;  /* 0x0000004a05057220 */ /* 0x000fc60000410000 */
[----:B------:R-:W3:Y:S01]  /*7c00*/  MUFU.TANH R119, R119 ;  /* 0x0000007700777308 */ /* 0x000ee20000002400 */
[----:B-1----:R-:W-:-:S07]  /*7c10*/  FMNMX.FTZ R135, R115, R128, !PT ;  /* 0x0000008073877209 */ /* 0x002fce0007810000 */
[----:B------:R-:W1:Y:S01]  /*7c20*/  MUFU.TANH R106, R106 ;  /* 0x0000006a006a7308 */ /* 0x000e620000002400 */
[----:B--2---:R-:W-:-:S07]  /*7c30*/  FMNMX.FTZ R128, R118, R135, !PT ;  /* 0x0000008776807209 */ /* 0x004fce0007810000 */
[----:B------:R-:W2:Y:S01]  /*7c40*/  MUFU.TANH R107, R107 ;  /* 0x0000006b006b7308 */ /* 0x000ea20000002400 */
[----:B---3--:R-:W-:-:S07]  /*7c50*/  FMNMX.FTZ R135, R119, R128, !PT ;  /* 0x0000008077877209 */ /* 0x008fce0007810000 */
[----:B------:R-:W3:Y:S01]  /*7c60*/  MUFU.TANH R110, R110 ;  /* 0x0000006e006e7308 */ /* 0x000ee20000002400 */
[----:B-1----:R-:W-:Y:S01]  /*7c70*/  FMNMX.FTZ R128, R106, R135, !PT ;  /* 0x000000876a807209 */ /* 0x002fe20007810000 */
[----:B------:R-:W-:Y:S02]  /*7c80*/  WARPGROUP.DEPBAR.LE gsb0, 0x0 ;  /* 0x00008000000079c5 */ /* 0x000fe40000010000 */
[----:B------:R-:W-:-:S04]  /*7c90*/  WARPGROUP.ARRIVE ;  /* 0x00000000000079c5 */ /* 0x000fc80000000000 */
[----:B------:R-:W1:Y:S01]  /*7ca0*/  MUFU.TANH R111, R111 ;  /* 0x0000006f006f7308 */ /* 0x000e620000002400 */
[----:B--2---:R-:W-:Y:S01]  /*7cb0*/  FMNMX.FTZ R135, R107, R128, !PT ;  /* 0x000000806b877209 */ /* 0x004fe20007810000 */
[----:B------:R-:W-:Y:S01]  /*7cc0*/  HGMMA.64x96x16.F32.BF16 R24, gdesc[UR32].tnspB, R24, gsb0 ;  /* 0x41600000201879f0 */ /* 0x000fe20008001818 */
[----:B------:R-:W-:Y:S02]  /*7cd0*/  UIADD3 UR32, UR4, 0x780, URZ ;  /* 0x0000078004207890 */ /* 0x000fe4000fffe03f */
[----:B------:R-:W-:Y:S01]  /*7ce0*/  UIADD3 UR34, UR7, 0x140, URZ ;  /* 0x0000014007227890 */ /* 0x000fe2000fffe03f */
[----:B------:R-:W-:Y:S01]  /*7cf0*/  UMOV UR33, 0xc0000010 ;  /* 0xc000001000217882 */ /* 0x000fe20000000000 */
[----:B------:R-:W-:Y:S01]  /*7d00*/  UMOV UR35, 0x80000020 ;  /* 0x8000002000237882 */ /* 0x000fe20000000000 */
[----:B------:R-:W2:Y:S01]  /*7d10*/  MUFU.TANH R98, R98 ;  /* 0x0000006200627308 */ /* 0x000ea20000002400 */
[----:B---3--:R-:W-:-:S04]  /*7d20*/  FMNMX.FTZ R128, R110, R135, !PT ;  /* 0x000000876e807209 */ /* 0x008fc80007810000 */
[----:B-1----:R-:W-:-:S03]  /*7d30*/  FMNMX.FTZ R135, R111, R128, !PT ;  /* 0x000000806f877209 */ /* 0x002fc60007810000 */
[----:B------:R-:W1:Y:S08]  /*7d40*/  MUFU.TANH R99, R99 ;  /* 0x0000006300637308 */ /* 0x000e700000002400 */
        /* <DEDUP_REMOVED lines=26> */
[----:B---3--:R-:W-:Y:S01]  /*7ef0*/  FMNMX.FTZ R128, R87, R128, !PT ;  /* 0x0000008057807209 */ /* 0x008fe20007810000 */
[----:B------:R-:W-:Y:S02]  /*7f00*/  UIADD3 UR34, UR7, 0x180, URZ ;  /* 0x0000018007227890 */ /* 0x000fe4000fffe03f */
[----:B------:R-:W1:Y:S01]  /*7f10*/  MUFU.TANH R132, R132 ;  /* 0x0000008400847308 */ /* 0x000e620000002400 */
[----:B------:R-:W-:Y:S01]  /*7f20*/  UMOV UR33, 0xc0000010 ;  /* 0xc000001000217882 */ /* 0x000fe20000000000 */
[----:B------:R-:W-:-:S06]  /*7f30*/  UMOV UR35, 0x80000020 ;  /* 0x8000002000237882 */ /* 0x000fcc0000000000 */
[----:B------:R-:W3:Y:S01]  /*7f40*/  MUFU.TANH R78, R78 ;  /* 0x0000004e004e7308 */ /* 0x000ee20000002400 */
[----:B--2---:R-:W-:-:S07]  /*7f50*/  FMNMX.FTZ R135, R131, R128, !PT ;  /* 0x0000008083877209 */ /* 0x004fce0007810000 */
[----:B------:R-:W2:Y:S01]  /*7f60*/  MUFU.TANH R79, R79 ;  /* 0x0000004f004f7308 */ /* 0x000ea20000002400 */
[----:B-1----:R-:W-:-:S07]  /*7f70*/  FMNMX.FTZ R135, R132, R135, !PT ;  /* 0x0000008784877209 */ /* 0x002fce0007810000 */
[----:B------:R1:W-:Y:S01]  /*7f80*/  MUFU.EX2 R23, R136 ;  /* 0x0000008800177308 */ /* 0x0003e20000000800 */
[----:B---3--:R-:W-:-:S07]  /*7f90*/  FMNMX.FTZ R128, R78, R135, !PT ;  /* 0x000000874e807209 */ /* 0x008fce0007810000 */
[----:B------:R-:W-:Y:S01]  /*7fa0*/  MUFU.EX2 R5, R5 ;  /* 0x0000000500057308 */ /* 0x000fe20000000800 */
[----:B--2---:R-:W-:-:S05]  /*7fb0*/  FMNMX.FTZ R128, R79, R128, !PT ;  /* 0x000000804f807209 */ /* 0x004fca0007810000 */
[----:B------:R-:W2:Y:S02]  /*7fc0*/  SHFL.BFLY PT, R135, R128, 0x2, 0x1f ;  /* 0x0c401f0080877f89 */ /* 0x000ea400000e0000 */
[----:B------:R-:W-:Y:S08]  /*7fd0*/  MUFU.EX2 R7, R7 ;  /* 0x0000000700077308 */ /* 0x000ff00000000800 */
[----:B------:R-:W-:Y:S08]  /*7fe0*/  MUFU.EX2 R8, R8 ;  /* 0x0000000800087308 */ /* 0x000ff00000000800 */
[----:B------:R-:W-:Y:S01]  /*7ff0*/  MUFU.EX2 R11, R11 ;  /* 0x0000000b000b7308 */ /* 0x000fe20000000800 */
[----:B--2---:R-:W-:Y:S01]  /*8000*/  FMNMX.FTZ R135, R128, R135, !PT ;  /* 0x0000008780877209 */ /* 0x004fe20007810000 */
[----:B------:R-:W-:-:S06]  /*8010*/  FFMA.FTZ R128, R73, R74, -R133 ;  /* 0x0000004a49807223 */ /* 0x000fcc0000010885 */
[----:B------:R-:W-:Y:S01]  /*8020*/  MUFU.EX2 R134, R134 ;  /* 0x0000008600867308 */ /* 0x000fe20000000800 */
[----:B-1----:R-:W1:Y:S07]  /*8030*/  SHFL.BFLY PT, R136, R135, 0x1, 0x1f ;  /* 0x0c201f0087887f89 */ /* 0x002e6e00000e0000 */
[----:B------:R-:W-:Y:S08]  /*8040*/  MUFU.EX2 R12, R12 ;  /* 0x0000000c000c7308 */ /* 0x000ff00000000800 */
[----:B------:R-:W-:Y:S08]  /*8050*/  MUFU.EX2 R15, R15 ;  /* 0x0000000f000f7308 */ /* 0x000ff00000000800 */
[----:B------:R-:W-:Y:S01]  /*8060*/  MUFU.EX2 R20, R20 ;  /* 0x0000001400147308 */ /* 0x000fe20000000800 */
[----:B-1----:R-:W-:Y:S01]  /*8070*/  FMNMX.FTZ R73, R135, R136, !PT ;  /* 0x0000008887497209 */ /* 0x002fe20007810000 */
[----:B------:R-:W-:-:S04]  /*8080*/  FFMA.FTZ R136, R77, R74, -R133 ;  /* 0x0000004a4d887223 */ /* 0x000fc80000010885 */
[CC--:B------:R-:W-:Y:S01]  /*8090*/  FMUL.FTZ R133, R73.reuse, R74.reuse ;  /* 0x0000004a49857220 */ /* 0x0c0fe20000410000 */
[----:B------:R-:W-:Y:S01]  /*80a0*/  FADD.FTZ R77, -R73, R6 ;  /* 0x00000006494d7221 */ /* 0x000fe20000010100 */
[----:B------:R-:W-:Y:S02]  /*80b0*/  WARPGROUP.DEPBAR.LE gsb0, 0x0 ;  /* 0x00008000000079c5 */ /* 0x000fe40000010000 */
[----:B------:R-:W-:Y:S01]  /*80c0*/  WARPGROUP.ARRIVE ;  /* 0x00000000000079c5 */ /* 0x000fe20000000000 */
[-CC-:B------:R-:W-:Y:S01]  /*80d0*/  FFMA.FTZ R137, R22, R74.reuse, -R133.reuse ;  /* 0x0000004a16897223 */ /* 0x180fe20000010885 */
[-C--:B------:R-:W-:Y:S01]  /*80e0*/  FMUL.FTZ R77, R77, R74.reuse ;  /* 0x0000004a4d4d7220 */ /* 0x080fe20000410000 */
[-CC-:B------:R-:W-:Y:S01]  /*80f0*/  FFMA.FTZ R9, R9, R74.reuse, -R133.reuse ;  /* 0x0000004a09097223 */ /* 0x180fe20000010885 */
[-CC-:B------:R-:W-:Y:S01]  /*8100*/  FFMA.FTZ R22, R114, R74.reuse, -R133.reuse ;  /* 0x0000004a72167223 */ /* 0x180fe20000010885 */
[-CC-:B------:R-:W-:Y:S01]  /*8110*/  FFMA.FTZ R114, R115, R74.reuse, -R133.reuse ;  /* 0x0000004a73727223 */ /* 0x180fe20000010885 */
[----:B------:R-:W-:Y:S01]  /*8120*/  HGMMA.64x96x16.F32.BF16 R24, gdesc[UR32].tnspB, R24, gsb0 ;  /* 0x41600000201879f0 */ /* 0x000fe20008001818 */
[----:B------:R-:W-:Y:S01]  /*8130*/  UIADD3 UR32, UR4, 0xa80, URZ ;  /* 0x00000a8004207890 */ /* 0x000fe2000fffe03f */
[-CC-:B------:R-:W-:Y:S01]  /*8140*/  FFMA.FTZ R115, R118, R74.reuse, -R133.reuse ;  /* 0x0000004a76737223 */ /* 0x180fe20000010885 */
[----:B------:R-:W-:Y:S01]  /*8150*/  UIADD3 UR34, UR7, 0x1c0, URZ ;  /* 0x000001c007227890 */ /* 0x000fe2000fffe03f */
[-CC-:B------:R-:W-:Y:S01]  /*8160*/  FFMA.FTZ R135, R10, R74.reuse, -R133.reuse ;  /* 0x0000004a0a877223 */ /* 0x180fe20000010885 */
[----:B------:R-:W-:Y:S01]  /*8170*/  UMOV UR33, 0xc0000010 ;  /* 0xc000001000217882 */ /* 0x000fe20000000000 */
[----:B------:R-:W-:Y:S01]  /*8180*/  UMOV UR35, 0x80000020 ;  /* 0x8000002000237882 */ /* 0x000fe20000000000 */
[-CC-:B------:R-:W-:Y:S01]  /*8190*/  FFMA.FTZ R118, R119, R74.reuse, -R133.reuse ;  /* 0x0000004a77767223 */ /* 0x180fe20000010885 */
[----:B------:R-:W-:Y:S01]  /*81a0*/  FFMA.FTZ R10, R13, R74, -R133 ;  /* 0x0000004a0d0a7223 */ /* 0x000fe20000010885 */
[----:B------:R-:W-:-:S02]  /*81b0*/  IMAD.U32 R119, RZ, RZ, UR38 ;  /* 0x00000026ff777e24 */ /* 0x000fc4000f8e00ff */
[-CC-:B------:R-:W-:Y:S01]  /*81c0*/  FFMA.FTZ R13, R21, R74.reuse, -R133.reuse ;  /* 0x0000004a150d7223 */ /* 0x180fe20000010885 */
[----:B------:R-:W-:Y:S01]  /*81d0*/  MUFU.EX2 R77, R77 ;  /* 0x0000004d004d7308 */ /* 0x000fe20000000800 */
[-CC-:B------:R-:W-:Y:S01]  /*81e0*/  FFMA.FTZ R21, R106, R74.reuse, -R133.reuse ;  /* 0x0000004a6a157223 */ /* 0x180fe20000010885 */
[-CC-:B------:R-:W-:Y:S01]  /*81f0*/  FFMA.FTZ R106, R107, R74.reuse, -R133.reuse ;  /* 0x0000004a6b6a7223 */ /* 0x180fe20000010885 */
[-CC-:B------:R-:W-:Y:S01]  /*8200*/  FFMA.FTZ R107, R110, R74.reuse, -R133.reuse ;  /* 0x0000004a6e6b7223 */ /* 0x180fe20000010885 */
[----:B------:R-:W-:Y:S01]  /*8210*/  @!P1 LEA R110, R119, UR39, 0x3 ;  /* 0x00000027776e9c11 */ /* 0x000fe2000f8e18ff */
[-CC-:B------:R-:W-:Y:S01]  /*8220*/  FFMA.FTZ R14, R14, R74.reuse, -R133.reuse ;  /* 0x0000004a0e0e7223 */ /* 0x180fe20000010885 */
[-CC-:B------:R-:W-:Y:S01]  /*8230*/  FFMA.FTZ R119, R111, R74.reuse, -R133.reuse ;  /* 0x0000004a6f777223 */ /* 0x180fe20000010885 */
[-CC-:B------:R-:W-:Y:S01]  /*8240*/  FFMA.FTZ R129, R129, R74.reuse, -R133.reuse ;  /* 0x0000004a81817223 */ /* 0x180fe20000010885 */
[----:B------:R-:W1:Y:S01]  /*8250*/  MUFU.EX2 R9, R9 ;  /* 0x0000000900097308 */ /* 0x000e620000000800 */
[----:B------:R-:W-:Y:S01]  /*8260*/  @!P1 IADD3 R110, R110, 0x31c40, RZ ;  /* 0x00031c406e6e9810 */ /* 0x000fe20007ffe0ff */
[-CC-:B------:R-:W-:Y:S01]  /*8270*/  FFMA.FTZ R130, R130, R74.reuse, -R133.reuse ;  /* 0x0000004a82827223 */ /* 0x180fe20000010885 */
[-CC-:B------:R-:W-:Y:S01]  /*8280*/  FFMA.FTZ R98, R98, R74.reuse, -R133.reuse ;  /* 0x0000004a62627223 */ /* 0x180fe20000010885 */
[-CC-:B------:R-:W-:Y:S01]  /*8290*/  FFMA.FTZ R122, R122, R74.reuse, -R133.reuse ;  /* 0x0000004a7a7a7223 */ /* 0x180fe20000010885 */
[----:B------:R-:W-:Y:S01]  /*82a0*/  @!P1 PRMT R111, RZ, 0x654, R110 ;  /* 0x00000654ff6f9816 */ /* 0x000fe2000000006e */
[-CC-:B------:R-:W-:Y:S01]  /*82b0*/  FFMA.FTZ R138, R123, R74.reuse, -R133.reuse ;  /* 0x0000004a7b8a7223 */ /* 0x180fe20000010885 */
[-CC-:B------:R-:W-:Y:S01]  /*82c0*/  FFMA.FTZ R123, R126, R74.reuse, -R133.reuse ;  /* 0x0000004a7e7b7223 */ /* 0x180fe20000010885 */
[----:B------:R-:W-:Y:S01]  /*82d0*/  MUFU.EX2 R6, R136 ;  /* 0x0000008800067308 */ /* 0x000fe20000000800 */
[-CC-:B------:R-:W-:Y:S01]  /*82e0*/  FFMA.FTZ R126, R127, R74.reuse, -R133.reuse ;  /* 0x0000004a7f7e7223 */ /* 0x180fe20000010885 */
[----:B------:R-:W-:Y:S01]  /*82f0*/  FFMA.FTZ R103, R103, R74, -R133 ;  /* 0x0000004a67677223 */ /* 0x000fe20000010885 */
[----:B------:R-:W-:-:S02]  /*8300*/  IMAD.U32 R127, RZ, RZ, UR6 ;  /* 0x00000006ff7f7e24 */ /* 0x000fc4000f8e00ff */
[-CC-:B------:R-:W-:Y:S01]  /*8310*/  FFMA.FTZ R95, R95, R74.reuse, -R133.reuse ;  /* 0x0000004a5f5f7223 */ /* 0x180fe20000010885 */
[-CC-:B------:R-:W-:Y:S01]  /*8320*/  FFMA.FTZ R83, R83, R74.reuse, -R133.reuse ;  /* 0x0000004a53537223 */ /* 0x180fe20000010885 */
[-CC-:B------:R-:W-:Y:S01]  /*8330*/  FFMA.FTZ R86, R86, R74.reuse, -R133.reuse ;  /* 0x0000004a56567223 */ /* 0x180fe20000010885 */
[----:B------:R-:W-:Y:S01]  /*8340*/  FFMA.FTZ R87, R87, R74, -R133 ;  /* 0x0000004a57577223 */ /* 0x000fe20000010885 */
[----:B------:R2:W-:Y:S01]  /*8350*/  MUFU.EX2 R136, R10 ;  /* 0x0000000a00887308 */ /* 0x0005e20000000800 */
[----:B-1----:R-:W-:Y:S01]  /*8360*/  FFMA.FTZ R140, R77, R4, R9 ;  /* 0x000000044d8c7223 */ /* 0x002fe20000010009 */
[-CC-:B------:R-:W-:Y:S01]  /*8370*/  FFMA.FTZ R4, R99, R74.reuse, -R133.reuse ;  /* 0x0000004a63047223 */ /* 0x180fe20000010885 */
[----:B------:R-:W-:Y:S01]  /*8380*/  @!P1 LEA R127, R127, UR39, 0x3 ;  /* 0x000000277f7f9c11 */ /* 0x000fe2000f8e18ff */
[-CC-:B------:R-:W-:Y:S01]  /*8390*/  FFMA.FTZ R131, R131, R74.reuse, -R133.reuse ;  /* 0x0000004a83837223 */ /* 0x180fe20000010885 */
[-CC-:B------:R-:W-:Y:S01]  /*83a0*/  FFMA.FTZ R78, R78, R74.reuse, -R133.reuse ;  /* 0x0000004a4e4e7223 */ /* 0x180fe20000010885 */
[-CC-:B------:R-:W-:Y:S01]  /*83b0*/  FFMA.FTZ R79, R79, R74.reuse, -R133.reuse ;  /* 0x0000004a4f4f7223 */ /* 0x180fe20000010885 */
[----:B------:R-:W-:Y:S01]  /*83c0*/  FFMA.FTZ R132, R132, R74, -R133 ;  /* 0x0000004a84847223 */ /* 0x000fe20000010885 */
[----:B------:R-:W1:Y:S01]  /*83d0*/  MUFU.EX2 R135, R135 ;  /* 0x0000008700877308 */ /* 0x000e620000000800 */
[----:B--2---:R-:W-:Y:S01]  /*83e0*/  VIADD R10, R153, 0x9 ;  /* 0x00000009990a7836 */ /* 0x004fe20000000000 */
[----:B------:R-:W-:Y:S01]  /*83f0*/  UMOV UR6, UR38 ;  /* 0x0000002600067c82 */ /* 0x000fe20008000000 */
[----:B------:R-:W-:-:S03]  /*8400*/  @!P1 VIADD R127, R127, 0x31c60 ;  /* 0x00031c607f7f9836 */ /* 0x000fc60000000000 */
[----:B------:R-:W-:Y:S02]  /*8410*/  SEL R10, R10, 0x9, !P2 ;  /* 0x000000090a0a7807 */ /* 0x000fe40005000000 */
[----:B------:R-:W2:Y:S01]  /*8420*/  MUFU.EX2 R14, R14 ;  /* 0x0000000e000e7308 */ /* 0x000ea20000000800 */
[----:B------:R-:W-:Y:S02]  /*8430*/  @!P1 PRMT R127, RZ, 0x654, R127 ;  /* 0x00000654ff7f9816 */ /* 0x000fe4000000007f */
[C---:B------:R-:W-:Y:S01]  /*8440*/  ISETP.GT.AND P2, PT, R3.reuse, RZ, PT ;  /* 0x000000ff0300720c */ /* 0x040fe20003f44270 */
[----:B------:R-:W-:-:S04]  /*8450*/  VIADD R3, R3, 0xffffffff ;  /* 0xffffffff03037836 */ /* 0x000fc80000000000 */
[----:B------:R-:W3:Y:S01]  /*8460*/  MUFU.EX2 R13, R13 ;  /* 0x0000000d000d7308 */ /* 0x000ee20000000800 */
[C---:B-1----:R-:W-:Y:S01]  /*8470*/  FADD.FTZ R99, R135.reuse, R140 ;  /* 0x0000008c87637221 */ /* 0x042fe20000010000 */
[----:B------:R-:W-:-:S06]  /*8480*/  F2FP.BF16.F32.PACK_AB R9, R135, R9 ;  /* 0x000000098709723e */ /* 0x000fcc00000010ff */
[----:B------:R-:W1:Y:S08]  /*8490*/  MUFU.EX2 R137, R137 ;  /* 0x0000008900897308 */ /* 0x000e700000000800 */
[----:B------:R-:W4:Y:S08]  /*84a0*/  MUFU.EX2 R129, R129 ;  /* 0x0000008100817308 */ /* 0x000f300000000800 */
[----:B------:R-:W5:Y:S08]  /*84b0*/  MUFU.EX2 R130, R130 ;  /* 0x0000008200827308 */ /* 0x000f700000000800 */
[----:B------:R-:W5:Y:S08]  /*84c0*/  MUFU.EX2 R120, R120 ;  /* 0x0000007800787308 */ /* 0x000f700000000800 */
[----:B------:R-:W5:Y:S01]  /*84d0*/  MUFU.EX2 R122, R122 ;  /* 0x0000007a007a7308 */ /* 0x000f620000000800 */
[----:B------:R-:W-:-:S02]  /*84e0*/  WARPGROUP.DEPBAR.LE gsb0, 0x0 ;  /* 0x00008000000079c5 */ /* 0x000fc40000010000 */
[----:B------:R-:W-:-:S05]  /*84f0*/  WARPGROUP.ARRIVE ;  /* 0x00000000000079c5 */ /* 0x000fca0000000000 */
[----:B------:R-:W5:Y:S01]  /*8500*/  MUFU.EX2 R121, R121 ;  /* 0x0000007900797308 */ /* 0x000f620000000800 */
[----:B------:R-:W-:Y:S01]  /*8510*/  HGMMA.64x96x16.F32.BF16 R24, gdesc[UR32].tnspB, R24, gsb0 ;  /* 0x41600000201879f0 */ /* 0x000fe20008001818 */
[----:B------:R-:W-:Y:S02]  /*8520*/  UIADD3 UR32, UR4, 0xc00, URZ ;  /* 0x00000c0004207890 */ /* 0x000fe4000fffe03f */
[----:B------:R-:W-:Y:S01]  /*8530*/  UIADD3 UR34, UR7, 0x200, URZ ;  /* 0x0000020007227890 */ /* 0x000fe2000fffe03f */
[----:B------:R-:W-:Y:S01]  /*8540*/  UMOV UR33, 0xc0000010 ;  /* 0xc000001000217882 */ /* 0x000fe20000000000 */
[----:B------:R-:W-:Y:S02]  /*8550*/  UMOV UR35, 0x80000020 ;  /* 0x8000002000237882 */ /* 0x000fe40000000000 */
[----:B------:R-:W5:Y:S01]  /*8560*/  MUFU.EX2 R138, R138 ;  /* 0x0000008a008a7308 */ /* 0x000f620000000800 */
[----:B------:R-:W-:-:S07]  /*8570*/  UMOV UR7, UR60 ;  /* 0x0000003c00077c82 */ /* 0x000fce0008000000 */
[----:B------:R-:W5:Y:S08]  /*8580*/  MUFU.EX2 R124, R124 ;  /* 0x0000007c007c7308 */ /* 0x000f700000000800 */
[----:B------:R-:W5:Y:S08]  /*8590*/  MUFU.EX2 R123, R123 ;  /* 0x0000007b007b7308 */ /* 0x000f700000000800 */
[----:B------:R-:W5:Y:S08]  /*85a0*/  MUFU.EX2 R125, R125 ;  /* 0x0000007d007d7308 */ /* 0x000f700000000800 */
[----:B------:R-:W-:Y:S08]  /*85b0*/  MUFU.EX2 R110, R119 ;  /* 0x00000077006e7308 */ /* 0x000ff00000000800 */
[----:B------:R-:W5:Y:S08]  /*85c0*/  MUFU.EX2 R126, R126 ;  /* 0x0000007e007e7308 */ /* 0x000f700000000800 */
[----:B------:R-:W5:Y:S08]  /*85d0*/  MUFU.EX2 R112, R112 ;  /* 0x0000007000707308 */ /* 0x000f700000000800 */
[----:B------:R-:W5:Y:S08]  /*85e0*/  MUFU.EX2 R22, R22 ;  /* 0x0000001600167308 */ /* 0x000f700000000800 */
[----:B------:R-:W5:Y:S08]  /*85f0*/  MUFU.EX2 R113, R113 ;  /* 0x0000007100717308 */ /* 0x000f700000000800 */
[----:B------:R-:W5:Y:S08]  /*8600*/  MUFU.EX2 R114, R114 ;  /* 0x0000007200727308 */ /* 0x000f700000000800 */
[----:B------:R-:W5:Y:S08]  /*8610*/  MUFU.EX2 R116, R116 ;  /* 0x0000007400747308 */ /* 0x000f700000000800 */
[----:B------:R-:W5:Y:S01]  /*8620*/  MUFU.EX2 R115, R115 ;  /* 0x0000007300737308 */ /* 0x000f620000000800 */
[----:B------:R-:W-:-:S02]  /*8630*/  WARPGROUP.DEPBAR.LE gsb0, 0x0 ;  /* 0x00008000000079c5 */ /* 0x000fc40000010000 */
[----:B------:R-:W-:-:S05]  /*8640*/  WARPGROUP.ARRIVE ;  /* 0x00000000000079c5 */ /* 0x000fca0000000000 */
[----:B------:R-:W5:Y:S01]  /*8650*/  MUFU.EX2 R117, R117 ;  /* 0x0000007500757308 */ /* 0x000f620000000800 */
[----:B------:R-:W-:Y:S07]  /*8660*/  HGMMA.64x96x16.F32.BF16 R24, gdesc[UR32].tnspB, R24, gsb0 ;  /* 0x41600000201879f0 */ /* 0x000fee0008001818 */
[----:B------:R-:W5:Y:S08]  /*8670*/  MUFU.EX2 R118, R118 ;  /* 0x0000007600767308 */ /* 0x000f700000000800 */
        /* <DEDUP_REMOVED lines=8> */
[----:B------:R-:W-:Y:S08]  /*8700*/  MUFU.EX2 R97, R97 ;  /* 0x0000006100617308 */ /* 0x000ff00000000800 */
[----:B------:R-:W-:Y:S08]  /*8710*/  MUFU.EX2 R4, R4 ;  /* 0x0000000400047308 */ /* 0x000ff00000000800 */
[----:B------:R-:W-:Y:S08]  /*8720*/  MUFU.EX2 R100, R100 ;  /* 0x0000006400647308 */ /* 0x000ff00000000800 */
[----:B------:R-:W-:Y:S01]  /*8730*/  MUFU.EX2 R101, R101 ;  /* 0x0000006500657308 */ /* 0x000fe20000000800 */
[----:B------:R-:W-:-:S02]  /*8740*/  WARPGROUP.DEPBAR.LE gsb0, 0x0 ;  /* 0x00008000000079c5 */ /* 0x000fc40000010000 */
[----:B------:R2:W-:Y:S06]  /*8750*/  BAR.ARV R10, 0x100 ;  /* 0x0004000a0000751d */ /* 0x0005ec0000002000 */
[----:B------:R3:W-:Y:S01]  /*8760*/  @!P1 SYNCS.ARRIVE.TRANS64.RED.A1T0 RZ, [R111+URZ], RZ ;  /* 0x000000ff6fff99a7 */ /* 0x0007e2000810043f */
[----:B------:R-:W-:Y:S01]  /*8770*/  MUFU.EX2 R88, R88 ;  /* 0x0000005800587308 */ /* 0x000fe20000000800 */
[----:B--2---:R-:W-:Y:S01]  /*8780*/  F2FP.BF16.F32.PACK_AB R10, R134, R11 ;  /* 0x0000000b860a723e */ /* 0x004fe200000010ff */
[-C--:B------:R-:W-:Y:S01]  /*8790*/  FMUL.FTZ R24, R24, R5.reuse ;  /* 0x0000000518187220 */ /* 0x080fe20000410000 */
[-C--:B------:R-:W-:Y:S01]  /*87a0*/  FMUL.FTZ R25, R25, R5.reuse ;  /* 0x0000000519197220 */ /* 0x080fe20000410000 */
[-C--:B------:R-:W-:Y:S01]  /*87b0*/  FMUL.FTZ R28, R28, R5.reuse ;  /* 0x000000051c1c7220 */ /* 0x080fe20000410000 */
[-C--:B------:R-:W-:Y:S01]  /*87c0*/  FMUL.FTZ R29, R29, R5.reuse ;  /* 0x000000051d1d7220 */ /* 0x080fe20000410000 */
[-C--:B------:R-:W-:Y:S01]  /*87d0*/  FMUL.FTZ R32, R32, R5.reuse ;  /* 0x0000000520207220 */ /* 0x080fe20000410000 */
[----:B---3--:R-:W-:Y:S01]  /*87e0*/  FFMA.FTZ R111, R5, R0, R7 ;  /* 0x00000000056f7223 */ /* 0x008fe20000010007 */
[----:B------:R2:W-:Y:S01]  /*87f0*/  @!P1 SYNCS.ARRIVE.TRANS64.RED.A1T0 RZ, [R127+URZ], RZ ;  /* 0x000000ff7fff99a7 */ /* 0x0005e2000810043f */
[----:B------:R3:W2:Y:S01]  /*8800*/  MUFU.EX2 R0, R98 ;  /* 0x0000006200007308 */ /* 0x0006a20000000800 */
[----:B------:R-:W-:Y:S01]  /*8810*/  FMUL.FTZ R33, R33, R5 ;  /* 0x0000000521217220 */ /* 0x000fe20000410000 */
[C---:B------:R-:W-:Y:S01]  /*8820*/  FADD.FTZ R142, R8.reuse, R111 ;  /* 0x0000006f088e7221 */ /* 0x040fe20000010000 */
[----:B------:R-:W-:Y:S01]  /*8830*/  F2FP.BF16.F32.PACK_AB R8, R8, R7 ;  /* 0x000000070808723e */ /* 0x000fe200000010ff */
[----:B------:R-:W-:Y:S01]  /*8840*/  FADD.FTZ R7, R136, R99 ;  /* 0x0000006388077221 */ /* 0x000fe20000010000 */
[----:B------:R-:W-:Y:S01]  /*8850*/  FFMA.FTZ R99, R102, R74, -R133 ;  /* 0x0000004a66637223 */ /* 0x000fe20000010885 */
[----:B------:R-:W-:Y:S01]  /*8860*/  FADD.FTZ R111, R11, R142 ;  /* 0x0000008e0b6f7221 */ /* 0x000fe20000010000 */
[C---:B------:R-:W-:Y:S01]  /*8870*/  F2FP.BF16.F32.PACK_AB R11, R14.reuse, R136 ;  /* 0x000000880e0b723e */ /* 0x040fe200000010ff */
[----:B------:R-:W-:Y:S01]  /*8880*/  MUFU.EX2 R89, R89 ;  /* 0x0000005900597308 */ /* 0x000fe20000000800 */
[----:B---3--:R-:W-:Y:S01]  /*8890*/  FADD.FTZ R98, R14, R7 ;  /* 0x000000070e627221 */ /* 0x008fe20000010000 */
[----:B------:R-:W-:Y:S01]  /*88a0*/  FADD.FTZ R111, R134, R111 ;  /* 0x0000006f866f7221 */ /* 0x000fe20000010000 */
[-CC-:B------:R-:W-:Y:S01]  /*88b0*/  FFMA.FTZ R7, R90, R74.reuse, -R133.reuse ;  /* 0x0000004a5a077223 */ /* 0x180fe20000010885 */
[-C--:B------:R-:W-:Y:S01]  /*88c0*/  FFMA.FTZ R14, R91, R74.reuse, -R133 ;  /* 0x0000004a5b0e7223 */ /* 0x080fe20000010885 */
[----:B------:R-:W-:Y:S01]  /*88d0*/  FADD.FTZ R98, R13, R98 ;  /* 0x000000620d627221 */ /* 0x000fe20000010000 */
[----:B------:R-:W-:Y:S01]  /*88e0*/  FADD.FTZ R90, R12, R111 ;  /* 0x0000006f0c5a7221 */ /* 0x000fe20000010000 */
[-CC-:B------:R-:W-:Y:S01]  /*88f0*/  FFMA.FTZ R91, R94, R74.reuse, -R133.reuse ;  /* 0x0000004a5e5b7223 */ /* 0x180fe20000010885 */
[----:B------:R-:W-:Y:S01]  /*8900*/  FFMA.FTZ R94, R82, R74, -R133 ;  /* 0x0000004a525e7223 */ /* 0x000fe20000010885 */
[----:B-1----:R-:W-:Y:S01]  /*8910*/  FADD.FTZ R98, R137, R98 ;  /* 0x0000006289627221 */ /* 0x002fe20000010000 */
[C---:B------:R-:W-:Y:S01]  /*8920*/  FADD.FTZ R111, R15.reuse, R90 ;  /* 0x0000005a0f6f7221 */ /* 0x040fe20000010000 */
[----:B------:R-:W-:Y:S01]  /*8930*/  F2FP.BF16.F32.PACK_AB R12, R15, R12 ;  /* 0x0000000c0f0c723e */ /* 0x000fe200000010ff */
[----:B------:R1:W-:Y:S01]  /*8940*/  MUFU.EX2 R90, R103 ;  /* 0x00000067005a7308 */ /* 0x0003e20000000800 */
[----:B------:R3:W-:Y:S01]  /*8950*/  STSM.16.M88.4 [R2+0x24300], R8 ;  /* 0x0243000802007844 */ /* 0x0007e20000000200 */
[----:B------:R-:W-:Y:S01]  /*8960*/  FADD.FTZ R102, R20, R111 ;  /* 0x0000006f14667221 */ /* 0x000fe20000010000 */
[----:B----4-:R-:W-:Y:S01]  /*8970*/  FADD.FTZ R111, R129, R98 ;  /* 0x00000062816f7221 */ /* 0x010fe20000010000 */
[----:B------:R-:W-:Y:S01]  /*8980*/  F2FP.BF16.F32.PACK_AB R13, R137, R13 ;  /* 0x0000000d890d723e */ /* 0x000fe200000010ff */
[-C--:B------:R-:W-:Y:S01]  /*8990*/  FMUL.FTZ R36, R36, R5.reuse ;  /* 0x0000000524247220 */ /* 0x080fe20000410000 */
[----:B------:R-:W-:Y:S01]  /*89a0*/  FADD.FTZ R119, R23, R102 ;  /* 0x0000006617777221 */ /* 0x000fe20000010000 */
[----:B-----5:R-:W-:Y:S01]  /*89b0*/  FADD.FTZ R111, R130, R111 ;  /* 0x0000006f826f7221 */ /* 0x020fe20000010000 */
[----:B------:R-:W4:Y:S01]  /*89c0*/  MUFU.EX2 R99, R99 ;  /* 0x0000006300637308 */ /* 0x000f220000000800 */
[-C--:B------:R-:W-:Y:S01]  /*89d0*/  FMUL.FTZ R37, R37, R5.reuse ;  /* 0x0000000525257220 */ /* 0x080fe20000410000 */
[----:B------:R-:W-:Y:S01]  /*89e0*/  FADD.FTZ R82, R120, R119 ;  /* 0x0000007778527221 */ /* 0x000fe20000010000 */
[----:B------:R-:W-:Y:S01]  /*89f0*/  FADD.FTZ R111, R122, R111 ;  /* 0x0000006f7a6f7221 */ /* 0x000fe20000010000 */
[C---:B------:R-:W-:Y:S01]  /*8a00*/  F2FP.BF16.F32.PACK_AB R120, R121.reuse, R120 ;  /* 0x000000787978723e */ /* 0x040fe200000010ff */
[-C--:B------:R-:W-:Y:S01]  /*8a10*/  FMUL.FTZ R40, R40, R5.reuse ;  /* 0x0000000528287220 */ /* 0x080fe20000410000 */
[----:B-1----:R-:W-:Y:S01]  /*8a20*/  FADD.FTZ R103, R121, R82 ;  /* 0x0000005279677221 */ /* 0x002fe20000010000 */
[C---:B------:R-:W-:Y:S01]  /*8a30*/  FADD.FTZ R98, R138.reuse, R111 ;  /* 0x0000006f8a627221 */ /* 0x040fe20000010000 */
[----:B------:R-:W1:Y:S01]  /*8a40*/  MUFU.EX2 R7, R7 ;  /* 0x0000000700077308 */ /* 0x000e620000000800 */
[----:B------:R-:W-:Y:S01]  /*8a50*/  F2FP.BF16.F32.PACK_AB R121, R138, R122 ;  /* 0x0000007a8a79723e */ /* 0x000fe200000010ff */
[----:B------:R-:W-:Y:S01]  /*8a60*/  FADD.FTZ R102, R124, R103 ;  /* 0x000000677c667221 */ /* 0x000fe20000010000 */
[----:B------:R-:W-:Y:S01]  /*8a70*/  FADD.FTZ R103, R123, R98 ;  /* 0x000000627b677221 */ /* 0x000fe20000010000 */
[----:B------:R-:W-:Y:S01]  /*8a80*/  F2FP.BF16.F32.PACK_AB R122, R125, R124 ;  /* 0x0000007c7d7a723e */ /* 0x000fe200000010ff */
[----:B------:R-:W-:Y:S01]  /*8a90*/  FMUL.FTZ R41, R41, R5 ;  /* 0x0000000529297220 */ /* 0x000fe20000410000 */
[----:B------:R-:W-:Y:S01]  /*8aa0*/  FADD.FTZ R111, R125, R102 ;  /* 0x000000667d6f7221 */ /* 0x000fe20000010000 */
[C---:B------:R-:W-:Y:S01]  /*8ab0*/  FADD.FTZ R103, R126.reuse, R103 ;  /* 0x000000677e677221 */ /* 0x040fe20000010000 */
[----:B------:R5:W1:Y:S01]  /*8ac0*/  MUFU.EX2 R82, R14 ;  /* 0x0000000e00527308 */ /* 0x000a620000000800 */
[----:B------:R-:W-:Y:S01]  /*8ad0*/  F2FP.BF16.F32.PACK_AB R123, R126, R123 ;  /* 0x0000007b7e7b723e */ /* 0x000fe200000010ff */
[----:B------:R-:W-:Y:S01]  /*8ae0*/  FADD.FTZ R98, R112, R111 ;  /* 0x0000006f70627221 */ /* 0x000fe20000010000 */
[----:B------:R-:W-:Y:S01]  /*8af0*/  FADD.FTZ R103, R22, R103 ;  /* 0x0000006716677221 */ /* 0x000fe20000010000 */
[C---:B------:R-:W-:Y:S01]  /*8b00*/  F2FP.BF16.F32.PACK_AB R112, R113.reuse, R112 ;  /* 0x000000707170723e */ /* 0x040fe200000010ff */
[----:B------:R-:W-:Y:S01]  /*8b10*/  FMUL.FTZ R44, R44, R5 ;  /* 0x000000052c2c7220 */ /* 0x000fe20000410000 */
[----:B------:R-:W-:Y:S01]  /*8b20*/  FADD.FTZ R15, R113, R98 ;  /* 0x00000062710f7221 */ /* 0x000fe20000010000 */
[----:B------:R-:W-:Y:S01]  /*8b30*/  FADD.FTZ R98, R114, R103 ;  /* 0x0000006772627221 */ /* 0x000fe20000010000 */
[----:B------:R-:W1:Y:S01]  /*8b40*/  MUFU.EX2 R92, R92 ;  /* 0x0000005c005c7308 */ /* 0x000e620000000800 */
[----:B-----5:R-:W-:Y:S01]  /*8b50*/  F2FP.BF16.F32.PACK_AB R14, R23, R20 ;  /* 0x00000014170e723e */ /* 0x020fe200000010ff */
[----:B---3--:R-:W-:Y:S01]  /*8b60*/  FADD.FTZ R8, R116, R15 ;  /* 0x0000000f74087221 */ /* 0x008fe20000010000 */
[----:B------:R-:W-:Y:S01]  /*8b70*/  FADD.FTZ R9, R115, R98 ;  /* 0x0000006273097221 */ /* 0x000fe20000010000 */
[----:B------:R-:W-:Y:S01]  /*8b80*/  F2FP.BF16.F32.PACK_AB R15, R130, R129 ;  /* 0x00000081820f723e */ /* 0x000fe200000010ff */
[-C--:B------:R-:W-:Y:S01]  /*8b90*/  FMUL.FTZ R45, R45, R5.reuse ;  /* 0x000000052d2d7220 */ /* 0x080fe20000410000 */
[----:B------:R-:W-:Y:S01]  /*8ba0*/  FADD.FTZ R11, R117, R8 ;  /* 0x00000008750b7221 */ /* 0x000fe20000010000 */
[----:B------:R-:W-:Y:S01]  /*8bb0*/  FADD.FTZ R8, R118, R9 ;  /* 0x0000000976087221 */ /* 0x000fe20000010000 */
[----:B------:R-:W3:Y:S01]  /*8bc0*/  MUFU.EX2 R91, R91 ;  /* 0x0000005b005b7308 */ /* 0x000ee20000000800 */
[----:B------:R5:W-:Y:S01]  /*8bd0*/  STSM.16.M88.4 [R2+0x25b00], R12 ;  /* 0x025b000c02007844 */ /* 0x000be20000000200 */
[----:B------:R-:W-:Y:S01]  /*8be0*/  FADD.FTZ R10, R104, R11 ;  /* 0x0000000b680a7221 */ /* 0x000fe20000010000 */
[----:B------:R-:W-:Y:S01]  /*8bf0*/  FADD.FTZ R9, R21, R8 ;  /* 0x0000000815097221 */ /* 0x000fe20000010000 */
[----:B------:R-:W-:Y:S01]  /*8c00*/  F2FP.BF16.F32.PACK_AB R113, R114, R22 ;  /* 0x000000167271723e */ /* 0x000fe200000010ff */
[----:B------:R1:W-:Y:S01]  /*8c10*/  STSM.16.M88.4 [R2+0x27300], R120 ;  /* 0x0273007802007844 */ /* 0x0003e20000000200 */
[C---:B------:R-:W-:Y:S01]  /*8c20*/  FADD.FTZ R11, R105.reuse, R10 ;  /* 0x0000000a690b7221 */ /* 0x040fe20000010000 */
[----:B------:R-:W-:Y:S01]  /*8c30*/  FADD.FTZ R8, R106, R9 ;  /* 0x000000096a087221 */ /* 0x000fe20000010000 */
[----:B------:R-:W5:Y:S01]  /*8c40*/  MUFU.EX2 R93, R93 ;  /* 0x0000005d005d7308 */ /* 0x000f620000000800 */
[----:B------:R-:W-:Y:S01]  /*8c50*/  F2FP.BF16.F32.PACK_AB R104, R105, R104 ;  /* 0x000000686968723e */ /* 0x000fe200000010ff */
[----:B------:R-:W-:Y:S01]  /*8c60*/  FADD.FTZ R10, R108, R11 ;  /* 0x0000000b6c0a7221 */ /* 0x000fe20000010000 */
[----:B------:R-:W-:Y:S01]  /*8c70*/  FADD.FTZ R9, R107, R8 ;  /* 0x000000086b097221 */ /* 0x000fe20000010000 */
[----:B------:R-:W-:Y:S01]  /*8c80*/  F2FP.BF16.F32.PACK_AB R114, R117, R116 ;  /* 0x000000747572723e */ /* 0x000fe200000010ff */
[----:B------:R-:W-:Y:S01]  /*8c90*/  FMUL.FTZ R48, R48, R5 ;  /* 0x0000000530307220 */ /* 0x000fe20000410000 */
[----:B------:R-:W-:Y:S01]  /*8ca0*/  FADD.FTZ R11, R109, R10 ;  /* 0x0000000a6d0b7221 */ /* 0x000fe20000010000 */
[----:B------:R-:W-:Y:S01]  /*8cb0*/  FADD.FTZ R9, R110, R9 ;  /* 0x000000096e097221 */ /* 0x000fe20000010000 */
[----:B------:R-:W5:Y:S01]  /*8cc0*/  MUFU.EX2 R20, R95 ;  /* 0x0000005f00147308 */ /* 0x000f620000000800 */
[----:B------:R-:W-:Y:S01]  /*8cd0*/  F2FP.BF16.F32.PACK_AB R115, R118, R115 ;  /* 0x000000737673723e */ /* 0x000fe200000010ff */
[----:B------:R-:W-:Y:S01]  /*8ce0*/  FADD.FTZ R8, R96, R11 ;  /* 0x0000000b60087221 */ /* 0x000fe20000010000 */
[----:B--2---:R-:W-:Y:S01]  /*8cf0*/  FADD.FTZ R9, R0, R9 ;  /* 0x0000000900097221 */ /* 0x004fe20000010000 */
[----:B------:R-:W-:Y:S01]  /*8d00*/  F2FP.BF16.F32.PACK_AB R96, R97, R96 ;  /* 0x000000606160723e */ /* 0x000fe200000010ff */
[----:B------:R-:W-:Y:S01]  /*8d10*/  FMUL.FTZ R49, R49, R5 ;  /* 0x0000000531317220 */ /* 0x000fe20000410000 */
[----:B------:R-:W-:Y:S01]  /*8d20*/  FADD.FTZ R11, R97, R8 ;  /* 0x00000008610b7221 */ /* 0x000fe20000010000 */
[C---:B------:R-:W-:Y:S01]  /*8d30*/  FADD.FTZ R8, R4.reuse, R9 ;  /* 0x0000000904087221 */ /* 0x040fe20000010000 */
[----:B------:R-:W2:Y:S01]  /*8d40*/  MUFU.EX2 R80, R80 ;  /* 0x0000005000507308 */ /* 0x000ea20000000800 */
[----:B------:R-:W-:Y:S01]  /*8d50*/  F2FP.BF16.F32.PACK_AB R97, R4, R0 ;  /* 0x000000000461723e */ /* 0x000fe200000010ff */
[----:B------:R-:W-:Y:S01]  /*8d60*/  FADD.FTZ R10, R100, R11 ;  /* 0x0000000b640a7221 */ /* 0x000fe20000010000 */
[----:B----4-:R-:W-:Y:S01]  /*8d70*/  FADD.FTZ R9, R99, R8 ;  /* 0x0000000863097221 */ /* 0x010fe20000010000 */
[----:B------:R-:W-:Y:S01]  /*8d80*/  F2FP.BF16.F32.PACK_AB R105, R106, R21 ;  /* 0x000000156a69723e */ /* 0x000fe200000010ff */
[----:B------:R4:W-:Y:S01]  /*8d90*/  STSM.16.M88.4 [R2+0x28b00], R112 ;  /* 0x028b007002007844 */ /* 0x0009e20000000200 */
[----:B------:R-:W-:Y:S01]  /*8da0*/  FADD.FTZ R11, R101, R10 ;  /* 0x0000000a650b7221 */ /* 0x000fe20000010000 */
[----:B------:R-:W-:Y:S01]  /*8db0*/  FADD.FTZ R8, R90, R9 ;  /* 0x000000095a087221 */ /* 0x000fe20000010000 */
[----:B------:R-:W4:Y:S01]  /*8dc0*/  MUFU.EX2 R94, R94 ;  /* 0x0000005e005e7308 */ /* 0x000f220000000800 */
[----:B------:R-:W-:Y:S01]  /*8dd0*/  F2FP.BF16.F32.PACK_AB R106, R109, R108 ;  /* 0x0000006c6d6a723e */ /* 0x000fe200000010ff */
[----:B------:R-:W-:Y:S01]  /*8de0*/  FADD.FTZ R10, R88, R11 ;  /* 0x0000000b580a7221 */ /* 0x000fe20000010000 */
[----:B-1----:R-:W-:Y:S01]  /*8df0*/  FADD.FTZ R9, R7, R8 ;  /* 0x0000000807097221 */ /* 0x002fe20000010000 */
[C---:B------:R-:W-:Y:S01]  /*8e00*/  F2FP.BF16.F32.PACK_AB R88, R89.reuse, R88 ;  /* 0x000000585958723e */ /* 0x040fe200000010ff */
[----:B------:R-:W-:Y:S01]  /*8e10*/  FMUL.FTZ R52, R52, R5 ;  /* 0x0000000534347220 */ /* 0x000fe20000410000 */
[----:B------:R-:W-:Y:S01]  /*8e20*/  FADD.FTZ R11, R89, R10 ;  /* 0x0000000a590b7221 */ /* 0x000fe20000010000 */
[C---:B------:R-:W-:Y:S01]  /*8e30*/  FADD.FTZ R0, R82.reuse, R9 ;  /* 0x0000000952007221 */ /* 0x040fe20000010000 */
[----:B------:R-:W1:Y:S01]  /*8e40*/  MUFU.EX2 R81, R81 ;  /* 0x0000005100517308 */ /* 0x000e620000000800 */
[----:B------:R-:W-:Y:S01]  /*8e50*/  F2FP.BF16.F32.PACK_AB R89, R82, R7 ;  /* 0x000000075259723e */ /* 0x000fe200000010ff */
[----:B------:R-:W-:Y:S01]  /*8e60*/  FADD.FTZ R4, R92, R11 ;  /* 0x0000000b5c047221 */ /* 0x000fe20000010000 */
[----:B---3--:R-:W-:Y:S01]  /*8e70*/  FADD.FTZ R9, R91, R0 ;  /* 0x000000005b097221 */ /* 0x008fe20000010000 */
[----:B------:R-:W-:Y:S01]  /*8e80*/  F2FP.BF16.F32.PACK_AB R107, R110, R107 ;  /* 0x0000006b6e6b723e */ /* 0x000fe200000010ff */
[----:B------:R-:W-:Y:S01]  /*8e90*/  FMUL.FTZ R53, R53, R5 ;  /* 0x0000000535357220 */ /* 0x000fe20000410000 */
[----:B-----5:R-:W-:Y:S01]  /*8ea0*/  FADD.FTZ R11, R93, R4 ;  /* 0x000000045d0b7221 */ /* 0x020fe20000010000 */
[----:B------:R-:W-:Y:S01]  /*8eb0*/  FADD.FTZ R9, R20, R9 ;  /* 0x0000000914097221 */ /* 0x000fe20000010000 */
[----:B------:R-:W3:Y:S01]  /*8ec0*/  MUFU.EX2 R83, R83 ;  /* 0x0000005300537308 */ /* 0x000ee20000000800 */
[----:B------:R-:W-:Y:S01]  /*8ed0*/  F2FP.BF16.F32.PACK_AB R98, R101, R100 ;  /* 0x000000646562723e */ /* 0x000fe200000010ff */
[----:B--2---:R-:W-:Y:S01]  /*8ee0*/  FADD.FTZ R0, R80, R11 ;  /* 0x0000000b50007221 */ /* 0x004fe20000010000 */
[----:B----4-:R-:W-:Y:S01]  /*8ef0*/  FADD.FTZ R4, R94, R9 ;  /* 0x000000095e047221 */ /* 0x010fe20000010000 */
[----:B------:R-:W-:Y:S01]  /*8f00*/  F2FP.BF16.F32.PACK_AB R99, R90, R99 ;  /* 0x000000635a63723e */ /* 0x000fe200000010ff */
[----:B------:R2:W-:Y:S01]  /*8f10*/  STSM.16.M88.4 [R2+0x2a300], R104 ;  /* 0x02a3006802007844 */ /* 0x0005e20000000200 */
[----:B------:R-:W-:Y:S01]  /*8f20*/  F2FP.BF16.F32.PACK_AB R90, R93, R92 ;  /* 0x0000005c5d5a723e */ /* 0x000fe200000010ff */
[----:B------:R-:W-:Y:S01]  /*8f30*/  FMUL.FTZ R56, R56, R5 ;  /* 0x0000000538387220 */ /* 0x000fe20000410000 */
[----:B------:R-:W4:Y:S01]  /*8f40*/  MUFU.EX2 R84, R84 ;  /* 0x0000005400547308 */ /* 0x000f220000000800 */
[C---:B-1----:R-:W-:Y:S01]  /*8f50*/  FADD.FTZ R9, R81.reuse, R0 ;  /* 0x0000000051097221 */ /* 0x042fe20000010000 */
[----:B------:R-:W-:Y:S01]  /*8f60*/  F2FP.BF16.F32.PACK_AB R80, R81, R80 ;  /* 0x000000505150723e */ /* 0x000fe200000010ff */
[----:B------:R2:W-:Y:S01]  /*8f70*/  STSM.16.M88.4 [R2+0x2bb00], R96 ;  /* 0x02bb006002007844 */ /* 0x0005e20000000200 */
[----:B------:R-:W-:Y:S01]  /*8f80*/  F2FP.BF16.F32.PACK_AB R91, R20, R91 ;  /* 0x0000005b145b723e */ /* 0x000fe200000010ff */
[-C--:B------:R-:W-:Y:S01]  /*8f90*/  FMUL.FTZ R57, R57, R5.reuse ;  /* 0x0000000539397220 */ /* 0x080fe20000410000 */
[-C--:B------:R-:W-:Y:S01]  /*8fa0*/  FMUL.FTZ R60, R60, R5.reuse ;  /* 0x000000053c3c7220 */ /* 0x080fe20000410000 */
[-C--:B------:R-:W-:Y:S01]  /*8fb0*/  FMUL.FTZ R61, R61, R5.reuse ;  /* 0x000000053d3d7220 */ /* 0x080fe20000410000 */
[----:B------:R-:W1:Y:S01]  /*8fc0*/  MUFU.EX2 R86, R86 ;  /* 0x0000005600567308 */ /* 0x000e620000000800 */
[C---:B---3--:R-:W-:Y:S01]  /*8fd0*/  FADD.FTZ R7, R83.reuse, R4 ;  /* 0x0000000453077221 */ /* 0x048fe20000010000 */
[----:B------:R-:W-:Y:S01]  /*8fe0*/  F2FP.BF16.F32.PACK_AB R81, R83, R94 ;  /* 0x0000005e5351723e */ /* 0x000fe200000010ff */
[----:B------:R2:W-:Y:S01]  /*8ff0*/  STSM.16.M88.4 [R2+0x2d300], R88 ;  /* 0x02d3005802007844 */ /* 0x0005e20000000200 */
[-C--:B------:R-:W-:Y:S01]  /*9000*/  FMUL.FTZ R64, R64, R5.reuse ;  /* 0x0000000540407220 */ /* 0x080fe20000410000 */
[-C--:B------:R-:W-:Y:S01]  /*9010*/  FMUL.FTZ R65, R65, R5.reuse ;  /* 0x0000000541417220 */ /* 0x080fe20000410000 */
[-C--:B------:R-:W-:Y:S01]  /*9020*/  FMUL.FTZ R68, R68, R5.reuse ;  /* 0x0000000544447220 */ /* 0x080fe20000410000 */
[----:B------:R-:W-:Y:S01]  /*9030*/  FMUL.FTZ R69, R69, R5 ;  /* 0x0000000545457220 */ /* 0x000fe20000410000 */
[----:B------:R-:W3:Y:S01]  /*9040*/  MUFU.EX2 R85, R85 ;  /* 0x0000005500557308 */ /* 0x000ee20000000800 */
[----:B----4-:R-:W-:Y:S01]  /*9050*/  FADD.FTZ R0, R84, R9 ;  /* 0x0000000954007221 */ /* 0x010fe20000010000 */
[-C--:B------:R-:W-:Y:S01]  /*9060*/  FMUL.FTZ R26, R26, R77.reuse ;  /* 0x0000004d1a1a7220 */ /* 0x080fe20000410000 */
[-C--:B------:R-:W-:Y:S01]  /*9070*/  FMUL.FTZ R27, R27, R77.reuse ;  /* 0x0000004d1b1b7220 */ /* 0x080fe20000410000 */
[-C--:B------:R-:W-:Y:S01]  /*9080*/  FMUL.FTZ R30, R30, R77.reuse ;  /* 0x0000004d1e1e7220 */ /* 0x080fe20000410000 */
[-C--:B------:R-:W-:Y:S01]  /*9090*/  FMUL.FTZ R31, R31, R77.reuse ;  /* 0x0000004d1f1f7220 */ /* 0x080fe20000410000 */
[-C--:B------:R-:W-:Y:S01]  /*90a0*/  FMUL.FTZ R34, R34, R77.reuse ;  /* 0x0000004d22227220 */ /* 0x080fe20000410000 */
[-C--:B------:R-:W-:Y:S01]  /*90b0*/  FMUL.FTZ R35, R35, R77.reuse ;  /* 0x0000004d23237220 */ /* 0x080fe20000410000 */
[----:B------:R-:W4:Y:S01]  /*90c0*/  MUFU.EX2 R87, R87 ;  /* 0x0000005700577308 */ /* 0x000f220000000800 */
[----:B-1----:R-:W-:Y:S01]  /*90d0*/  FADD.FTZ R7, R86, R7 ;  /* 0x0000000756077221 */ /* 0x002fe20000010000 */
[-C--:B------:R-:W-:Y:S01]  /*90e0*/  FMUL.FTZ R38, R38, R77.reuse ;  /* 0x0000004d26267220 */ /* 0x080fe20000410000 */
[-C--:B------:R-:W-:Y:S01]  /*90f0*/  FMUL.FTZ R39, R39, R77.reuse ;  /* 0x0000004d27277220 */ /* 0x080fe20000410000 */
[-C--:B------:R-:W-:Y:S01]  /*9100*/  FMUL.FTZ R42, R42, R77.reuse ;  /* 0x0000004d2a2a7220 */ /* 0x080fe20000410000 */
[-C--:B------:R-:W-:Y:S01]  /*9110*/  FMUL.FTZ R43, R43, R77.reuse ;  /* 0x0000004d2b2b7220 */ /* 0x080fe20000410000 */
[-C--:B------:R-:W-:Y:S01]  /*9120*/  FMUL.FTZ R46, R46, R77.reuse ;  /* 0x0000004d2e2e7220 */ /* 0x080fe20000410000 */
[-C--:B------:R-:W-:Y:S01]  /*9130*/  FMUL.FTZ R47, R47, R77.reuse ;  /* 0x0000004d2f2f7220 */ /* 0x080fe20000410000 */
[----:B------:R-:W1:Y:S01]  /*9140*/  MUFU.EX2 R72, R72 ;  /* 0x0000004800487308 */ /* 0x000e620000000800 */
[C---:B---3--:R-:W-:Y:S01]  /*9150*/  FADD.FTZ R9, R85.reuse, R0 ;  /* 0x0000000055097221 */ /* 0x048fe20000010000 */
[----:B------:R-:W-:Y:S01]  /*9160*/  F2FP.BF16.F32.PACK_AB R82, R85, R84 ;  /* 0x000000545552723e */ /* 0x000fe200000010ff */
[-C--:B------:R-:W-:Y:S01]  /*9170*/  FMUL.FTZ R50, R50, R77.reuse ;  /* 0x0000004d32327220 */ /* 0x080fe20000410000 */
[-C--:B------:R-:W-:Y:S01]  /*9180*/  FMUL.FTZ R51, R51, R77.reuse ;  /* 0x0000004d33337220 */ /* 0x080fe20000410000 */
[-C--:B------:R-:W-:Y:S01]  /*9190*/  FMUL.FTZ R54, R54, R77.reuse ;  /* 0x0000004d36367220 */ /* 0x080fe20000410000 */
[-C--:B------:R-:W-:Y:S01]  /*91a0*/  FMUL.FTZ R55, R55, R77.reuse ;  /* 0x0000004d37377220 */ /* 0x080fe20000410000 */
[-C--:B------:R-:W-:Y:S01]  /*91b0*/  FMUL.FTZ R58, R58, R77.reuse ;  /* 0x0000004d3a3a7220 */ /* 0x080fe20000410000 */
[----:B------:R-:W3:Y:S01]  /*91c0*/  MUFU.EX2 R12, R131 ;  /* 0x00000083000c7308 */ /* 0x000ee20000000800 */
[C---:B----4-:R-:W-:Y:S01]  /*91d0*/  FADD.FTZ R7, R87.reuse, R7 ;  /* 0x0000000757077221 */ /* 0x050fe20000010000 */
[----:B------:R-:W-:Y:S01]  /*91e0*/  F2FP.BF16.F32.PACK_AB R83, R87, R86 ;  /* 0x000000565753723e */ /* 0x000fe200000010ff */
[-C--:B------:R-:W-:Y:S01]  /*91f0*/  FMUL.FTZ R59, R59, R77.reuse ;  /* 0x0000004d3b3b7220 */ /* 0x080fe20000410000 */
[-C--:B------:R-:W-:Y:S01]  /*9200*/  FMUL.FTZ R62, R62, R77.reuse ;  /* 0x0000004d3e3e7220 */ /* 0x080fe20000410000 */
[-C--:B------:R-:W-:Y:S01]  /*9210*/  FMUL.FTZ R63, R63, R77.reuse ;  /* 0x0000004d3f3f7220 */ /* 0x080fe20000410000 */
[-C--:B------:R-:W-:Y:S01]  /*9220*/  FMUL.FTZ R66, R66, R77.reuse ;  /* 0x0000004d42427220 */ /* 0x080fe20000410000 */
[----:B------:R2:W-:Y:S01]  /*9230*/  STSM.16.M88.4 [R2+0x2eb00], R80 ;  /* 0x02eb005002007844 */ /* 0x0005e20000000200 */
[----:B------:R-:W4:Y:S01]  /*9240*/  MUFU.EX2 R128, R128 ;  /* 0x0000008000807308 */ /* 0x000f220000000800 */
[----:B-1----:R-:W-:Y:S01]  /*9250*/  FADD.FTZ R9, R72, R9 ;  /* 0x0000000948097221 */ /* 0x002fe20000010000 */
[-C--:B------:R-:W-:Y:S01]  /*9260*/  FMUL.FTZ R67, R67, R77.reuse ;  /* 0x0000004d43437220 */ /* 0x080fe20000410000 */
[-C--:B------:R-:W-:Y:S01]  /*9270*/  FMUL.FTZ R70, R70, R77.reuse ;  /* 0x0000004d46467220 */ /* 0x080fe20000410000 */
[----:B------:R-:W-:Y:S01]  /*9280*/  FMUL.FTZ R71, R71, R77 ;  /* 0x0000004d47477220 */ /* 0x000fe20000410000 */
[----:B------:R-:W-:-:S03]  /*9290*/  MOV R5, R75 ;  /* 0x0000004b00057202 */ /* 0x000fc60000000f00 */
[----:B------:R-:W1:Y:S01]  /*92a0*/  MUFU.EX2 R129, R132 ;  /* 0x0000008400817308 */ /* 0x000e620000000800 */
[----:B---3--:R-:W-:-:S07]  /*92b0*/  FADD.FTZ R7, R12, R7 ;  /* 0x000000070c077221 */ /* 0x008fce0000010000 */
[----:B------:R-:W3:Y:S01]  /*92c0*/  MUFU.EX2 R76, R76 ;  /* 0x0000004c004c7308 */ /* 0x000ee20000000800 */
[C---:B----4-:R-:W-:Y:S01]  /*92d0*/  FADD.FTZ R9, R128.reuse, R9 ;  /* 0x0000000980097221 */ /* 0x050fe20000010000 */
[----:B------:R-:W-:-:S06]  /*92e0*/  F2FP.BF16.F32.PACK_AB R128, R128, R72 ;  /* 0x000000488080723e */ /* 0x000fcc00000010ff */
[----:B------:R-:W4:Y:S01]  /*92f0*/  MUFU.EX2 R78, R78 ;  /* 0x0000004e004e7308 */ /* 0x000f220000000800 */
[C---:B-1----:R-:W-:Y:S01]  /*9300*/  FADD.FTZ R7, R129.reuse, R7 ;  /* 0x0000000781077221 */ /* 0x042fe20000010000 */
[----:B------:R-:W-:-:S06]  /*9310*/  F2FP.BF16.F32.PACK_AB R129, R129, R12 ;  /* 0x0000000c8181723e */ /* 0x000fcc00000010ff */
[----:B------:R-:W1:Y:S01]  /*9320*/  MUFU.EX2 R79, R79 ;  /* 0x0000004f004f7308 */ /* 0x000e620000000800 */
[----:B---3--:R-:W-:Y:S01]  /*9330*/  F2FP.BF16.F32.PACK_AB R130, R6, R76 ;  /* 0x0000004c0682723e */ /* 0x008fe200000010ff */
[----:B------:R-:W-:-:S04]  /*9340*/  FADD.FTZ R9, R76, R9 ;  /* 0x000000094c097221 */ /* 0x000fc80000010000 */
[----:B------:R-:W-:Y:S01]  /*9350*/  FADD.FTZ R0, R6, R9 ;  /* 0x0000000906007221 */ /* 0x000fe20000010000 */
[----:B------:R-:W-:Y:S02]  /*9360*/  IMAD.MOV.U32 R6, RZ, RZ, R73 ;  /* 0x000000ffff067224 */ /* 0x000fe400078e0049 */
[----:B----4-:R-:W-:Y:S01]  /*9370*/  FADD.FTZ R7, R78, R7 ;  /* 0x000000074e077221 */ /* 0x010fe20000010000 */
[----:B-1----:R-:W-:-:S03]  /*9380*/  F2FP.BF16.F32.PACK_AB R131, R79, R78 ;  /* 0x0000004e4f83723e */ /* 0x002fc600000010ff */
[----:B------:R-:W-:Y:S02]  /*9390*/  FADD.FTZ R4, R79, R7 ;  /* 0x000000074f047221 */ /* 0x000fe40000010000 */
[----:B------:R2:W-:Y:S01]  /*93a0*/  STSM.16.M88.4 [R2+0x30300], R128 ;  /* 0x0303008002007844 */ /* 0x0005e20000000200 */
[----:B------:R-:W-:Y:S01]  /*93b0*/  @!PT LDS RZ, [RZ] ;  /* 0x00000000fffff984 */ /* 0x000fe20000000800 */
[----:B------:R-:W-:Y:S01]  /*93c0*/  @!PT LDS RZ, [RZ] ;  /* 0x00000000fffff984 */ /* 0x000fe20000000800 */
[----:B------:R-:W-:Y:S01]  /*93d0*/  @!PT LDS RZ, [RZ] ;  /* 0x00000000fffff984 */ /* 0x000fe20000000800 */
[----:B------:R-:W-:Y:S01]  /*93e0*/  @!PT LDS RZ, [RZ] ;  /* 0x00000000fffff984 */ /* 0x000fe20000000800 */
[----:B------:R1:W-:Y:S06]  /*93f0*/  MEMBAR.ALL.CTA ;  /* 0x0000000000007992 */ /* 0x0003ec0000008000 */
[----:B-1----:R-:W1:Y:S02]  /*9400*/  FENCE.VIEW.ASYNC.S ;  /* 0x00000000000073c6 */ /* 0x002e640000000000 */
[----:B-1----:R-:W-:Y:S01]  /*9410*/  NOP ;  /* 0x0000000000007918 */ /* 0x002fe20000000000 */
[----:B------:R-:W-:Y:S05]  /*9420*/  @P2 BRA `(.L_x_24) ;  /* 0xffffffbc00fc2947 */ /* 0x000fea000383ffff */
.L_x_15:
[----:B------:R-:W-:Y:S06]  /*9430*/  BAR.ARV 0x8, 0x1a0 ;  /* 0x0206800000007b1d */ /* 0x000fec0000002000 */
[----:B------:R-:W-:Y:S05]  /*9440*/  @!P0 BRA `(.L_x_25) ;  /* 0x0000000000048947 */ /* 0x000fea0003800000 */
[----:B------:R-:W-:Y:S01]  /*9450*/  BPT.TRAP 0x1 ;  /* 0x000000040000795c */ /* 0x000fe20000300000 */
.L_x_25:
[----:B------:R-:W-:Y:S01]  /*9460*/  ULEA UR12, UR38, UR39, 0x3 ;  /* 0x00000027260c7291 */ /* 0x000fe2000f8e183f */
[----:B------:R-:W-:-:S05]  /*9470*/  IMAD.U32 R3, RZ, RZ, UR60 ;  /* 0x0000003cff037e24 */ /* 0x000fca000f8e00ff */
[----:B------:R-:W-:-:S04]  /*9480*/  SHF.L.U32 R3, R3, 0x1f, RZ ;  /* 0x0000001f03037819 */ /* 0x000fc800000006ff */
[----:B------:R3:W4:Y:S01]  /*9490*/  SYNCS.PHASECHK.TRANS64.TRYWAIT P2, [UR12+0x31c50], R3 ;  /* 0x031c5003ff0075a7 */ /* 0x000722000804014c */
[----:B------:R-:W-:Y:S05]  /*94a0*/  @!P0 BRA `(.L_x_26) ;  /* 0x0000000000048947 */ /* 0x000fea0003800000 */
[----:B------:R-:W-:Y:S01]  /*94b0*/  BPT.TRAP 0x1 ;  /* 0x000000040000795c */ /* 0x000fe20000300000 */
.L_x_26:
[----:B----4-:R-:W-:Y:S05]  /*94c0*/  @P2 BRA `(.L_x_27) ;  /* 0x0000000000082947 */ /* 0x010fea0003800000 */
[----:B------:R-:W4:Y:S02]  /*94d0*/  SYNCS.PHASECHK.TRANS64.TRYWAIT P0, [UR12+0x31c50], R3 ;  /* 0x031c5003ff0075a7 */ /* 0x000f24000800014c */
[----:B----4-:R-:W-:Y:S05]  /*94e0*/  @!P0 BRA `(.L_x_28) ;  /* 0x0000004000788947 */ /* 0x010fea0003800000 */
.L_x_27:
[----:B------:R-:W-:Y:S01]  /*94f0*/  UIADD3 UR4, UR39, 0x200, URZ ;  /* 0x0000020027047890 */ /* 0x000fe2000fffe03f */
[----:B------:R-:W-:Y:S01]  /*9500*/  R2UR UR5, R18 ;  /* 0x00000000120572ca */ /* 0x000fe200000e0000 */
[----:B------:R-:W-:Y:S01]  /*9510*/  WARPGROUP.ARRIVE ;  /* 0x00000000000079c5 */ /* 0x000fe20000000000 */
[----:B------:R-:W-:Y:S01]  /*9520*/  UMOV UR7, 0x80000020 ;  /* 0x8000002000077882 */ /* 0x000fe20000000000 */
[----:B------:R-:W-:Y:S01]  /*9530*/  USHF.R.U32.HI UR4, URZ, 0x4, UR4 ;  /* 0x000000043f047899 */ /* 0x000fe20008011604 */
[----:B---34-:R-:W3:Y:S01]  /*9540*/  SHFL.BFLY PT, R3, R0, 0x2, 0x1f ;  /* 0x0c401f0000037f89 */ /* 0x018ee200000e0000 */
[----:B------:R-:W-:Y:S01]  /*9550*/  UMOV UR9, 0xc0000010 ;  /* 0xc000001000097882 */ /* 0x000fe20000000000 */
[----:B------:R-:W-:Y:S01]  /*9560*/  UMOV UR11, 0x80000020 ;  /* 0x80000020000b7882 */ /* 0x000fe20000000000 */
[----:B------:R-:W-:Y:S01]  /*9570*/  ULOP3.LUT UR4, UR4, 0x3fff, URZ, 0xc0, !UPT ;  /* 0x00003fff04047892 */ /* 0x000fe2000f8ec03f */
[----:B------:R-:W4:Y:S01]  /*9580*/  SHFL.BFLY PT, R5, R4, 0x2, 0x1f ;  /* 0x0c401f0004057f89 */ /* 0x000f2200000e0000 */
[C---:B------:R-:W-:Y:S01]  /*9590*/  IADD3 R13, P6, R16.reuse, 0x20, RZ ;  /* 0x00000020100d7810 */ /* 0x040fe20007fde0ff */
[----:B------:R-:W-:Y:S01]  /*95a0*/  UIADD3 UR35, -UR36, URZ, URZ ;  /* 0x0000003f24237290 */ /* 0x000fe2000fffe13f */
[C---:B------:R-:W-:Y:S01]  /*95b0*/  IADD3 R9, P4, R16.reuse, 0x3020, RZ ;  /* 0x0000302010097810 */ /* 0x040fe20007f9e0ff */
[----:B------:R-:W-:Y:S01]  /*95c0*/  ULOP3.LUT UR6, UR4, 0x2400000, URZ, 0xfc, !UPT ;  /* 0x0240000004067892 */ /* 0x000fe2000f8efc3f */
[----:B------:R-:W-:Y:S01]  /*95d0*/  LOP3.LUT R12, R13, 0x180, RZ, 0xc0, !PT ;  /* 0x000001800d0c7812 */ /* 0x000fe200078ec0ff */
[----:B------:R-:W-:Y:S01]  /*95e0*/  ULOP3.LUT UR4, UR5, 0x10000, URZ, 0xfc, !UPT ;  /* 0x0001000005047892 */ /* 0x000fe2000f8efc3f */
[----:B------:R-:W-:Y:S01]  /*95f0*/  LOP3.LUT R23, R16, 0x180, RZ, 0xc0, !PT ;  /* 0x0000018010177812 */ /* 0x000fe200078ec0ff */
[----:B------:R-:W-:Y:S01]  /*9600*/  UIMAD UR6, UR38, 0x6c0, UR6 ;  /* 0x000006c0260678a4 */ /* 0x000fe2000f8e0206 */
[----:B------:R-:W-:Y:S01]  /*9610*/  LOP3.LUT R8, R9, 0x180, RZ, 0xc0, !PT ;  /* 0x0000018009087812 */ /* 0x000fe200078ec0ff */
[----:B------:R-:W-:Y:S01]  /*9620*/  UMOV UR5, 0xc0000010 ;  /* 0xc000001000057882 */ /* 0x000fe20000000000 */
[----:B------:R-:W-:Y:S01]  /*9630*/  UIADD3 UR8, UR4, 0x180, URZ ;  /* 0x0000018004087890 */ /* 0x000fe2000fffe03f */
[----:B------:R-:W-:Y:S01]  /*9640*/  SHF.R.U64 R12, R12, 0x3, RZ ;  /* 0x000000030c0c7819 */ /* 0x000fe200000012ff */
[----:B------:R-:W-:Y:S01]  /*9650*/  UIADD3 UR10, UR6, 0x40, URZ ;  /* 0x00000040060a7890 */ /* 0x000fe2000fffe03f */
[----:B------:R-:W-:Y:S01]  /*9660*/  SHF.R.U64 R23, R23, 0x3, RZ ;  /* 0x0000000317177819 */ /* 0x000fe200000012ff */
[----:B------:R-:W-:Y:S01]  /*9670*/  IMAD.MOV.U32 R20, RZ, RZ, -0x800000 ;  /* 0xff800000ff147424 */ /* 0x000fe200078e00ff */
[----:B------:R-:W-:Y:S01]  /*9680*/  SHF.R.U64 R8, R8, 0x3, RZ ;  /* 0x0000000308087819 */ /* 0x000fe200000012ff */
[----:B------:R-:W-:Y:S01]  /*9690*/  HGMMA.64x96x16.F32.BF16 R24, gdesc[UR4].tnspB, R24, gsb0 ;  /* 0x41600000041879f0 */ /* 0x000fe20008001818 */
[----:B------:R-:W-:Y:S01]  /*96a0*/  UMOV UR5, 0xc0000010 ;  /* 0xc000001000057882 */ /* 0x000fe20000000000 */
[----:B------:R-:W-:Y:S01]  /*96b0*/  UMOV UR7, 0x80000020 ;  /* 0x8000002000077882 */ /* 0x000fe20000000000 */
[----:B---3--:R-:W-:Y:S01]  /*96c0*/  FADD.FTZ R3, R3, R0 ;  /* 0x0000000003037221 */ /* 0x008fe20000010000 */
[----:B------:R-:W-:Y:S01]  /*96d0*/  LOP3.LUT R12, R12, R13, RZ, 0x3c, !PT ;  /* 0x0000000d0c0c7212 */ /* 0x000fe200078e3cff */
[----:B------:R-:W-:Y:S01]  /*96e0*/  IMAD.X R13, RZ, RZ, R17, P6 ;  /* 0x000000ffff0d7224 */ /* 0x000fe200030e0611 */
[----:B------:R-:W-:Y:S01]  /*96f0*/  LOP3.LUT R22, R23, R16, RZ, 0x3c, !PT ;  /* 0x0000001017167212 */ /* 0x000fe200078e3cff */
[----:B----4-:R-:W-:Y:S01]  /*9700*/  FADD.FTZ R5, R5, R4 ;  /* 0x0000000405057221 */ /* 0x010fe20000010000 */
[----:B------:R-:W3:Y:S01]  /*9710*/  SHFL.BFLY PT, R6, R3, 0x1, 0x1f ;  /* 0x0c201f0003067f89 */ /* 0x000ee200000e0000 */
[----:B------:R-:W-:-:S02]  /*9720*/  MOV R23, R17 ;  /* 0x0000001100177202 */ /* 0x000fc40000000f00 */
[----:B------:R-:W-:Y:S01]  /*9730*/  LOP3.LUT R8, R8, R9, RZ, 0x3c, !PT ;  /* 0x0000000908087212 */ /* 0x000fe200078e3cff */
[----:B------:R-:W4:Y:S01]  /*9740*/  SHFL.BFLY PT, R0, R5, 0x1, 0x1f ;  /* 0x0c201f0005007f89 */ /* 0x000f2200000e0000 */
[----:B------:R-:W-:Y:S01]  /*9750*/  IMAD.X R9, RZ, RZ, R17, P4 ;  /* 0x000000ffff097224 */ /* 0x000fe200020e0611 */
[----:B------:R-:W-:Y:S02]  /*9760*/  MOV R22, R22 ;  /* 0x0000001600167202 */ /* 0x000fe40000000f00 */
[----:B------:R-:W-:Y:S01]  /*9770*/  MOV R23, R12 ;  /* 0x0000000c00177202 */ /* 0x000fe20000000f00 */
[----:B------:R-:W-:Y:S01]  /*9780*/  IMAD.MOV.U32 R12, RZ, RZ, RZ ;  /* 0x000000ffff0c7224 */ /* 0x000fe200078e00ff */
[----:B------:R-:W-:Y:S02]  /*9790*/  IADD3 R7, P3, R16, 0x6000, RZ ;  /* 0x0000600010077810 */ /* 0x000fe40007f7e0ff */
[----:B------:R-:W-:Y:S02]  /*97a0*/  R2UR UR14, R148 ;  /* 0x00000000940e72ca */ /* 0x000fe400000e0000 */
[----:B------:R-:W-:-:S02]  /*97b0*/  IADD3 R11, P5, R16, 0x3000, RZ ;  /* 0x00003000100b7810 */ /* 0x000fc40007fbe0ff */
[----:B------:R-:W-:Y:S02]  /*97c0*/  R2UR UR13, R147 ;  /* 0x00000000930d72ca */ /* 0x000fe400000e0000 */
[----:B------:R-:W-:Y:S02]  /*97d0*/  LOP3.LUT R10, R11, 0x180, RZ, 0xc0, !PT ;  /* 0x000001800b0a7812 */ /* 0x000fe400078ec0ff */
[----:B------:R-:W-:Y:S02]  /*97e0*/  MOV R18, 0xff800000 ;  /* 0xff80000000127802 */ /* 0x000fe40000000f00 */
[----:B------:R-:W-:Y:S01]  /*97f0*/  SHF.R.U64 R10, R10, 0x3, RZ ;  /* 0x000000030a0a7819 */ /* 0x000fe200000012ff */
[----:B---3--:R-:W-:Y:S01]  /*9800*/  FADD.FTZ R14, R3, R6 ;  /* 0x00000006030e7221 */ /* 0x008fe20000010000 */
[----:B------:R-:W-:Y:S01]  /*9810*/  LOP3.LUT R6, R7, 0x180, RZ, 0xc0, !PT ;  /* 0x0000018007067812 */ /* 0x000fe200078ec0ff */
[----:B------:R-:W-:Y:S01]  /*9820*/  UIADD3 UR34, -UR14, URZ, URZ ;  /* 0x0000003f0e227290 */ /* 0x000fe2000fffe13f */
[----:B------:R-:W-:Y:S01]  /*9830*/  IADD3 R3, P0, R16, 0x6020, RZ ;  /* 0x0000602010037810 */ /* 0x000fe20007f1e0ff */
[----:B----4-:R-:W-:Y:S01]  /*9840*/  FADD.FTZ R13, R5, R0 ;  /* 0x00000000050d7221 */ /* 0x010fe20000010000 */
[----:B------:R-:W-:-:S02]  /*9850*/  FSETP.NE.FTZ.AND P2, PT, R14, RZ, PT ;  /* 0x000000ff0e00720b */ /* 0x000fc40003f55000 */
[----:B------:R-:W-:Y:S01]  /*9860*/  MOV R0, R8 ;  /* 0x0000000800007202 */ /* 0x000fe20000000f00 */
[----:B------:R-:W-:Y:S01]  /*9870*/  IMAD.MOV.U32 R9, RZ, RZ, RZ ;  /* 0x000000ffff097224 */ /* 0x000fe200078e00ff */
[----:B------:R-:W-:Y:S02]  /*9880*/  SHF.R.U64 R6, R6, 0x3, RZ ;  /* 0x0000000306067819 */ /* 0x000fe400000012ff */
[----:B------:R-:W-:Y:S02]  /*9890*/  LOP3.LUT R4, R3, 0x180, RZ, 0xc0, !PT ;  /* 0x0000018003047812 */ /* 0x000fe400078ec0ff */
[----:B------:R-:W-:Y:S01]  /*98a0*/  LOP3.LUT R6, R6, R7, RZ, 0x3c, !PT ;  /* 0x0000000706067212 */ /* 0x000fe200078e3cff */
[--C-:B------:R-:W-:Y:S01]  /*98b0*/  IMAD.X R7, RZ, RZ, R17.reuse, P3 ;  /* 0x000000ffff077224 */ /* 0x100fe200018e0611 */
[----:B------:R-:W-:Y:S02]  /*98c0*/  FSETP.NE.FTZ.AND P4, PT, R13, RZ, PT ;  /* 0x000000ff0d00720b */ /* 0x000fe40003f95000 */
[----:B------:R-:W-:Y:S01]  /*98d0*/  SHF.R.U64 R4, R4, 0x3, RZ ;  /* 0x0000000304047819 */ /* 0x000fe200000012ff */
[----:B------:R-:W3:Y:S01]  /*98e0*/  @P2 MUFU.LG2 R8, R14 ;  /* 0x0000000e00082308 */ /* 0x000ee20000000c00 */
[----:B------:R-:W-:Y:S01]  /*98f0*/  LOP3.LUT R10, R10, R11, RZ, 0x3c, !PT ;  /* 0x0000000b0a0a7212 */ /* 0x000fe200078e3cff */
[----:B------:R-:W-:Y:S01]  /*9900*/  IMAD.X R11, RZ, RZ, R17, P5 ;  /* 0x000000ffff0b7224 */ /* 0x000fe200028e0611 */
[----:B------:R-:W-:-:S02]  /*9910*/  LOP3.LUT R4, R4, R3, RZ, 0x3c, !PT ;  /* 0x0000000304047212 */ /* 0x000fc400078e3cff */
[----:B------:R-:W-:Y:S01]  /*9920*/  MOV R3, R6 ;  /* 0x0000000600037202 */ /* 0x000fe20000000f00 */
[----:B------:R-:W-:Y:S01]  /*9930*/  @P2 FMUL.FTZ R6, R74, 0.69314718246459960938 ;  /* 0x3f3172184a062820 */ /* 0x000fe20000410000 */
[----:B------:R-:W-:Y:S01]  /*9940*/  MOV R72, R10 ;  /* 0x0000000a00487202 */ /* 0x000fe20000000f00 */
[----:B------:R-:W-:Y:S01]  /*9950*/  @P2 MUFU.RCP R12, R14 ;  /* 0x0000000e000c2308 */ /* 0x000fe20000001000 */
[----:B------:R-:W-:Y:S01]  /*9960*/  IMAD.U32 R11, RZ, RZ, UR12 ;  /* 0x0000000cff0b7e24 */ /* 0x000fe2000f8e00ff */
[----:B------:R-:W-:Y:S02]  /*9970*/  IADD3.X R5, RZ, R17, RZ, P0, !PT ;  /* 0x00000011ff057210 */ /* 0x000fe400007fe4ff */
[----:B------:R-:W-:Y:S01]  /*9980*/  LOP3.LUT P0, RZ, R146, 0x3, RZ, 0xc0, !PT ;  /* 0x0000000392ff7812 */ /* 0x000fe2000780c0ff */
[----:B------:R-:W-:Y:S01]  /*9990*/  @!P1 VIADD R11, R11, 0x31c60 ;  /* 0x00031c600b0b9836 */ /* 0x000fe20000000000 */
[----:B------:R-:W-:Y:S02]  /*99a0*/  MOV R21, R4 ;  /* 0x0000000400157202 */ /* 0x000fe40000000f00 */
[----:B------:R-:W4:Y:S01]  /*99b0*/  @P4 MUFU.LG2 R10, R13 ;  /* 0x0000000d000a4308 */ /* 0x000f220000000c00 */
[----:B---3--:R-:W-:Y:S01]  /*99c0*/  @P2 FMUL.FTZ R7, R8, 0.69314718246459960938 ;  /* 0x3f31721808072820 */ /* 0x008fe20000410000 */
[----:B------:R-:W-:-:S03]  /*99d0*/  @!P1 PRMT R11, RZ, 0x654, R11 ;  /* 0x00000654ff0b9816 */ /* 0x000fc6000000000b */
[----:B------:R-:W-:Y:S02]  /*99e0*/  @P2 FFMA.FTZ R20, R6, R75, R7 ;  /* 0x0000004b06142223 */ /* 0x000fe40000010007 */
[----:B------:R-:W3:Y:S01]  /*99f0*/  LDC.64 R6, c[0x0][0xb78] ;  /* 0x0002de00ff067b82 */ /* 0x000ee20000000a00 */
[----:B------:R5:W1:Y:S02]  /*9a00*/  @P4 MUFU.RCP R9, R13 ;  /* 0x0000000d00094308 */ /* 0x000a640000001000 */
[----:B-----5:R-:W-:Y:S01]  /*9a10*/  @P4 FMUL.FTZ R13, R74, 0.69314718246459960938 ;  /* 0x3f3172184a0d4820 */ /* 0x020fe20000410000 */
[----:B----4-:R-:W-:-:S04]  /*9a20*/  @P4 FMUL.FTZ R10, R10, 0.69314718246459960938 ;  /* 0x3f3172180a0a4820 */ /* 0x010fc80000410000 */
[----:B------:R-:W-:Y:S01]  /*9a30*/  @P4 FFMA.FTZ R18, R13, R73, R10 ;  /* 0x000000490d124223 */ /* 0x000fe2000001000a */
[----:B------:R-:W-:Y:S02]  /*9a40*/  WARPGROUP.DEPBAR.LE gsb0, 0x0 ;  /* 0x00008000000079c5 */ /* 0x000fe40000010000 */
[----:B------:R-:W-:-:S06]  /*9a50*/  WARPGROUP.ARRIVE ;  /* 0x00000000000079c5 */ /* 0x000fcc0000000000 */
[----:B------:R-:W-:Y:S01]  /*9a60*/  HGMMA.64x96x16.F32.BF16 R24, gdesc[UR8].tnspB, R24, gsb0 ;  /* 0x41600000081879f0 */ /* 0x000fe20008001818 */
[----:B------:R-:W-:Y:S02]  /*9a70*/  UIADD3 UR8, UR4, 0x300, URZ ;  /* 0x0000030004087890 */ /* 0x000fe4000fffe03f */
[----:B------:R-:W-:Y:S01]  /*9a80*/  UIADD3 UR10, UR6, 0x80, URZ ;  /* 0x00000080060a7890 */ /* 0x000fe2000fffe03f */
[----:B------:R-:W-:Y:S01]  /*9a90*/  UMOV UR9, 0xc0000010 ;  /* 0xc000001000097882 */ /* 0x000fe20000000000 */
[----:B------:R-:W-:Y:S01]  /*9aa0*/  UMOV UR11, 0x80000020 ;  /* 0x80000020000b7882 */ /* 0x000fe20000000000 */
        /* <DEDUP_REMOVED lines=35> */
[----:B------:R-:W-:Y:S02]  /*9ce0*/  UIADD3 UR4, UR4, 0xc00, URZ ;  /* 0x00000c0004047890 */ /* 0x000fe4000fffe03f */
[----:B------:R-:W-:Y:S01]  /*9cf0*/  UIADD3 UR6, UR6, 0x200, URZ ;  /* 0x0000020006067890 */ /* 0x000fe2000fffe03f */
[----:B------:R-:W-:Y:S02]  /*9d00*/  WARPGROUP.DEPBAR.LE gsb0, 0x0 ;  /* 0x00008000000079c5 */ /* 0x000fe40000010000 */
[----:B------:R-:W-:-:S06]  /*9d10*/  WARPGROUP.ARRIVE ;  /* 0x00000000000079c5 */ /* 0x000fcc0000000000 */
[----:B------:R-:W-:Y:S01]  /*9d20*/  HGMMA.64x96x16.F32.BF16 R24, gdesc[UR8].tnspB, R24, gsb0 ;  /* 0x41600000081879f0 */ /* 0x000fe20008001818 */
[----:B------:R-:W-:Y:S01]  /*9d30*/  ULDC.64 UR8, c[0x0][0xb70] ;  /* 0x0002dc0000087ab9 */ /* 0x000fe20000000a00 */
[----:B------:R-:W-:Y:S01]  /*9d40*/  R2UR UR10, R144 ;  /* 0x00000000900a72ca */ /* 0x000fe200000e0000 */
[----:B------:R-:W-:Y:S02]  /*9d50*/  WARPGROUP.DEPBAR.LE gsb0, 0x0 ;  /* 0x00008000000079c5 */ /* 0x000fe40000010000 */
[----:B------:R-:W-:-:S06]  /*9d60*/  WARPGROUP.ARRIVE ;  /* 0x00000000000079c5 */ /* 0x000fcc0000000000 */
[----:B------:R-:W-:Y:S01]  /*9d70*/  HGMMA.64x96x16.F32.BF16 R24, gdesc[UR4].tnspB, R24, gsb0 ;  /* 0x41600000041879f0 */ /* 0x000fe20008001818 */
[----:B------:R-:W-:Y:S01]  /*9d80*/  ULDC UR4, c[0x0][0xdb4] ;  /* 0x00036d0000047ab9 */ /* 0x000fe20000000800 */
[----:B------:R-:W-:Y:S01]  /*9d90*/  ULDC UR5, c[0x0][0xda8] ;  /* 0x00036a0000057ab9 */ /* 0x000fe20000000800 */
[----:B------:R-:W-:Y:S02]  /*9da0*/  UIMAD UR35, UR4, UR35, UR14 ;  /* 0x00000023042372a4 */ /* 0x000fe4000f8e020e */
[----:B------:R-:W-:Y:S02]  /*9db0*/  UIMAD UR34, UR5, UR34, UR13 ;  /* 0x00000022052272a4 */ /* 0x000fe4000f8e020d */
[----:B------:R-:W-:Y:S02]  /*9dc0*/  USHF.R.S32.HI UR4, URZ, 0x1f, UR35 ;  /* 0x0000001f3f047899 */ /* 0x000fe40008011423 */
[----:B------:R-:W-:Y:S02]  /*9dd0*/  UIMAD UR34, UR34, 0xc0, URZ ;  /* 0x000000c0222278a4 */ /* 0x000fe4000f8e023f */
[----:B------:R-:W-:-:S02]  /*9de0*/  UIMAD UR6, UR4, UR8, URZ ;  /* 0x00000008040672a4 */ /* 0x000fc4000f8e023f */
[----:B------:R-:W-:Y:S02]  /*9df0*/  UIMAD.WIDE.U32 UR4, UR35, UR8, URZ ;  /* 0x00000008230472a5 */ /* 0x000fe4000f8e003f */
[----:B------:R-:W-:Y:S01]  /*9e00*/  UIMAD UR6, UR35, UR9, UR6 ;  /* 0x00000009230672a4 */ /* 0x000fe2000f8e0206 */
[----:B------:R-:W-:Y:S01]  /*9e10*/  VIADD R77, R151, UR34 ;  /* 0x00000022974d7c36 */ /* 0x000fe20008000000 */
[----:B------:R-:W-:Y:S01]  /*9e20*/  ULDC UR7, c[0x0][0xa88] ;  /* 0x0002a20000077ab9 */ /* 0x000fe20000000800 */
[----:B------:R-:W-:Y:S01]  /*9e30*/  ULDC.64 UR14, c[0x0][0x208] ;  /* 0x00008200000e7ab9 */ /* 0x000fe20000000a00 */
[----:B------:R-:W-:Y:S01]  /*9e40*/  IMAD.U32 R4, RZ, RZ, UR4 ;  /* 0x00000004ff047e24 */ /* 0x000fe2000f8e00ff */
[----:B------:R-:W-:Y:S01]  /*9e50*/  UIADD3 UR4, UR5, UR6, URZ ;  /* 0x0000000605047290 */ /* 0x000fe2000fffe03f */
[----:B------:R-:W-:Y:S01]  /*9e60*/  VIADD R14, R77, 0x8 ;  /* 0x000000084d0e7836 */ /* 0x000fe20000000000 */
[----:B------:R-:W-:-:S04]  /*9e70*/  MOV R5, UR5 ;  /* 0x0000000500057c02 */ /* 0x000fc80008000f00 */
[----:B------:R-:W-:Y:S01]  /*9e80*/  ISETP.GE.OR P3, PT, R14, UR7, P0 ;  /* 0x000000070e007c0c */ /* 0x000fe20008766670 */
[----:B------:R-:W-:Y:S01]  /*9e90*/  IMAD.U32 R5, RZ, RZ, UR4 ;  /* 0x00000004ff057e24 */ /* 0x000fe2000f8e00ff */
[----:B------:R-:W-:Y:S01]  /*9ea0*/  USHF.R.S32.HI UR4, URZ, 0x1f, UR36 ;  /* 0x0000001f3f047899 */ /* 0x000fe20008011424 */
[----:B------:R-:W-:Y:S01]  /*9eb0*/  ISETP.GE.OR P0, PT, R77, UR7, P0 ;  /* 0x000000074d007c0c */ /* 0x000fe20008706670 */
[----:B------:R-:W-:Y:S02]  /*9ec0*/  WARPGROUP.DEPBAR.LE gsb0, 0x0 ;  /* 0x00008000000079c5 */ /* 0x000fe40000010000 */
[----:B------:R4:W-:Y:S01]  /*9ed0*/  @!P1 SYNCS.ARRIVE.TRANS64.RED.A1T0 RZ, [R11+URZ], RZ ;  /* 0x000000ff0bff99a7 */ /* 0x0009e2000810043f */
[-C--:B------:R-:W-:Y:S01]  /*9ee0*/  FMUL.FTZ R14, R29, R12.reuse ;  /* 0x0000000c1d0e7220 */ /* 0x080fe20000410000 */
        /* <DEDUP_REMOVED lines=11> */
[-C--:B-1----:R-:W-:Y:S01]  /*9fa0*/  FMUL.FTZ R10, R27, R9.reuse ;  /* 0x000000091b0a7220 */ /* 0x082fe20000410000 */
[-C--:B----4-:R-:W-:Y:S01]  /*9fb0*/  FMUL.FTZ R11, R24, R12.reuse ;  /* 0x0000000c180b7220 */ /* 0x090fe20000410000 */
[-C--:B------:R-:W-:Y:S01]  /*9fc0*/  FMUL.FTZ R48, R53, R12.reuse ;  /* 0x0000000c35307220 */ /* 0x080fe20000410000 */
[-C--:B------:R-:W-:Y:S01]  /*9fd0*/  FMUL.FTZ R49, R52, R12.reuse ;  /* 0x0000000c34317220 */ /* 0x080fe20000410000 */
[----:B------:R-:W-:Y:S01]  /*9fe0*/  FMUL.FTZ R27, R30, R9 ;  /* 0x000000091e1b7220 */ /* 0x000fe20000410000 */
[-C--:B------:R-:W-:Y:S01]  /*9ff0*/  FMUL.FTZ R52, R57, R12.reuse ;  /* 0x0000000c39347220 */ /* 0x080fe20000410000 */
[----:B------:R-:W-:Y:S01]  /*a000*/  FMUL.FTZ R53, R56, R12 ;  /* 0x0000000c38357220 */ /* 0x000fe20000410000 */
[----:B---3--:R-:W-:-:S02]  /*a010*/  IMAD R24, R6, UR4, RZ ;  /* 0x0000000406187c24 */ /* 0x008fc4000f8e02ff */
        /* <DEDUP_REMOVED lines=9> */
[----:B------:R-:W-:Y:S01]  /*a0b0*/  FMUL.FTZ R65, R68, R12 ;  /* 0x0000000c44417220 */ /* 0x000fe20000410000 */
[-C--:B------:R-:W-:Y:S01]  /*a0c0*/  FMUL.FTZ R51, R54, R9.reuse ;  /* 0x0000000936337220 */ /* 0x080fe20000410000 */
[-C--:B------:R-:W-:Y:S01]  /*a0d0*/  FMUL.FTZ R13, R26, R9.reuse ;  /* 0x000000091a0d7220 */ /* 0x080fe20000410000 */
[----:B------:R-:W-:Y:S01]  /*a0e0*/  FMUL.FTZ R12, R31, R9 ;  /* 0x000000091f0c7220 */ /* 0x000fe20000410000 */
[----:B------:R-:W-:-:S02]  /*a0f0*/  IMAD R54, R7, UR36, R24 ;  /* 0x0000002407367c24 */ /* 0x000fc4000f8e0218 */
[-C--:B------:R-:W-:Y:S01]  /*a100*/  FMUL.FTZ R26, R35, R9.reuse ;  /* 0x00000009231a7220 */ /* 0x080fe20000410000 */
[----:B------:R-:W-:Y:S01]  /*a110*/  FMUL.FTZ R31, R34, R9 ;  /* 0x00000009221f7220 */ /* 0x000fe20000410000 */
[----:B------:R-:W-:-:S04]  /*a120*/  IMAD.WIDE.U32 R24, R6, UR36, R4 ;  /* 0x0000002406187c25 */ /* 0x000fc8000f8e0004 */
[-C--:B------:R-:W-:Y:S01]  /*a130*/  FMUL.FTZ R35, R38, R9.reuse ;  /* 0x0000000926237220 */ /* 0x080fe20000410000 */
[-C--:B------:R-:W-:Y:S01]  /*a140*/  FMUL.FTZ R34, R43, R9.reuse ;  /* 0x000000092b227220 */ /* 0x080fe20000410000 */
[-C--:B------:R-:W-:Y:S01]  /*a150*/  FMUL.FTZ R38, R47, R9.reuse ;  /* 0x000000092f267220 */ /* 0x080fe20000410000 */
[-C--:B------:R-:W-:Y:S01]  /*a160*/  FMUL.FTZ R43, R46, R9.reuse ;  /* 0x000000092e2b7220 */ /* 0x080fe20000410000 */
[-C--:B------:R-:W-:Y:S01]  /*a170*/  FMUL.FTZ R47, R50, R9.reuse ;  /* 0x00000009322f7220 */ /* 0x080fe20000410000 */
[----:B------:R-:W-:Y:S01]  /*a180*/  FMUL.FTZ R46, R55, R9 ;  /* 0x00000009372e7220 */ /* 0x000fe20000410000 */
[----:B------:R-:W-:Y:S01]  /*a190*/  F2FP.BF16.F32.PACK_AB R4, R8, R11 ;  /* 0x0000000b0804723e */ /* 0x000fe200000010ff */
[-C--:B------:R-:W-:Y:S01]  /*a1a0*/  FMUL.FTZ R50, R59, R9.reuse ;  /* 0x000000093b327220 */ /* 0x080fe20000410000 */
[----:B------:R-:W-:Y:S01]  /*a1b0*/  FMUL.FTZ R55, R58, R9 ;  /* 0x000000093a377220 */ /* 0x000fe20000410000 */
[----:B------:R-:W-:Y:S01]  /*a1c0*/  F2FP.BF16.F32.PACK_AB R7, R12, R27 ;  /* 0x0000001b0c07723e */ /* 0x000fe200000010ff */
[----:B------:R-:W-:Y:S01]  /*a1d0*/  FMUL.FTZ R58, R63, R9 ;  /* 0x000000093f3a7220 */ /* 0x000fe20000410000 */
[----:B------:R-:W-:Y:S01]  /*a1e0*/  F2FP.BF16.F32.PACK_AB R8, R28, R29 ;  /* 0x0000001d1c08723e */ /* 0x000fe200000010ff */
[-C--:B------:R-:W-:Y:S01]  /*a1f0*/  FMUL.FTZ R59, R62, R9.reuse ;  /* 0x000000093e3b7220 */ /* 0x080fe20000410000 */
[----:B------:R-:W-:Y:S01]  /*a200*/  SHF.R.S32.HI R27, RZ, 0x1f, R77 ;  /* 0x0000001fff1b7819 */ /* 0x000fe2000001144d */
[-C--:B------:R-:W-:Y:S01]  /*a210*/  FMUL.FTZ R62, R67, R9.reuse ;  /* 0x00000009433e7220 */ /* 0x080fe20000410000 */
[----:B------:R-:W-:Y:S01]  /*a220*/  IADD3 R28, P1, R77, R24, RZ ;  /* 0x000000184d1c7210 */ /* 0x000fe20007f3e0ff */
[-C--:B------:R-:W-:Y:S01]  /*a230*/  FMUL.FTZ R63, R66, R9.reuse ;  /* 0x00000009423f7220 */ /* 0x080fe20000410000 */
[-C--:B------:R-:W-:Y:S01]  /*a240*/  FMUL.FTZ R66, R71, R9.reuse ;  /* 0x0000000947427220 */ /* 0x080fe20000410000 */
[----:B------:R-:W-:Y:S01]  /*a250*/  FMUL.FTZ R67, R70, R9 ;  /* 0x0000000946437220 */ /* 0x000fe20000410000 */
[----:B------:R-:W-:Y:S01]  /*a260*/  F2FP.BF16.F32.PACK_AB R5, R10, R13 ;  /* 0x0000000d0a05723e */ /* 0x000fe200000010ff */
[----:B------:R-:W-:Y:S01]  /*a270*/  ULDC.64 UR4, c[0x0][0xb40] ;  /* 0x0002d00000047ab9 */ /* 0x000fe20000000a00 */
[----:B------:R-:W-:Y:S01]  /*a280*/  F2FP.BF16.F32.PACK_AB R6, R14, R15 ;  /* 0x0000000f0e06723e */ /* 0x000fe200000010ff */
[----:B------:R-:W-:Y:S01]  /*a290*/  BAR.SYNC.DEFER_BLOCKING 0x1, 0x180 ;  /* 0x0046000000007b1d */ /* 0x000fe20000010000 */
[----:B------:R-:W-:-:S02]  /*a2a0*/  F2FP.BF16.F32.PACK_AB R9, R26, R31 ;  /* 0x0000001f1a09723e */ /* 0x000fc400000010ff */
[----:B------:R-:W-:Y:S02]  /*a2b0*/  F2FP.BF16.F32.PACK_AB R10, R32, R33 ;  /* 0x00000021200a723e */ /* 0x000fe400000010ff */
[----:B------:R-:W-:Y:S02]  /*a2c0*/  F2FP.BF16.F32.PACK_AB R11, R30, R35 ;  /* 0x000000231e0b723e */ /* 0x000fe400000010ff */
[----:B------:R-:W-:Y:S02]  /*a2d0*/  F2FP.BF16.F32.PACK_AB R12, R36, R37 ;  /* 0x00000025240c723e */ /* 0x000fe400000010ff */
[----:B------:R-:W-:Y:S02]  /*a2e0*/  F2FP.BF16.F32.PACK_AB R13, R34, R39 ;  /* 0x00000027220d723e */ /* 0x000fe400000010ff */
[----:B------:R-:W-:Y:S02]  /*a2f0*/  F2FP.BF16.F32.PACK_AB R14, R40, R41 ;  /* 0x00000029280e723e */ /* 0x000fe400000010ff */
[----:B------:R-:W-:-:S02]  /*a300*/  F2FP.BF16.F32.PACK_AB R15, R38, R43 ;  /* 0x0000002b260f723e */ /* 0x000fc400000010ff */
[----:B------:R-:W-:Y:S02]  /*a310*/  IADD3.X R29, R27, R25, R54, P1, !PT ;  /* 0x000000191b1d7210 */ /* 0x000fe40000ffe436 */
[----:B------:R-:W-:Y:S02]  /*a320*/  F2FP.BF16.F32.PACK_AB R52, R52, R53 ;  /* 0x000000353434723e */ /* 0x000fe400000010ff */
[----:B------:R-:W-:Y:S02]  /*a330*/  F2FP.BF16.F32.PACK_AB R24, R44, R45 ;  /* 0x0000002d2c18723e */ /* 0x000fe400000010ff */
[----:B------:R-:W-:Y:S02]  /*a340*/  F2FP.BF16.F32.PACK_AB R25, R42, R47 ;  /* 0x0000002f2a19723e */ /* 0x000fe400000010ff */
[----:B------:R-:W-:Y:S01]  /*a350*/  F2FP.BF16.F32.PACK_AB R26, R48, R49 ;  /* 0x00000031301a723e */ /* 0x000fe200000010ff */
[----:B------:R1:W-:Y:S01]  /*a360*/  STSM.16.M88.4 [R22], R4 ;  /* 0x0000000416007844 */ /* 0x0003e20000000200 */
[----:B------:R-:W-:-:S02]  /*a370*/  F2FP.BF16.F32.PACK_AB R27, R46, R51 ;  /* 0x000000332e1b723e */ /* 0x000fc400000010ff */
[----:B------:R-:W-:Y:S01]  /*a380*/  F2FP.BF16.F32.PACK_AB R53, R50, R55 ;  /* 0x000000373235723e */ /* 0x000fe200000010ff */
[----:B------:R-:W-:Y:S01]  /*a390*/  STSM.16.M88.4 [R23], R8 ;  /* 0x0000000817007844 */ /* 0x000fe20000000200 */
[----:B------:R-:W-:Y:S02]  /*a3a0*/  F2FP.BF16.F32.PACK_AB R60, R60, R61 ;  /* 0x0000003d3c3c723e */ /* 0x000fe400000010ff */
[----:B------:R-:W-:Y:S01]  /*a3b0*/  F2FP.BF16.F32.PACK_AB R54, R56, R57 ;  /* 0x000000393836723e */ /* 0x000fe200000010ff */
[----:B------:R-:W-:Y:S01]  /*a3c0*/  STSM.16.M88.4 [R72], R12 ;  /* 0x0000000c48007844 */ /* 0x000fe20000000200 */
[----:B------:R-:W-:Y:S02]  /*a3d0*/  F2FP.BF16.F32.PACK_AB R55, R58, R59 ;  /* 0x0000003b3a37723e */ /* 0x000fe400000010ff */
[----:B------:R-:W-:Y:S01]  /*a3e0*/  F2FP.BF16.F32.PACK_AB R61, R62, R63 ;  /* 0x0000003f3e3d723e */ /* 0x000fe200000010ff */
[----:B------:R-:W-:Y:S01]  /*a3f0*/  STSM.16.M88.4 [R0], R24 ;  /* 0x0000001800007844 */ /* 0x000fe20000000200 */
[----:B------:R-:W-:-:S02]  /*a400*/  F2FP.BF16.F32.PACK_AB R62, R64, R65 ;  /* 0x00000041403e723e */ /* 0x000fc400000010ff */
[----:B------:R-:W-:Y:S01]  /*a410*/  F2FP.BF16.F32.PACK_AB R63, R66, R67 ;  /* 0x00000043423f723e */ /* 0x000fe200000010ff */
[----:B------:R-:W-:Y:S01]  /*a420*/  STSM.16.M88.4 [R3], R52 ;  /* 0x0000003403007844 */ /* 0x000fe20000000200 */
[C---:B-1----:R-:W-:Y:S01]  /*a430*/  LEA R4, P1, R28.reuse, UR4, 0x2 ;  /* 0x000000041c047c11 */ /* 0x042fe2000f8210ff */
[----:B------:R-:W-:Y:S02]  /*a440*/  ULDC UR4, c[0x0][0xc] ;  /* 0x0000030000047ab9 */ /* 0x000fe40000000800 */
[----:B------:R-:W-:Y:S01]  /*a450*/  STSM.16.M88.4 [R21], R60 ;  /* 0x0000003c15007844 */ /* 0x000fe20000000200 */
[----:B------:R-:W-:Y:S01]  /*a460*/  LEA.HI.X R5, R28, UR5, R29, 0x2, P1 ;  /* 0x000000051c057c11 */ /* 0x000fe200088f141d */
[----:B------:R-:W-:Y:S01]  /*a470*/  UIADD3 UR10, UR4, UR10, URZ ;  /* 0x0000000a040a7290 */ /* 0x000fe2000fffe03f */
[----:B------:R-:W-:Y:S01]  /*a480*/  @!PT LDS RZ, [RZ] ;  /* 0x00000000fffff984 */ /* 0x000fe20000000800 */
[----:B------:R-:W-:Y:S01]  /*a490*/  @!PT LDS RZ, [RZ] ;  /* 0x00000000fffff984 */ /* 0x000fe20000000800 */
[----:B------:R-:W-:Y:S01]  /*a4a0*/  @!PT LDS RZ, [RZ] ;  /* 0x00000000fffff984 */ /* 0x000fe20000000800 */
[----:B------:R-:W-:Y:S01]  /*a4b0*/  @!PT LDS RZ, [RZ] ;  /* 0x00000000fffff984 */ /* 0x000fe20000000800 */
[----:B------:R1:W-:Y:S06]  /*a4c0*/  MEMBAR.ALL.CTA ;  /* 0x0000000000007992 */ /* 0x0003ec0000008000 */
[----:B-1----:R-:W1:Y:S04]  /*a4d0*/  FENCE.VIEW.ASYNC.S ;  /* 0x00000000000073c6 */ /* 0x002e680000000000 */
[----:B-1----:R-:W1:Y:S01]  /*a4e0*/  SHFL.IDX PT, R6, R150, RZ, 0x1f ;  /* 0x00001fff96067589 */ /* 0x002e6200000e0000 */
[----:B------:R-:W-:Y:S01]  /*a4f0*/  IMAD.U32 R144, RZ, RZ, UR10 ;  /* 0x0000000aff907e24 */ /* 0x000fe2000f8e00ff */
[----:B------:R-:W-:Y:S06]  /*a500*/  BAR.ARV 0x1, 0x1a0 ;  /* 0x0046800000007b1d */ /* 0x000fec0000002000 */
[----:B------:R3:W-:Y:S01]  /*a510*/  @!P0 STG.E desc[UR14][R4.64], R20 ;  /* 0x0000001404008986 */ /* 0x0007e2000c10190e */
[----:B-1----:R-:W-:-:S03]  /*a520*/  ISETP.NE.AND P0, PT, R6, 0xb, PT ;  /* 0x0000000b0600780c */ /* 0x002fc60003f05270 */
[----:B------:R3:W-:Y:S10]  /*a530*/  @!P3 STG.E desc[UR14][R4.64+0x20], R18 ;  /* 0x000020120400b986 */ /* 0x0007f4000c10190e */
[----:B------:R-:W-:Y:S05]  /*a540*/  @P0 BRA `(.L_x_29) ;  /* 0x00000000006c0947 */ /* 0x000fea0003800000 */
[----:B------:R-:W-:Y:S01]  /*a550*/  BAR.SYNC.DEFER_BLOCKING 0x1, 0x1a0 ;  /* 0x0046800000007b1d */ /* 0x000fe20000010000 */
[----:B------:R-:W-:-:S05]  /*a560*/  ELECT P0, URZ, PT ;  /* 0x00000000003f782f */ /* 0x000fca0003800000 */
[----:B------:R-:W-:Y:S08]  /*a570*/  BSSY B0, `(.L_x_29) ;  /* 0x0000018000007945 */ /* 0x000ff00003800000 */
[----:B------:R-:W-:Y:S05]  /*a580*/  @!P0 BRA `(.L_x_30) ;  /* 0x0000000000588947 */ /* 0x000fea0003800000 */
[----:B------:R-:W-:Y:S01]  /*a590*/  ULDC.64 UR8, c[0x0][0x198] ;  /* 0x0000660000087ab9 */ /* 0x000fe20000000a00 */
[----:B------:R-:W-:Y:S02]  /*a5a0*/  UIADD3 UR6, UR39, 0x3000, URZ ;  /* 0x0000300027067890 */ /* 0x000fe4000fffe03f */
[----:B------:R-:W-:Y:S02]  /*a5b0*/  UIADD3 UR4, UP0, UR8, 0x9f0, URZ ;  /* 0x000009f008047890 */ /* 0x000fe4000ff1e03f */
[----:B------:R-:W-:Y:S02]  /*a5c0*/  UIADD3 UR8, UR39, 0x6000, URZ ;  /* 0x0000600027087890 */ /* 0x000fe4000fffe03f */
[----:B------:R-:W-:Y:S01]  /*a5d0*/  UIADD3.X UR5, URZ, UR9, URZ, UP0, !UPT ;  /* 0x000000093f057290 */ /* 0x000fe200087fe43f */
[----:B------:R-:W-:Y:S01]  /*a5e0*/  UMOV UR33, URZ ;  /* 0x0000003f00217c82 */ /* 0x000fe20008000000 */
[----:B------:R-:W-:Y:S01]  /*a5f0*/  UMOV UR37, URZ ;  /* 0x0000003f00257c82 */ /* 0x000fe20008000000 */
[----:B------:R-:W-:Y:S01]  /*a600*/  UMOV UR32, UR39 ;  /* 0x0000002700207c82 */ /* 0x000fe20008000000 */
[----:B------:R-:W-:-:S05]  /*a610*/  UMOV UR7, 0x20 ;  /* 0x0000002000077882 */ /* 0x000fca0000000000 */
[----:B------:R1:W-:Y:S02]  /*a620*/  UTMASTG.5D [UR32], [UR4] ;  /* 0x00000020040073b5 */ /* 0x0003e40008020000 */
[----:B-1----:R-:W-:Y:S01]  /*a630*/  UMOV UR32, UR6 ;  /* 0x0000000600207c82 */ /* 0x002fe20008000000 */
[----:B------:R-:W-:Y:S01]  /*a640*/  UMOV UR33, UR7 ;  /* 0x0000000700217c82 */ /* 0x000fe20008000000 */
[----:B------:R-:W-:Y:S01]  /*a650*/  UMOV UR6, 0x40 ;  /* 0x0000004000067882 */ /* 0x000fe20000000000 */
[----:B------:R1:W-:Y:S02]  /*a660*/  UTMASTG.5D [UR32], [UR4] ;  /* 0x00000020040073b5 */ /* 0x0003e40008020000 */
[----:B-1----:R-:W-:Y:S01]  /*a670*/  UMOV UR32, UR8 ;  /* 0x0000000800207c82 */ /* 0x002fe20008000000 */
[----:B------:R-:W-:Y:S01]  /*a680*/  UMOV UR33, UR6 ;  /* 0x0000000600217c82 */ /* 0x000fe20008000000 */
[----:B------:R-:W-:Y:S01]  /*a690*/  UIADD3 UR6, UR39, 0x31c20, URZ ;  /* 0x00031c2027067890 */ /* 0x000fe2000fffe03f */
[----:B------:R1:W-:Y:S03]  /*a6a0*/  UTMASTG.5D [UR32], [UR4] ;  /* 0x00000020040073b5 */ /* 0x0003e60008020000 */
[----:B------:R-:W-:Y:S01]  /*a6b0*/  UPRMT UR6, URZ, 0x654, UR6 ;  /* 0x000006543f067896 */ /* 0x000fe20008000006 */
[----:B------:R0:W-:Y:S01]  /*a6c0*/  UTMACMDFLUSH ;  /* 0x00000000000079b7 */ /* 0x0001e20000000000 */
[----:B------:R-:W-:-:S07]  /*a6d0*/  DEPBAR.LE SB0, 0x0 ;  /* 0x000080000000791a */ /* 0x000fce0000000000 */
[----:B-1----:R-:W-:Y:S03]  /*a6e0*/  SYNCS.ARRIVE.TRANS64.RED.A1T0 RZ, [UR6], RZ ;  /* 0x000000ffffff79a7 */ /* 0x002fe60008100406 */
.L_x_30:
[----:B------:R-:W-:Y:S05]  /*a6f0*/  BSYNC B0 ;  /* 0x0000000000007941 */ /* 0x000fea0003800000 */
.L_x_29:
[----:B------:R-:W1:Y:S01]  /*a700*/  LDC R0, c[0x0][0xda4] ;  /* 0x00036900ff007b82 */ /* 0x000e620000000800 */
[----:B------:R-:W-:Y:S01]  /*a710*/  R2UR UR5, R144 ;  /* 0x00000000900572ca */ /* 0x000fe200000e0000 */
[----:B------:R-:W-:Y:S01]  /*a720*/  UIADD3 UR38, UR38, 0x1, URZ ;  /* 0x0000000126267890 */ /* 0x000fe2000fffe03f */
[----:B------:R-:W-:-:S03]  /*a730*/  IADD3 R145, R145, 0x1, RZ ;  /* 0x0000000191917810 */ /* 0x000fc60007ffe0ff */
[----:B------:R-:W-:-:S04]  /*a740*/  UISETP.NE.AND UP0, UPT, UR38, 0x2, UPT ;  /* 0x000000022600788c */ /* 0x000fc8000bf05270 */
[----:B------:R-:W-:Y:S02]  /*a750*/  USEL UR4, URZ, 0x1, UP0 ;  /* 0x000000013f047887 */ /* 0x000fe40008000000 */
[----:B------:R-:W-:Y:S02]  /*a760*/  USEL UR38, UR38, URZ, UP0 ;  /* 0x0000003f26267287 */ /* 0x000fe40008000000 */
[----:B------:R-:W-:Y:S01]  /*a770*/  ULOP3.LUT UR60, UR60, UR4, URZ, 0x3c, !UPT ;  /* 0x000000043c3c7292 */ /* 0x000fe2000f8e3c3f */
[----:B-1----:R-:W-:-:S13]  /*a780*/  ISETP.LE.AND P0, PT, R0, UR5, PT ;  /* 0x0000000500007c0c */ /* 0x002fda000bf03270 */
[----:B------:R-:W-:Y:S05]  /*a790*/  @!P0 BRA `(.L_x_31) ;  /* 0xffffff6400b88947 */ /* 0x000fea000383ffff */
[----:B------:R-:W-:Y:S05]  /*a7a0*/  EXIT ;  /* 0x000000000000794d */ /* 0x000fea0003800000 */
.L_x_7:
[----:B------:R-:W-:-:S08]  /*a7b0*/  NOP ;  /* 0x0000000000007918 */ /* 0x000fd00000000000 */
[----:B---3--:R-:W1:-:S00]  /*a7c0*/  USETMAXREG.DEALLOC.CTAPOOL 0x20 ;  /* 0x00000020000079c8 */ /* 0x008e4000080e0500 */
[----:B-1----:R-:W-:-:S06]  /*a7d0*/  LOP3.LUT R0, R0, 0x3, RZ, 0xc0, !PT ;  /* 0x0000000300007812 */ /* 0x002fcc00078ec0ff */
[----:B------:R-:W1:Y:S02]  /*a7e0*/  SHFL.IDX PT, R0, R0, RZ, 0x1f ;  /* 0x00001fff00007589 */ /* 0x000e6400000e0000 */
[----:B-1----:R-:W-:-:S13]  /*a7f0*/  ISETP.NE.AND P0, PT, R0, RZ, PT ;  /* 0x000000ff0000720c */ /* 0x002fda0003f05270 */
[----:B------:R-:W-:Y:S05]  /*a800*/  @P0 EXIT ;  /* 0x000000000000094d */ /* 0x000fea0003800000 */
[----:B------:R-:W1:Y:S01]  /*a810*/  S2UR UR4, SR_CTAID.X ;  /* 0x00000000000479c3 */ /* 0x000e620000002500 */
[----:B------:R-:W-:Y:S02]  /*a820*/  IMAD.MOV.U32 R16, RZ, RZ, RZ ;  /* 0x000000ffff107224 */ /* 0x000fe400078e00ff */
[----:B------:R-:W-:Y:S02]  /*a830*/  IMAD.MOV.U32 R29, RZ, RZ, 0x1 ;  /* 0x00000001ff1d7424 */ /* 0x000fe400078e00ff */
[----:B------:R-:W-:-:S03]  /*a840*/  IMAD.MOV.U32 R17, RZ, RZ, 0x1 ;  /* 0x00000001ff117424 */ /* 0x000fc600078e00ff */
[----:B------:R-:W1:Y:S02]  /*a850*/  LDC R0, c[0x0][0xda4] ;  /* 0x00036900ff007b82 */ /* 0x000e640000000800 */
[----:B-1----:R-:W-:-:S13]  /*a860*/  ISETP.LE.AND P0, PT, R0, UR4, PT ;  /* 0x0000000400007c0c */ /* 0x002fda000bf03270 */
[----:B------:R-:W-:Y:S05]  /*a870*/  @P0 BRA `(.L_x_32) ;  /* 0x0000002800640947 */ /* 0x000fea0003800000 */
[----:B------:R-:W1:Y:S01]  /*a880*/  S2R R2, SR_TID.X ;  /* 0x0000000000027919 */ /* 0x000e620000002100 */
[----:B------:R-:W-:Y:S01]  /*a890*/  MOV R26, UR4 ;  /* 0x00000004001a7c02 */ /* 0x000fe20008000f00 */
[----:B------:R-:W-:Y:S01]  /*a8a0*/  IMAD.MOV.U32 R16, RZ, RZ, RZ ;  /* 0x000000ffff107224 */ /* 0x000fe200078e00ff */
[----:B------:R-:W-:Y:S01]  /*a8b0*/  ULDC.64 UR36, c[0x0][0x198] ;  /* 0x0000660000247ab9 */ /* 0x000fe20000000a00 */
[----:B------:R-:W-:Y:S01]  /*a8c0*/  IMAD.MOV.U32 R17, RZ, RZ, 0x1 ;  /* 0x00000001ff117424 */ /* 0x000fe200078e00ff */
[----:B------:R-:W-:Y:S01]  /*a8d0*/  ULDC UR38, c[0x0][0xc] ;  /* 0x0000030000267ab9 */ /* 0x000fe20000000800 */
[----:B------:R-:W-:Y:S01]  /*a8e0*/  IMAD.MOV.U32 R29, RZ, RZ, RZ ;  /* 0x000000ffff1d7224 */ /* 0x000fe200078e00ff */
[----:B-1----:R-:W-:-:S07]  /*a8f0*/  LOP3.LUT R27, R2, 0x1f, RZ, 0xc0, !PT ;  /* 0x0000001f021b7812 */ /* 0x002fce00078ec0ff */
.L_x_76:
[----:B-1----:R-:W1:Y:S01]  /*a900*/  LDC R0, c[0x0][0xda8] ;  /* 0x00036a00ff007b82 */ /* 0x002e620000000800 */
[----:B--2---:R-:W2:Y:S01]  /*a910*/  S2R R6, SR_CgaCtaId ;  /* 0x0000000000067919 */ /* 0x004ea20000008800 */
[----:B------:R-:W-:Y:S05]  /*a920*/  YIELD ;  /* 0x0000000000007946 */ /* 0x000fea0003800000 */
[----:B------:R-:W-:Y:S01]  /*a930*/  ULDC.64 UR4, c[0x0][0x3f8] ;  /* 0x0000fe0000047ab9 */ /* 0x000fe20000000a00 */
[----:B------:R-:W3:Y:S01]  /*a940*/  LDC R4, c[0x0][0xdb4] ;  /* 0x00036d00ff047b82 */ /* 0x000ee20000000800 */
[----:B------:R-:W-:Y:S01]  /*a950*/  MOV R25, R26 ;  /* 0x0000001a00197202 */ /* 0x000fe20000000f00 */
[----:B------:R-:W-:Y:S01]  /*a960*/  UISETP.NE.U32.AND UP0, UPT, UR4, URZ, UPT ;  /* 0x0000003f0400728c */ /* 0x000fe2000bf05070 */
[----:B------:R-:W-:-:S02]  /*a970*/  MOV R23, 0x400 ;  /* 0x0000040000177802 */ /* 0x000fc40000000f00 */
[----:B------:R-:W-:Y:S01]  /*a980*/  ULDC UR4, c[0x0][0x404] ;  /* 0x0001010000047ab9 */ /* 0x000fe20000000800 */
[----:B------:R-:W-:Y:S02]  /*a990*/  UISETP.NE.AND.EX UP0, UPT, UR5, URZ, UPT, UP0 ;  /* 0x0000003f0500728c */ /* 0x000fe4000bf05300 */
[----:B------:R-:W4:Y:S02]  /*a9a0*/  LDC R28, c[0x0][0x2e0] ;  /* 0x0000b800ff1c7b82 */ /* 0x000f240000000800 */
[----:B------:R-:W-:Y:S01]  /*a9b0*/  USEL UR4, UR4, 0x1, UP0 ;  /* 0x0000000104047887 */ /* 0x000fe20008000000 */
[----:B-1----:R-:W-:Y:S02]  /*a9c0*/  ISETP.NE.AND P0, PT, R0, 0x1, PT ;  /* 0x000000010000780c */ /* 0x002fe40003f05270 */
[----:B---3--:R-:W-:Y:S02]  /*a9d0*/  ISETP.NE.AND P1, PT, R4, 0x1, PT ;  /* 0x000000010400780c */ /* 0x008fe40003f25270 */
[----:B--2---:R-:W-:-:S09]  /*a9e0*/  LEA R23, R6, R23, 0x18 ;  /* 0x0000001706177211 */ /* 0x004fd200078ec0ff */
[----:B------:R-:W1:Y:S01]  /*a9f0*/  @P0 LDC R5, c[0x0][0xdac] ;  /* 0x00036b00ff050b82 */ /* 0x000e620000000800 */
[----:B----4-:R-:W-:-:S07]  /*aa00*/  IMAD R28, R28, UR4, RZ ;  /* 0x000000041c1c7c24 */ /* 0x010fce000f8e02ff */
[----:B------:R-:W2:Y:S08]  /*aa10*/  @P0 LDC R7, c[0x0][0xdb0] ;  /* 0x00036c00ff070b82 */ /* 0x000eb00000000800 */
[----:B------:R-:W3:Y:S01]  /*aa20*/  @P1 LDC.64 R2, c[0x0][0xdb8] ;  /* 0x00036e00ff021b82 */ /* 0x000ee20000000a00 */
[----:B-1----:R-:W-:-:S05]  /*aa30*/  @P0 IMAD.HI.U32 R0, R26, R5, RZ ;  /* 0x000000051a000227 */ /* 0x002fca00078e00ff */
[----:B--2---:R-:W-:Y:S01]  /*aa40*/  @P0 SHF.R.U32.HI R25, RZ, R7, R0 ;  /* 0x00000007ff190219 */ /* 0x004fe20000011600 */
[----:B------:R-:W-:-:S04]  /*aa50*/  VIADD R0, R28, 0x8f ;  /* 0x0000008f1c007836 */ /* 0x000fc80000000000 */
[----:B------:R-:W-:Y:S02]  /*aa60*/  IMAD.MOV.U32 R19, RZ, RZ, R25 ;  /* 0x000000ffff137224 */ /* 0x000fe400078e0019 */
[----:B------:R-:W-:-:S04]  /*aa70*/  IMAD.HI R0, R0, 0x38e38e39, RZ ;  /* 0x38e38e3900007827 */ /* 0x000fc800078e02ff */
[----:B---3--:R-:W-:-:S05]  /*aa80*/  @P1 IMAD.HI.U32 R2, R25, R2, RZ ;  /* 0x0000000219021227 */ /* 0x008fca00078e00ff */
[----:B------:R-:W-:Y:S01]  /*aa90*/  @P1 SHF.R.U32.HI R19, RZ, R3, R2 ;  /* 0x00000003ff131219 */ /* 0x000fe20000011602 */
[----:B------:R-:W-:Y:S01]  /*aaa0*/  VIADD R2, R23, 0x16a00 ;  /* 0x00016a0017027836 */ /* 0x000fe20000000000 */
[----:B------:R-:W-:Y:S02]  /*aab0*/  SHF.R.U32.HI R3, RZ, 0x1f, R0 ;  /* 0x0000001fff037819 */ /* 0x000fe40000011600 */
[----:B------:R-:W-:Y:S02]  /*aac0*/  IADD3 R22, -R19, RZ, RZ ;  /* 0x000000ff13167210 */ /* 0x000fe40007ffe1ff */
[----:B------:R-:W-:Y:S02]  /*aad0*/  LOP3.LUT P0, RZ, R2, 0x1bf, RZ, 0xc0, !PT ;  /* 0x000001bf02ff7812 */ /* 0x000fe4000780c0ff */
[----:B------:R-:W-:Y:S01]  /*aae0*/  LEA.HI.SX32 R24, R0, R3, 0x1b ;  /* 0x0000000300187211 */ /* 0x000fe200078fdaff */
[----:B------:R-:W-:-:S10]  /*aaf0*/  IMAD R22, R4, R22, R25 ;  /* 0x0000001604167224 */ /* 0x000fd400078e0219 */
[----:B------:R-:W-:Y:S05]  /*ab00*/  @!P0 BRA `(.L_x_33) ;  /* 0x0000000000408947 */ /* 0x000fea0003800000 */
[----:B------:R-:W-:Y:S01]  /*ab10*/  MOV R2, 0x0 ;  /* 0x0000000000027802 */ /* 0x000fe20000000f00 */
[----:B------:R-:W-:Y:S01]  /*ab20*/  ULDC.64 UR6, c[0x4][0xa8] ;  /* 0x01002a0000067ab9 */ /* 0x000fe20000000a00 */
[----:B------:R-:W-:Y:S01]  /*ab30*/  ULDC.64 UR8, c[0x4][0xb0] ;  /* 0x01002c0000087ab9 */ /* 0x000fe20000000a00 */
[----:B------:R-:W-:Y:S01]  /*ab40*/  ULDC.64 UR4, c[0x4][0x8] ;  /* 0x0100020000047ab9 */ /* 0x000fe20000000a00 */
[----:B------:R-:W-:Y:S01]  /*ab50*/  IMAD.U32 R4, RZ, RZ, UR6 ;  /* 0x00000006ff047e24 */ /* 0x000fe2000f8e00ff */
[----:B------:R-:W-:Y:S01]  /*ab60*/  MOV R7, UR9 ;  /* 0x0000000900077c02 */ /* 0x000fe20008000f00 */
[----:B------:R-:W1:Y:S01]  /*ab70*/  LDC.64 R2, c[0x4][R2] ;  /* 0x0100000002027b82 */ /* 0x000e620000000a00 */
[----:B------:R-:W-:Y:S01]  /*ab80*/  IMAD.U32 R5, RZ, RZ, UR7 ;  /* 0x00000007ff057e24 */ /* 0x000fe2000f8e00ff */
[----:B------:R-:W-:Y:S01]  /*ab90*/  MOV R12, 0x1 ;  /* 0x00000001000c7802 */ /* 0x000fe20000000f00 */
[----:B------:R-:W-:Y:S02]  /*aba0*/  IMAD.U32 R6, RZ, RZ, UR8 ;  /* 0x00000008ff067e24 */ /* 0x000fe4000f8e00ff */
[----:B------:R-:W-:-:S02]  /*abb0*/  IMAD.U32 R10, RZ, RZ, UR4 ;  /* 0x00000004ff0a7e24 */ /* 0x000fc4000f8e00ff */
[----:B------:R-:W-:Y:S02]  /*abc0*/  IMAD.U32 R11, RZ, RZ, UR5 ;  /* 0x00000005ff0b7e24 */ /* 0x000fe4000f8e00ff */
[----:B------:R-:W-:Y:S02]  /*abd0*/  IMAD.MOV.U32 R8, RZ, RZ, 0x70 ;  /* 0x00000070ff087424 */ /* 0x000fe400078e00ff */
[----:B------:R-:W-:-:S07]  /*abe0*/  IMAD.MOV.U32 R13, RZ, RZ, RZ ;  /* 0x000000ffff0d7224 */ /* 0x000fce00078e00ff */
[----:B------:R-:W-:-:S07]  /*abf0*/  LEPC R20, `(.L_x_33) ;  /* 0x000000001014794e */ /* 0x000fce0000000000 */
[----:B-1----:R-:W-:Y:S05]  /*ac00*/  CALL.ABS.NOINC R2 ;  /* 0x0000000002007343 */ /* 0x002fea0003c00000 */
.L_x_33:
[----:B------:R-:W-:-:S05]  /*ac10*/  VIADD R0, R23, 0x200 ;  /* 0x0000020017007836 */ /* 0x000fca0000000000 */
[----:B------:R-:W-:-:S13]  /*ac20*/  LOP3.LUT P0, RZ, R0, 0x1bf, RZ, 0xc0, !PT ;  /* 0x000001bf00ff7812 */ /* 0x000fda000780c0ff */
[----:B------:R-:W-:Y:S05]  /*ac30*/  @!P0 BRA `(.L_x_34) ;  /* 0x0000000000808947 */ /* 0x000fea0003800000 */
[----:B------:R-:W-:Y:S01]  /*ac40*/  MOV R0, 0x0 ;  /* 0x0000000000007802 */ /* 0x000fe20000000f00 */
[----:B------:R-:W-:Y:S01]  /*ac50*/  ULDC.64 UR6, c[0x4][0xa8] ;  /* 0x01002a0000067ab9 */ /* 0x000fe20000000a00 */
[----:B------:R-:W-:Y:S01]  /*ac60*/  ULDC.64 UR8, c[0x4][0xb0] ;  /* 0x01002c0000087ab9 */ /* 0x000fe20000000a00 */
[----:B------:R-:W-:Y:S01]  /*ac70*/  ULDC.64 UR4, c[0x4][0x10] ;  /* 0x0100040000047ab9 */ /* 0x000fe20000000a00 */
[----:B------:R1:W2:Y:S01]  /*ac80*/  LDC.64 R2, c[0x4][R0] ;  /* 0x0100000000027b82 */ /* 0x0002a20000000a00 */
[----:B------:R-:W-:Y:S01]  /*ac90*/  IMAD.U32 R4, RZ, RZ, UR6 ;  /* 0x00000006ff047e24 */ /* 0x000fe2000f8e00ff */
[----:B------:R-:W-:Y:S01]  /*aca0*/  MOV R5, UR7 ;  /* 0x0000000700057c02 */ /* 0x000fe20008000f00 */
        /* <DEDUP_REMOVED lines=9> */
.L_x_35:
        /* <DEDUP_REMOVED lines=8> */
[----:B------:R-:W-:Y:S01]  /*adc0*/  MOV R10, UR4 ;  /* 0x00000004000a7c02 */ /* 0x000fe20008000f00 */
[----:B------:R-:W-:Y:S01]  /*add0*/  IMAD.U32 R7, RZ, RZ, UR9 ;  /* 0x00000009ff077e24 */ /* 0x000fe2000f8e00ff */
[----:B------:R-:W-:Y:S01]  /*ade0*/  MOV R12, 0x1 ;  /* 0x00000001000c7802 */ /* 0x000fe20000000f00 */
[----:B------:R-:W-:-:S02]  /*adf0*/  IMAD.U32 R11, RZ, RZ, UR5 ;  /* 0x00000005ff0b7e24 */ /* 0x000fc4000f8e00ff */
[----:B------:R-:W-:Y:S02]  /*ae00*/  IMAD.MOV.U32 R8, RZ, RZ, 0x70 ;  /* 0x00000070ff087424 */ /* 0x000fe400078e00ff */
[----:B------:R-:W-:-:S07]  /*ae10*/  IMAD.MOV.U32 R13, RZ, RZ, RZ ;  /* 0x000000ffff0d7224 */ /* 0x000fce00078e00ff */
[----:B------:R-:W-:-:S07]  /*ae20*/  LEPC R20, `(.L_x_34) ;  /* 0x000000001014794e */ /* 0x000fce0000000000 */
[----:B-1----:R-:W-:Y:S05]  /*ae30*/  CALL.ABS.NOINC R2 ;  /* 0x0000000002007343 */ /* 0x002fea0003c00000 */
.L_x_34:
[----:B------:R-:W-:Y:S01]  /*ae40*/  ULDC.64 UR4, c[0x0][0x9f8] ;  /* 0x00027e0000047ab9 */ /* 0x000fe20000000a00 */
[----:B------:R-:W1:Y:S01]  /*ae50*/  LDC R0, c[0x0][0x428] ;  /* 0x00010a00ff007b82 */ /* 0x000e620000000800 */
[----:B------:R-:W-:Y:S01]  /*ae60*/  ISETP.NE.U32.AND P0, PT, RZ, UR4, PT ;  /* 0x00000004ff007c0c */ /* 0x000fe2000bf05070 */
[----:B------:R-:W-:Y:S01]  /*ae70*/  IMAD.MOV.U32 R6, RZ, RZ, R19 ;  /* 0x000000ffff067224 */ /* 0x000fe200078e0013 */
[----:B------:R-:W-:Y:S01]  /*ae80*/  ULDC.64 UR6, c[0x0][0x208] ;  /* 0x0000820000067ab9 */ /* 0x000fe20000000a00 */
[----:B------:R-:W-:Y:S01]  /*ae90*/  ISETP.NE.AND P1, PT, R27, RZ, PT ;  /* 0x000000ff1b00720c */ /* 0x000fe20003f25270 */
[----:B------:R-:W-:Y:S01]  /*aea0*/  IMAD.MOV R9, RZ, RZ, -R25 ;  /* 0x000000ffff097224 */ /* 0x000fe200078e0a19 */
[----:B------:R-:W-:Y:S01]  /*aeb0*/  ISETP.NE.AND.EX P0, PT, RZ, UR5, PT, P0 ;  /* 0x00000005ff007c0c */ /* 0x000fe2000bf05300 */
[----:B------:R-:W-:-:S12]  /*aec0*/  ULDC UR4, c[0x0][0xda8] ;  /* 0x00036a0000047ab9 */ /* 0x000fd80000000800 */
[----:B------:R-:W2:Y:S02]  /*aed0*/  @P0 LDC.64 R2, c[0x0][0x9f8] ;  /* 0x00027e00ff020b82 */ /* 0x000ea40000000a00 */
[----:B--2---:R-:W-:-:S05]  /*aee0*/  @P0 IMAD.WIDE R2, R19, 0x4, R2 ;  /* 0x0000000413020825 */ /* 0x004fca00078e0202 */
[----:B------:R2:W5:Y:S01]  /*aef0*/  @P0 LDG.E R6, desc[UR6][R2.64] ;  /* 0x0000000602060981 */ /* 0x000562000c1e1900 */
[----:B-1----:R-:W-:Y:S01]  /*af00*/  ISETP.NE.AND P0, PT, R0, 0x1, PT ;  /* 0x000000010000780c */ /* 0x002fe20003f05270 */
[----:B------:R-:W-:Y:S01]  /*af10*/  VOTEU.ALL UP1, P1 ;  /* 0x00000000003f7886 */ /* 0x000fe20000820000 */
[----:B------:R-:W-:Y:S01]  /*af20*/  IMAD R9, R9, UR4, R26 ;  /* 0x0000000409097c24 */ /* 0x000fe2000f8e021a */
[----:B------:R-:W-:Y:S02]  /*af30*/  MOV R0, R22 ;  /* 0x0000001600007202 */ /* 0x000fe40000000f00 */
[----:B------:R-:W-:Y:S01]  /*af40*/  PLOP3.LUT P2, PT, P1, PT, PT, 0x8, 0x0 ;  /* 0x000000000000781c */ /* 0x000fe20000f4e170 */
[----:B------:R-:W-:Y:S01]  /*af50*/  @!UP1 UIADD3 UR8, UP0, UR36, 0x270, URZ ;  /* 0x0000027024089890 */ /* 0x000fe2000ff1e03f */
[----:B------:R-:W-:-:S03]  /*af60*/  IMAD R9, R9, 0xc0, RZ ;  /* 0x000000c009097824 */ /* 0x000fc600078e02ff */
[----:B------:R-:W-:-:S03]  /*af70*/  @!UP1 UIADD3.X UR9, URZ, UR37, URZ, UP0, !UPT ;  /* 0x000000253f099290 */ /* 0x000fc600087fe43f */
[----:B------:R-:W1:Y:S01]  /*af80*/  @P0 LDC R5, c[0x0][0x42c] ;  /* 0x00010b00ff050b82 */ /* 0x000e620000000800 */
[----:B------:R-:W-:-:S07]  /*af90*/  VOTEU.ALL UP0, P1 ;  /* 0x00000000003f7886 */ /* 0x000fce0000800000 */
[----:B------:R-:W3:Y:S01]  /*afa0*/  @P0 LDC R7, c[0x0][0x430] ;  /* 0x00010c00ff070b82 */ /* 0x000ee20000000800 */
[----:B-1----:R-:W-:-:S05]  /*afb0*/  @P0 IMAD.HI.U32 R4, R22, R5, RZ ;  /* 0x0000000516040227 */ /* 0x002fca00078e00ff */
[----:B--23--:R-:W-:-:S07]  /*afc0*/  @P0 SHF.R.U32.HI R0, RZ, R7, R4 ;  /* 0x00000007ff000219 */ /* 0x00cfce0000011604 */
.L_x_36:
[----:B------:R-:W-:Y:S02]  /*afd0*/  PLOP3.LUT P0, PT, P0, P2, PT, 0xa2, 0x0 ;  /* 0x000000000000781c */ /* 0x000fe40000705472 */
[----:B------:R-:W-:Y:S01]  /*afe0*/  @P2 R2UR P0, UR7, R19 ;  /* 0x00000000130722ca */ /* 0x000fe20000000000 */
[----:B------:R-:W-:-:S07]  /*aff0*/  UMOV UR4, URZ ;  /* 0x0000003f00047c82 */ /* 0x000fce0008000000 */
[----:B------:R-:W-:Y:S02]  /*b000*/  PLOP3.LUT P0, PT, P0, P2, PT, 0xa2, 0x0 ;  /* 0x000000000000781c */ /* 0x000fe40000705472 */
[----:B------:R-:W-:-:S08]  /*b010*/  @P2 R2UR.OR P0, UR6, R22 ;  /* 0x00000000160622ca */ /* 0x000fd00000100000 */
[----:B------:R-:W-:Y:S02]  /*b020*/  PLOP3.LUT P0, PT, P0, P2, PT, 0xa2, 0x0 ;  /* 0x000000000000781c */ /* 0x000fe40000705472 */
[----:B------:R-:W-:-:S08]  /*b030*/  @P2 R2UR.OR P0, UR5, R9 ;  /* 0x00000000090522ca */ /* 0x000fd00000100000 */
[----:B------:R-:W-:-:S05]  /*b040*/  @P2 PLOP3.LUT P2, PT, P0, PT, PT, 0x80, 0x0 ;  /* 0x000000000000281c */ /* 0x000fca000074f070 */
[----:B------:R1:W-:Y:S08]  /*b050*/  @!UP0 UTMAPF.L2.4D [UR4], [UR8] ;  /* 0x00000004080085b8 */ /* 0x0003f00008018000 */
[----:B-1----:R-:W-:Y:S05]  /*b060*/  @P2 BRA.U.ANY `(.L_x_36) ;  /* 0xfffffffd00d82947 */ /* 0x002fea000393ffff */
[----:B------:R-:W-:Y:S01]  /*b070*/  PLOP3.LUT P2, PT, P1, PT, PT, 0x8, 0x0 ;  /* 0x000000000000781c */ /* 0x000fe20000f4e170 */
[----:B------:R-:W-:Y:S01]  /*b080*/  VOTEU.ALL UP0, P1 ;  /* 0x00000000003f7886 */ /* 0x000fe20000800000 */
[----:B------:R-:W-:-:S11]  /*b090*/  UMOV UR4, 0x20 ;  /* 0x0000002000047882 */ /* 0x000fd60000000000 */
.L_x_37:
[----:B------:R-:W-:Y:S02]  /*b0a0*/  PLOP3.LUT P0, PT, P0, P2, PT, 0xa2, 0x0 ;  /* 0x000000000000781c */ /* 0x000fe40000705472 */
[----:B------:R-:W-:-:S08]  /*b0b0*/  @P2 R2UR P0, UR7, R19 ;  /* 0x00000000130722ca */ /* 0x000fd00000000000 */
        /* <DEDUP_REMOVED lines=10> */
.L_x_38:
        /* <DEDUP_REMOVED lines=9> */
[----:B------:R-:W1:Y:S01]  /*b1f0*/  LDC.64 R2, c[0x0][0x3f8] ;  /* 0x0000fe00ff027b82 */ /* 0x000e620000000a00 */
[----:B------:R-:W-:Y:S01]  /*b200*/  UMOV UR4, 0xffffffff ;  /* 0xffffffff00047882 */ /* 0x000fe20000000000 */
[----:B-1----:R-:W-:-:S04]  /*b210*/  ISETP.NE.U32.AND P0, PT, R2, RZ, PT ;  /* 0x000000ff0200720c */ /* 0x002fc80003f05070 */
[----:B------:R-:W-:-:S04]  /*b220*/  ISETP.NE.AND.EX P0, PT, R3, RZ, PT, P0 ;  /* 0x000000ff0300720c */ /* 0x000fc80003f05300 */
[----:B-----5:R-:W-:Y:S01]  /*b230*/  SEL R7, R6, RZ, !P0 ;  /* 0x000000ff06077207 */ /* 0x020fe20004000000 */
[----:B------:R-:W-:Y:S08]  /*b240*/  BRA.DIV UR4, `(.L_x_39) ;  /* 0x0000002604387947 */ /* 0x000ff0000b800000 */
.L_x_92:
[----:B------:R-:W-:Y:S01]  /*b250*/  UMOV UR4, 0xffffffff ;  /* 0xffffffff00047882 */ /* 0x000fe20000000000 */
[----:B------:R-:W-:Y:S01]  /*b260*/  SHF.R.S32.HI R8, RZ, 0x1f, R6 ;  /* 0x0000001fff087819 */ /* 0x000fe20000011406 */
[----:B------:R-:W-:Y:S01]  /*b270*/  VIADD R10, R24, 0xffffffff ;  /* 0xffffffff180a7836 */ /* 0x000fe20000000000 */
[----:B------:R-:W-:Y:S06]  /*b280*/  BRA.DIV UR4, `(.L_x_40) ;  /* 0x00000026045c7947 */ /* 0x000fec000b800000 */
[----:B------:R-:W-:-:S13]  /*b290*/  ELECT P6, URZ, PT ;  /* 0x00000000003f782f */ /* 0x000fda00038c0000 */
.L_x_95:
[----:B------:R-:W-:Y:S05]  /*b2a0*/  @!P6 BRA `(.L_x_41) ;  /* 0x0000000000f8e947 */ /* 0x000fea0003800000 */
[----:B------:R-:W-:Y:S01]  /*b2b0*/  MOV R18, R10 ;  /* 0x0000000a00127202 */ /* 0x000fe20000000f00 */
[----:B------:R-:W-:Y:S01]  /*b2c0*/  IMAD.MOV.U32 R7, RZ, RZ, R6 ;  /* 0x000000ffff077224 */ /* 0x000fe200078e0006 */
[----:B------:R-:W-:Y:S06]  /*b2d0*/  @!P0 BRA `(.L_x_42) ;  /* 0x00000000004c8947 */ /* 0x000fec0003800000 */
[----:B------:R-:W1:Y:S01]  /*b2e0*/  LDC R18, c[0x0][0x41c] ;  /* 0x00010700ff127b82 */ /* 0x000e620000000800 */
[----:B------:R-:W-:Y:S01]  /*b2f0*/  IMAD.MOV.U32 R11, RZ, RZ, R10 ;  /* 0x000000ffff0b7224 */ /* 0x000fe200078e000a */
[----:B------:R-:W-:Y:S01]  /*b300*/  ULDC.64 UR4, c[0x0][0x408] ;  /* 0x0001020000047ab9 */ /* 0x000fe20000000a00 */
[----:B------:R-:W-:Y:S01]  /*b310*/  ULDC.64 UR6, c[0x0][0x208] ;  /* 0x0000820000067ab9 */ /* 0x000fe20000000a00 */
[----:B------:R-:W-:-:S04]  /*b320*/  IMAD R7, R8, UR4, RZ ;  /* 0x0000000408077c24 */ /* 0x000fc8000f8e02ff */
[----:B------:R-:W-:Y:S01]  /*b330*/  IMAD R7, R6, UR5, R7 ;  /* 0x0000000506077c24 */ /* 0x000fe2000f8e0207 */
[----:B-1----:R-:W-:-:S13]  /*b340*/  ISETP.NE.AND P1, PT, R18, 0x1, PT ;  /* 0x000000011200780c */ /* 0x002fda0003f25270 */
[----:B------:R-:W1:Y:S02]  /*b350*/  @P1 LDC.64 R4, c[0x0][0x420] ;  /* 0x00010800ff041b82 */ /* 0x000e640000000a00 */
[----:B-1----:R-:W-:-:S05]  /*b360*/  @P1 IMAD.HI.U32 R4, R10, R4, RZ ;  /* 0x000000040a041227 */ /* 0x002fca00078e00ff */
[----:B------:R-:W-:-:S04]  /*b370*/  @P1 SHF.R.U32.HI R11, RZ, R5, R4 ;  /* 0x00000005ff0b1219 */ /* 0x000fc80000011604 */
[----:B------:R-:W-:Y:S02]  /*b380*/  SHF.R.S32.HI R5, RZ, 0x1f, R11 ;  /* 0x0000001fff057819 */ /* 0x000fe4000001140b */
[----:B------:R-:W-:-:S05]  /*b390*/  MOV R4, R11 ;  /* 0x0000000b00047202 */ /* 0x000fca0000000f00 */
[----:B------:R-:W-:-:S04]  /*b3a0*/  IMAD.WIDE.U32 R4, R6, UR4, R4 ;  /* 0x0000000406047c25 */ /* 0x000fc8000f8e0004 */
[----:B------:R-:W-:Y:S01]  /*b3b0*/  IMAD.IADD R5, R5, 0x1, R7 ;  /* 0x0000000105057824 */ /* 0x000fe200078e0207 */
[----:B------:R-:W-:-:S04]  /*b3c0*/  LEA R12, P1, R4, R2, 0x2 ;  /* 0x00000002040c7211 */ /* 0x000fc800078210ff */
[----:B------:R-:W-:-:S05]  /*b3d0*/  LEA.HI.X R13, R4, R3, R5, 0x2, P1 ;  /* 0x00000003040d7211 */ /* 0x000fca00008f1405 */
[----:B------:R1:W5:Y:S01]  /*b3e0*/  LDG.E R7, desc[UR6][R12.64] ;  /* 0x000000060c077981 */ /* 0x000362000c1e1900 */
[----:B------:R-:W-:-:S04]  /*b3f0*/  IMAD.MOV R5, RZ, RZ, -R11 ;  /* 0x000000ffff057224 */ /* 0x000fc800078e0a0b */
[----:B------:R-:W-:-:S07]  /*b400*/  IMAD R18, R18, R5, R10 ;  /* 0x0000000512127224 */ /* 0x000fce00078e020a */
.L_x_42:
[----:B------:R-:W2:Y:S01]  /*b410*/  S2R R4, SR_TID.X ;  /* 0x0000000000047919 */ /* 0x000ea20000002100 */
[----:B------:R-:W-:Y:S02]  /*b420*/  LEA R5, R16, R23, 0x3 ;  /* 0x0000001710057211 */ /* 0x000fe400078e18ff */
[----:B--2---:R-:W-:Y:S02]  /*b430*/  LOP3.LUT R11, R4, 0x7f, RZ, 0xc0, !PT ;  /* 0x0000007f040b7812 */ /* 0x004fe400078ec0ff */
[----:B------:R-:W-:Y:S02]  /*b440*/  SHF.L.U32 R4, R17, 0x1f, RZ ;  /* 0x0000001f11047819 */ /* 0x000fe400000006ff */
[----:B------:R-:W-:Y:S02]  /*b450*/  ISETP.NE.AND P2, PT, R11, RZ, PT ;  /* 0x000000ff0b00720c */ /* 0x000fe40003f45270 */
[----:B------:R-:W2:Y:S02]  /*b460*/  SYNCS.PHASECHK.TRANS64.TRYWAIT P1, [R5+URZ+0x31c40], R4 ;  /* 0x031c4004050075a7 */ /* 0x000ea4000802017f */
[----:B--2---:R-:W-:Y:S09]  /*b470*/  @!P1 BRA `(.L_x_43) ;  /* 0x0000002400009947 */ /* 0x004ff20003800000 */
.L_x_96:
[----:B------:R-:W-:Y:S05]  /*b480*/  @P2 BRA `(.L_x_44) ;  /* 0x0000000000142947 */ /* 0x000fea0003800000 */
[----:B------:R-:W-:Y:S01]  /*b490*/  ISETP.NE.AND P1, PT, R27, RZ, PT ;  /* 0x000000ff1b00720c */ /* 0x000fe20003f25270 */
[----:B--2---:R-:W-:-:S04]  /*b4a0*/  IMAD.MOV.U32 R4, RZ, RZ, 0x6c00 ;  /* 0x00006c00ff047424 */ /* 0x004fc800078e00ff */
[----:B------:R3:W-:Y:S08]  /*b4b0*/  SYNCS.ARRIVE.TRANS64 RZ, [R5+URZ+0x31c30], R4 ;  /* 0x031c300405ff79a7 */ /* 0x0007f0000800003f */
[----:B------:R-:W-:Y:S05]  /*b4c0*/  @!P1 BRA `(.L_x_44) ;  /* 0x0000000000049947 */ /* 0x000fea0003800000 */
[----:B------:R-:W-:Y:S01]  /*b4d0*/  BPT.TRAP 0x1 ;  /* 0x000000040000795c */ /* 0x000fe20000300000 */
.L_x_44:
[----:B--23--:R-:W-:Y:S01]  /*b4e0*/  IMAD R4, R16, 0x6c00, R23 ;  /* 0x00006c0010047824 */ /* 0x00cfe200078e0217 */
[----:B------:R-:W-:Y:S01]  /*b4f0*/  R2UR UR9, R5 ;  /* 0x00000000050972ca */ /* 0x000fe200000e0000 */
[----:B------:R-:W-:Y:S01]  /*b500*/  UIADD3 UR4, UP0, UR36, 0x370, URZ ;  /* 0x0000037024047890 */ /* 0x000fe2000ff1e03f */
[----:B------:R-:W-:Y:S01]  /*b510*/  R2UR UR11, R18 ;  /* 0x00000000120b72ca */ /* 0x000fe200000e0000 */
[----:B------:R-:W-:Y:S01]  /*b520*/  UMOV UR10, URZ ;  /* 0x0000003f000a7c82 */ /* 0x000fe20008000000 */
[----:B------:R-:W-:Y:S01]  /*b530*/  R2UR UR8, R4 ;  /* 0x00000000040872ca */ /* 0x000fe200000e0000 */
[----:B------:R-:W-:Y:S01]  /*b540*/  UIADD3.X UR5, URZ, UR37, URZ, UP0, !UPT ;  /* 0x000000253f057290 */ /* 0x000fe200087fe43f */
[----:B------:R-:W-:Y:S01]  /*b550*/  R2UR UR12, R0 ;  /* 0x00000000000c72ca */ /* 0x000fe200000e0000 */
[----:B------:R-:W-:Y:S01]  /*b560*/  UMOV UR6, 0x0 ;  /* 0x0000000000067882 */ /* 0x000fe20000000000 */
[----:B-----5:R-:W-:Y:S01]  /*b570*/  R2UR UR13, R7 ;  /* 0x00000000070d72ca */ /* 0x020fe200000e0000 */
[----:B------:R-:W-:Y:S01]  /*b580*/  UMOV UR7, 0x14f00000 ;  /* 0x14f0000000077882 */ /* 0x000fe20000000000 */
[----:B------:R-:W-:-:S03]  /*b590*/  UMOV UR16, 0x20 ;  /* 0x0000002000107882 */ /* 0x000fc60000000000 */
[----:B------:R-:W-:Y:S02]  /*b5a0*/  UIADD3 UR9, UR9, 0x31c30, URZ ;  /* 0x00031c3009097890 */ /* 0x000fe4000fffe03f */
[----:B------:R-:W-:Y:S02]  /*b5b0*/  UIMAD UR11, UR11, 0x90, URZ ;  /* 0x000000900b0b78a4 */ /* 0x000fe4000f8e023f */
[----:B------:R-:W-:Y:S02]  /*b5c0*/  UIADD3 UR14, UR8, 0x16a00, URZ ;  /* 0x00016a00080e7890 */ /* 0x000fe4000fffe03f */
[----:B------:R-:W-:Y:S02]  /*b5d0*/  UIADD3 UR15, UR8, 0x18e00, URZ ;  /* 0x00018e00080f7890 */ /* 0x000fe4000fffe03f */
[----:B------:R-:W-:-:S03]  /*b5e0*/  UIADD3 UR17, UR8, 0x1b200, URZ ;  /* 0x0001b20008117890 */ /* 0x000fc6000fffe03f */
[----:B------:R-:W-:Y:S01]  /*b5f0*/  UMOV UR8, UR14 ;  /* 0x0000000e00087c82 */ /* 0x000fe20008000000 */
[----:B------:R-:W-:Y:S01]  /*b600*/  UMOV UR14, 0x40 ;  /* 0x00000040000e7882 */ /* 0x000fe20000000000 */
[----:B------:R2:W-:Y:S02]  /*b610*/  UTMALDG.4D [UR8], [UR4], desc[UR6] ;  /* 0x00000608040075b4 */ /* 0x0005e40008019000 */
[----:B--2---:R-:W-:Y:S01]  /*b620*/  UMOV UR8, UR15 ;  /* 0x0000000f00087c82 */ /* 0x004fe20008000000 */
[----:B------:R-:W-:Y:S02]  /*b630*/  UMOV UR10, UR16 ;  /* 0x00000010000a7c82 */ /* 0x000fe40008000000 */
[----:B------:R2:W-:Y:S02]  /*b640*/  UTMALDG.4D [UR8], [UR4], desc[UR6] ;  /* 0x00000608040075b4 */ /* 0x0005e40008019000 */
[----:B--2---:R-:W-:Y:S01]  /*b650*/  UMOV UR8, UR17 ;  /* 0x0000001100087c82 */ /* 0x004fe20008000000 */
[----:B------:R-:W-:-:S02]  /*b660*/  UMOV UR10, UR14 ;  /* 0x0000000e000a7c82 */ /* 0x000fc40008000000 */
[----:B------:R2:W-:Y:S02]  /*b670*/  UTMALDG.4D [UR8], [UR4], desc[UR6] ;  /* 0x00000608040075b4 */ /* 0x0005e40008019000 */
[----:B--2---:R-:W-:Y:S01]  /*b680*/  NOP ;  /* 0x0000000000007918 */ /* 0x004fe20000000000 */
.L_x_41:
[----:B------:R-:W-:Y:S05]  /*b690*/  WARPSYNC.ALL ;  /* 0x0000000000007948 */ /* 0x000fea0003800000 */
[----:B------:R-:W-:Y:S01]  /*b6a0*/  BAR.SYNC.DEFER_BLOCKING 0x8, 0x1a0 ;  /* 0x0206800000007b1d */ /* 0x000fe20000010000 */
[----:B------:R-:W-:Y:S02]  /*b6b0*/  R2UR UR24, R23 ;  /* 0x00000000171872ca */ /* 0x000fe400000e0000 */
[----:B------:R-:W-:-:S13]  /*b6c0*/  ELECT P1, URZ, PT ;  /* 0x00000000003f782f */ /* 0x000fda0003820000 */
[----:B------:R-:W-:Y:S01]  /*b6d0*/  @P1 R2UR UR13, R19 ;  /* 0x00000000130d12ca */ /* 0x000fe200000e0000 */
[----:B------:R-:W-:Y:S01]  /*b6e0*/  UIADD3 UR4, UP0, UR36, 0x270, URZ ;  /* 0x0000027024047890 */ /* 0x000fe2000ff1e03f */
[C---:B------:R-:W-:Y:S01]  /*b6f0*/  @P1 R2UR UR12, R22.reuse ;  /* 0x00000000160c12ca */ /* 0x040fe200000e0000 */
[----:B------:R-:W-:Y:S01]  /*b700*/  UMOV UR6, 0x0 ;  /* 0x0000000000067882 */ /* 0x000fe20000000000 */
[----:B------:R-:W-:Y:S01]  /*b710*/  @P1 R2UR UR11, R9 ;  /* 0x00000000090b12ca */ /* 0x000fe200000e0000 */
[----:B------:R-:W-:Y:S01]  /*b720*/  UIADD3.X UR5, URZ, UR37, URZ, UP0, !UPT ;  /* 0x000000253f057290 */ /* 0x000fe200087fe43f */
[----:B------:R-:W-:Y:S01]  /*b730*/  @P1 R2UR UR21, R19 ;  /* 0x00000000131512ca */ /* 0x000fe200000e0000 */
[----:B------:R-:W-:Y:S01]  /*b740*/  UMOV UR7, 0x12f00000 ;  /* 0x12f0000000077882 */ /* 0x000fe20000000000 */
[----:B------:R-:W-:Y:S01]  /*b750*/  UMOV UR10, URZ ;  /* 0x0000003f000a7c82 */ /* 0x000fe20008000000 */
[----:B------:R-:W-:Y:S01]  /*b760*/  @P1 R2UR UR20, R22 ;  /* 0x00000000161412ca */ /* 0x000fe200000e0000 */
[----:B------:R-:W-:Y:S01]  /*b770*/  UMOV UR14, 0x0 ;  /* 0x00000000000e7882 */ /* 0x000fe20000000000 */
[----:B------:R-:W-:Y:S01]  /*b780*/  UIADD3 UR8, UR24, 0xda00, URZ ;  /* 0x0000da0018087890 */ /* 0x000fe2000fffe03f */
[----:B------:R-:W-:Y:S01]  /*b790*/  @P1 IMAD.MOV.U32 R4, RZ, RZ, 0x9000 ;  /* 0x00009000ff041424 */ /* 0x000fe200078e00ff */
[----:B------:R-:W-:Y:S01]  /*b7a0*/  UIADD3 UR9, UR24, 0x31c00, URZ ;  /* 0x00031c0018097890 */ /* 0x000fe2000fffe03f */
[----:B------:R-:W-:Y:S01]  /*b7b0*/  @P1 R2UR UR19, R9 ;  /* 0x00000000091312ca */ /* 0x000fe200000e0000 */
[----:B------:R-:W-:Y:S01]  /*b7c0*/  UIADD3 UR16, UR24, 0x10a00, URZ ;  /* 0x00010a0018107890 */ /* 0x000fe2000fffe03f */
[----:B------:R-:W-:Y:S01]  /*b7d0*/  BSSY B0, `(.L_x_45) ;  /* 0x0000014000007945 */ /* 0x000fe20003800000 */
[----:B------:R-:W-:Y:S01]  /*b7e0*/  UMOV UR15, 0x12f00000 ;  /* 0x12f00000000f7882 */ /* 0x000fe20000000000 */
[----:B------:R-:W-:Y:S01]  /*b7f0*/  UMOV UR18, 0x20 ;  /* 0x0000002000127882 */ /* 0x000fe20000000000 */
[----:B------:R-:W-:Y:S01]  /*b800*/  UMOV UR22, 0x0 ;  /* 0x0000000000167882 */ /* 0x000fe20000000000 */
[----:B------:R-:W-:Y:S01]  /*b810*/  UMOV UR17, UR9 ;  /* 0x0000000900117c82 */ /* 0x000fe20008000000 */
[----:B------:R2:W-:Y:S01]  /*b820*/  @P1 SYNCS.ARRIVE.TRANS64 RZ, [R23+URZ+0x31c00], R4 ;  /* 0x031c000417ff19a7 */ /* 0x0005e2000800003f */
[----:B------:R3:W-:Y:S01]  /*b830*/  UTMALDG.4D [UR8], [UR4], desc[UR6] ;  /* 0x00000608040075b4 */ /* 0x0007e20008019000 */
[----:B------:R-:W-:Y:S01]  /*b840*/  UMOV UR23, 0x12f00000 ;  /* 0x12f0000000177882 */ /* 0x000fe20000000000 */
[----:B------:R-:W-:-:S03]  /*b850*/  ISETP.GE.AND P2, PT, R28, 0x91, PT ;  /* 0x000000911c00780c */ /* 0x000fc60003f46270 */
[----:B------:R4:W-:Y:S01]  /*b860*/  UTMALDG.4D [UR16], [UR4], desc[UR14] ;  /* 0x00000e10040075b4 */ /* 0x0009e20008019000 */
[----:B--2---:R-:W-:-:S04]  /*b870*/  LOP3.LUT R4, R29, 0x1, RZ, 0xc, !PT ;  /* 0x000000011d047812 */ /* 0x004fc800078e0cff */
[----:B------:R-:W-:Y:S02]  /*b880*/  SHF.L.U32 R4, R4, 0x1f, RZ ;  /* 0x0000001f04047819 */ /* 0x000fe400000006ff */
[----:B---3--:R-:W-:Y:S01]  /*b890*/  @P1 R2UR UR13, R19 ;  /* 0x00000000130d12ca */ /* 0x008fe200000e0000 */
[----:B------:R-:W-:Y:S01]  /*b8a0*/  UIADD3 UR8, UR24, 0x13a00, URZ ;  /* 0x00013a0018087890 */ /* 0x000fe2000fffe03f */
[----:B------:R-:W-:Y:S01]  /*b8b0*/  @P1 R2UR UR12, R22 ;  /* 0x00000000160c12ca */ /* 0x000fe200000e0000 */
[----:B------:R-:W-:Y:S01]  /*b8c0*/  UMOV UR10, 0x40 ;  /* 0x00000040000a7882 */ /* 0x000fe20000000000 */
[----:B------:R-:W-:-:S13]  /*b8d0*/  @P1 R2UR UR11, R9 ;  /* 0x00000000090b12ca */ /* 0x000fda00000e0000 */
[----:B------:R4:W-:Y:S01]  /*b8e0*/  UTMALDG.4D [UR8], [UR4], desc[UR22] ;  /* 0x00001608040075b4 */ /* 0x0009e20008019000 */
[----:B------:R-:W2:Y:S02]  /*b8f0*/  SYNCS.PHASECHK.TRANS64.TRYWAIT P1, [R23+URZ+0x31c20], R4 ;  /* 0x031c2004170075a7 */ /* 0x000ea4000802017f */
[----:B--2-4-:R-:W-:Y:S05]  /*b900*/  @!P1 BRA `(.L_x_46) ;  /* 0x0000001c00f09947 */ /* 0x014fea0003800000 */
.L_x_97:
[----:B------:R-:W-:Y:S05]  /*b910*/  BSYNC B0 ;  /* 0x0000000000007941 */ /* 0x000fea0003800000 */
.L_x_45:
[----:B------:R-:W-:Y:S05]  /*b920*/  @!P2 BRA `(.L_x_47) ;  /* 0x000000140060a947 */ /* 0x000fea0003800000 */
[----:B--2---:R-:W-:Y:S01]  /*b930*/  IMAD.MOV.U32 R4, RZ, RZ, 0x1 ;  /* 0x00000001ff047424 */ /* 0x004fe200078e00ff */
[C---:B------:R-:W-:Y:S02]  /*b940*/  IADD3 R11, -R24.reuse, RZ, RZ ;  /* 0x000000ff180b7210 */ /* 0x040fe40007ffe1ff */
[----:B------:R-:W-:Y:S02]  /*b950*/  IADD3 R9, R24, -0x2, RZ ;  /* 0xfffffffe18097810 */ /* 0x000fe40007ffe0ff */
[----:B------:R-:W-:-:S05]  /*b960*/  VIADDMNMX R11, R11, R4, 0xffffffff, !PT ;  /* 0xffffffff0b0b7446 */ /* 0x000fca0007800104 */
[----:B------:R-:W-:-:S05]  /*b970*/  IMAD.IADD R4, R24, 0x1, R11 ;  /* 0x0000000118047824 */ /* 0x000fca00078e020b */
[----:B------:R-:W-:-:S04]  /*b980*/  LOP3.LUT R4, R4, 0x1, RZ, 0xc0, !PT ;  /* 0x0000000104047812 */ /* 0x000fc800078ec0ff */
[----:B------:R-:W-:-:S13]  /*b990*/  ISETP.NE.U32.AND P1, PT, R4, 0x1, PT ;  /* 0x000000010400780c */ /* 0x000fda0003f25070 */
[----:B------:R-:W-:Y:S05]  /*b9a0*/  @P1 BRA `(.L_x_48) ;  /* 0x0000000400b81947 */ /* 0x000fea0003800000 */
[----:B-1----:R-:W-:Y:S01]  /*b9b0*/  VIADD R12, R16, 0x1 ;  /* 0x00000001100c7836 */ /* 0x002fe20000000000 */
[----:B------:R-:W-:Y:S04]  /*b9c0*/  BSSY B0, `(.L_x_49) ;  /* 0x0000069000007945 */ /* 0x000fe80003800000 */
[----:B------:R-:W-:-:S04]  /*b9d0*/  ISETP.NE.AND P1, PT, R12, 0x2, PT ;  /* 0x000000020c00780c */ /* 0x000fc80003f25270 */
[----:B------:R-:W-:Y:S02]  /*b9e0*/  SEL R4, RZ, 0x1, P1 ;  /* 0x00000001ff047807 */ /* 0x000fe40000800000 */
[----:B------:R-:W-:Y:S02]  /*b9f0*/  SEL R12, R12, RZ, P1 ;  /* 0x000000ff0c0c7207 */ /* 0x000fe40000800000 */
[----:B------:R-:W-:Y:S01]  /*ba00*/  LOP3.LUT R13, R17, R4, RZ, 0x3c, !PT ;  /* 0x00000004110d7212 */ /* 0x000fe200078e3cff */
[----:B------:R-:W-:Y:S06]  /*ba10*/  @!P6 BRA `(.L_x_50) ;  /* 0x00000004008ce947 */ /* 0x000fec0003800000 */
[----:B------:R-:W-:Y:S01]  /*ba20*/  IMAD.MOV.U32 R4, RZ, RZ, R7 ;  /* 0x000000ffff047224 */ /* 0x000fe200078e0007 */
[----:B------:R-:W-:Y:S06]  /*ba30*/  @!P0 BRA `(.L_x_51) ;  /* 0x0000000000488947 */ /* 0x000fec0003800000 */
[----:B------:R-:W1:Y:S01]  /*ba40*/  LDC R15, c[0x0][0x41c] ;  /* 0x00010700ff0f7b82 */ /* 0x000e620000000800 */
[----:B------:R-:W-:Y:S01]  /*ba50*/  ULDC.64 UR4, c[0x0][0x408] ;  /* 0x0001020000047ab9 */ /* 0x000fe20000000a00 */
[----:B------:R-:W-:Y:S01]  /*ba60*/  ULDC.64 UR6, c[0x0][0x208] ;  /* 0x0000820000067ab9 */ /* 0x000fe20000000a00 */
[----:B-1----:R-:W-:-:S13]  /*ba70*/  ISETP.NE.AND P1, PT, R15, 0x1, PT ;  /* 0x000000010f00780c */ /* 0x002fda0003f25270 */
[----:B------:R-:W1:Y:S02]  /*ba80*/  @P1 LDC.64 R4, c[0x0][0x420] ;  /* 0x00010800ff041b82 */ /* 0x000e640000000a00 */
[----:B-1----:R-:W-:Y:S01]  /*ba90*/  @P1 IMAD.HI.U32 R14, R9, R4, RZ ;  /* 0x00000004090e1227 */ /* 0x002fe200078e00ff */
[----:B------:R-:W-:-:S04]  /*baa0*/  MOV R4, R9 ;  /* 0x0000000900047202 */ /* 0x000fc80000000f00 */
[----:B------:R-:W-:-:S04]  /*bab0*/  @P1 SHF.R.U32.HI R4, RZ, R5, R14 ;  /* 0x00000005ff041219 */ /* 0x000fc8000001160e */
[--C-:B------:R-:W-:Y:S01]  /*bac0*/  SHF.R.S32.HI R5, RZ, 0x1f, R4.reuse ;  /* 0x0000001fff057819 */ /* 0x100fe20000011404 */
[----:B------:R-:W-:-:S04]  /*bad0*/  IMAD.MOV R14, RZ, RZ, -R4 ;  /* 0x000000ffff0e7224 */ /* 0x000fc800078e0a04 */
[----:B------:R-:W-:Y:S02]  /*bae0*/  IMAD R9, R15, R14, R9 ;  /* 0x0000000e0f097224 */ /* 0x000fe400078e0209 */
[----:B------:R-:W-:Y:S02]  /*baf0*/  IMAD R15, R8, UR4, RZ ;  /* 0x00000004080f7c24 */ /* 0x000fe4000f8e02ff */
[----:B------:R-:W-:-:S04]  /*bb00*/  IMAD.WIDE.U32 R4, R6, UR4, R4 ;  /* 0x0000000406047c25 */ /* 0x000fc8000f8e0004 */
[----:B------:R-:W-:Y:S01]  /*bb10*/  IMAD R15, R6, UR5, R15 ;  /* 0x00000005060f7c24 */ /* 0x000fe2000f8e020f */
[----:B------:R-:W-:-:S03]  /*bb20*/  LEA R2, P1, R4, R2, 0x2 ;  /* 0x0000000204027211 */ /* 0x000fc600078210ff */
[----:B------:R-:W-:-:S05]  /*bb30*/  IMAD.IADD R5, R15, 0x1, R5 ;  /* 0x000000010f057824 */ /* 0x000fca00078e0205 */
[----:B------:R-:W-:-:S05]  /*bb40*/  LEA.HI.X R3, R4, R3, R5, 0x2, P1 ;  /* 0x0000000304037211 */ /* 0x000fca00008f1405 */
[----:B------:R1:W5:Y:S02]  /*bb50*/  LDG.E R4, desc[UR6][R2.64] ;  /* 0x0000000602047981 */ /* 0x000364000c1e1900 */
.L_x_51:
[----:B-1----:R-:W1:Y:S01]  /*bb60*/  S2R R2, SR_TID.X ;  /* 0x0000000000027919 */ /* 0x002e620000002100 */
[----:B------:R-:W-:Y:S02]  /*bb70*/  LEA R3, R12, R23, 0x3 ;  /* 0x000000170c037211 */ /* 0x000fe400078e18ff */
[----:B-1----:R-:W-:Y:S02]  /*bb80*/  LOP3.LUT R5, R2, 0x7f, RZ, 0xc0, !PT ;  /* 0x0000007f02057812 */ /* 0x002fe400078ec0ff */
[----:B------:R-:W-:Y:S02]  /*bb90*/  SHF.L.U32 R2, R13, 0x1f, RZ ;  /* 0x0000001f0d027819 */ /* 0x000fe400000006ff */
[----:B------:R-:W-:Y:S02]  /*bba0*/  ISETP.NE.AND P1, PT, R5, RZ, PT ;  /* 0x000000ff0500720c */ /* 0x000fe40003f25270 */
[----:B------:R-:W1:Y:S02]  /*bbb0*/  SYNCS.PHASECHK.TRANS64.TRYWAIT P2, [R3+URZ+0x31c40], R2 ;  /* 0x031c4002030075a7 */ /* 0x000e64000804017f */
[----:B-1----:R-:W-:Y:S09]  /*bbc0*/  @!P2 BRA `(.L_x_52) ;  /* 0x0000001c0054a947 */ /* 0x002ff20003800000 */
.L_x_98:
[----:B------:R-:W-:Y:S05]  /*bbd0*/  @P1 BRA `(.L_x_53) ;  /* 0x0000000000141947 */ /* 0x000fea0003800000 */
[----:B------:R-:W-:Y:S01]  /*bbe0*/  ISETP.NE.AND P2, PT, R27, RZ, PT ;  /* 0x000000ff1b00720c */ /* 0x000fe20003f45270 */
[----:B-1----:R-:W-:-:S04]  /*bbf0*/  IMAD.MOV.U32 R2, RZ, RZ, 0x6c00 ;  /* 0x00006c00ff027424 */ /* 0x002fc800078e00ff */
[----:B------:R2:W-:Y:S08]  /*bc00*/  SYNCS.ARRIVE.TRANS64 RZ, [R3+URZ+0x31c30], R2 ;  /* 0x031c300203ff79a7 */ /* 0x0005f0000800003f */
[----:B------:R-:W-:Y:S05]  /*bc10*/  @!P2 BRA `(.L_x_53) ;  /* 0x000000000004a947 */ /* 0x000fea0003800000 */
[----:B------:R-:W-:Y:S01]  /*bc20*/  BPT.TRAP 0x1 ;  /* 0x000000040000795c */ /* 0x000fe20000300000 */
.L_x_53:
[----:B-12---:R-:W-:Y:S01]  /*bc30*/  IMAD R2, R12, 0x6c00, R23 ;  /* 0x00006c000c027824 */ /* 0x006fe200078e0217 */
        /* <DEDUP_REMOVED lines=10> */
[----:B------:R-:W-:Y:S01]  /*bce0*/  VIADD R3, R23, 0x31c00 ;  /* 0x00031c0017037836 */ /* 0x000fe20000000000 */
[----:B------:R-:W-:Y:S01]  /*bcf0*/  UMOV UR16, 0x20 ;  /* 0x0000002000107882 */ /* 0x000fe20000000000 */
[----:B------:R-:W-:Y:S01]  /*bd00*/  UMOV UR17, 0x40 ;  /* 0x0000004000117882 */ /* 0x000fe20000000000 */
[----:B------:R-:W-:Y:S01]  /*bd10*/  UIADD3 UR9, UR9, 0x31c30, URZ ;  /* 0x00031c3009097890 */ /* 0x000fe2000fffe03f */
[----:B------:R-:W-:Y:S01]  /*bd20*/  SHF.L.U32 R5, R17, 0x1f, RZ ;  /* 0x0000001f11057819 */ /* 0x000fe200000006ff */
[----:B------:R-:W-:Y:S01]  /*bd30*/  UIMAD UR11, UR11, 0x90, URZ ;  /* 0x000000900b0b78a4 */ /* 0x000fe2000f8e023f */
[----:B------:R-:W-:Y:S01]  /*bd40*/  LEA R2, R16, R3, 0x3 ;  /* 0x0000000310027211 */ /* 0x000fe200078e18ff */
[----:B------:R-:W-:-:S02]  /*bd50*/  UIADD3 UR8, UR14, 0x16a00, URZ ;  /* 0x00016a000e087890 */ /* 0x000fc4000fffe03f */
[----:B------:R-:W-:Y:S02]  /*bd60*/  UIADD3 UR15, UR14, 0x18e00, URZ ;  /* 0x00018e000e0f7890 */ /* 0x000fe4000fffe03f */
[----:B------:R-:W-:-:S05]  /*bd70*/  UIADD3 UR14, UR14, 0x1b200, URZ ;  /* 0x0001b2000e0e7890 */ /* 0x000fca000fffe03f */
[----:B------:R1:W-:Y:S02]  /*bd80*/  UTMALDG.4D [UR8], [UR4], desc[UR6] ;  /* 0x00000608040075b4 */ /* 0x0003e40008019000 */
[----:B-1----:R-:W-:Y:S01]  /*bd90*/  UMOV UR8, UR15 ;  /* 0x0000000f00087c82 */ /* 0x002fe20008000000 */
[----:B------:R-:W-:Y:S02]  /*bda0*/  UMOV UR10, UR16 ;  /* 0x00000010000a7c82 */ /* 0x000fe40008000000 */
[----:B------:R1:W-:Y:S02]  /*bdb0*/  UTMALDG.4D [UR8], [UR4], desc[UR6] ;  /* 0x00000608040075b4 */ /* 0x0003e40008019000 */
[----:B-1----:R-:W-:Y:S01]  /*bdc0*/  UMOV UR8, UR14 ;  /* 0x0000000e00087c82 */ /* 0x002fe20008000000 */
[----:B------:R-:W-:Y:S02]  /*bdd0*/  UMOV UR10, UR17 ;  /* 0x00000011000a7c82 */ /* 0x000fe40008000000 */
[----:B------:R1:W-:Y:S01]  /*bde0*/  UTMALDG.4D [UR8], [UR4], desc[UR6] ;  /* 0x00000608040075b4 */ /* 0x0003e20008019000 */
[----:B------:R-:W2:Y:S02]  /*bdf0*/  SYNCS.PHASECHK.TRANS64.TRYWAIT P2, [R2+URZ+0x60], R5 ;  /* 0x00006005020075a7 */ /* 0x000ea4000804017f */
[----:B-12---:R-:W-:Y:S05]  /*be00*/  @!P2 BRA `(.L_x_54) ;  /* 0x0000001800d8a947 */ /* 0x006fea0003800000 */
.L_x_99:
[----:B------:R-:W-:Y:S05]  /*be10*/  @P1 BRA `(.L_x_55) ;  /* 0x0000000000181947 */ /* 0x000fea0003800000 */
[----:B------:R-:W-:Y:S01]  /*be20*/  ISETP.NE.AND P1, PT, R27, RZ, PT ;  /* 0x000000ff1b00720c */ /* 0x000fe20003f25270 */
[----:B-1----:R-:W-:Y:S02]  /*be30*/  IMAD R2, R16, 0x8, R23 ;  /* 0x0000000810027824 */ /* 0x002fe400078e0217 */
[----:B------:R-:W-:-:S04]  /*be40*/  IMAD.MOV.U32 R3, RZ, RZ, 0x6c00 ;  /* 0x00006c00ff037424 */ /* 0x000fc800078e00ff */
[----:B------:R2:W-:Y:S06]  /*be50*/  SYNCS.ARRIVE.TRANS64 RZ, [R2+URZ+0x31c50], R3 ;  /* 0x031c500302ff79a7 */ /* 0x0005ec000800003f */
[----:B------:R-:W-:Y:S05]  /*be60*/  @!P1 BRA `(.L_x_55) ;  /* 0x0000000000049947 */ /* 0x000fea0003800000 */
[----:B------:R-:W-:Y:S01]  /*be70*/  BPT.TRAP 0x1 ;  /* 0x000000040000795c */ /* 0x000fe20000300000 */
.L_x_55:
[C---:B--2---:R-:W-:Y:S01]  /*be80*/  IMAD R3, R16.reuse, 0x6c00, R23 ;  /* 0x00006c0010037824 */ /* 0x044fe200078e0217 */
[----:B-1----:R-:W-:Y:S01]  /*be90*/  LEA R2, R16, R23, 0x3 ;  /* 0x0000001710027211 */ /* 0x002fe200078e18ff */
[----:B------:R-:W-:Y:S01]  /*bea0*/  UIADD3 UR4, UP0, UR36, 0x470, URZ ;  /* 0x0000047024047890 */ /* 0x000fe2000ff1e03f */
[----:B------:R-:W-:Y:S01]  /*beb0*/  R2UR UR11, R18 ;  /* 0x00000000120b72ca */ /* 0x000fe200000e0000 */
[----:B------:R-:W-:Y:S01]  /*bec0*/  UMOV UR10, URZ ;  /* 0x0000003f000a7c82 */ /* 0x000fe20008000000 */
[----:B------:R-:W-:Y:S01]  /*bed0*/  R2UR UR15, R3 ;  /* 0x00000000030f72ca */ /* 0x000fe200000e0000 */
[----:B------:R-:W-:Y:S01]  /*bee0*/  UIADD3.X UR5, URZ, UR37, URZ, UP0, !UPT ;  /* 0x000000253f057290 */ /* 0x000fe200087fe43f */
[----:B------:R-:W-:Y:S01]  /*bef0*/  R2UR UR9, R2 ;  /* 0x00000000020972ca */ /* 0x000fe200000e0000 */
[----:B------:R-:W-:Y:S01]  /*bf00*/  UMOV UR6, 0x0 ;  /* 0x0000000000067882 */ /* 0x000fe20000000000 */
[----:B------:R-:W-:Y:S01]  /*bf10*/  R2UR UR13, R7 ;  /* 0x00000000070d72ca */ /* 0x000fe200000e0000 */
[----:B------:R-:W-:Y:S01]  /*bf20*/  UMOV UR7, 0x14f00000 ;  /* 0x14f0000000077882 */ /* 0x000fe20000000000 */
[----:B------:R-:W-:Y:S01]  /*bf30*/  R2UR UR12, R0 ;  /* 0x00000000000c72ca */ /* 0x000fe200000e0000 */
[----:B------:R-:W-:Y:S01]  /*bf40*/  UMOV UR16, 0x20 ;  /* 0x0000002000107882 */ /* 0x000fe20000000000 */
[----:B------:R-:W-:-:S02]  /*bf50*/  IMAD.MOV.U32 R7, RZ, RZ, R4 ;  /* 0x000000ffff077224 */ /* 0x000fc400078e0004 */
[----:B------:R-:W-:Y:S01]  /*bf60*/  IMAD.MOV.U32 R18, RZ, RZ, R9 ;  /* 0x000000ffff127224 */ /* 0x000fe200078e0009 */
[----:B------:R-:W-:Y:S02]  /*bf70*/  UIMAD UR11, UR11, 0x90, URZ ;  /* 0x000000900b0b78a4 */ /* 0x000fe4000f8e023f */
[----:B------:R-:W-:Y:S02]  /*bf80*/  UIADD3 UR8, UR15, 0x200, URZ ;  /* 0x000002000f087890 */ /* 0x000fe4000fffe03f */
[----:B------:R-:W-:Y:S02]  /*bf90*/  UIADD3 UR9, UR9, 0x31c50, URZ ;  /* 0x00031c5009097890 */ /* 0x000fe4000fffe03f */
[----:B------:R-:W-:Y:S02]  /*bfa0*/  UIADD3 UR14, UR15, 0x2600, URZ ;  /* 0x000026000f0e7890 */ /* 0x000fe4000fffe03f */
[----:B------:R-:W-:-:S05]  /*bfb0*/  UIADD3 UR15, UR15, 0x4a00, URZ ;  /* 0x00004a000f0f7890 */ /* 0x000fca000fffe03f */
[----:B------:R1:W-:Y:S02]  /*bfc0*/  UTMALDG.4D [UR8], [UR4], desc[UR6] ;  /* 0x00000608040075b4 */ /* 0x0003e40008019000 */
[----:B-1----:R-:W-:Y:S01]  /*bfd0*/  UMOV UR8, UR14 ;  /* 0x0000000e00087c82 */ /* 0x002fe20008000000 */
[----:B------:R-:W-:Y:S01]  /*bfe0*/  UMOV UR10, UR16 ;  /* 0x00000010000a7c82 */ /* 0x000fe20008000000 */
[----:B------:R-:W-:Y:S01]  /*bff0*/  UMOV UR14, 0x40 ;  /* 0x00000040000e7882 */ /* 0x000fe20000000000 */
[----:B------:R1:W-:Y:S02]  /*c000*/  UTMALDG.4D [UR8], [UR4], desc[UR6] ;  /* 0x00000608040075b4 */ /* 0x0003e40008019000 */
[----:B-1----:R-:W-:Y:S01]  /*c010*/  UMOV UR8, UR15 ;  /* 0x0000000f00087c82 */ /* 0x002fe20008000000 */
[----:B------:R-:W-:Y:S02]  /*c020*/  UMOV UR10, UR14 ;  /* 0x0000000e000a7c82 */ /* 0x000fe40008000000 */
[----:B------:R1:W-:Y:S02]  /*c030*/  UTMALDG.4D [UR8], [UR4], desc[UR6] ;  /* 0x00000608040075b4 */ /* 0x0003e40008019000 */
[----:B-1----:R-:W-:Y:S01]  /*c040*/  NOP ;  /* 0x0000000000007918 */ /* 0x002fe20000000000 */
.L_x_50:
[----:B------:R-:W-:Y:S05]  /*c050*/  BSYNC B0 ;  /* 0x0000000000007941 */ /* 0x000fea0003800000 */
.L_x_49:
[----:B------:R-:W-:Y:S01]  /*c060*/  IADD3 R9, R24, -0x3, RZ ;  /* 0xfffffffd18097810 */ /* 0x000fe20007ffe0ff */
[----:B------:R-:W-:Y:S02]  /*c070*/  IMAD.MOV.U32 R16, RZ, RZ, R12 ;  /* 0x000000ffff107224 */ /* 0x000fe400078e000c */
[----:B------:R-:W-:-:S07]  /*c080*/  IMAD.MOV.U32 R17, RZ, RZ, R13 ;  /* 0x000000ffff117224 */ /* 0x000fce00078e000d */
.L_x_48:
[----:B------:R-:W-:Y:S01]  /*c090*/  IADD3 R11, -R11, RZ, RZ ;  /* 0x000000ff0b0b7210 */ /* 0x000fe20007ffe1ff */
[----:B------:R-:W-:Y:S03]  /*c0a0*/  BSSY B0, `(.L_x_47) ;  /* 0x00000e0000007945 */ /* 0x000fe60003800000 */
[----:B------:R-:W-:-:S13]  /*c0b0*/  ISETP.NE.AND P1, PT, R10, R11, PT ;  /* 0x0000000b0a00720c */ /* 0x000fda0003f25270 */
[----:B------:R-:W-:Y:S05]  /*c0c0*/  @!P1 BRA `(.L_x_56) ;  /* 0x0000000c00749947 */ /* 0x000fea0003800000 */
[----:B------:R-:W-:-:S07]  /*c0d0*/  IMAD.MOV.U32 R4, RZ, RZ, R7 ;  /* 0x000000ffff047224 */ /* 0x000fce00078e0007 */
.L_x_71:
[----:B------:R-:W-:Y:S01]  /*c0e0*/  VIADD R10, R16, 0x1 ;  /* 0x00000001100a7836 */ /* 0x000fe20000000000 */
[----:B------:R-:W-:Y:S04]  /*c0f0*/  BSSY B1, `(.L_x_57) ;  /* 0x000006a000017945 */ /* 0x000fe80003800000 */
[----:B------:R-:W-:-:S04]  /*c100*/  ISETP.NE.AND P1, PT, R10, 0x2, PT ;  /* 0x000000020a00780c */ /* 0x000fc80003f25270 */
[----:B-12---:R-:W-:Y:S02]  /*c110*/  SEL R2, RZ, 0x1, P1 ;  /* 0x00000001ff027807 */ /* 0x006fe40000800000 */
[----:B------:R-:W-:Y:S02]  /*c120*/  SEL R10, R10, RZ, P1 ;  /* 0x000000ff0a0a7207 */ /* 0x000fe40000800000 */
[----:B------:R-:W-:Y:S01]  /*c130*/  LOP3.LUT R11, R17, R2, RZ, 0x3c, !PT ;  /* 0x00000002110b7212 */ /* 0x000fe200078e3cff */
[----:B------:R-:W-:Y:S06]  /*c140*/  @!P6 BRA `(.L_x_58) ;  /* 0x000000040090e947 */ /* 0x000fec0003800000 */
[----:B-1----:R-:W-:Y:S01]  /*c150*/  MOV R12, R9 ;  /* 0x00000009000c7202 */ /* 0x002fe20000000f00 */
[----:B------:R-:W-:Y:S06]  /*c160*/  @!P0 BRA `(.L_x_59) ;  /* 0x0000000000508947 */ /* 0x000fec0003800000 */
[----:B------:R-:W1:Y:S01]  /*c170*/  LDC R12, c[0x0][0x41c] ;  /* 0x00010700ff0c7b82 */ /* 0x000e620000000800 */
[----:B------:R-:W-:Y:S01]  /*c180*/  IMAD.MOV.U32 R13, RZ, RZ, R9 ;  /* 0x000000ffff0d7224 */ /* 0x000fe200078e0009 */
[----:B------:R-:W-:Y:S01]  /*c190*/  ULDC.64 UR4, c[0x0][0x408] ;  /* 0x0001020000047ab9 */ /* 0x000fe20000000a00 */
[----:B------:R-:W-:Y:S01]  /*c1a0*/  ULDC.64 UR6, c[0x0][0x208] ;  /* 0x0000820000067ab9 */ /* 0x000fe20000000a00 */
[----:B------:R-:W-:-:S04]  /*c1b0*/  IMAD R15, R8, UR4, RZ ;  /* 0x00000004080f7c24 */ /* 0x000fc8000f8e02ff */
[----:B------:R-:W2:Y:S01]  /*c1c0*/  LDC.64 R4, c[0x0][0x3f8] ;  /* 0x0000fe00ff047b82 */ /* 0x000ea20000000a00 */
[----:B------:R-:W-:Y:S01]  /*c1d0*/  IMAD R15, R6, UR5, R15 ;  /* 0x00000005060f7c24 */ /* 0x000fe2000f8e020f */
[----:B-1----:R-:W-:-:S13]  /*c1e0*/  ISETP.NE.AND P1, PT, R12, 0x1, PT ;  /* 0x000000010c00780c */ /* 0x002fda0003f25270 */
[----:B------:R-:W1:Y:S02]  /*c1f0*/  @P1 LDC.64 R2, c[0x0][0x420] ;  /* 0x00010800ff021b82 */ /* 0x000e640000000a00 */
[----:B-1----:R-:W-:-:S05]  /*c200*/  @P1 IMAD.HI.U32 R2, R9, R2, RZ ;  /* 0x0000000209021227 */ /* 0x002fca00078e00ff */
[----:B------:R-:W-:-:S04]  /*c210*/  @P1 SHF.R.U32.HI R13, RZ, R3, R2 ;  /* 0x00000003ff0d1219 */ /* 0x000fc80000011602 */
[--C-:B------:R-:W-:Y:S01]  /*c220*/  SHF.R.S32.HI R3, RZ, 0x1f, R13.reuse ;  /* 0x0000001fff037819 */ /* 0x100fe2000001140d */
[----:B------:R-:W-:-:S04]  /*c230*/  IMAD.MOV.U32 R2, RZ, RZ, R13 ;  /* 0x000000ffff027224 */ /* 0x000fc800078e000d */
[----:B------:R-:W-:-:S05]  /*c240*/  IMAD.WIDE.U32 R2, R6, UR4, R2 ;  /* 0x0000000406027c25 */ /* 0x000fca000f8e0002 */
[----:B------:R-:W-:Y:S02]  /*c250*/  IADD3 R3, R15, R3, RZ ;  /* 0x000000030f037210 */ /* 0x000fe40007ffe0ff */
[----:B--2---:R-:W-:-:S04]  /*c260*/  LEA R4, P1, R2, R4, 0x2 ;  /* 0x0000000402047211 */ /* 0x004fc800078210ff */
[----:B------:R-:W-:-:S05]  /*c270*/  LEA.HI.X R5, R2, R5, R3, 0x2, P1 ;  /* 0x0000000502057211 */ /* 0x000fca00008f1403 */
[----:B------:R1:W5:Y:S01]  /*c280*/  LDG.E R4, desc[UR6][R4.64] ;  /* 0x0000000604047981 */ /* 0x000362000c1e1900 */
[----:B------:R-:W-:-:S04]  /*c290*/  IMAD.MOV R2, RZ, RZ, -R13 ;  /* 0x000000ffff027224 */ /* 0x000fc800078e0a0d */
[----:B------:R-:W-:-:S07]  /*c2a0*/  IMAD R12, R12, R2, R9 ;  /* 0x000000020c0c7224 */ /* 0x000fce00078e0209 */
.L_x_59:
[----:B------:R-:W1:Y:S01]  /*c2b0*/  S2R R2, SR_TID.X ;  /* 0x0000000000027919 */ /* 0x000e620000002100 */
[----:B------:R-:W-:Y:S01]  /*c2c0*/  IMAD R3, R10, 0x8, R23 ;  /* 0x000000080a037824 */ /* 0x000fe200078e0217 */
[----:B-1----:R-:W-:Y:S02]  /*c2d0*/  LOP3.LUT R5, R2, 0x7f, RZ, 0xc0, !PT ;  /* 0x0000007f02057812 */ /* 0x002fe400078ec0ff */
[----:B------:R-:W-:Y:S02]  /*c2e0*/  SHF.L.U32 R2, R11, 0x1f, RZ ;  /* 0x0000001f0b027819 */ /* 0x000fe400000006ff */
[----:B------:R-:W-:Y:S02]  /*c2f0*/  ISETP.NE.AND P1, PT, R5, RZ, PT ;  /* 0x000000ff0500720c */ /* 0x000fe40003f25270 */
[----:B------:R-:W1:Y:S02]  /*c300*/  SYNCS.PHASECHK.TRANS64.TRYWAIT P2, [R3+URZ+0x31c40], R2 ;  /* 0x031c4002030075a7 */ /* 0x000e64000804017f */
[----:B-1----:R-:W-:Y:S09]  /*c310*/  @!P2 BRA `(.L_x_60) ;  /* 0x0000001400a8a947 */ /* 0x002ff20003800000 */
.L_x_100:
[----:B------:R-:W-:Y:S05]  /*c320*/  @P1 BRA `(.L_x_61) ;  /* 0x0000000000141947 */ /* 0x000fea0003800000 */
[----:B------:R-:W-:Y:S02]  /*c330*/  ISETP.NE.AND P2, PT, R27, RZ, PT ;  /* 0x000000ff1b00720c */ /* 0x000fe40003f45270 */
[----:B-1----:R-:W-:-:S04]  /*c340*/  MOV R2, 0x6c00 ;  /* 0x00006c0000027802 */ /* 0x002fc80000000f00 */
[----:B------:R2:W-:Y:S07]  /*c350*/  SYNCS.ARRIVE.TRANS64 RZ, [R3+URZ+0x31c30], R2 ;  /* 0x031c300203ff79a7 */ /* 0x0005ee000800003f */
[----:B------:R-:W-:Y:S05]  /*c360*/  @!P2 BRA `(.L_x_61) ;  /* 0x000000000004a947 */ /* 0x000fea0003800000 */
[----:B------:R-:W-:Y:S01]  /*c370*/  BPT.TRAP 0x1 ;  /* 0x000000040000795c */ /* 0x000fe20000300000 */
.L_x_61:
        /* <DEDUP_REMOVED lines=11> */
[----:B------:R-:W-:Y:S01]  /*c430*/  UMOV UR16, 0x20 ;  /* 0x0000002000107882 */ /* 0x000fe20000000000 */
[----:B------:R-:W-:Y:S01]  /*c440*/  VIADD R3, R23, 0x31c00 ;  /* 0x00031c0017037836 */ /* 0x000fe20000000000 */
[----:B------:R-:W-:Y:S01]  /*c450*/  UMOV UR17, 0x40 ;  /* 0x0000004000117882 */ /* 0x000fe20000000000 */
[----:B------:R-:W-:Y:S01]  /*c460*/  UIADD3 UR9, UR9, 0x31c30, URZ ;  /* 0x00031c3009097890 */ /* 0x000fe2000fffe03f */
[----:B------:R-:W-:Y:S01]  /*c470*/  SHF.L.U32 R17, R17, 0x1f, RZ ;  /* 0x0000001f11117819 */ /* 0x000fe200000006ff */
[----:B------:R-:W-:Y:S01]  /*c480*/  UIMAD UR11, UR11, 0x90, URZ ;  /* 0x000000900b0b78a4 */ /* 0x000fe2000f8e023f */
[----:B------:R-:W-:Y:S01]  /*c490*/  IMAD R2, R16, 0x8, R3 ;  /* 0x0000000810027824 */ /* 0x000fe200078e0203 */
        /* <DEDUP_REMOVED lines=12> */
.L_x_101:
[----:B------:R-:W-:Y:S05]  /*c560*/  @P1 BRA `(.L_x_63) ;  /* 0x0000000000141947 */ /* 0x000fea0003800000 */
[----:B------:R-:W-:Y:S02]  /*c570*/  ISETP.NE.AND P1, PT, R27, RZ, PT ;  /* 0x000000ff1b00720c */ /* 0x000fe40003f25270 */
[----:B------:R-:W-:-:S04]  /*c580*/  MOV R3, 0x6c00 ;  /* 0x00006c0000037802 */ /* 0x000fc80000000f00 */
[----:B------:R2:W-:Y:S07]  /*c590*/  SYNCS.ARRIVE.TRANS64 RZ, [R2+URZ+0x50], R3 ;  /* 0x0000500302ff79a7 */ /* 0x0005ee000800003f */
[----:B------:R-:W-:Y:S05]  /*c5a0*/  @!P1 BRA `(.L_x_63) ;  /* 0x0000000000049947 */ /* 0x000fea0003800000 */
[----:B------:R-:W-:Y:S01]  /*c5b0*/  BPT.TRAP 0x1 ;  /* 0x000000040000795c */ /* 0x000fe20000300000 */
.L_x_63:
[----:B------:R-:W-:Y:S01]  /*c5c0*/  IMAD R16, R16, 0x6c00, R23 ;  /* 0x00006c0010107824 */ /* 0x000fe200078e0217 */
        /* <DEDUP_REMOVED lines=10> */
[----:B------:R-:W-:Y:S01]  /*c670*/  UMOV UR17, 0x20 ;  /* 0x0000002000117882 */ /* 0x000fe20000000000 */
[----:B------:R-:W-:-:S02]  /*c680*/  IMAD.MOV.U32 R18, RZ, RZ, R12 ;  /* 0x000000ffff127224 */ /* 0x000fc400078e000c */
[----:B------:R-:W-:Y:S01]  /*c690*/  UIMAD UR11, UR11, 0x90, URZ ;  /* 0x000000900b0b78a4 */ /* 0x000fe2000f8e023f */
[----:B------:R-:W-:Y:S01]  /*c6a0*/  IMAD.MOV.U32 R7, RZ, RZ, R4 ;  /* 0x000000ffff077224 */ /* 0x000fe200078e0004 */
[----:B------:R-:W-:Y:S02]  /*c6b0*/  UIADD3 UR9, UR9, 0x50, URZ ;  /* 0x0000005009097890 */ /* 0x000fe4000fffe03f */
[----:B------:R-:W-:Y:S02]  /*c6c0*/  UIADD3 UR14, UR8, 0x200, URZ ;  /* 0x00000200080e7890 */ /* 0x000fe4000fffe03f */
[----:B------:R-:W-:Y:S02]  /*c6d0*/  UIADD3 UR15, UR8, 0x2600, URZ ;  /* 0x00002600080f7890 */ /* 0x000fe4000fffe03f */
[----:B------:R-:W-:-:S03]  /*c6e0*/  UIADD3 UR16, UR8, 0x4a00, URZ ;  /* 0x00004a0008107890 */ /* 0x000fc6000fffe03f */
[----:B------:R-:W-:Y:S01]  /*c6f0*/  UMOV UR8, UR14 ;  /* 0x0000000e00087c82 */ /* 0x000fe20008000000 */
[----:B------:R-:W-:Y:S01]  /*c700*/  UMOV UR14, 0x40 ;  /* 0x00000040000e7882 */ /* 0x000fe20000000000 */
[----:B------:R3:W-:Y:S02]  /*c710*/  UTMALDG.4D [UR8], [UR4], desc[UR6] ;  /* 0x00000608040075b4 */ /* 0x0007e40008019000 */
[----:B---3--:R-:W-:Y:S01]  /*c720*/  UMOV UR8, UR15 ;  /* 0x0000000f00087c82 */ /* 0x008fe20008000000 */
[----:B------:R-:W-:Y:S02]  /*c730*/  UMOV UR10, UR17 ;  /* 0x00000011000a7c82 */ /* 0x000fe40008000000 */
[----:B------:R3:W-:Y:S02]  /*c740*/  UTMALDG.4D [UR8], [UR4], desc[UR6] ;  /* 0x00000608040075b4 */ /* 0x0007e40008019000 */
[----:B---3--:R-:W-:Y:S01]  /*c750*/  UMOV UR8, UR16 ;  /* 0x0000001000087c82 */ /* 0x008fe20008000000 */
[----:B------:R-:W-:-:S02]  /*c760*/  UMOV UR10, UR14 ;  /* 0x0000000e000a7c82 */ /* 0x000fc40008000000 */
[----:B------:R3:W-:Y:S02]  /*c770*/  UTMALDG.4D [UR8], [UR4], desc[UR6] ;  /* 0x00000608040075b4 */ /* 0x0007e40008019000 */
[----:B---3--:R-:W-:Y:S01]  /*c780*/  NOP ;  /* 0x0000000000007918 */ /* 0x008fe20000000000 */
.L_x_58:
[----:B------:R-:W-:Y:S05]  /*c790*/  BSYNC B1 ;  /* 0x0000000000017941 */ /* 0x000fea0003800000 */
.L_x_57:
[----:B------:R-:W-:Y:S01]  /*c7a0*/  IADD3 R16, R10, 0x1, RZ ;  /* 0x000000010a107810 */ /* 0x000fe20007ffe0ff */
[----:B------:R-:W-:Y:S03]  /*c7b0*/  BSSY B1, `(.L_x_64) ;  /* 0x000006b000017945 */ /* 0x000fe60003800000 */
[----:B------:R-:W-:-:S04]  /*c7c0*/  ISETP.NE.AND P1, PT, R16, 0x2, PT ;  /* 0x000000021000780c */ /* 0x000fc80003f25270 */
[----:B-12---:R-:W-:Y:S02]  /*c7d0*/  SEL R2, RZ, 0x1, P1 ;  /* 0x00000001ff027807 */ /* 0x006fe40000800000 */
[----:B------:R-:W-:Y:S02]  /*c7e0*/  SEL R16, R16, RZ, P1 ;  /* 0x000000ff10107207 */ /* 0x000fe40000800000 */
[----:B------:R-:W-:Y:S01]  /*c7f0*/  LOP3.LUT R17, R11, R2, RZ, 0x3c, !PT ;  /* 0x000000020b117212 */ /* 0x000fe200078e3cff */
[----:B------:R-:W-:Y:S06]  /*c800*/  @!P6 BRA `(.L_x_65) ;  /* 0x000000040094e947 */ /* 0x000fec0003800000 */
[----:B------:R-:W-:Y:S01]  /*c810*/  VIADD R13, R9, 0xffffffff ;  /* 0xffffffff090d7836 */ /* 0x000fe20000000000 */
        /* <DEDUP_REMOVED lines=16> */
[----:B--2---:R-:W-:-:S04]  /*c920*/  LEA R4, P1, R2, R4, 0x2 ;  /* 0x0000000402047211 */ /* 0x004fc800078210ff */
[----:B------:R-:W-:-:S05]  /*c930*/  LEA.HI.X R5, R2, R5, R3, 0x2, P1 ;  /* 0x0000000502057211 */ /* 0x000fca00008f1403 */
[----:B------:R1:W5:Y:S01]  /*c940*/  LDG.E R4, desc[UR6][R4.64] ;  /* 0x0000000604047981 */ /* 0x000362000c1e1900 */
[----:B------:R-:W-:-:S04]  /*c950*/  IMAD.MOV R2, RZ, RZ, -R15 ;  /* 0x000000ffff027224 */ /* 0x000fc800078e0a0f */
[----:B------:R-:W-:-:S07]  /*c960*/  IMAD R13, R12, R2, R13 ;  /* 0x000000020c0d7224 */ /* 0x000fce00078e020d */
.L_x_66:
[----:B------:R-:W1:Y:S01]  /*c970*/  S2R R2, SR_TID.X ;  /* 0x0000000000027919 */ /* 0x000e620000002100 */
[----:B------:R-:W-:Y:S02]  /*c980*/  SHF.L.U32 R3, R17, 0x1f, RZ ;  /* 0x0000001f11037819 */ /* 0x000fe400000006ff */
[----:B-1----:R-:W-:Y:S02]  /*c990*/  LOP3.LUT R5, R2, 0x7f, RZ, 0xc0, !PT ;  /* 0x0000007f02057812 */ /* 0x002fe400078ec0ff */
[----:B------:R-:W-:Y:S02]  /*c9a0*/  LEA R2, R16, R23, 0x3 ;  /* 0x0000001710027211 */ /* 0x000fe400078e18ff */
[----:B------:R-:W-:Y:S02]  /*c9b0*/  ISETP.NE.AND P1, PT, R5, RZ, PT ;  /* 0x000000ff0500720c */ /* 0x000fe40003f25270 */
[----:B------:R-:W1:Y:S02]  /*c9c0*/  SYNCS.PHASECHK.TRANS64.TRYWAIT P2, [R2+URZ+0x31c40], R3 ;  /* 0x031c4003020075a7 */ /* 0x000e64000804017f */
[----:B-1----:R-:W-:Y:S09]  /*c9d0*/  @!P2 BRA `(.L_x_67) ;  /* 0x000000100020a947 */ /* 0x002ff20003800000 */
.L_x_102:
[----:B------:R-:W-:Y:S05]  /*c9e0*/  @P1 BRA `(.L_x_68) ;  /* 0x0000000000141947 */ /* 0x000fea0003800000 */
[----:B------:R-:W-:Y:S01]  /*c9f0*/  ISETP.NE.AND P2, PT, R27, RZ, PT ;  /* 0x000000ff1b00720c */ /* 0x000fe20003f45270 */
[----:B-1----:R-:W-:-:S04]  /*ca00*/  IMAD.MOV.U32 R3, RZ, RZ, 0x6c00 ;  /* 0x00006c00ff037424 */ /* 0x002fc800078e00ff */
[----:B------:R2:W-:Y:S08]  /*ca10*/  SYNCS.ARRIVE.TRANS64 RZ, [R2+URZ+0x31c30], R3 ;  /* 0x031c300302ff79a7 */ /* 0x0005f0000800003f */
[----:B------:R-:W-:Y:S05]  /*ca20*/  @!P2 BRA `(.L_x_68) ;  /* 0x000000000004a947 */ /* 0x000fea0003800000 */
[----:B------:R-:W-:Y:S01]  /*ca30*/  BPT.TRAP 0x1 ;  /* 0x000000040000795c */ /* 0x000fe20000300000 */
.L_x_68:
[----:B-12---:R-:W-:Y:S01]  /*ca40*/  IMAD R2, R16, 0x6c00, R23 ;  /* 0x00006c0010027824 */ /* 0x006fe200078e0217 */
[----:B------:R-:W-:Y:S01]  /*ca50*/  R2UR UR11, R13 ;  /* 0x000000000d0b72ca */ /* 0x000fe200000e0000 */
[----:B------:R-:W-:Y:S01]  /*ca60*/  VIADD R3, R23, 0x31c00 ;  /* 0x00031c0017037836 */ /* 0x000fe20000000000 */
[----:B------:R-:W-:Y:S01]  /*ca70*/  UIADD3 UR4, UP0, UR36, 0x370, URZ ;  /* 0x0000037024047890 */ /* 0x000fe2000ff1e03f */
[----:B------:R-:W-:Y:S01]  /*ca80*/  R2UR UR12, R0 ;  /* 0x00000000000c72ca */ /* 0x000fe200000e0000 */
[----:B------:R-:W-:Y:S01]  /*ca90*/  UMOV UR10, URZ ;  /* 0x0000003f000a7c82 */ /* 0x000fe20008000000 */
[----:B------:R-:W-:Y:S01]  /*caa0*/  R2UR UR8, R2 ;  /* 0x00000000020872ca */ /* 0x000fe200000e0000 */
[----:B------:R-:W-:Y:S01]  /*cab0*/  UIADD3.X UR5, URZ, UR37, URZ, UP0, !UPT ;  /* 0x000000253f057290 */ /* 0x000fe200087fe43f */
[----:B------:R-:W-:Y:S01]  /*cac0*/  LEA R2, R16, R3, 0x3 ;  /* 0x0000000310027211 */ /* 0x000fe200078e18ff */
[----:B------:R-:W-:Y:S01]  /*cad0*/  UMOV UR6, 0x0 ;  /* 0x0000000000067882 */ /* 0x000fe20000000000 */
[----:B-----5:R-:W-:Y:S01]  /*cae0*/  R2UR UR13, R4 ;  /* 0x00000000040d72ca */ /* 0x020fe200000e0000 */
[----:B------:R-:W-:Y:S01]  /*caf0*/  UMOV UR7, 0x14f00000 ;  /* 0x14f0000000077882 */ /* 0x000fe20000000000 */
[----:B------:R-:W-:Y:S01]  /*cb00*/  R2UR UR9, R2 ;  /* 0x00000000020972ca */ /* 0x000fe200000e0000 */
[----:B------:R-:W-:Y:S01]  /*cb10*/  UMOV UR17, 0x20 ;  /* 0x0000002000117882 */ /* 0x000fe20000000000 */
[----:B------:R-:W-:Y:S01]  /*cb20*/  UIMAD UR11, UR11, 0x90, URZ ;  /* 0x000000900b0b78a4 */ /* 0x000fe2000f8e023f */
[----:B------:R-:W-:Y:S01]  /*cb30*/  SHF.L.U32 R11, R11, 0x1f, RZ ;  /* 0x0000001f0b0b7819 */ /* 0x000fe200000006ff */
[----:B------:R-:W-:Y:S01]  /*cb40*/  UMOV UR18, 0x40 ;  /* 0x0000004000127882 */ /* 0x000fe20000000000 */
[----:B------:R-:W-:-:S02]  /*cb50*/  IMAD R2, R10, 0x8, R3 ;  /* 0x000000080a027824 */ /* 0x000fc400078e0203 */
[----:B------:R-:W-:Y:S02]  /*cb60*/  UIADD3 UR14, UR8, 0x16a00, URZ ;  /* 0x00016a00080e7890 */ /* 0x000fe4000fffe03f */
[----:B------:R-:W-:Y:S02]  /*cb70*/  UIADD3 UR15, UR8, 0x18e00, URZ ;  /* 0x00018e00080f7890 */ /* 0x000fe4000fffe03f */
[----:B------:R-:W-:Y:S02]  /*cb80*/  UIADD3 UR16, UR8, 0x1b200, URZ ;  /* 0x0001b20008107890 */ /* 0x000fe4000fffe03f */
[----:B------:R-:W-:Y:S01]  /*cb90*/  UIADD3 UR9, UR9, 0x30, URZ ;  /* 0x0000003009097890 */ /* 0x000fe2000fffe03f */
[----:B------:R-:W-:-:S08]  /*cba0*/  UMOV UR8, UR14 ;  /* 0x0000000e00087c82 */ /* 0x000fd00008000000 */
        /* <DEDUP_REMOVED lines=9> */
.L_x_103:
[----:B------:R-:W-:Y:S05]  /*cc40*/  @P1 BRA `(.L_x_70) ;  /* 0x0000000000141947 */ /* 0x000fea0003800000 */
[----:B------:R-:W-:Y:S01]  /*cc50*/  ISETP.NE.AND P1, PT, R27, RZ, PT ;  /* 0x000000ff1b00720c */ /* 0x000fe20003f25270 */
[----:B------:R-:W-:-:S04]  /*cc60*/  IMAD.MOV.U32 R3, RZ, RZ, 0x6c00 ;  /* 0x00006c00ff037424 */ /* 0x000fc800078e00ff */
[----:B------:R2:W-:Y:S08]  /*cc70*/  SYNCS.ARRIVE.TRANS64 RZ, [R2+URZ+0x50], R3 ;  /* 0x0000500302ff79a7 */ /* 0x0005f0000800003f */
[----:B------:R-:W-:Y:S05]  /*cc80*/  @!P1 BRA `(.L_x_70) ;  /* 0x0000000000049947 */ /* 0x000fea0003800000 */
[----:B------:R-:W-:Y:S01]  /*cc90*/  BPT.TRAP 0x1 ;  /* 0x000000040000795c */ /* 0x000fe20000300000 */
.L_x_70:
        /* <DEDUP_REMOVED lines=12> */
[----:B------:R-:W-:Y:S01]  /*cd60*/  MOV R18, R13 ;  /* 0x0000000d00127202 */ /* 0x000fe20000000f00 */
[----:B------:R-:W-:Y:S01]  /*cd70*/  IMAD.MOV.U32 R7, RZ, RZ, R4 ;  /* 0x000000ffff077224 */ /* 0x000fe200078e0004 */
[----:B------:R-:W-:-:S02]  /*cd80*/  UIMAD UR11, UR11, 0x90, URZ ;  /* 0x000000900b0b78a4 */ /* 0x000fc4000f8e023f */
[----:B------:R-:W-:Y:S02]  /*cd90*/  UIADD3 UR9, UR9, 0x50, URZ ;  /* 0x0000005009097890 */ /* 0x000fe4000fffe03f */
[----:B------:R-:W-:Y:S02]  /*cda0*/  UIADD3 UR8, UR15, 0x200, URZ ;  /* 0x000002000f087890 */ /* 0x000fe4000fffe03f */
[----:B------:R-:W-:Y:S02]  /*cdb0*/  UIADD3 UR14, UR15, 0x2600, URZ ;  /* 0x000026000f0e7890 */ /* 0x000fe4000fffe03f */
[----:B------:R-:W-:-:S05]  /*cdc0*/  UIADD3 UR15, UR15, 0x4a00, URZ ;  /* 0x00004a000f0f7890 */ /* 0x000fca000fffe03f */
[----:B------:R3:W-:Y:S02]  /*cdd0*/  UTMALDG.4D [UR8], [UR4], desc[UR6] ;  /* 0x00000608040075b4 */ /* 0x0007e40008019000 */
[----:B---3--:R-:W-:Y:S01]  /*cde0*/  UMOV UR8, UR14 ;  /* 0x0000000e00087c82 */ /* 0x008fe20008000000 */
[----:B------:R-:W-:Y:S01]  /*cdf0*/  UMOV UR10, UR16 ;  /* 0x00000010000a7c82 */ /* 0x000fe20008000000 */
[----:B------:R-:W-:Y:S01]  /*ce00*/  UMOV UR14, 0x40 ;  /* 0x00000040000e7882 */ /* 0x000fe20000000000 */
[----:B------:R3:W-:Y:S02]  /*ce10*/  UTMALDG.4D [UR8], [UR4], desc[UR6] ;  /* 0x00000608040075b4 */ /* 0x0007e40008019000 */
[----:B---3--:R-:W-:Y:S01]  /*ce20*/  UMOV UR8, UR15 ;  /* 0x0000000f00087c82 */ /* 0x008fe20008000000 */
[----:B------:R-:W-:Y:S02]  /*ce30*/  UMOV UR10, UR14 ;  /* 0x0000000e000a7c82 */ /* 0x000fe40008000000 */
[----:B------:R3:W-:Y:S02]  /*ce40*/  UTMALDG.4D [UR8], [UR4], desc[UR6] ;  /* 0x00000608040075b4 */ /* 0x0007e40008019000 */
[----:B---3--:R-:W-:Y:S01]  /*ce50*/  NOP ;  /* 0x0000000000007918 */ /* 0x008fe20000000000 */
.L_x_65:
[----:B------:R-:W-:Y:S05]  /*ce60*/  BSYNC B1 ;  /* 0x0000000000017941 */ /* 0x000fea0003800000 */
.L_x_64:
[C---:B------:R-:W-:Y:S01]  /*ce70*/  ISETP.GT.AND P1, PT, R9.reuse, 0x1, PT ;  /* 0x000000010900780c */ /* 0x040fe20003f24270 */
[----:B------:R-:W-:-:S12]  /*ce80*/  VIADD R9, R9, 0xfffffffe ;  /* 0xfffffffe09097836 */ /* 0x000fd80000000000 */
[----:B------:R-:W-:Y:S05]  /*ce90*/  @P1 BRA `(.L_x_71) ;  /* 0xfffffff000901947 */ /* 0x000fea000383ffff */
.L_x_56:
[----:B------:R-:W-:Y:S05]  /*cea0*/  BSYNC B0 ;  /* 0x0000000000007941 */ /* 0x000fea0003800000 */
.L_x_47:
[----:B------:R-:W-:Y:S04]  /*ceb0*/  BSSY B0, `(.L_x_72) ;  /* 0x000002a000007945 */ /* 0x000fe80003800000 */
[----:B------:R-:W-:Y:S05]  /*cec0*/  @!P6 BRA `(.L_x_73) ;  /* 0x0000000000a0e947 */ /* 0x000fea0003800000 */
[----:B-12---:R-:W1:Y:S01]  /*ced0*/  S2R R2, SR_TID.X ;  /* 0x0000000000027919 */ /* 0x006e620000002100 */
[----:B------:R-:W-:Y:S02]  /*cee0*/  LEA R3, R16, R23, 0x3 ;  /* 0x0000001710037211 */ /* 0x000fe400078e18ff */
[----:B-1----:R-:W-:Y:S02]  /*cef0*/  LOP3.LUT R4, R2, 0x7f, RZ, 0xc0, !PT ;  /* 0x0000007f02047812 */ /* 0x002fe400078ec0ff */
[----:B------:R-:W-:Y:S02]  /*cf00*/  SHF.L.U32 R2, R17, 0x1f, RZ ;  /* 0x0000001f11027819 */ /* 0x000fe400000006ff */
[----:B------:R-:W-:Y:S02]  /*cf10*/  ISETP.NE.AND P1, PT, R4, RZ, PT ;  /* 0x000000ff0400720c */ /* 0x000fe40003f25270 */
[----:B------:R-:W1:Y:S02]  /*cf20*/  SYNCS.PHASECHK.TRANS64.TRYWAIT P0, [R3+URZ+0x31c60], R2 ;  /* 0x031c6002030075a7 */ /* 0x000e64000800017f */
[----:B-1----:R-:W-:Y:S09]  /*cf30*/  @!P0 BRA `(.L_x_74) ;  /* 0x0000000800f08947 */ /* 0x002ff20003800000 */
.L_x_104:
[----:B------:R-:W-:Y:S05]  /*cf40*/  @P1 BRA `(.L_x_75) ;  /* 0x0000000000141947 */ /* 0x000fea0003800000 */
[----:B------:R-:W-:Y:S01]  /*cf50*/  ISETP.NE.AND P0, PT, R27, RZ, PT ;  /* 0x000000ff1b00720c */ /* 0x000fe20003f05270 */
[----:B-1----:R-:W-:-:S04]  /*cf60*/  IMAD.MOV.U32 R2, RZ, RZ, 0x6c00 ;  /* 0x00006c00ff027424 */ /* 0x002fc800078e00ff */
[----:B------:R2:W-:Y:S08]  /*cf70*/  SYNCS.ARRIVE.TRANS64 RZ, [R3+URZ+0x31c50], R2 ;  /* 0x031c500203ff79a7 */ /* 0x0005f0000800003f */
[----:B------:R-:W-:Y:S05]  /*cf80*/  @!P0 BRA `(.L_x_75) ;  /* 0x0000000000048947 */ /* 0x000fea0003800000 */
[----:B------:R-:W-:Y:S01]  /*cf90*/  BPT.TRAP 0x1 ;  /* 0x000000040000795c */ /* 0x000fe20000300000 */
.L_x_75:
        /* <DEDUP_REMOVED lines=11> */
[----:B------:R-:W-:-:S03]  /*d050*/  UMOV UR17, 0x20 ;  /* 0x0000002000117882 */ /* 0x000fc60000000000 */
[----:B------:R-:W-:Y:S02]  /*d060*/  UIMAD UR11, UR11, 0x90, URZ ;  /* 0x000000900b0b78a4 */ /* 0x000fe4000f8e023f */
        /* <DEDUP_REMOVED lines=14> */
.L_x_73:
[----:B------:R-:W-:Y:S05]  /*d150*/  BSYNC B0 ;  /* 0x0000000000007941 */ /* 0x000fea0003800000 */
.L_x_72:
[----:B------:R-:W-:Y:S01]  /*d160*/  IADD3 R26, R26, UR38, RZ ;  /* 0x000000261a1a7c10 */ /* 0x000fe2000fffe0ff */
[----:B------:R-:W-:Y:S01]  /*d170*/  ULDC UR4, c[0x0][0xda4] ;  /* 0x0003690000047ab9 */ /* 0x000fe20000000800 */
[----:B------:R-:W-:Y:S02]  /*d180*/  VIADD R16, R16, 0x1 ;  /* 0x0000000110107836 */ /* 0x000fe40000000000 */
[----:B------:R-:W-:Y:S01]  /*d190*/  ISETP.GE.AND P1, PT, R26, UR4, PT ;  /* 0x000000041a007c0c */ /* 0x000fe2000bf26270 */
[----:B------:R-:W-:Y:S02]  /*d1a0*/  VIADD R29, R29, 0x1 ;  /* 0x000000011d1d7836 */ /* 0x000fe40000000000 */
[----:B------:R-:W-:-:S04]  /*d1b0*/  ISETP.NE.AND P0, PT, R16, 0x2, PT ;  /* 0x000000021000780c */ /* 0x000fc80003f05270 */
[----:B------:R-:W-:Y:S02]  /*d1c0*/  SEL R0, RZ, 0x1, P0 ;  /* 0x00000001ff007807 */ /* 0x000fe40000000000 */
[----:B------:R-:W-:Y:S02]  /*d1d0*/  SEL R16, R16, RZ, P0 ;  /* 0x000000ff10107207 */ /* 0x000fe40000000000 */
[----:B------:R-:W-:Y:S02]  /*d1e0*/  LOP3.LUT R17, R17, R0, RZ, 0x3c, !PT ;  /* 0x0000000011117212 */ /* 0x000fe400078e3cff */
[----:B------:R-:W-:Y:S05]  /*d1f0*/  @!P1 BRA `(.L_x_76) ;  /* 0xffffffd400c09947 */ /* 0x000fea000383ffff */
[----:B------:R-:W-:-:S07]  /*d200*/  LOP3.LUT R29, R29, 0x1, RZ, 0xc, !PT ;  /* 0x000000011d1d7812 */ /* 0x000fce00078e0cff */
.L_x_32:
[----:B-12---:R-:W1:Y:S01]  /*d210*/  S2R R3, SR_CgaCtaId ;  /* 0x0000000000037919 */ /* 0x006e620000008800 */
[----:B------:R-:W-:Y:S01]  /*d220*/  MOV R0, 0x400 ;  /* 0x0000040000007802 */ /* 0x000fe20000000f00 */
[----:B------:R-:W-:Y:S01]  /*d230*/  BSSY B0, `(.L_x_77) ;  /* 0x0000005000007945 */ /* 0x000fe20003800000 */
[----:B------:R-:W-:Y:S02]  /*d240*/  SHF.L.U32 R29, R29, 0x1f, RZ ;  /* 0x0000001f1d1d7819 */ /* 0x000fe400000006ff */
[----:B-1----:R-:W-:-:S04]  /*d250*/  LEA R8, R3, R0, 0x18 ;  /* 0x0000000003087211 */ /* 0x002fc800078ec0ff */
[----:B------:R-:W1:Y:S02]  /*d260*/  SYNCS.PHASECHK.TRANS64.TRYWAIT P0, [R8+URZ+0x31c20], R29 ;  /* 0x031c201d080075a7 */ /* 0x000e64000800017f */
[----:B-1----:R-:W-:Y:S05]  /*d270*/  @!P0 BRA `(.L_x_78) ;  /* 0x0000000800348947 */ /* 0x002fea0003800000 */
.L_x_105:
[----:B------:R-:W-:Y:S05]  /*d280*/  BSYNC B0 ;  /* 0x0000000000007941 */ /* 0x000fea0003800000 */
.L_x_77:
[----:B------:R-:W-:-:S03]  /*d290*/  UMOV UR4, 0xffffffff ;  /* 0xffffffff00047882 */ /* 0x000fc60000000000 */
[----:B------:R-:W-:Y:S05]  /*d2a0*/  BRA.DIV UR4, `(.L_x_79) ;  /* 0x0000000a043c7947 */ /* 0x000fea000b800000 */
[----:B------:R-:W2:Y:S02]  /*d2b0*/  S2R R0, SR_TID.X ;  /* 0x0000000000007919 */ /* 0x000ea40000002100 */
[----:B--2---:R-:W-:-:S04]  /*d2c0*/  SHF.R.U32.HI R0, RZ, 0x5, R0 ;  /* 0x00000005ff007819 */ /* 0x004fc80000011600 */
[----:B------:R-:W-:-:S05]  /*d2d0*/  LOP3.LUT R0, R0, 0x3, RZ, 0xc0, !PT ;  /* 0x0000000300007812 */ /* 0x000fca00078ec0ff */
[----:B------:R2:W3:Y:S02]  /*d2e0*/  SHFL.IDX PT, R14, R0, RZ, 0x1f ;  /* 0x00001fff000e7589 */ /* 0x0004e400000e0000 */
.L_x_108:
[----:B---3--:R-:W-:Y:S01]  /*d2f0*/  ISETP.NE.AND P0, PT, R14, RZ, PT ;  /* 0x000000ff0e00720c */ /* 0x008fe20003f05270 */
[----:B------:R-:W-:-:S12]  /*d300*/  BSSY B0, `(.L_x_80) ;  /* 0x0000024000007945 */ /* 0x000fd80003800000 */
[----:B------:R-:W-:Y:S05]  /*d310*/  @P0 BRA `(.L_x_81) ;  /* 0x0000000000880947 */ /* 0x000fea0003800000 */
[----:B------:R-:W-:-:S03]  /*d320*/  UMOV UR4, 0xffffffff ;  /* 0xffffffff00047882 */ /* 0x000fc60000000000 */
[----:B------:R-:W-:Y:S05]  /*d330*/  BRA.DIV UR4, `(.L_x_82) ;  /* 0x0000000a044c7947 */ /* 0x000fea000b800000 */
[----:B------:R-:W-:-:S13]  /*d340*/  ELECT P6, URZ, PT ;  /* 0x00000000003f782f */ /* 0x000fda00038c0000 */
.L_x_111:
[----:B------:R-:W-:Y:S05]  /*d350*/  @!P6 BRA `(.L_x_81) ;  /* 0x000000000078e947 */ /* 0x000fea0003800000 */
[----:B--2---:R-:W2:Y:S02]  /*d360*/  LDL.LU R0, [R1] ;  /* 0x0000000001007983 */ /* 0x004ea40000300800 */
[----:B--2---:R-:W-:-:S04]  /*d370*/  LOP3.LUT R0, R0, 0x2, RZ, 0xfc, !PT ;  /* 0x0000000200007812 */ /* 0x004fc800078efcff */
[----:B------:R-:W-:-:S13]  /*d380*/  ISETP.NE.AND P2, PT, R0, 0x3, PT ;  /* 0x000000030000780c */ /* 0x000fda0003f45270 */
[----:B------:R-:W-:Y:S05]  /*d390*/  @!P2 BRA `(.L_x_83) ;  /* 0x000000000004a947 */ /* 0x000fea0003800000 */
[----:B------:R-:W-:Y:S01]  /*d3a0*/  BPT.TRAP 0x1 ;  /* 0x000000040000795c */ /* 0x000fe20000300000 */
.L_x_83:
[----:B------:R-:W-:Y:S01]  /*d3b0*/  VIADD R3, R8, 0x31c40 ;  /* 0x00031c4008037836 */ /* 0x000fe20000000000 */
[----:B------:R-:W-:Y:S01]  /*d3c0*/  SHF.L.U32 R4, R17, 0x1f, RZ ;  /* 0x0000001f11047819 */ /* 0x000fe200000006ff */
[----:B------:R-:W-:-:S03]  /*d3d0*/  VIADD R0, R16, 0x1 ;  /* 0x0000000110007836 */ /* 0x000fc60000000000 */
[----:B------:R-:W-:Y:S02]  /*d3e0*/  LEA R5, R16, R3, 0x3 ;  /* 0x0000000310057211 */ /* 0x000fe400078e18ff */
[C---:B------:R-:W-:Y:S02]  /*d3f0*/  ISETP.NE.AND P1, PT, R0.reuse, 0x2, PT ;  /* 0x000000020000780c */ /* 0x040fe40003f25270 */
[----:B------:R-:W2:Y:S02]  /*d400*/  SYNCS.PHASECHK.TRANS64.TRYWAIT P0, [R5+URZ], R4 ;  /* 0x00000004050075a7 */ /* 0x000ea4000800017f */
[----:B------:R-:W-:Y:S02]  /*d410*/  SEL R2, RZ, 0x1, P1 ;  /* 0x00000001ff027807 */ /* 0x000fe40000800000 */
[----:B------:R-:W-:Y:S02]  /*d420*/  SEL R6, R0, RZ, P1 ;  /* 0x000000ff00067207 */ /* 0x000fe40000800000 */
[----:B------:R-:W-:-:S03]  /*d430*/  LOP3.LUT R0, R17, R2, RZ, 0x3c, !PT ;  /* 0x0000000211007212 */ /* 0x000fc600078e3cff */
[----:B------:R-:W-:Y:S01]  /*d440*/  IMAD R3, R6, 0x8, R3 ;  /* 0x0000000806037824 */ /* 0x000fe200078e0203 */
[----:B------:R-:W-:Y:S01]  /*d450*/  SHF.L.U32 R0, R0, 0x1f, RZ ;  /* 0x0000001f00007819 */ /* 0x000fe200000006ff */
[----:B--2---:R-:W-:Y:S06]  /*d460*/  @!P0 BRA `(.L_x_84) ;  /* 0x0000000800208947 */ /* 0x004fec0003800000 */
.L_x_112:
[----:B------:R-:W3:Y:S02]  /*d470*/  SYNCS.PHASECHK.TRANS64.TRYWAIT P0, [R3+URZ], R0 ;  /* 0x00000000030075a7 */ /* 0x000ee4000800017f */
[----:B---3--:R-:W-:Y:S05]  /*d480*/  @!P0 BRA `(.L_x_85) ;  /* 0x00000008002c8947 */ /* 0x008fea0003800000 */
.L_x_113:
[----:B------:R-:W-:Y:S05]  /*d490*/  @!P2 BRA `(.L_x_86) ;  /* 0x000000000004a947 */ /* 0x000fea0003800000 */
[----:B------:R-:W-:Y:S01]  /*d4a0*/  BPT.TRAP 0x1 ;  /* 0x000000040000795c */ /* 0x000fe20000300000 */
.L_x_86:
[----:B---3--:R-:W-:-:S05]  /*d4b0*/  IADD3 R3, R8, 0x31c60, RZ ;  /* 0x00031c6008037810 */ /* 0x008fca0007ffe0ff */
[----:B--2---:R-:W-:-:S04]  /*d4c0*/  IMAD R5, R16, 0x8, R3 ;  /* 0x0000000810057824 */ /* 0x004fc800078e0203 */
[----:B------:R-:W2:Y:S02]  /*d4d0*/  SYNCS.PHASECHK.TRANS64.TRYWAIT P0, [R5+URZ], R4 ;  /* 0x00000004050075a7 */ /* 0x000ea4000800017f */
[----:B--2---:R-:W-:Y:S05]  /*d4e0*/  @!P0 BRA `(.L_x_87) ;  /* 0x0000000800288947 */ /* 0x004fea0003800000 */
.L_x_114:
[----:B------:R-:W-:-:S07]  /*d4f0*/  IMAD R3, R6, 0x8, R3 ;  /* 0x0000000806037824 */ /* 0x000fce00078e0203 */
.L_x_88:
[----:B---3--:R3:W4:Y:S02]  /*d500*/  SYNCS.PHASECHK.TRANS64.TRYWAIT P0, [R3+URZ], R0 ;  /* 0x00000000030075a7 */ /* 0x008724000800017f */
[----:B----4-:R-:W-:Y:S05]  /*d510*/  @!P0 NANOSLEEP.SYNCS 0x989680 ;  /* 0x009896800000895d */ /* 0x010fea0003900000 */
[----:B------:R-:W4:Y:S02]  /*d520*/  @!P0 SYNCS.PHASECHK.TRANS64 P0, [R3+URZ], R0 ;  /* 0x00000000030085a7 */ /* 0x000f24000800007f */
[----:B----4-:R-:W-:Y:S05]  /*d530*/  @!P0 BRA `(.L_x_88) ;  /* 0xfffffffc00f08947 */ /* 0x010fea000383ffff */
.L_x_81:
[----:B------:R-:W-:Y:S05]  /*d540*/  BSYNC B0 ;  /* 0x0000000000007941 */ /* 0x000fea0003800000 */
.L_x_80:
[----:B------:R-:W-:Y:S05]  /*d550*/  EXIT ;  /* 0x000000000000794d */ /* 0x000fea0003800000 */
.L_x_10:
[----:B-1----:R-:W-:-:S04]  /*d560*/  MOV R3, UR39 ;  /* 0x0000002700037c02 */ /* 0x002fc80008000f00 */
[----:B------:R1:W2:Y:S03]  /*d570*/  SYNCS.PHASECHK.TRANS64.TRYWAIT P1, [R3+URZ+0x31c00], R0 ;  /* 0x031c0000030075a7 */ /* 0x0002a6000802017f */
[----:B--2---:R-:W-:Y:S05]  /*d580*/  @!P1 NANOSLEEP.SYNCS 0x989680 ;  /* 0x009896800000995d */ /* 0x004fea0003900000 */
[----:B------:R-:W2:Y:S02]  /*d590*/  @!P1 SYNCS.PHASECHK.TRANS64 P1, [R3+URZ+0x31c00], R0 ;  /* 0x031c0000030095a7 */ /* 0x000ea4000802007f */
[----:B--2---:R-:W-:Y:S05]  /*d5a0*/  @!P1 BRA `(.L_x_10) ;  /* 0xfffffffc00ec9947 */ /* 0x004fea000383ffff */
[----:B------:R-:W-:Y:S05]  /*d5b0*/  BRA `(.L_x_89) ;  /* 0xffffff3c00287947 */ /* 0x000fea000383ffff */
.L_x_14:
[----:B--2---:R2:W3:Y:S02]  /*d5c0*/  SYNCS.PHASECHK.TRANS64.TRYWAIT P2, [R0+URZ+0x31c30], R3 ;  /* 0x031c3003000075a7 */ /* 0x0044e4000804017f */
[----:B---3--:R-:W-:Y:S05]  /*d5d0*/  @!P2 NANOSLEEP.SYNCS 0x989680 ;  /* 0x009896800000a95d */ /* 0x008fea0003900000 */
[----:B------:R-:W3:Y:S02]  /*d5e0*/  @!P2 SYNCS.PHASECHK.TRANS64 P2, [R0+URZ+0x31c30], R3 ;  /* 0x031c30030000a5a7 */ /* 0x000ee4000804007f */
[----:B---3--:R-:W-:Y:S05]  /*d5f0*/  @!P2 BRA `(.L_x_14) ;  /* 0xfffffffc00f0a947 */ /* 0x008fea000383ffff */
[----:B------:R-:W-:Y:S05]  /*d600*/  BRA `(.L_x_13) ;  /* 0xffffff3c00507947 */ /* 0x000fea000383ffff */
.L_x_19:
[----:B---3--:R-:W-:-:S04]  /*d610*/  IMAD.U32 R8, RZ, RZ, UR4 ;  /* 0x00000004ff087e24 */ /* 0x008fc8000f8e00ff */
[----:B------:R3:W4:Y:S03]  /*d620*/  SYNCS.PHASECHK.TRANS64.TRYWAIT P2, [R8+URZ+0x31c30], R7 ;  /* 0x031c3007080075a7 */ /* 0x000726000804017f */
[----:B----4-:R-:W-:Y:S05]  /*d630*/  @!P2 NANOSLEEP.SYNCS 0x989680 ;  /* 0x009896800000a95d */ /* 0x010fea0003900000 */
[----:B------:R-:W4:Y:S02]  /*d640*/  @!P2 SYNCS.PHASECHK.TRANS64 P2, [R8+URZ+0x31c30], R7 ;  /* 0x031c30070800a5a7 */ /* 0x000f24000804007f */
[----:B----4-:R-:W-:Y:S05]  /*d650*/  @!P2 BRA `(.L_x_19) ;  /* 0xfffffffc00eca947 */ /* 0x010fea000383ffff */
[----:B------:R-:W-:Y:S05]  /*d660*/  BRA `(.L_x_16) ;  /* 0xffffff7c00b47947 */ /* 0x000fea000383ffff */
.L_x_23:
[----:B--2---:R-:W-:-:S04]  /*d670*/  IMAD.U32 R8, RZ, RZ, UR4 ;  /* 0x00000004ff087e24 */ /* 0x004fc8000f8e00ff */
[----:B------:R2:W3:Y:S03]  /*d680*/  SYNCS.PHASECHK.TRANS64.TRYWAIT P2, [R8+URZ+0x31c50], R7 ;  /* 0x031c5007080075a7 */ /* 0x0004e6000804017f */
[----:B---3--:R-:W-:Y:S05]  /*d690*/  @!P2 NANOSLEEP.SYNCS 0x989680 ;  /* 0x009896800000a95d */ /* 0x008fea0003900000 */
[----:B------:R-:W3:Y:S02]  /*d6a0*/  @!P2 SYNCS.PHASECHK.TRANS64 P2, [R8+URZ+0x31c50], R7 ;  /* 0x031c50070800a5a7 */ /* 0x000ee4000804007f */
[----:B---3--:R-:W-:Y:S05]  /*d6b0*/  @!P2 BRA `(.L_x_23) ;  /* 0xfffffffc00eca947 */ /* 0x008fea000383ffff */
[----:B------:R-:W-:Y:S05]  /*d6c0*/  BRA `(.L_x_20) ;  /* 0xffffff9400507947 */ /* 0x000fea000383ffff */
.L_x_28:
[----:B----4-:R-:W-:-:S04]  /*d6d0*/  MOV R6, UR12 ;  /* 0x0000000c00067c02 */ /* 0x010fc80008000f00 */
[----:B------:R4:W1:Y:S03]  /*d6e0*/  SYNCS.PHASECHK.TRANS64.TRYWAIT P0, [R6+URZ+0x31c50], R3 ;  /* 0x031c5003060075a7 */ /* 0x000866000800017f */
[----:B-1----:R-:W-:Y:S05]  /*d6f0*/  @!P0 NANOSLEEP.SYNCS 0x989680 ;  /* 0x009896800000895d */ /* 0x002fea0003900000 */
[----:B------:R-:W1:Y:S02]  /*d700*/  @!P0 SYNCS.PHASECHK.TRANS64 P0, [R6+URZ+0x31c50], R3 ;  /* 0x031c5003060085a7 */ /* 0x000e64000800007f */
[----:B-1----:R-:W-:Y:S05]  /*d710*/  @!P0 BRA `(.L_x_28) ;  /* 0xfffffffc00ec8947 */ /* 0x002fea000383ffff */
[----:B------:R-:W-:Y:S05]  /*d720*/  BRA `(.L_x_27) ;  /* 0xffffffbc00707947 */ /* 0x000fea000383ffff */
.L_x_39:
[----:B------:R-:W1:Y:S01]  /*d730*/  S2R R4, SR_TID.X ;  /* 0x0000000000047919 */ /* 0x000e620000002100 */
[----:B------:R-:W-:Y:S01]  /*d740*/  BSSY B0, `(.L_x_90) ;  /* 0x000000a000007945 */ /* 0x000fe20003800000 */
[----:B------:R-:W-:Y:S01]  /*d750*/  IMAD.MOV.U32 R12, RZ, RZ, RZ ;  /* 0x000000ffff0c7224 */ /* 0x000fe200078e00ff */
[----:B------:R-:W-:Y:S01]  /*d760*/  MOV R11, 0x1f ;  /* 0x0000001f000b7802 */ /* 0x000fe20000000f00 */
[----:B------:R-:W-:Y:S01]  /*d770*/  IMAD.MOV.U32 R15, RZ, RZ, -0x1 ;  /* 0xffffffffff0f7424 */ /* 0x000fe200078e00ff */
[----:B-1----:R-:W-:-:S04]  /*d780*/  SHF.R.U32.HI R4, RZ, 0x5, R4 ;  /* 0x00000005ff047819 */ /* 0x002fc80000011604 */
[----:B------:R-:W-:-:S05]  /*d790*/  LOP3.LUT R4, R4, 0x3, RZ, 0xc0, !PT ;  /* 0x0000000304047812 */ /* 0x000fca00078ec0ff */
[----:B------:R-:W-:-:S07]  /*d7a0*/  IMAD.MOV.U32 R13, RZ, RZ, R4 ;  /* 0x000000ffff0d7224 */ /* 0x000fce00078e0004 */
[----:B------:R-:W-:Y:S05]  /*d7b0*/  WARPSYNC.COLLECTIVE R15, `(.L_x_91) ;  /* 0x000000000f087348 */ /* 0x000fea0003c00000 */
[----:B------:R1:W2:Y:S02]  /*d7c0*/  SHFL.IDX P6, R14, R13, R12, R11 ;  /* 0x0000000c0d0e7389 */ /* 0x0002a400000c000b */
[----:B-12---:R-:W-:Y:S01]  /*d7d0*/  ENDCOLLECTIVE ;  /* 0x000000000000791b */ /* 0x006fe20003800000 */
.L_x_91:
[----:B------:R-:W-:Y:S05]  /*d7e0*/  BSYNC B0 ;  /* 0x0000000000007941 */ /* 0x000fea0003800000 */
.L_x_90:
[----:B------:R-:W-:Y:S05]  /*d7f0*/  BRA `(.L_x_92) ;  /* 0xffffffd800947947 */ /* 0x000fea000383ffff */
.L_x_40:
[----:B------:R-:W-:Y:S01]  /*d800*/  BSSY B0, `(.L_x_93) ;  /* 0x0000006000007945 */ /* 0x000fe20003800000 */
[----:B------:R-:W-:-:S07]  /*d810*/  IMAD.MOV.U32 R15, RZ, RZ, -0x1 ;  /* 0xffffffffff0f7424 */ /* 0x000fce00078e00ff */
[----:B------:R-:W-:Y:S05]  /*d820*/  WARPSYNC.COLLECTIVE R15, `(.L_x_94) ;  /* 0x000000000f0c7348 */ /* 0x000fea0003c00000 */
[----:B------:R-:W-:Y:S02]  /*d830*/  ELECT P6, UR62, PT ;  /* 0x00000000003e782f */ /* 0x000fe400038c0000 */
[----:B------:R-:W-:Y:S01]  /*d840*/  MOV R14, UR62 ;  /* 0x0000003e000e7c02 */ /* 0x000fe20008000f00 */
[----:B------:R-:W-:Y:S10]  /*d850*/  ENDCOLLECTIVE ;  /* 0x000000000000791b */ /* 0x000ff40003800000 */
.L_x_94:
[----:B------:R-:W-:Y:S05]  /*d860*/  BSYNC B0 ;  /* 0x0000000000007941 */ /* 0x000fea0003800000 */
.L_x_93:
[----:B------:R-:W-:Y:S05]  /*d870*/  BRA `(.L_x_95) ;  /* 0xffffffd800887947 */ /* 0x000fea000383ffff */
.L_x_43:
[----:B--2---:R2:W3:Y:S02]  /*d880*/  SYNCS.PHASECHK.TRANS64.TRYWAIT P1, [R5+URZ+0x31c40], R4 ;  /* 0x031c4004050075a7 */ /* 0x0044e4000802017f */
[----:B---3--:R-:W-:Y:S05]  /*d890*/  @!P1 NANOSLEEP.SYNCS 0x989680 ;  /* 0x009896800000995d */ /* 0x008fea0003900000 */
[----:B------:R-:W3:Y:S02]  /*d8a0*/  @!P1 SYNCS.PHASECHK.TRANS64 P1, [R5+URZ+0x31c40], R4 ;  /* 0x031c4004050095a7 */ /* 0x000ee4000802007f */
[----:B---3--:R-:W-:Y:S05]  /*d8b0*/  @!P1 BRA `(.L_x_43) ;  /* 0xfffffffc00f09947 */ /* 0x008fea000383ffff */
[----:B------:R-:W-:Y:S05]  /*d8c0*/  BRA `(.L_x_96) ;  /* 0xffffffd800ec7947 */ /* 0x000fea000383ffff */
.L_x_46:
[----:B--2---:R2:W3:Y:S02]  /*d8d0*/  SYNCS.PHASECHK.TRANS64.TRYWAIT P1, [R23+URZ+0x31c20], R4 ;  /* 0x031c2004170075a7 */ /* 0x0044e4000802017f */
[----:B---3--:R-:W-:Y:S05]  /*d8e0*/  @!P1 NANOSLEEP.SYNCS 0x989680 ;  /* 0x009896800000995d */ /* 0x008fea0003900000 */
[----:B------:R-:W3:Y:S02]  /*d8f0*/  @!P1 SYNCS.PHASECHK.TRANS64 P1, [R23+URZ+0x31c20], R4 ;  /* 0x031c2004170095a7 */ /* 0x000ee4000802007f */
[----:B---3--:R-:W-:Y:S05]  /*d900*/  @!P1 BRA `(.L_x_46) ;  /* 0xfffffffc00f09947 */ /* 0x008fea000383ffff */
[----:B------:R-:W-:Y:S05]  /*d910*/  BRA `(.L_x_97) ;  /* 0xffffffdc00fc7947 */ /* 0x000fea000383ffff */
.L_x_52:
[----:B-1----:R1:W2:Y:S02]  /*d920*/  SYNCS.PHASECHK.TRANS64.TRYWAIT P2, [R3+URZ+0x31c40], R2 ;  /* 0x031c4002030075a7 */ /* 0x0022a4000804017f */
[----:B--2---:R-:W-:Y:S05]  /*d930*/  @!P2 NANOSLEEP.SYNCS 0x989680 ;  /* 0x009896800000a95d */ /* 0x004fea0003900000 */
[----:B------:R-:W2:Y:S02]  /*d940*/  @!P2 SYNCS.PHASECHK.TRANS64 P2, [R3+URZ+0x31c40], R2 ;  /* 0x031c40020300a5a7 */ /* 0x000ea4000804007f */
[----:B--2---:R-:W-:Y:S05]  /*d950*/  @!P2 BRA `(.L_x_52) ;  /* 0xfffffffc00f0a947 */ /* 0x004fea000383ffff */
[----:B------:R-:W-:Y:S05]  /*d960*/  BRA `(.L_x_98) ;  /* 0xffffffe000987947 */ /* 0x000fea000383ffff */
.L_x_54:
[----:B-1----:R1:W2:Y:S02]  /*d970*/  SYNCS.PHASECHK.TRANS64.TRYWAIT P2, [R2+URZ+0x60], R5 ;  /* 0x00006005020075a7 */ /* 0x0022a4000804017f */
[----:B--2---:R-:W-:Y:S05]  /*d980*/  @!P2 NANOSLEEP.SYNCS 0x989680 ;  /* 0x009896800000a95d */ /* 0x004fea0003900000 */
[----:B------:R-:W2:Y:S02]  /*d990*/  @!P2 SYNCS.PHASECHK.TRANS64 P2, [R2+URZ+0x60], R5 ;  /* 0x000060050200a5a7 */ /* 0x000ea4000804007f */
[----:B--2---:R-:W-:Y:S05]  /*d9a0*/  @!P2 BRA `(.L_x_54) ;  /* 0xfffffffc00f0a947 */ /* 0x004fea000383ffff */
[----:B------:R-:W-:Y:S05]  /*d9b0*/  BRA `(.L_x_99) ;  /* 0xffffffe400147947 */ /* 0x000fea000383ffff */
.L_x_60:
[----:B-1----:R1:W2:Y:S02]  /*d9c0*/  SYNCS.PHASECHK.TRANS64.TRYWAIT P2, [R3+URZ+0x31c40], R2 ;  /* 0x031c4002030075a7 */ /* 0x0022a4000804017f */
[----:B--2---:R-:W-:Y:S05]  /*d9d0*/  @!P2 NANOSLEEP.SYNCS 0x989680 ;  /* 0x009896800000a95d */ /* 0x004fea0003900000 */
[----:B------:R-:W2:Y:S02]  /*d9e0*/  @!P2 SYNCS.PHASECHK.TRANS64 P2, [R3+URZ+0x31c40], R2 ;  /* 0x031c40020300a5a7 */ /* 0x000ea4000804007f */
[----:B--2---:R-:W-:Y:S05]  /*d9f0*/  @!P2 BRA `(.L_x_60) ;  /* 0xfffffffc00f0a947 */ /* 0x004fea000383ffff */
[----:B------:R-:W-:Y:S05]  /*da00*/  BRA `(.L_x_100) ;  /* 0xffffffe800447947 */ /* 0x000fea000383ffff */
.L_x_62:
[----:B-1----:R1:W2:Y:S02]  /*da10*/  SYNCS.PHASECHK.TRANS64.TRYWAIT P2, [R2+URZ+0x60], R17 ;  /* 0x00006011020075a7 */ /* 0x0022a4000804017f */
[----:B--2---:R-:W-:Y:S05]  /*da20*/  @!P2 NANOSLEEP.SYNCS 0x989680 ;  /* 0x009896800000a95d */ /* 0x004fea0003900000 */
[----:B------:R-:W2:Y:S02]  /*da30*/  @!P2 SYNCS.PHASECHK.TRANS64 P2, [R2+URZ+0x60], R17 ;  /* 0x000060110200a5a7 */ /* 0x000ea4000804007f */
[----:B--2---:R-:W-:Y:S05]  /*da40*/  @!P2 BRA `(.L_x_62) ;  /* 0xfffffffc00f0a947 */ /* 0x004fea000383ffff */
[----:B------:R-:W-:Y:S05]  /*da50*/  BRA `(.L_x_101) ;  /* 0xffffffe800c07947 */ /* 0x000fea000383ffff */
.L_x_67:
[----:B-1----:R1:W2:Y:S02]  /*da60*/  SYNCS.PHASECHK.TRANS64.TRYWAIT P2, [R2+URZ+0x31c40], R3 ;  /* 0x031c4003020075a7 */ /* 0x0022a4000804017f */
[----:B--2---:R-:W-:Y:S05]  /*da70*/  @!P2 NANOSLEEP.SYNCS 0x989680 ;  /* 0x009896800000a95d */ /* 0x004fea0003900000 */
[----:B------:R-:W2:Y:S02]  /*da80*/  @!P2 SYNCS.PHASECHK.TRANS64 P2, [R2+URZ+0x31c40], R3 ;  /* 0x031c40030200a5a7 */ /* 0x000ea4000804007f */
[----:B--2---:R-:W-:Y:S05]  /*da90*/  @!P2 BRA `(.L_x_67) ;  /* 0xfffffffc00f0a947 */ /* 0x004fea000383ffff */
[----:B------:R-:W-:Y:S05]  /*daa0*/  BRA `(.L_x_102) ;  /* 0xffffffec00cc7947 */ /* 0x000fea000383ffff */
.L_x_69:
[----:B-1----:R1:W2:Y:S02]  /*dab0*/  SYNCS.PHASECHK.TRANS64.TRYWAIT P2, [R2+URZ+0x60], R11 ;  /* 0x0000600b020075a7 */ /* 0x0022a4000804017f */
[----:B--2---:R-:W-:Y:S05]  /*dac0*/  @!P2 NANOSLEEP.SYNCS 0x989680 ;  /* 0x009896800000a95d */ /* 0x004fea0003900000 */
[----:B------:R-:W2:Y:S02]  /*dad0*/  @!P2 SYNCS.PHASECHK.TRANS64 P2, [R2+URZ+0x60], R11 ;  /* 0x0000600b0200a5a7 */ /* 0x000ea4000804007f */
[----:B--2---:R-:W-:Y:S05]  /*dae0*/  @!P2 BRA `(.L_x_69) ;  /* 0xfffffffc00f0a947 */ /* 0x004fea000383ffff */
[----:B------:R-:W-:Y:S05]  /*daf0*/  BRA `(.L_x_103) ;  /* 0xfffffff000507947 */ /* 0x000fea000383ffff */
.L_x_74:
[----:B-1----:R1:W2:Y:S02]  /*db00*/  SYNCS.PHASECHK.TRANS64.TRYWAIT P0, [R3+URZ+0x31c60], R2 ;  /* 0x031c6002030075a7 */ /* 0x0022a4000800017f */
[----:B--2---:R-:W-:Y:S05]  /*db10*/  @!P0 NANOSLEEP.SYNCS 0x989680 ;  /* 0x009896800000895d */ /* 0x004fea0003900000 */
[----:B------:R-:W2:Y:S02]  /*db20*/  @!P0 SYNCS.PHASECHK.TRANS64 P0, [R3+URZ+0x31c60], R2 ;  /* 0x031c6002030085a7 */ /* 0x000ea4000800007f */
[----:B--2---:R-:W-:Y:S05]  /*db30*/  @!P0 BRA `(.L_x_74) ;  /* 0xfffffffc00f08947 */ /* 0x004fea000383ffff */
[----:B------:R-:W-:Y:S05]  /*db40*/  BRA `(.L_x_104) ;  /* 0xfffffff000fc7947 */ /* 0x000fea000383ffff */
.L_x_78:
[----:B-1----:R1:W2:Y:S02]  /*db50*/  SYNCS.PHASECHK.TRANS64.TRYWAIT P0, [R8+URZ+0x31c20], R29 ;  /* 0x031c201d080075a7 */ /* 0x0022a4000800017f */
[----:B--2---:R-:W-:Y:S05]  /*db60*/  @!P0 NANOSLEEP.SYNCS 0x989680 ;  /* 0x009896800000895d */ /* 0x004fea0003900000 */
[----:B------:R-:W2:Y:S02]  /*db70*/  @!P0 SYNCS.PHASECHK.TRANS64 P0, [R8+URZ+0x31c20], R29 ;  /* 0x031c201d080085a7 */ /* 0x000ea4000800007f */
[----:B--2---:R-:W-:Y:S05]  /*db80*/  @!P0 BRA `(.L_x_78) ;  /* 0xfffffffc00f08947 */ /* 0x004fea000383ffff */
[----:B------:R-:W-:Y:S05]  /*db90*/  BRA `(.L_x_105) ;  /* 0xfffffff400b87947 */ /* 0x000fea000383ffff */
.L_x_79:
[----:B------:R-:W2:Y:S01]  /*dba0*/  S2R R2, SR_TID.X ;  /* 0x0000000000027919 */ /* 0x000ea20000002100 */
[----:B------:R-:W-:Y:S01]  /*dbb0*/  BSSY B0, `(.L_x_106) ;  /* 0x000000a000007945 */ /* 0x000fe20003800000 */
[----:B------:R-:W-:Y:S01]  /*dbc0*/  IMAD.MOV.U32 R12, RZ, RZ, RZ ;  /* 0x000000ffff0c7224 */ /* 0x000fe200078e00ff */
[----:B------:R-:W-:Y:S01]  /*dbd0*/  MOV R15, 0xffffffff ;  /* 0xffffffff000f7802 */ /* 0x000fe20000000f00 */
[----:B------:R-:W-:Y:S01]  /*dbe0*/  IMAD.MOV.U32 R11, RZ, RZ, 0x1f ;  /* 0x0000001fff0b7424 */ /* 0x000fe200078e00ff */
[----:B--2---:R-:W-:-:S04]  /*dbf0*/  SHF.R.U32.HI R2, RZ, 0x5, R2 ;  /* 0x00000005ff027819 */ /* 0x004fc80000011602 */
[----:B------:R-:W-:-:S04]  /*dc00*/  LOP3.LUT R2, R2, 0x3, RZ, 0xc0, !PT ;  /* 0x0000000302027812 */ /* 0x000fc800078ec0ff */
[----:B------:R-:W-:-:S07]  /*dc10*/  MOV R13, R2 ;  /* 0x00000002000d7202 */ /* 0x000fce0000000f00 */
[----:B-1----:R-:W-:Y:S05]  /*dc20*/  WARPSYNC.COLLECTIVE R15, `(.L_x_107) ;  /* 0x000000000f087348 */ /* 0x002fea0003c00000 */
[----:B------:R2:W3:Y:S02]  /*dc30*/  SHFL.IDX P6, R14, R13, R12, R11 ;  /* 0x0000000c0d0e7389 */ /* 0x0004e400000c000b */
[----:B-123--:R-:W-:Y:S01]  /*dc40*/  ENDCOLLECTIVE ;  /* 0x000000000000791b */ /* 0x00efe20003800000 */
.L_x_107:
[----:B------:R-:W-:Y:S05]  /*dc50*/  BSYNC B0 ;  /* 0x0000000000007941 */ /* 0x000fea0003800000 */
.L_x_106:
[----:B------:R-:W-:Y:S05]  /*dc60*/  BRA `(.L_x_108) ;  /* 0xfffffff400a07947 */ /* 0x000fea000383ffff */
.L_x_82:
[----:B------:R-:W-:Y:S01]  /*dc70*/  BSSY B1, `(.L_x_109) ;  /* 0x0000006000017945 */ /* 0x000fe20003800000 */
[----:B------:R-:W-:-:S07]  /*dc80*/  IMAD.MOV.U32 R15, RZ, RZ, -0x1 ;  /* 0xffffffffff0f7424 */ /* 0x000fce00078e00ff */
[----:B-12---:R-:W-:Y:S05]  /*dc90*/  WARPSYNC.COLLECTIVE R15, `(.L_x_110) ;  /* 0x000000000f0c7348 */ /* 0x006fea0003c00000 */
[----:B------:R-:W-:Y:S02]  /*dca0*/  ELECT P6, UR62, PT ;  /* 0x00000000003e782f */ /* 0x000fe400038c0000 */
[----:B------:R-:W-:Y:S01]  /*dcb0*/  MOV R14, UR62 ;  /* 0x0000003e000e7c02 */ /* 0x000fe20008000f00 */
[----:B-12---:R-:W-:Y:S10]  /*dcc0*/  ENDCOLLECTIVE ;  /* 0x000000000000791b */ /* 0x006ff40003800000 */
.L_x_110:
[----:B------:R-:W-:Y:S05]  /*dcd0*/  BSYNC B1 ;  /* 0x0000000000017941 */ /* 0x000fea0003800000 */
.L_x_109:
[----:B------:R-:W-:Y:S05]  /*dce0*/  BRA `(.L_x_111) ;  /* 0xfffffff400987947 */ /* 0x000fea000383ffff */
.L_x_84:
[----:B--2---:R2:W3:Y:S02]  /*dcf0*/  SYNCS.PHASECHK.TRANS64.TRYWAIT P0, [R5+URZ], R4 ;  /* 0x00000004050075a7 */ /* 0x0044e4000800017f */
[----:B---3--:R-:W-:Y:S05]  /*dd00*/  @!P0 NANOSLEEP.SYNCS 0x989680 ;  /* 0x009896800000895d */ /* 0x008fea0003900000 */
[----:B------:R-:W3:Y:S02]  /*dd10*/  @!P0 SYNCS.PHASECHK.TRANS64 P0, [R5+URZ], R4 ;  /* 0x00000004050085a7 */ /* 0x000ee4000800007f */
[----:B---3--:R-:W-:Y:S05]  /*dd20*/  @!P0 BRA `(.L_x_84) ;  /* 0xfffffffc00f08947 */ /* 0x008fea000383ffff */
[----:B------:R-:W-:Y:S05]  /*dd30*/  BRA `(.L_x_112) ;  /* 0xfffffff400cc7947 */ /* 0x000fea000383ffff */
.L_x_85:
[----:B---3--:R3:W4:Y:S02]  /*dd40*/  SYNCS.PHASECHK.TRANS64.TRYWAIT P0, [R3+URZ], R0 ;  /* 0x00000000030075a7 */ /* 0x008724000800017f */
[----:B----4-:R-:W-:Y:S05]  /*dd50*/  @!P0 NANOSLEEP.SYNCS 0x989680 ;  /* 0x009896800000895d */ /* 0x010fea0003900000 */
[----:B------:R-:W4:Y:S02]  /*dd60*/  @!P0 SYNCS.PHASECHK.TRANS64 P0, [R3+URZ], R0 ;  /* 0x00000000030085a7 */ /* 0x000f24000800007f */
[----:B----4-:R-:W-:Y:S05]  /*dd70*/  @!P0 BRA `(.L_x_85) ;  /* 0xfffffffc00f08947 */ /* 0x010fea000383ffff */
[----:B------:R-:W-:Y:S05]  /*dd80*/  BRA `(.L_x_113) ;  /* 0xfffffff400c07947 */ /* 0x000fea000383ffff */
.L_x_87:
[----:B--2---:R2:W3:Y:S02]  /*dd90*/  SYNCS.PHASECHK.TRANS64.TRYWAIT P0, [R5+URZ], R4 ;  /* 0x00000004050075a7 */ /* 0x0044e4000800017f */
[----:B---3--:R-:W-:Y:S05]  /*dda0*/  @!P0 NANOSLEEP.SYNCS 0x989680 ;  /* 0x009896800000895d */ /* 0x008fea0003900000 */
[----:B------:R-:W3:Y:S02]  /*ddb0*/  @!P0 SYNCS.PHASECHK.TRANS64 P0, [R5+URZ], R4 ;  /* 0x00000004050085a7 */ /* 0x000ee4000800007f */
[----:B---3--:R-:W-:Y:S05]  /*ddc0*/  @!P0 BRA `(.L_x_87) ;  /* 0xfffffffc00f08947 */ /* 0x008fea000383ffff */
[----:B------:R-:W-:Y:S05]  /*ddd0*/  BRA `(.L_x_114) ;  /* 0xfffffff400c47947 */ /* 0x000fea000383ffff */
.L_x_115:
[----:B------:R-:W-:-:S00]  /*dde0*/  BRA `(.L_x_115) ;  /* 0xfffffffc00fc7947 */ /* 0x000fc0000383ffff */
[----:B------:R-:W-:-:S00]  /*ddf0*/  NOP ;  /* 0x0000000000007918 */ /* 0x000fc00000000000 */
        /* <DEDUP_REMOVED lines=8> */
.L_x_2204:


//--------------------- .text._ZN7cutlass13device_kernelIN5flash11enable_sm90INS1_16FlashAttnFwdSm90INS1_25CollectiveMainloopFwdSm90ILi2EN4cute5tupleIJNS5_1CILi1EEES8_S8_EEENS6_IJNS7_ILi192EEENS7_ILi144EEENS7_ILi96EEEEEELi96ENS_10bfloat16_tEfNS_4arch4Sm90ELb0ELb0ELb1ELb1ELb0ELb0ELb0ELb0ELb1ELb0ELb0ELb0EEENS1_21CollectiveEpilogueFwdINS6_IJSA_SC_SB_EEES9_SE_SG_Li384ELb1ELb0ELb0ELb0EEENS1_36VarlenDynamicPersistentTileSchedulerILi192ELi144ELi384ELi32ELb0ELb0ELb1ELb0ELb1ELb1EEEEEEEEEvNT_6ParamsE --------------------------
	.section	.text._ZN7cutlass13device_kernelIN5flash11enable_sm90INS1_16FlashAttnFwdSm90INS1_25CollectiveMainloopFwdSm90ILi2EN4cute5tupleIJNS5_1CILi1EEES8_S8_EEENS6_IJNS7_ILi192EEENS7_ILi144EEENS7_ILi96EEEEEELi96ENS_10bfloat16_tEfNS_4arch4Sm90ELb0ELb0ELb1ELb1ELb0ELb0ELb0ELb0ELb1ELb0ELb0ELb0EEENS1_21CollectiveEpilogueFwdINS6_IJSA_SC_SB_EEES9_SE_SG_Li384ELb1ELb0ELb0ELb0EEENS1_36VarlenDynamicPersistentTileSchedulerILi192ELi144ELi384ELi32ELb0ELb0ELb1ELb0ELb1ELb1EEEEEEEEEvNT_6ParamsE,"ax",@progbits
	.align	128
.text._ZN7cutlass13device_kernelIN5flash11enable_sm90INS1_16FlashAttnFwdSm90INS1_25CollectiveMainloopFwdSm90ILi2EN4cute5tupleIJNS5_1CILi1EEES8_S8_EEENS6_IJNS7_ILi192EEENS7_ILi144EEENS7_ILi96EEEEEELi96ENS_10bfloat16_tEfNS_4arch4Sm90ELb0ELb0ELb1ELb1ELb0ELb0ELb0ELb0ELb1ELb0ELb0ELb0EEENS1_21CollectiveEpilogueFwdINS6_IJSA_SC_SB_EEES9_SE_SG_Li384ELb1ELb0ELb0ELb0EEENS1_36VarlenDynamicPersistentTileSchedulerILi192ELi144ELi384ELi32ELb0ELb0ELb1ELb0ELb1ELb1EEEEEEEEEvNT_6ParamsE:
        .type           _ZN7cutlass13device_kernelIN5flash11enable_sm90INS1_16FlashAttnFwdSm90INS1_25CollectiveMainloopFwdSm90ILi2EN4cute5tupleIJNS5_1CILi1EEES8_S8_EEENS6_IJNS7_ILi192EEENS7_ILi144EEENS7_ILi96EEEEEELi96ENS_10bfloat16_tEfNS_4arch4Sm90ELb0ELb0ELb1ELb1ELb0ELb0ELb0ELb0ELb1ELb0ELb0ELb0EEENS1_21CollectiveEpilogueFwdINS6_IJSA_SC_SB_EEES9_SE_SG_Li384ELb1ELb0ELb0ELb0EEENS1_36VarlenDynamicPersistentTileSchedulerILi192ELi144ELi384ELi32ELb0ELb0ELb1ELb0ELb1ELb1EEEEEEEEEvNT_6ParamsE,@function
        .size           _ZN7cutlass13device_kernelIN5flash11enable_sm90INS1_16FlashAttnFwdSm90INS1_25CollectiveMainloopFwdSm90ILi2EN4cute5tupleIJNS5_1CILi1EEES8_S8_EEENS6_IJNS7_ILi192EEENS7_ILi144EEENS7_ILi96EEEEEELi96ENS_10bfloat16_tEfNS_4arch4Sm90ELb0ELb0ELb1ELb1ELb0ELb0ELb0ELb0ELb1ELb0ELb0ELb0EEENS1_21CollectiveEpilogueFwdINS6_IJSA_SC_SB_EEES9_SE_SG_Li384ELb1ELb0ELb0ELb0EEENS1_36VarlenDynamicPersistentTileSchedulerILi192ELi144ELi384ELi32ELb0ELb0ELb1ELb0ELb1ELb1EEEEEEEEEvNT_6ParamsE,(.L_x_2205 - _ZN7cutlass13device_kernelIN5flash11enable_sm90INS1_16FlashAttnFwdSm90INS1_25CollectiveMainloopFwdSm90ILi2EN4cute5tupleIJNS5_1CILi1EEES8_S8_EEENS6_IJNS7_ILi192EEENS7_ILi144EEENS7_ILi96EEEEEELi96ENS_10bfloat16_tEfNS_4arch4Sm90ELb0ELb0ELb1ELb1ELb0ELb0ELb0ELb0ELb1ELb0ELb0ELb0EEENS1_21CollectiveEpilogueFwdINS6_IJSA_SC_SB_EEES9_SE_SG_Li384ELb1ELb0ELb0ELb0EEENS1_36VarlenDynamicPersistentTileSchedulerILi192ELi144ELi384ELi32ELb0ELb0ELb1ELb0ELb1ELb1EEEEEEEEEvNT_6ParamsE)
        .other          _ZN7cutlass13device_kernelIN5flash11enable_sm90INS1_16FlashAttnFwdSm90INS1_25CollectiveMainloopFwdSm90ILi2EN4cute5tupleIJNS5_1CILi1EEES8_S8_EEENS6_IJNS7_ILi192EEENS7_ILi144EEENS7_ILi96EEEEEELi96ENS_10bfloat16_tEfNS_4arch4Sm90ELb0ELb0ELb1ELb1ELb0ELb0ELb0ELb0ELb1ELb0ELb0ELb0EEENS1_21CollectiveEpilogueFwdINS6_IJSA_SC_SB_EEES9_SE_SG_Li384ELb1ELb0ELb0ELb0EEENS1_36VarlenDynamicPersistentTileSchedulerILi192ELi144ELi384ELi32ELb0ELb0ELb1ELb0ELb1ELb1EEEEEEEEEvNT_6ParamsE,@"STO_CUDA_ENTRY STV_DEFAULT"
_ZN7cutlass13device_kernelIN5flash11enable_sm90INS1_16FlashAttnFwdSm90INS1_25CollectiveMainloopFwdSm90ILi2EN4cute5tupleIJNS5_1CILi1EEES8_S8_EEENS6_IJNS7_ILi192EEENS7_ILi144EEENS7_ILi96EEEEEELi96ENS_10bfloat16_tEfNS_4arch4Sm90ELb0ELb0ELb1ELb1ELb0ELb0ELb0ELb0ELb1ELb0ELb0ELb0EEENS1_21CollectiveEpilogueFwdINS6_IJSA_SC_SB_EEES9_SE_SG_Li384ELb1ELb0ELb0ELb0EEENS1_36VarlenDynamicPersistentTileSchedulerILi192ELi144ELi384ELi32ELb0ELb0ELb1ELb0ELb1ELb1EEEEEEEEEvNT_6ParamsE:
[----:B------:R-:W0:Y:S02]  /*0000*/  LDC R1, c[0x0][0x28] ;  /* 0x00000a00ff017b82 */ /* 0x000e240000000800 */
[----:B0-----:R-:W-:Y:S01]  /*0010*/  VIADD R1, R1, 0xffffffe8 ;  /* 0xffffffe801017836 */ /* 0x001fe20000000000 */
[----:B------:R-:W0:Y:S01]  /*0020*/  S2R R3, SR_TID.X ;  /* 0x0000000000037919 */ /* 0x000e220000002100 */
[----:B------:R-:W-:Y:S01]  /*0030*/  ELECT P0, URZ, PT ;  /* 0x00000000003f782f */ /* 0x000fe20003800000 */
[----:B------:R-:W-:Y:S01]  /*0040*/  BSSY B0, `(.L_x_116) ;  /* 0x0000010000007945 */ /* 0x000fe20003800000 */
[----:B0-----:R-:W-:-:S05]  /*0050*/  SHF.R.U32.HI R0, RZ, 0x5, R3 ;  /* 0x00000005ff007819 */ /* 0x001fca0000011603 */
[----:B------:R-:W0:Y:S02]  /*0060*/  SHFL.IDX PT, R2, R0, RZ, 0x1f ;  /* 0x00001fff00027589 */ /* 0x000e2400000e0000 */
[----:B0-----:R-:W-:-:S13]  /*0070*/  ISETP.EQ.AND P0, PT, R2, RZ, P0 ;  /* 0x000000ff0200720c */ /* 0x001fda0000702270 */
[----:B------:R-:W-:Y:S05]  /*0080*/  @!P0 BRA `(.L_x_117) ;  /* 0x00000000002c8947 */ /* 0x000fea0003800000 */
[----:B------:R-:W-:Y:S02]  /*0090*/  ULDC.64 UR4, c[0x0][0x198] ;  /* 0x0000660000047ab9 */ /* 0x000fe40000000a00 */
[----:B------:R-:W-:Y:S02]  /*00a0*/  UIADD3 UR6, UP0, UR4, 0x270, URZ ;  /* 0x0000027004067890 */ /* 0x000fe4000ff1e03f */
[----:B------:R-:W-:Y:S02]  /*00b0*/  UIADD3 UR8, UP1, UR4, 0x370, URZ ;  /* 0x0000037004087890 */ /* 0x000fe4000ff3e03f */
[----:B------:R-:W-:Y:S02]  /*00c0*/  UIADD3 UR4, UP2, UR4, 0x470, URZ ;  /* 0x0000047004047890 */ /* 0x000fe4000ff5e03f */
[----:B------:R-:W-:Y:S02]  /*00d0*/  UIADD3.X UR7, URZ, UR5, URZ, UP0, !UPT ;  /* 0x000000053f077290 */ /* 0x000fe400087fe43f */
[----:B------:R-:W-:-:S02]  /*00e0*/  UIADD3.X UR9, URZ, UR5, URZ, UP1, !UPT ;  /* 0x000000053f097290 */ /* 0x000fc40008ffe43f */
[----:B------:R-:W-:-:S05]  /*00f0*/  UIADD3.X UR5, URZ, UR5, URZ, UP2, !UPT ;  /* 0x000000053f057290 */ /* 0x000fca00097fe43f */
[----:B------:R0:W-:Y:S02]  /*0100*/  UTMACCTL.PF [UR6] ;  /* 0x00000000060079b9 */ /* 0x0001e40008040000 */
[----:B------:R0:W-:Y:S02]  /*0110*/  UTMACCTL.PF [UR8] ;  /* 0x00000000080079b9 */ /* 0x0001e40008040000 */
[----:B------:R0:W-:Y:S02]  /*0120*/  UTMACCTL.PF [UR4] ;  /* 0x00000000040079b9 */ /* 0x0001e40008040000 */
[----:B0-----:R-:W-:Y:S01]  /*0130*/  NOP ;  /* 0x0000000000007918 */ /* 0x001fe20000000000 */
.L_x_117:
[----:B------:R-:W-:Y:S05]  /*0140*/  BSYNC B0 ;  /* 0x0000000000007941 */ /* 0x000fea0003800000 */
.L_x_116:
[----:B------:R-:W-:Y:S01]  /*0150*/  VOTEU.ANY UP0, P0 ;  /* 0x00000000003f7886 */ /* 0x000fe20000000100 */
[----:B------:R-:W0:Y:S01]  /*0160*/  SHFL.IDX PT, R2, R0, RZ, 0x1f ;  /* 0x00001fff00027589 */ /* 0x000e2200000e0000 */
[----:B------:R-:W-:Y:S01]  /*0170*/  UMOV UR4, 0x1 ;  /* 0x0000000100047882 */ /* 0x000fe20000000000 */
[----:B------:R-:W-:Y:S01]  /*0180*/  UMOV UR7, 0x180 ;  /* 0x0000018000077882 */ /* 0x000fe20000000000 */
[----:B------:R-:W-:Y:S01]  /*0190*/  SHF.R.U32.HI R3, RZ, 0x7, R3 ;  /* 0x00000007ff037819 */ /* 0x000fe20000011603 */
[----:B------:R-:W1:Y:S01]  /*01a0*/  @UP0 S2UR UR8, SR_CgaCtaId ;  /* 0x00000000000809c3 */ /* 0x000e620000008800 */
[----:B------:R-:W-:Y:S01]  /*01b0*/  @UP0 UMOV UR6, 0x400 ;  /* 0x0000040000060882 */ /* 0x000fe20000000000 */
[----:B------:R-:W-:-:S04]  /*01c0*/  @UP0 UIADD3 UR4, -UR4, 0x100000, URZ ;  /* 0x0010000004040890 */ /* 0x000fc8000fffe13f */
[----:B------:R-:W-:Y:S02]  /*01d0*/  @UP0 USHF.L.U32 UR5, UR4, 0xb, URZ ;  /* 0x0000000b04050899 */ /* 0x000fe4000800063f */
[----:B------:R-:W-:Y:S01]  /*01e0*/  @UP0 USHF.L.U32 UR4, UR4, 0x1, URZ ;  /* 0x0000000104040899 */ /* 0x000fe2000800063f */
[----:B------:R-:W-:Y:S01]  /*01f0*/  VOTEU.ANY UP1, P0 ;  /* 0x00000000003f7886 */ /* 0x000fe20000020100 */
[----:B0-----:R-:W-:Y:S02]  /*0200*/  ISETP.NE.AND P1, PT, R2, RZ, PT ;  /* 0x000000ff0200720c */ /* 0x001fe40003f25270 */
[----:B------:R0:W2:Y:S01]  /*0210*/  SHFL.IDX PT, R2, R3, RZ, 0x1f ;  /* 0x00001fff03027589 */ /* 0x0000a200000e0000 */
[----:B-1----:R-:W-:Y:S02]  /*0220*/  @UP0 ULEA UR8, UR8, UR6, 0x18 ;  /* 0x0000000608080291 */ /* 0x002fe4000f8ec03f */
[----:B------:R-:W-:-:S04]  /*0230*/  @UP0 UIADD3 UR6, -UR7, 0x100000, URZ ;  /* 0x0010000007060890 */ /* 0x000fc8000fffe13f */
[----:B------:R-:W-:Y:S02]  /*0240*/  @UP0 USHF.L.U32 UR7, UR6, 0xb, URZ ;  /* 0x0000000b06070899 */ /* 0x000fe4000800063f */
[----:B------:R-:W-:Y:S01]  /*0250*/  @UP0 USHF.L.U32 UR6, UR6, 0x1, URZ ;  /* 0x0000000106060899 */ /* 0x000fe2000800063f */
[----:B------:R-:W-:Y:S01]  /*0260*/  VOTEU.ANY UP0, P0 ;  /* 0x00000000003f7886 */ /* 0x000fe20000000100 */
[----:B------:R-:W1:Y:S04]  /*0270*/  FENCE.VIEW.ASYNC.S ;  /* 0x00000000000073c6 */ /* 0x000e680000000000 */
[----:B-1----:R0:W1:Y:S06]  /*0280*/  @UP0 SYNCS.EXCH.64 URZ, [UR8+0x31c00], UR4 ;  /* 0x031c0004083f05b2 */ /* 0x00206c0008000100 */
[----:B------:R0:W3:Y:S02]  /*0290*/  @UP1 SYNCS.EXCH.64 URZ, [UR8+0x31c20], UR6 ;  /* 0x031c2006083f15b2 */ /* 0x0000e40008000100 */
[----:B0-----:R-:W-:Y:S05]  /*02a0*/  @P1 BRA `(.L_x_118) ;  /* 0x0000000000481947 */ /* 0x001fea0003800000 */
[----:B------:R-:W0:Y:S01]  /*02b0*/  S2UR UR5, SR_CgaCtaId ;  /* 0x00000000000579c3 */ /* 0x000e220000008800 */
[----:B------:R-:W-:Y:S01]  /*02c0*/  UMOV UR4, 0x400 ;  /* 0x0000040000047882 */ /* 0x000fe20000000000 */
[----:B------:R-:W-:Y:S01]  /*02d0*/  UMOV UR6, 0x1 ;  /* 0x0000000100067882 */ /* 0x000fe20000000000 */
[----:B------:R-:W-:Y:S01]  /*02e0*/  UMOV UR9, 0x3 ;  /* 0x0000000300097882 */ /* 0x000fe20000000000 */
[----:B------:R-:W-:-:S04]  /*02f0*/  UIADD3 UR6, -UR6, 0x100000, URZ ;  /* 0x0010000006067890 */ /* 0x000fc8000fffe13f */
[----:B------:R-:W-:Y:S02]  /*0300*/  USHF.L.U32 UR7, UR6, 0xb, URZ ;  /* 0x0000000b06077899 */ /* 0x000fe4000800063f */
[----:B------:R-:W-:Y:S01]  /*0310*/  USHF.L.U32 UR6, UR6, 0x1, URZ ;  /* 0x0000000106067899 */ /* 0x000fe2000800063f */
[----:B------:R-:W-:Y:S01]  /*0320*/  ELECT P0, URZ, PT ;  /* 0x00000000003f782f */ /* 0x000fe20003800000 */
[----:B0-----:R-:W-:Y:S02]  /*0330*/  ULEA UR8, UR5, UR4, 0x18 ;  /* 0x0000000405087291 */ /* 0x001fe4000f8ec03f */
[----:B------:R-:W-:-:S04]  /*0340*/  UIADD3 UR4, -UR9, 0x100000, URZ ;  /* 0x0010000009047890 */ /* 0x000fc8000fffe13f */
[----:B------:R-:W-:Y:S02]  /*0350*/  USHF.L.U32 UR5, UR4, 0xb, URZ ;  /* 0x0000000b04057899 */ /* 0x000fe4000800063f */
[----:B------:R-:W-:Y:S01]  /*0360*/  USHF.L.U32 UR4, UR4, 0x1, URZ ;  /* 0x0000000104047899 */ /* 0x000fe2000800063f */
[----:B------:R-:W0:Y:S03]  /*0370*/  FENCE.VIEW.ASYNC.S ;  /* 0x00000000000073c6 */ /* 0x000e260000000000 */
[----:B0-----:R0:W4:Y:S08]  /*0380*/  SYNCS.EXCH.64 URZ, [UR8+0x31c30], UR6 ;  /* 0x031c3006083f75b2 */ /* 0x0011300008000100 */
[----:B------:R0:W0:Y:S01]  /*0390*/  SYNCS.EXCH.64 URZ, [UR8+0x31c40], UR4 ;  /* 0x031c4004083f75b2 */ /* 0x0000220008000100 */
[----:B------:R0:W0:Y:S01]  /*03a0*/  SYNCS.EXCH.64 URZ, [UR8+0x31c38], UR6 ;  /* 0x031c3806083f75b2 */ /* 0x0000220008000100 */
[----:B------:R0:W0:Y:S01]  /*03b0*/  SYNCS.EXCH.64 URZ, [UR8+0x31c48], UR4 ;  /* 0x031c4804083f75b2 */ /* 0x0000220008000100 */
[----:B------:R-:W-:Y:S01]  /*03c0*/  NOP ;  /* 0x0000000000007918 */ /* 0x000fe20000000000 */
.L_x_118:
[----:B------:R-:W5:Y:S01]  /*03d0*/  SHFL.IDX PT, R3, R0, RZ, 0x1f ;  /* 0x00001fff00037589 */ /* 0x000f6200000e0000 */
[----:B------:R-:W-:Y:S01]  /*03e0*/  NOP ;  /* 0x0000000000007918 */ /* 0x000fe20000000000 */
[----:B-----5:R-:W-:-:S13]  /*03f0*/  ISETP.NE.AND P0, PT, R3, RZ, PT ;  /* 0x000000ff0300720c */ /* 0x020fda0003f05270 */
[----:B------:R-:W-:Y:S05]  /*0400*/  @P0 BRA `(.L_x_119) ;  /* 0x0000000000480947 */ /* 0x000fea0003800000 */
[----:B0-----:R-:W0:Y:S01]  /*0410*/  S2UR UR5, SR_CgaCtaId ;  /* 0x00000000000579c3 */ /* 0x001e220000008800 */
[----:B------:R-:W-:Y:S01]  /*0420*/  UMOV UR4, 0x400 ;  /* 0x0000040000047882 */ /* 0x000fe20000000000 */
[----:B------:R-:W-:Y:S01]  /*0430*/  UMOV UR6, 0x1 ;  /* 0x0000000100067882 */ /* 0x000fe20000000000 */
[----:B------:R-:W-:Y:S01]  /*0440*/  UMOV UR7, 0x3 ;  /* 0x0000000300077882 */ /* 0x000fe20000000000 */
[----:B------:R-:W-:Y:S01]  /*0450*/  ELECT P0, URZ, PT ;  /* 0x00000000003f782f */ /* 0x000fe20003800000 */
[----:B0-----:R-:W-:Y:S02]  /*0460*/  ULEA UR8, UR5, UR4, 0x18 ;  /* 0x0000000405087291 */ /* 0x001fe4000f8ec03f */
[----:B------:R-:W-:-:S04]  /*0470*/  UIADD3 UR4, -UR6, 0x100000, URZ ;  /* 0x0010000006047890 */ /* 0x000fc8000fffe13f */
[----:B------:R-:W-:Y:S02]  /*0480*/  USHF.L.U32 UR5, UR4, 0xb, URZ ;  /* 0x0000000b04057899 */ /* 0x000fe4000800063f */
[----:B------:R-:W-:Y:S02]  /*0490*/  USHF.L.U32 UR4, UR4, 0x1, URZ ;  /* 0x0000000104047899 */ /* 0x000fe4000800063f */
[----:B------:R-:W-:-:S04]  /*04a0*/  UIADD3 UR6, -UR7, 0x100000, URZ ;  /* 0x0010000007067890 */ /* 0x000fc8000fffe13f */
[----:B------:R-:W-:Y:S02]  /*04b0*/  USHF.L.U32 UR7, UR6, 0xb, URZ ;  /* 0x0000000b06077899 */ /* 0x000fe4000800063f */
[----:B------:R-:W-:Y:S01]  /*04c0*/  USHF.L.U32 UR6, UR6, 0x1, URZ ;  /* 0x0000000106067899 */ /* 0x000fe2000800063f */
[----:B------:R-:W0:Y:S03]  /*04d0*/  FENCE.VIEW.ASYNC.S ;  /* 0x00000000000073c6 */ /* 0x000e260000000000 */
[----:B0-----:R0:W0:Y:S08]  /*04e0*/  SYNCS.EXCH.64 URZ, [UR8+0x31c50], UR4 ;  /* 0x031c5004083f75b2 */ /* 0x0010300008000100 */
[----:B------:R0:W0:Y:S01]  /*04f0*/  SYNCS.EXCH.64 URZ, [UR8+0x31c60], UR6 ;  /* 0x031c6006083f75b2 */ /* 0x0000220008000100 */
[----:B------:R0:W0:Y:S01]  /*0500*/  SYNCS.EXCH.64 URZ, [UR8+0x31c58], UR4 ;  /* 0x031c5804083f75b2 */ /* 0x0000220008000100 */
[----:B------:R0:W0:Y:S01]  /*0510*/  SYNCS.EXCH.64 URZ, [UR8+0x31c68], UR6 ;  /* 0x031c6806083f75b2 */ /* 0x0000220008000100 */
[----:B------:R-:W-:Y:S01]  /*0520*/  NOP ;  /* 0x0000000000007918 */ /* 0x000fe20000000000 */
.L_x_119:
[----:B------:R-:W5:Y:S01]  /*0530*/  SHFL.IDX PT, R3, R0, RZ, 0x1f ;  /* 0x00001fff00037589 */ /* 0x000f6200000e0000 */
[----:B------:R-:W-:Y:S01]  /*0540*/  NOP ;  /* 0x0000000000007918 */ /* 0x000fe20000000000 */
[----:B-----5:R-:W-:-:S13]  /*0550*/  ISETP.NE.AND P0, PT, R3, RZ, PT ;  /* 0x000000ff0300720c */ /* 0x020fda0003f05270 */
[----:B------:R-:W-:Y:S05]  /*0560*/  @P0 BRA `(.L_x_120) ;  /* 0x0000000000380947 */ /* 0x000fea0003800000 */
[----:B0-----:R-:W0:Y:S01]  /*0570*/  S2UR UR5, SR_CgaCtaId ;  /* 0x00000000000579c3 */ /* 0x001e220000008800 */
[----:B------:R-:W-:Y:S01]  /*0580*/  UMOV UR4, 0x400 ;  /* 0x0000040000047882 */ /* 0x000fe20000000000 */
[----:B------:R-:W-:Y:S01]  /*0590*/  UMOV UR7, 0x1 ;  /* 0x0000000100077882 */ /* 0x000fe20000000000 */
[----:B------:R-:W-:Y:S01]  /*05a0*/  ELECT P0, URZ, PT ;  /* 0x00000000003f782f */ /* 0x000fe20003800000 */
[----:B0-----:R-:W-:Y:S02]  /*05b0*/  ULEA UR6, UR5, UR4, 0x18 ;  /* 0x0000000405067291 */ /* 0x001fe4000f8ec03f */
[----:B------:R-:W-:-:S04]  /*05c0*/  UIADD3 UR4, -UR7, 0x100000, URZ ;  /* 0x0010000007047890 */ /* 0x000fc8000fffe13f */
[----:B------:R-:W-:Y:S02]  /*05d0*/  USHF.L.U32 UR5, UR4, 0xb, URZ ;  /* 0x0000000b04057899 */ /* 0x000fe4000800063f */
[----:B------:R-:W-:Y:S01]  /*05e0*/  USHF.L.U32 UR4, UR4, 0x1, URZ ;  /* 0x0000000104047899 */ /* 0x000fe2000800063f */
[----:B------:R-:W0:Y:S11]  /*05f0*/  FENCE.VIEW.ASYNC.S ;  /* 0x00000000000073c6 */ /* 0x000e360000000000 */
[----:B0-----:R0:W0:Y:S01]  /*0600*/  SYNCS.EXCH.64 URZ, [UR6+0x31c70], UR4 ;  /* 0x031c7004063f75b2 */ /* 0x0010220008000100 */
[----:B------:R0:W0:Y:S01]  /*0610*/  SYNCS.EXCH.64 URZ, [UR6+0x31c80], UR4 ;  /* 0x031c8004063f75b2 */ /* 0x0000220008000100 */
[----:B------:R0:W0:Y:S01]  /*0620*/  SYNCS.EXCH.64 URZ, [UR6+0x31c78], UR4 ;  /* 0x031c7804063f75b2 */ /* 0x0000220008000100 */
[----:B------:R0:W0:Y:S01]  /*0630*/  SYNCS.EXCH.64 URZ, [UR6+0x31c88], UR4 ;  /* 0x031c8804063f75b2 */ /* 0x0000220008000100 */
[----:B------:R-:W-:Y:S01]  /*0640*/  NOP ;  /* 0x0000000000007918 */ /* 0x000fe20000000000 */
.L_x_120:
        /* <DEDUP_REMOVED lines=22> */
.L_x_121:
        /* <DEDUP_REMOVED lines=22> */
.L_x_122:
[----:B--2---:R-:W-:Y:S01]  /*0910*/  ISETP.NE.AND P0, PT, R2, RZ, PT ;  /* 0x000000ff0200720c */ /* 0x004fe20003f05270 */
[----:B------:R-:W-:Y:S01]  /*0920*/  IMAD.MOV.U32 R2, RZ, RZ, 0x1 ;  /* 0x00000001ff027424 */ /* 0x000fe200078e00ff */
[----:B------:R-:W-:Y:S01]  /*0930*/  NOP ;  /* 0x0000000000007918 */ /* 0x000fe20000000000 */
[----:B------:R-:W-:-:S03]  /*0940*/  ULDC.64 UR60, c[0x0][0x208] ;  /* 0x00008200003c7ab9 */ /* 0x000fc60000000a00 */
[----:B------:R-:W-:-:S05]  /*0950*/  SEL R2, R2, 0x2, !P0 ;  /* 0x0000000202027807 */ /* 0x000fca0004000000 */
[----:B------:R2:W-:Y:S01]  /*0960*/  STL [R1+0x14], R2 ;  /* 0x0000140201007387 */ /* 0x0005e20000100800 */
[----:B01-34-:R-:W-:Y:S06]  /*0970*/  BAR.SYNC.DEFER_BLOCKING 0x0 ;  /* 0x0000000000007b1d */ /* 0x01bfec0000010000 */
[----:B------:R-:W-:Y:S05]  /*0980*/  @!P0 BRA `(.L_x_123) ;  /* 0x000000ac00a88947 */ /* 0x000fea0003800000 */
.L_x_124:
[----:B------:R-:W-:-:S08]  /*0990*/  NOP ;  /* 0x0000000000007918 */ /* 0x000fd00000000000 */
[----:B------:R-:W0:Y:S02]  /*09a0*/  USETMAXREG.TRY_ALLOC.CTAPOOL UP0, 0xa0 ;  /* 0x000000a0000079c8 */ /* 0x000e240008000600 */
[----:B0-----:R-:W-:-:S13]  /*09b0*/  PLOP3.LUT P0, PT, PT, PT, UP0, 0x80, 0x0 ;  /* 0x000000000000781c */ /* 0x001fda0003f0f008 */
[----:B------:R-:W-:Y:S05]  /*09c0*/  @!P0 BRA `(.L_x_124) ;  /* 0xfffffffc00f08947 */ /* 0x000fea000383ffff */
[----:B--2---:R-:W0:Y:S01]  /*09d0*/  S2R R2, SR_TID.X ;  /* 0x0000000000027919 */ /* 0x004e220000002100 */
[----:B------:R-:W1:Y:S01]  /*09e0*/  S2UR UR4, SR_CgaCtaId ;  /* 0x00000000000479c3 */ /* 0x000e620000008800 */
[----:B------:R-:W-:-:S07]  /*09f0*/  UMOV UR36, 0x400 ;  /* 0x0000040000247882 */ /* 0x000fce0000000000 */
[----:B------:R-:W-:Y:S06]  /*0a00*/  BAR.ARV 0x8, 0x1a0 ;  /* 0x0206800000007b1d */ /* 0x000fec0000002000 */
[----:B-1----:R-:W-:-:S03]  /*0a10*/  ULEA UR36, UR4, UR36, 0x18 ;  /* 0x0000002404247291 */ /* 0x002fc6000f8ec03f */
[----:B------:R-:W-:Y:S01]  /*0a20*/  ULDC UR4, c[0x0][0xc14] ;  /* 0x0003050000047ab9 */ /* 0x000fe20000000800 */
[----:B0-----:R-:W-:-:S04]  /*0a30*/  LOP3.LUT R0, R2, 0xffffff80, RZ, 0xc0, !PT ;  /* 0xffffff8002007812 */ /* 0x001fc800078ec0ff */
[----:B------:R-:W-:-:S13]  /*0a40*/  ISETP.NE.AND P0, PT, R0, 0x80, PT ;  /* 0x000000800000780c */ /* 0x000fda0003f05270 */
[----:B------:R-:W-:Y:S08]  /*0a50*/  @!P0 BAR.ARV 0x9, 0x100 ;  /* 0x0244000000008b1d */ /* 0x000ff00000002000 */
[----:B------:R-:W-:Y:S06]  /*0a60*/  BAR.SYNC.DEFER_BLOCKING 0x5, 0x1a0 ;  /* 0x0146800000007b1d */ /* 0x000fec0000010000 */
[----:B------:R-:W0:Y:S02]  /*0a70*/  LDS.128 R28, [UR36+0x31cd0] ;  /* 0x031cd024ff1c7984 */ /* 0x000e240008000c00 */
[----:B------:R-:W-:Y:S06]  /*0a80*/  BAR.ARV 0x4, 0x1a0 ;  /* 0x0106800000007b1d */ /* 0x000fec0000002000 */
[----:B0-----:R-:W-:-:S13]  /*0a90*/  ISETP.GE.AND P0, PT, R31, UR4, PT ;  /* 0x000000041f007c0c */ /* 0x001fda000bf06270 */
[----:B------:R-:W-:Y:S05]  /*0aa0*/  @P0 EXIT ;  /* 0x000000000000094d */ /* 0x000fea0003800000 */
[----:B------:R-:W2:Y:S01]  /*0ab0*/  LDL.LU R14, [R1+0x14] ;  /* 0x00001400010e7983 */ /* 0x000ea20000300800 */
[----:B------:R-:W-:-:S05]  /*0ac0*/  VIADD R155, R2, 0xffffff80 ;  /* 0xffffff80029b7836 */ /* 0x000fca0000000000 */
[----:B------:R-:W-:-:S04]  /*0ad0*/  SHF.R.S32.HI R0, RZ, 0x1f, R155 ;  /* 0x0000001fff007819 */ /* 0x000fc8000001149b */
[----:B------:R-:W-:-:S04]  /*0ae0*/  LEA.HI R2, R0, R155, RZ, 0x4 ;  /* 0x0000009b00027211 */ /* 0x000fc800078f20ff */
[----:B------:R-:W-:-:S04]  /*0af0*/  SHF.R.S32.HI R3, RZ, 0x4, R2 ;  /* 0x00000004ff037819 */ /* 0x000fc80000011402 */
[C---:B------:R-:W-:Y:S02]  /*0b00*/  LEA.HI R4, R2.reuse, R3, RZ, 0x1 ;  /* 0x0000000302047211 */ /* 0x040fe400078f08ff */
[----:B------:R-:W-:Y:S02]  /*0b10*/  LOP3.LUT R2, R2, 0xfffffff0, RZ, 0xc0, !PT ;  /* 0xfffffff002027812 */ /* 0x000fe400078ec0ff */
[----:B------:R-:W-:-:S03]  /*0b20*/  LOP3.LUT R4, R4, 0x1ffffffe, RZ, 0xc0, !PT ;  /* 0x1ffffffe04047812 */ /* 0x000fc600078ec0ff */
[----:B------:R-:W-:Y:S01]  /*0b30*/  IMAD.IADD R2, R155, 0x1, -R2 ;  /* 0x000000019b027824 */ /* 0x000fe200078e0a02 */
[CC--:B------:R-:W-:Y:S01]  /*0b40*/  LEA.HI R151, R0.reuse, R155.reuse, RZ, 0x7 ;  /* 0x0000009b00977211 */ /* 0x0c0fe200078f38ff */
[----:B------:R-:W-:Y:S01]  /*0b50*/  IMAD.IADD R4, R3, 0x1, -R4 ;  /* 0x0000000103047824 */ /* 0x000fe200078e0a04 */
[----:B------:R-:W-:Y:S02]  /*0b60*/  LEA.HI R5, R0, R155, RZ, 0x5 ;  /* 0x0000009b00057211 */ /* 0x000fe400078f28ff */
[----:B------:R-:W-:Y:S02]  /*0b70*/  SHF.R.S32.HI R3, RZ, 0x1f, R2 ;  /* 0x0000001fff037819 */ /* 0x000fe40000011402 */
[----:B------:R-:W-:Y:S02]  /*0b80*/  LOP3.LUT R150, R151, 0xffffff80, RZ, 0xc0, !PT ;  /* 0xffffff8097967812 */ /* 0x000fe400078ec0ff */
[----:B------:R-:W-:Y:S02]  /*0b90*/  SHF.R.S32.HI R7, RZ, 0x5, R5 ;  /* 0x00000005ff077819 */ /* 0x000fe40000011405 */
[-C--:B------:R-:W-:Y:S01]  /*0ba0*/  LEA.HI R5, R3, R2.reuse, RZ, 0x3 ;  /* 0x0000000203057211 */ /* 0x080fe200078f18ff */
[----:B------:R-:W-:Y:S01]  /*0bb0*/  IMAD.IADD R150, R155, 0x1, -R150 ;  /* 0x000000019b967824 */ /* 0x000fe200078e0a96 */
[----:B------:R-:W-:-:S03]  /*0bc0*/  LEA.HI R3, R3, R2, RZ, 0x2 ;  /* 0x0000000203037211 */ /* 0x000fc600078f10ff */
[----:B------:R-:W-:Y:S01]  /*0bd0*/  IMAD.SHL.U32 R6, R5, 0x10, RZ ;  /* 0x0000001005067824 */ /* 0x000fe200078e00ff */
[----:B------:R-:W-:Y:S02]  /*0be0*/  LOP3.LUT R5, R3, 0x7fffffc, RZ, 0xc0, !PT ;  /* 0x07fffffc03057812 */ /* 0x000fe400078ec0ff */
[----:B------:R-:W-:Y:S02]  /*0bf0*/  SHF.R.S32.HI R3, RZ, 0x2, R3 ;  /* 0x00000002ff037819 */ /* 0x000fe40000011403 */
[----:B------:R-:W-:-:S03]  /*0c00*/  SHF.R.S32.HI R9, RZ, 0x1f, R150 ;  /* 0x0000001fff097819 */ /* 0x000fc60000011496 */
[----:B------:R-:W-:Y:S01]  /*0c10*/  IMAD.SHL.U32 R3, R3, 0x40, RZ ;  /* 0x0000004003037824 */ /* 0x000fe200078e00ff */
[----:B------:R-:W-:Y:S01]  /*0c20*/  LEA.HI R10, R9, R150, RZ, 0x2 ;  /* 0x00000096090a7211 */ /* 0x000fe200078f10ff */
[----:B------:R-:W-:Y:S02]  /*0c30*/  IMAD R13, R7, 0x10, R2 ;  /* 0x00000010070d7824 */ /* 0x000fe400078e0202 */
[----:B------:R-:W-:Y:S01]  /*0c40*/  IMAD.SHL.U32 R4, R4, 0x8, RZ ;  /* 0x0000000804047824 */ /* 0x000fe200078e00ff */
[--C-:B------:R-:W-:Y:S02]  /*0c50*/  SHF.R.S32.HI R11, RZ, 0x2, R10.reuse ;  /* 0x00000002ff0b7819 */ /* 0x100fe4000001140a */
[----:B------:R-:W-:Y:S02]  /*0c60*/  SHF.R.S32.HI R12, RZ, 0x1f, R10 ;  /* 0x0000001fff0c7819 */ /* 0x000fe4000001140a */
[----:B------:R-:W-:Y:S02]  /*0c70*/  LOP3.LUT R3, R3, 0x40, RZ, 0xc0, !PT ;  /* 0x0000004003037812 */ /* 0x000fe400078ec0ff */
[----:B------:R-:W-:Y:S01]  /*0c80*/  SHF.R.S32.HI R151, RZ, 0x7, R151 ;  /* 0x00000007ff977819 */ /* 0x000fe20000011497 */
[----:B------:R-:W-:Y:S01]  /*0c90*/  IMAD.U32 R154, R13, 0x20, R4 ;  /* 0x000000200d9a7824 */ /* 0x000fe200078e0004 */
[----:B------:R-:W-:-:S02]  /*0ca0*/  LOP3.LUT R6, R6, 0x7fffff80, RZ, 0xc0, !PT ;  /* 0x7fffff8006067812 */ /* 0x000fc400078ec0ff */
[----:B------:R-:W-:Y:S02]  /*0cb0*/  LEA.HI R12, R12, R11, RZ, 0x3 ;  /* 0x0000000b0c0c7211 */ /* 0x000fe400078f18ff */
[----:B------:R-:W-:Y:S01]  /*0cc0*/  LOP3.LUT R4, R3, 0x8, R4, 0xf8, !PT ;  /* 0x0000000803047812 */ /* 0x000fe200078ef804 */
[----:B------:R-:W-:Y:S01]  /*0cd0*/  IMAD.HI R8, R151, 0x55555556, RZ ;  /* 0x5555555697087827 */ /* 0x000fe200078e02ff */
[----:B------:R-:W-:Y:S02]  /*0ce0*/  SHF.R.U32.HI R3, RZ, 0x3, R3 ;  /* 0x00000003ff037819 */ /* 0x000fe40000011603 */
[----:B------:R-:W-:Y:S01]  /*0cf0*/  IADD3 R5, R2, -R5, RZ ;  /* 0x8000000502057210 */ /* 0x000fe20007ffe0ff */
[----:B------:R-:W-:Y:S01]  /*0d00*/  IMAD R6, R7, 0x100, R6 ;  /* 0x0000010007067824 */ /* 0x000fe200078e0206 */
[----:B------:R-:W-:Y:S02]  /*0d10*/  LEA.HI R0, R0, R155, RZ, 0x2 ;  /* 0x0000009b00007211 */ /* 0x000fe400078f10ff */
[----:B------:R-:W-:-:S02]  /*0d20*/  LOP3.LUT R12, R12, 0xfffffff8, RZ, 0xc0, !PT ;  /* 0xfffffff80c0c7812 */ /* 0x000fc400078ec0ff */
[----:B------:R-:W-:Y:S02]  /*0d30*/  LEA.HI R9, R9, R150, RZ, 0x5 ;  /* 0x0000009609097211 */ /* 0x000fe400078f28ff */
[----:B------:R-:W-:Y:S01]  /*0d40*/  LOP3.LUT R3, R4, R3, RZ, 0x3c, !PT ;  /* 0x0000000304037212 */ /* 0x000fe200078e3cff */
[----:B------:R-:W-:Y:S01]  /*0d50*/  IMAD R6, R5, 0x10, R6 ;  /* 0x0000001005067824 */ /* 0x000fe200078e0206 */
[----:B------:R-:W-:Y:S01]  /*0d60*/  LOP3.LUT R4, R0, 0x1ffffffc, RZ, 0xc0, !PT ;  /* 0x1ffffffc00047812 */ /* 0x000fe200078ec0ff */
[----:B------:R-:W-:Y:S01]  /*0d70*/  IMAD.IADD R12, R11, 0x1, -R12 ;  /* 0x000000010b0c7824 */ /* 0x000fe200078e0a0c */
[----:B------:R-:W-:Y:S02]  /*0d80*/  LEA.HI R8, R8, R8, RZ, 0x1 ;  /* 0x0000000808087211 */ /* 0x000fe400078f08ff */
[----:B------:R-:W-:Y:S02]  /*0d90*/  LOP3.LUT R7, R10, 0x7ffffffc, RZ, 0xc0, !PT ;  /* 0x7ffffffc0a077812 */ /* 0x000fe400078ec0ff */
[----:B------:R-:W-:Y:S01]  /*0da0*/  SHF.R.S32.HI R9, RZ, 0x5, R9 ;  /* 0x00000005ff097819 */ /* 0x000fe20000011409 */
[----:B------:R-:W-:Y:S01]  /*0db0*/  IMAD.IADD R2, R3, 0x1, R6 ;  /* 0x0000000103027824 */ /* 0x000fe200078e0206 */
[----:B------:R-:W-:Y:S01]  /*0dc0*/  IADD3 R7, R150, -R7, RZ ;  /* 0x8000000796077210 */ /* 0x000fe20007ffe0ff */
[----:B------:R-:W-:-:S02]  /*0dd0*/  IMAD.IADD R4, R155, 0x1, -R4 ;  /* 0x000000019b047824 */ /* 0x000fc400078e0a04 */
[----:B------:R-:W-:Y:S02]  /*0de0*/  IMAD.MOV.U32 R152, RZ, RZ, -0x2 ;  /* 0xfffffffeff987424 */ /* 0x000fe400078e00ff */
[----:B------:R-:W-:Y:S02]  /*0df0*/  IMAD R8, R8, -0x3, R151 ;  /* 0xfffffffd08087824 */ /* 0x000fe400078e0297 */
[----:B------:R-:W-:Y:S01]  /*0e00*/  IMAD R9, R9, 0x10, R12 ;  /* 0x0000001009097824 */ /* 0x000fe200078e020c */
[----:B------:R-:W-:Y:S01]  /*0e10*/  SHF.R.S32.HI R18, RZ, 0x2, R0 ;  /* 0x00000002ff127819 */ /* 0x000fe20000011400 */
[----:B------:R-:W-:Y:S01]  /*0e20*/  IMAD R152, R7, R152, 0x90 ;  /* 0x0000009007987424 */ /* 0x000fe200078e0298 */
[----:B------:R-:W-:Y:S01]  /*0e30*/  SHF.L.U32 R17, R4, 0x3, RZ ;  /* 0x0000000304117819 */ /* 0x000fe200000006ff */
[----:B------:R-:W-:Y:S01]  /*0e40*/  IMAD R153, R8, 0x40, R9 ;  /* 0x0000004008997824 */ /* 0x000fe200078e0209 */
[----:B------:R-:W-:Y:S01]  /*0e50*/  LEA R2, R2, UR36, 0x1 ;  /* 0x0000002402027c11 */ /* 0x000fe2000f8e08ff */
[----:B------:R-:W-:-:S02]  /*0e60*/  IMAD.MOV.U32 R149, RZ, RZ, RZ ;  /* 0x000000ffff957224 */ /* 0x000fc400078e00ff */
[----:B------:R-:W-:Y:S01]  /*0e70*/  IMAD.MOV.U32 R16, RZ, RZ, RZ ;  /* 0x000000ffff107224 */ /* 0x000fe200078e00ff */
[----:B------:R-:W-:Y:S01]  /*0e80*/  UMOV UR39, URZ ;  /* 0x0000003f00277c82 */ /* 0x000fe20008000000 */
[----:B--2---:R-:W-:-:S07]  /*0e90*/  LOP3.LUT R144, R14, 0x1, RZ, 0xfc, !PT ;  /* 0x000000010e907812 */ /* 0x004fce00078efcff */
.L_x_158:
[----:B---3-5:R-:W0:Y:S01]  /*0ea0*/  LDC.64 R4, c[0x0][0xc60] ;  /* 0x00031800ff047b82 */ /* 0x028e220000000a00 */
[----:B------:R-:W-:Y:S01]  /*0eb0*/  ULDC.64 UR4, c[0x0][0xa28] ;  /* 0x00028a0000047ab9 */ /* 0x000fe20000000a00 */
[----:B------:R-:W-:Y:S01]  /*0ec0*/  IMAD.MOV.U32 R0, RZ, RZ, RZ ;  /* 0x000000ffff007224 */ /* 0x000fe200078e00ff */
[----:B------:R-:W-:Y:S01]  /*0ed0*/  ULDC.64 UR6, c[0x0][0xa20] ;  /* 0x0002880000067ab9 */ /* 0x000fe20000000a00 */
[----:B0-----:R-:W-:-:S05]  /*0ee0*/  IMAD.WIDE R4, R31, 0x4, R4 ;  /* 0x000000041f047825 */ /* 0x001fca00078e0204 */
[----:B--2---:R-:W2:Y:S01]  /*0ef0*/  LDG.E R145, desc[UR60][R4.64] ;  /* 0x0000003c04917981 */ /* 0x004ea2000c1e1900 */
[----:B------:R-:W-:-:S04]  /*0f00*/  ISETP.NE.U32.AND P0, PT, RZ, UR4, PT ;  /* 0x00000004ff007c0c */ /* 0x000fc8000bf05070 */
[----:B------:R-:W-:Y:S02]  /*0f10*/  ISETP.NE.AND.EX P0, PT, RZ, UR5, PT, P0 ;  /* 0x00000005ff007c0c */ /* 0x000fe4000bf05300 */
[----:B--2---:R-:W-:-:S11]  /*0f20*/  SHF.R.S32.HI R148, RZ, 0x1f, R145 ;  /* 0x0000001fff947819 */ /* 0x004fd60000011491 */
[----:B------:R-:W-:-:S04]  /*0f30*/  @P0 LEA R6, P1, R145, UR4, 0x2 ;  /* 0x0000000491060c11 */ /* 0x000fc8000f8210ff */
[----:B------:R-:W-:Y:S01]  /*0f40*/  @P0 LEA.HI.X R7, R145, UR5, R148, 0x2, P1 ;  /* 0x0000000591070c11 */ /* 0x000fe200088f1494 */
[----:B------:R-:W-:-:S04]  /*0f50*/  ULDC.64 UR4, c[0x0][0x3f8] ;  /* 0x0000fe0000047ab9 */ /* 0x000fc80000000a00 */
[----:B------:R0:W5:Y:S01]  /*0f60*/  @P0 LDG.E R0, desc[UR60][R6.64] ;  /* 0x0000003c06000981 */ /* 0x000162000c1e1900 */
[----:B------:R-:W-:Y:S01]  /*0f70*/  ISETP.NE.U32.AND P0, PT, RZ, UR6, PT ;  /* 0x00000006ff007c0c */ /* 0x000fe2000bf05070 */
[----:B------:R-:W-:-:S03]  /*0f80*/  UISETP.NE.U32.AND UP0, UPT, UR4, URZ, UPT ;  /* 0x0000003f0400728c */ /* 0x000fc6000bf05070 */
[----:B------:R-:W-:Y:S01]  /*0f90*/  ISETP.NE.AND.EX P0, PT, RZ, UR7, PT, P0 ;  /* 0x00000007ff007c0c */ /* 0x000fe2000bf05300 */
[----:B------:R-:W-:Y:S01]  /*0fa0*/  UISETP.NE.AND.EX UP0, UPT, UR5, URZ, UPT, UP0 ;  /* 0x0000003f0500728c */ /* 0x000fe2000bf05300 */
[----:B------:R-:W-:Y:S02]  /*0fb0*/  ULDC UR4, c[0x0][0x404] ;  /* 0x0001010000047ab9 */ /* 0x000fe40000000800 */
[----:B------:R-:W-:Y:S01]  /*0fc0*/  ULDC UR5, c[0x0][0x2e0] ;  /* 0x0000b80000057ab9 */ /* 0x000fe20000000800 */
[----:B------:R-:W-:-:S04]  /*0fd0*/  USEL UR4, UR4, 0x1, UP0 ;  /* 0x0000000104047887 */ /* 0x000fc80008000000 */
[----:B------:R-:W-:-:S04]  /*0fe0*/  UIMAD UR4, UR4, UR5, URZ ;  /* 0x00000005040472a4 */ /* 0x000fc8000f8e023f */
[C---:B------:R-:W-:Y:S02]  /*0ff0*/  @P0 LEA R4, P1, R145.reuse, UR6, 0x2 ;  /* 0x0000000691040c11 */ /* 0x040fe4000f8210ff */
[----:B------:R-:W-:Y:S02]  /*1000*/  IMAD.U32 R23, RZ, RZ, UR4 ;  /* 0x00000004ff177e24 */ /* 0x000fe4000f8e00ff */
[----:B------:R-:W-:-:S05]  /*1010*/  @P0 LEA.HI.X R5, R145, UR7, R148, 0x2, P1 ;  /* 0x0000000791050c11 */ /* 0x000fca00088f1494 */
[----:B------:R0:W5:Y:S01]  /*1020*/  @P0 LDG.E R23, desc[UR60][R4.64] ;  /* 0x0000003c04170981 */ /* 0x000162000c1e1900 */
[----:B-1--4-:R-:W-:Y:S05]  /*1030*/  @P0 BRA `(.L_x_125) ;  /* 0x0000000000240947 */ /* 0x012fea0003800000 */
[----:B------:R-:W-:Y:S02]  /*1040*/  ULDC.64 UR4, c[0x0][0xa08] ;  /* 0x0002820000047ab9 */ /* 0x000fe40000000a00 */
[----:B------:R-:W-:-:S04]  /*1050*/  ISETP.NE.U32.AND P0, PT, RZ, UR4, PT ;  /* 0x00000004ff007c0c */ /* 0x000fc8000bf05070 */
[----:B------:R-:W-:-:S13]  /*1060*/  ISETP.NE.AND.EX P0, PT, RZ, UR5, PT, P0 ;  /* 0x00000005ff007c0c */ /* 0x000fda000bf05300 */
[----:B------:R-:W-:Y:S05]  /*1070*/  @!P0 BRA `(.L_x_125) ;  /* 0x0000000000148947 */ /* 0x000fea0003800000 */
[----:B0-----:R-:W0:Y:S02]  /*1080*/  LDC.64 R4, c[0x0][0xa08] ;  /* 0x00028200ff047b82 */ /* 0x001e240000000a00 */
[----:B0-----:R-:W-:-:S05]  /*1090*/  IMAD.WIDE R4, R145, 0x4, R4 ;  /* 0x0000000491047825 */ /* 0x001fca00078e0204 */
[----:B-----5:R-:W2:Y:S04]  /*10a0*/  LDG.E R23, desc[UR60][R4.64] ;  /* 0x0000003c04177981 */ /* 0x020ea8000c1e1900 */
[----:B------:R-:W2:Y:S02]  /*10b0*/  LDG.E R6, desc[UR60][R4.64+0x4] ;  /* 0x0000043c04067981 */ /* 0x000ea4000c1e1900 */
[----:B--2---:R-:W-:-:S07]  /*10c0*/  IMAD.IADD R23, R6, 0x1, -R23 ;  /* 0x0000000106177824 */ /* 0x004fce00078e0a17 */
.L_x_125:
[----:B-----5:R-:W-:Y:S01]  /*10d0*/  IMAD.IADD R23, R23, 0x1, -R0 ;  /* 0x0000000117177824 */ /* 0x020fe200078e0a00 */
[----:B------:R-:W-:Y:S01]  /*10e0*/  PLOP3.LUT P0, PT, PT, PT, PT, 0x80, 0x0 ;  /* 0x000000000000781c */ /* 0x000fe20003f0f070 */
[----:B------:R-:W-:Y:S01]  /*10f0*/  IMAD.MOV.U32 R147, RZ, RZ, R29 ;  /* 0x000000ffff937224 */ /* 0x000fe200078e001d */
[----:B------:R-:W-:Y:S01]  /*1100*/  CS2R R38, SRZ ;  /* 0x0000000000267805 */ /* 0x000fe2000001ff00 */
[C---:B------:R-:W-:Y:S01]  /*1110*/  VIADD R0, R23.reuse, 0x8f ;  /* 0x0000008f17007836 */ /* 0x040fe20000000000 */
[----:B------:R-:W-:Y:S01]  /*1120*/  ISETP.GE.AND P1, PT, R23, 0x1, PT ;  /* 0x000000011700780c */ /* 0x000fe20003f26270 */
[----:B------:R-:W-:Y:S01]  /*1130*/  IMAD.MOV.U32 R146, RZ, RZ, R30 ;  /* 0x000000ffff927224 */ /* 0x000fe200078e001e */
[----:B------:R-:W-:Y:S01]  /*1140*/  CS2R R34, SRZ ;  /* 0x0000000000227805 */ /* 0x000fe2000001ff00 */
[----:B------:R-:W-:Y:S01]  /*1150*/  IMAD.HI R0, R0, 0x38e38e39, RZ ;  /* 0x38e38e3900007827 */ /* 0x000fe200078e02ff */
[----:B------:R-:W-:Y:S02]  /*1160*/  CS2R R32, SRZ ;  /* 0x0000000000207805 */ /* 0x000fe4000001ff00 */
[----:B------:R-:W-:-:S02]  /*1170*/  CS2R R44, SRZ ;  /* 0x00000000002c7805 */ /* 0x000fc4000001ff00 */
[----:B------:R-:W-:Y:S02]  /*1180*/  CS2R R36, SRZ ;  /* 0x0000000000247805 */ /* 0x000fe4000001ff00 */
[----:B------:R-:W-:Y:S02]  /*1190*/  CS2R R42, SRZ ;  /* 0x00000000002a7805 */ /* 0x000fe4000001ff00 */
[----:B------:R-:W-:Y:S02]  /*11a0*/  SHF.R.U32.HI R3, RZ, 0x1f, R0 ;  /* 0x0000001fff037819 */ /* 0x000fe40000011600 */
[----:B------:R-:W-:Y:S02]  /*11b0*/  CS2R R48, SRZ ;  /* 0x0000000000307805 */ /* 0x000fe4000001ff00 */
[----:B------:R-:W-:Y:S02]  /*11c0*/  CS2R R46, SRZ ;  /* 0x00000000002e7805 */ /* 0x000fe4000001ff00 */
[----:B------:R-:W-:-:S02]  /*11d0*/  CS2R R40, SRZ ;  /* 0x0000000000287805 */ /* 0x000fc4000001ff00 */
[----:B------:R-:W-:Y:S01]  /*11e0*/  LEA.HI.SX32 R22, R0, R3, 0x1b ;  /* 0x0000000300167211 */ /* 0x000fe200078fdaff */
[----:B------:R-:W-:Y:S01]  /*11f0*/  IMAD.MOV.U32 R3, RZ, RZ, RZ ;  /* 0x000000ffff037224 */ /* 0x000fe200078e00ff */
[----:B------:R-:W-:Y:S02]  /*1200*/  MOV R0, RZ ;  /* 0x000000ff00007202 */ /* 0x000fe40000000f00 */
        /* <DEDUP_REMOVED lines=11> */
[----:B0-----:R-:W-:Y:S01]  /*12c0*/  CS2R R6, SRZ ;  /* 0x0000000000067805 */ /* 0x001fe2000001ff00 */
[----:B------:R-:W-:Y:S01]  /*12d0*/  IMAD.MOV.U32 R8, RZ, RZ, RZ ;  /* 0x000000ffff087224 */ /* 0x000fe200078e00ff */
[----:B------:R-:W-:Y:S01]  /*12e0*/  CS2R R80, SRZ ;  /* 0x0000000000507805 */ /* 0x000fe2000001ff00 */
[----:B------:R-:W-:Y:S02]  /*12f0*/  IMAD.MOV.U32 R20, RZ, RZ, RZ ;  /* 0x000000ffff147224 */ /* 0x000fe400078e00ff */
[----:B------:R-:W-:Y:S02]  /*1300*/  IMAD.MOV.U32 R83, RZ, RZ, RZ ;  /* 0x000000ffff537224 */ /* 0x000fe400078e00ff */
[----:B------:R-:W-:Y:S01]  /*1310*/  IMAD.MOV.U32 R85, RZ, RZ, RZ ;  /* 0x000000ffff557224 */ /* 0x000fe200078e00ff */
[----:B------:R-:W-:Y:S06]  /*1320*/  @!P1 BRA `(.L_x_126) ;  /* 0x0000008c00809947 */ /* 0x000fec0003800000 */
[----:B------:R-:W0:Y:S01]  /*1330*/  SHFL.IDX PT, R0, R151, RZ, 0x1f ;  /* 0x00001fff97007589 */ /* 0x000e2200000e0000 */
[----:B------:R-:W-:-:S04]  /*1340*/  UIADD3 UR6, UR36, 0x24300, URZ ;  /* 0x0002430024067890 */ /* 0x000fc8000fffe03f */
[----:B------:R-:W-:-:S06]  /*1350*/  ULOP3.LUT UP0, URZ, UR6, 0x9f, URZ, 0xc0, !UPT ;  /* 0x0000009f063f7892 */ /* 0x000fcc000f80c03f */
[----:B------:R-:W-:Y:S02]  /*1360*/  PLOP3.LUT P0, PT, PT, PT, UP0, 0x80, 0x0 ;  /* 0x000000000000781c */ /* 0x000fe40003f0f008 */
[----:B0-----:R-:W-:-:S13]  /*1370*/  R2UR UR38, R0 ;  /* 0x00000000002672ca */ /* 0x001fda00000e0000 */
[----:B------:R-:W-:-:S04]  /*1380*/  UIMAD.WIDE UR4, UR38, 0x55555556, URZ ;  /* 0x55555556260478a5 */ /* 0x000fc8000f8e023f */
[----:B------:R-:W-:-:S04]  /*1390*/  ULEA.HI UR5, UR5, UR5, URZ, 0x1 ;  /* 0x0000000505057291 */ /* 0x000fc8000f8f083f */
[----:B------:R-:W-:-:S04]  /*13a0*/  UIMAD UR40, UR5, -0x3, UR38 ;  /* 0xfffffffd052878a4 */ /* 0x000fc8000f8e0226 */
[----:B------:R-:W-:-:S04]  /*13b0*/  ULEA UR4, UR40, UR6, 0xb ;  /* 0x0000000628047291 */ /* 0x000fc8000f8e583f */
[----:B------:R-:W-:-:S04]  /*13c0*/  USHF.R.U32.HI UR4, URZ, 0x4, UR4 ;  /* 0x000000043f047899 */ /* 0x000fc80008011604 */
[----:B------:R-:W-:Y:S01]  /*13d0*/  ULOP3.LUT UR37, UR4, 0x3fff, URZ, 0xc0, !UPT ;  /* 0x00003fff04257892 */ /* 0x000fe2000f8ec03f */
[----:B------:R-:W-:Y:S11]  /*13e0*/  @!P0 BRA `(.L_x_127) ;  /* 0x0000000000408947 */ /* 0x000ff60003800000 */
[----:B------:R-:W-:Y:S01]  /*13f0*/  MOV R0, 0x0 ;  /* 0x0000000000007802 */ /* 0x000fe20000000f00 */
[----:B------:R-:W-:Y:S01]  /*1400*/  ULDC.64 UR4, c[0x4][0xa8] ;  /* 0x01002a0000047ab9 */ /* 0x000fe20000000a00 */
[----:B------:R-:W-:Y:S01]  /*1410*/  ULDC.64 UR6, c[0x4][0x20] ;  /* 0x0100080000067ab9 */ /* 0x000fe20000000a00 */
[----:B------:R-:W-:Y:S01]  /*1420*/  IMAD.U32 R4, RZ, RZ, UR4 ;  /* 0x00000004ff047e24 */ /* 0x000fe2000f8e00ff */
[----:B------:R0:W1:Y:S01]  /*1430*/  LDC.64 R14, c[0x4][R0] ;  /* 0x01000000000e7b82 */ /* 0x0000620000000a00 */
[----:B------:R-:W-:Y:S01]  /*1440*/  MOV R5, UR5 ;  /* 0x0000000500057c02 */ /* 0x000fe20008000f00 */
[----:B------:R-:W-:Y:S01]  /*1450*/  ULDC.64 UR4, c[0x4][0xb0] ;  /* 0x01002c0000047ab9 */ /* 0x000fe20000000a00 */
[----:B------:R-:W-:Y:S01]  /*1460*/  IMAD.U32 R10, RZ, RZ, UR6 ;  /* 0x00000006ff0a7e24 */ /* 0x000fe2000f8e00ff */
[----:B------:R-:W-:Y:S01]  /*1470*/  MOV R13, RZ ;  /* 0x000000ff000d7202 */ /* 0x000fe20000000f00 */
[----:B------:R-:W-:Y:S02]  /*1480*/  IMAD.U32 R6, RZ, RZ, UR4 ;  /* 0x00000004ff067e24 */ /* 0x000fe4000f8e00ff */
[----:B------:R-:W-:-:S02]  /*1490*/  IMAD.U32 R7, RZ, RZ, UR5 ;  /* 0x00000005ff077e24 */ /* 0x000fc4000f8e00ff */
[----:B------:R-:W-:Y:S02]  /*14a0*/  IMAD.U32 R11, RZ, RZ, UR7 ;  /* 0x00000007ff0b7e24 */ /* 0x000fe4000f8e00ff */
[----:B------:R-:W-:Y:S02]  /*14b0*/  IMAD.MOV.U32 R8, RZ, RZ, 0x70 ;  /* 0x00000070ff087424 */ /* 0x000fe400078e00ff */
[----:B0-----:R-:W-:-:S07]  /*14c0*/  IMAD.MOV.U32 R12, RZ, RZ, 0x1 ;  /* 0x00000001ff0c7424 */ /* 0x001fce00078e00ff */
[----:B------:R-:W-:-:S07]  /*14d0*/  LEPC R20, `(.L_x_127) ;  /* 0x000000001014794e */ /* 0x000fce0000000000 */
[----:B-1----:R-:W-:Y:S05]  /*14e0*/  CALL.ABS.NOINC R14 ;  /* 0x000000000e007343 */ /* 0x002fea0003c00000 */
.L_x_127:
[----:B------:R-:W-:Y:S02]  /*14f0*/  LEA.HI R0, R149, R149, RZ, 0x1 ;  /* 0x0000009595007211 */ /* 0x000fe400078f08ff */
[----:B------:R-:W-:Y:S02]  /*1500*/  ISETP.NE.AND P0, PT, R144, 0x3, PT ;  /* 0x000000039000780c */ /* 0x000fe40003f05270 */
[----:B------:R-:W-:-:S05]  /*1510*/  LOP3.LUT R0, R0, 0xfffffffe, RZ, 0xc0, !PT ;  /* 0xfffffffe00007812 */ /* 0x000fca00078ec0ff */
[----:B------:R-:W-:-:S05]  /*1520*/  IMAD.IADD R0, R149, 0x1, -R0 ;  /* 0x0000000195007824 */ /* 0x000fca00078e0a00 */
[----:B------:R-:W-:-:S04]  /*1530*/  SHF.L.U32 R0, R0, 0x1f, RZ ;  /* 0x0000001f00007819 */ /* 0x000fc800000006ff */
[----:B------:R-:W0:Y:S02]  /*1540*/  SYNCS.PHASECHK.TRANS64.TRYWAIT P1, [UR36+0x31c00], R0 ;  /* 0x031c0000ff0075a7 */ /* 0x000e240008020164 */
[----:B0-----:R-:W-:Y:S05]  /*1550*/  @!P1 BRA `(.L_x_128) ;  /* 0x000000e800209947 */ /* 0x001fea0003800000 */
.L_x_244:
[----:B------:R-:W-:Y:S05]  /*1560*/  @!P0 BRA `(.L_x_129) ;  /* 0x0000000000048947 */ /* 0x000fea0003800000 */
[----:B------:R-:W-:Y:S01]  /*1570*/  BPT.TRAP 0x1 ;  /* 0x000000040000795c */ /* 0x000fe20000300000 */
.L_x_129:
[----:B0-----:R-:W-:Y:S01]  /*1580*/  IMAD.U32 R0, RZ, RZ, UR39 ;  /* 0x00000027ff007e24 */ /* 0x001fe2000f8e00ff */
[----:B------:R-:W-:-:S04]  /*1590*/  SHF.L.U32 R3, R16, 0x1f, RZ ;  /* 0x0000001f10037819 */ /* 0x000fc800000006ff */
[----:B------:R-:W-:-:S04]  /*15a0*/  LEA R0, R0, UR36, 0x3 ;  /* 0x0000002400007c11 */ /* 0x000fc8000f8e18ff */
[----:B------:R0:W1:Y:S01]  /*15b0*/  SYNCS.PHASECHK.TRANS64.TRYWAIT P2, [R0+URZ+0x31c30], R3 ;  /* 0x031c3003000075a7 */ /* 0x000062000804017f */
[----:B------:R-:W-:Y:S05]  /*15c0*/  @!P0 BRA `(.L_x_130) ;  /* 0x0000000000048947 */ /* 0x000fea0003800000 */
[----:B------:R-:W-:Y:S01]  /*15d0*/  BPT.TRAP 0x1 ;  /* 0x000000040000795c */ /* 0x000fe20000300000 */
.L_x_130:
[----:B------:R-:W2:Y:S01]  /*15e0*/  S2R R4, SR_TID.X ;  /* 0x0000000000047919 */ /* 0x000ea20000002100 */
[----:B------:R-:W-:Y:S01]  /*15f0*/  IMAD.MOV.U32 R71, RZ, RZ, RZ ;  /* 0x000000ffff477224 */ /* 0x000fe200078e00ff */
[----:B--2---:R-:W-:Y:S01]  /*1600*/  LOP3.LUT P1, RZ, R4, 0x7f, RZ, 0xc0, !PT ;  /* 0x0000007f04ff7812 */ /* 0x004fe2000782c0ff */
[----:B-1----:R-:W-:-:S12]  /*1610*/  @P2 BRA `(.L_x_131) ;  /* 0x0000000000082947 */ /* 0x002fd80003800000 */
[----:B------:R-:W1:Y:S02]  /*1620*/  SYNCS.PHASECHK.TRANS64.TRYWAIT P2, [R0+URZ+0x31c30], R3 ;  /* 0x031c3003000075a7 */ /* 0x000e64000804017f */
[----:B-1----:R-:W-:Y:S05]  /*1630*/  @!P2 BRA `(.L_x_132) ;  /* 0x000000e80000a947 */ /* 0x002fea0003800000 */
.L_x_131:
[----:B------:R-:W-:Y:S05]  /*1640*/  WARPSYNC.ALL ;  /* 0x0000000000007948 */ /* 0x000fea0003800000 */
[----:B------:R-:W-:Y:S01]  /*1650*/  UIADD3 UR4, UR36, 0x16a00, URZ ;  /* 0x00016a0024047890 */ /* 0x000fe2000fffe03f */
[----:B------:R-:W-:Y:S01]  /*1660*/  WARPGROUP.ARRIVE ;  /* 0x00000000000079c5 */ /* 0x000fe20000000000 */
[----:B------:R-:W-:Y:S01]  /*1670*/  ULEA UR40, UR40, UR36, 0xc ;  /* 0x0000002428287291 */ /* 0x000fe2000f8e603f */
[----:B------:R-:W-:Y:S01]  /*1680*/  P2R R14, PR, RZ, 0x1 ;  /* 0x00000001ff0e7803 */ /* 0x000fe20000000000 */
[----:B------:R-:W-:Y:S01]  /*1690*/  USHF.R.U32.HI UR4, URZ, 0x4, UR4 ;  /* 0x000000043f047899 */ /* 0x000fe20008011604 */
[----:B01----:R-:W-:Y:S01]  /*16a0*/  @!P1 VIADD R0, R0, 0x31c40 ;  /* 0x00031c4000009836 */ /* 0x003fe20000000000 */
        /* <DEDUP_REMOVED lines=9> */
[----:B------:R-:W-:Y:S01]  /*1740*/  UIADD3 UR6, UR26, 0x40, URZ ;  /* 0x000000401a067890 */ /* 0x000fe2000fffe03f */
[----:B------:R-:W-:-:S03]  /*1750*/  UMOV UR5, UR25 ;  /* 0x0000001900057c82 */ /* 0x000fc60008000000 */
[----:B------:R-:W-:Y:S01]  /*1760*/  UMOV UR4, UR24 ;  /* 0x0000001800047c82 */ /* 0x000fe20008000000 */
[----:B------:R-:W-:Y:S01]  /*1770*/  UMOV UR7, 0x80000020 ;  /* 0x8000002000077882 */ /* 0x000fe20000000000 */
[----:B------:R-:W-:Y:S01]  /*1780*/  HGMMA.64x16x16.F32.BF16 R96, gdesc[UR24], RZ, !UPT, gsb0 ;  /* 0x00200000186079f0 */ /* 0x000fe2000c0018ff */
[----:B------:R-:W-:Y:S02]  /*1790*/  UIADD3 UR8, UR26, 0x80, URZ ;  /* 0x000000801a087890 */ /* 0x000fe4000fffe03f */
[----:B------:R-:W-:Y:S02]  /*17a0*/  UIADD3 UR9, UR26, 0xc0, URZ ;  /* 0x000000c01a097890 */ /* 0x000fe4000fffe03f */
        /* <DEDUP_REMOVED lines=14> */
[----:B------:R-:W-:-:S02]  /*1890*/  WARPGROUP.DEPBAR.LE gsb0, 0x0 ;  /* 0x00008000000079c5 */ /* 0x000fc40000010000 */
        /* <DEDUP_REMOVED lines=99> */
[----:B------:R-:W-:Y:S01]  /*1ed0*/  UMOV UR11, 0x80000020 ;  /* 0x80000020000b7882 */ /* 0x000fe20000000000 */
        /* <DEDUP_REMOVED lines=184> */
[----:B------:R-:W0:Y:S01]  /*2a60*/  MUFU.TANH R7, R7 ;  /* 0x0000000700077308 */ /* 0x000e220000002400 */
[----:B------:R-:W-:Y:S01]  /*2a70*/  UMOV UR23, 0x80000020 ;  /* 0x8000002000177882 */ /* 0x000fe20000000000 */
[----:B------:R-:W-:Y:S01]  /*2a80*/  FMUL.FTZ R3, R98, UR6 ;  /* 0x0000000662037c20 */ /* 0x000fe20008410000 */
[----:B------:R-:W-:Y:S01]  /*2a90*/  FMUL.FTZ R5, R99, UR6 ;  /* 0x0000000663057c20 */ /* 0x000fe20008410000 */
[----:B------:R-:W-:-:S04]  /*2aa0*/  FMUL.FTZ R11, R102, UR6 ;  /* 0x00000006660b7c20 */ /* 0x000fc80008410000 */
[----:B------:R-:W-:Y:S08]  /*2ab0*/  MUFU.TANH R9, R9 ;  /* 0x0000000900097308 */ /* 0x000ff00000002400 */
[----:B------:R-:W1:Y:S08]  /*2ac0*/  MUFU.TANH R10, R10 ;  /* 0x0000000a000a7308 */ /* 0x000e700000002400 */
        /* <DEDUP_REMOVED lines=10> */
[----:B------:R-:W-:Y:S01]  /*2b70*/  MUFU.TANH R11, R11 ;  /* 0x0000000b000b7308 */ /* 0x000fe20000002400 */
[----:B------:R-:W-:Y:S01]  /*2b80*/  HGMMA.64x16x16.F32.BF16 R80, gdesc[UR20], R80, gsb0 ;  /* 0x00200000145079f0 */ /* 0x000fe20008001850 */
[----:B------:R-:W-:Y:S01]  /*2b90*/  UIADD3 UR22, UR26, 0x542, URZ ;  /* 0x000005421a167890 */ /* 0x000fe2000fffe03f */
[----:B------:R-:W-:Y:S01]  /*2ba0*/  FMUL.FTZ R15, R90, UR6 ;  /* 0x000000065a0f7c20 */ /* 0x000fe20008410000 */
[----:B------:R-:W-:Y:S01]  /*2bb0*/  UMOV UR23, 0x80000020 ;  /* 0x8000002000177882 */ /* 0x000fe20000000000 */
[----:B------:R-:W-:Y:S01]  /*2bc0*/  FMUL.FTZ R13, R91, UR6 ;  /* 0x000000065b0d7c20 */ /* 0x000fe20008410000 */
[----:B------:R-:W-:Y:S01]  /*2bd0*/  FMUL.FTZ R64, R94, UR6 ;  /* 0x000000065e407c20 */ /* 0x000fe20008410000 */
[----:B------:R-:W-:Y:S01]  /*2be0*/  FMUL.FTZ R21, R95, UR6 ;  /* 0x000000065f157c20 */ /* 0x000fe20008410000 */
[----:B------:R-:W-:Y:S08]  /*2bf0*/  MUFU.TANH R65, R65 ;  /* 0x0000004100417308 */ /* 0x000ff00000002400 */
[----:B------:R-:W-:Y:S08]  /*2c00*/  MUFU.TANH R67, R67 ;  /* 0x0000004300437308 */ /* 0x000ff00000002400 */
[----:B------:R-:W-:Y:S08]  /*2c10*/  MUFU.TANH R69, R69 ;  /* 0x0000004500457308 */ /* 0x000ff00000002400 */
[----:B------:R-:W-:Y:S08]  /*2c20*/  MUFU.TANH R12, R12 ;  /* 0x0000000c000c7308 */ /* 0x000ff00000002400 */
        /* <DEDUP_REMOVED lines=11> */
[----:B------:R-:W4:Y:S01]  /*2ce0*/  MUFU.TANH R20, R20 ;  /* 0x0000001400147308 */ /* 0x000f220000002400 */
[----:B------:R-:W-:Y:S01]  /*2cf0*/  UMOV UR23, 0x80000020 ;  /* 0x8000002000177882 */ /* 0x000fe20000000000 */
[----:B------:R-:W-:Y:S01]  /*2d00*/  FMUL.FTZ R68, R82, UR6 ;  /* 0x0000000652447c20 */ /* 0x000fe20008410000 */
[----:B------:R-:W-:Y:S01]  /*2d10*/  FMUL.FTZ R81, R81, UR6 ;  /* 0x0000000651517c20 */ /* 0x000fe20008410000 */
[----:B------:R-:W-:-:S04]  /*2d20*/  FMUL.FTZ R85, R85, UR6 ;  /* 0x0000000655557c20 */ /* 0x000fc80008410000 */
[----:B------:R-:W-:Y:S08]  /*2d30*/  MUFU.TANH R64, R64 ;  /* 0x0000004000407308 */ /* 0x000ff00000002400 */
        /* <DEDUP_REMOVED lines=14> */
[----:B------:R-:W-:Y:S01]  /*2e20*/  FMUL.FTZ R76, R79, UR6 ;  /* 0x000000064f4c7c20 */ /* 0x000fe20008410000 */
[----:B------:R-:W-:Y:S01]  /*2e30*/  UMOV UR23, 0x80000020 ;  /* 0x8000002000177882 */ /* 0x000fe20000000000 */
        /* <DEDUP_REMOVED lines=19> */
[----:B------:R-:W5:Y:S01]  /*2f70*/  MUFU.TANH R72, R72 ;  /* 0x0000004800487308 */ /* 0x000f620000002400 */
[----:B------:R-:W-:Y:S01]  /*2f80*/  FMUL.FTZ R60, R60, UR6 ;  /* 0x000000063c3c7c20 */ /* 0x000fe20008410000 */
[----:B------:R-:W-:-:S06]  /*2f90*/  FMUL.FTZ R58, R58, UR6 ;  /* 0x000000063a3a7c20 */ /* 0x000fcc0008410000 */
        /* <DEDUP_REMOVED lines=11> */
[----:B------:R-:W5:Y:S01]  /*3050*/  MUFU.TANH R60, R60 ;  /* 0x0000003c003c7308 */ /* 0x000f620000002400 */
[----:B------:R-:W-:Y:S01]  /*3060*/  HGMMA.64x16x16.F32.BF16 R40, gdesc[UR20], R40, gsb0 ;  /* 0x00200000142879f0 */ /* 0x000fe20008001828 */
[----:B------:R-:W-:Y:S01]  /*3070*/  UIADD3 UR22, UR26, 0x642, URZ ;  /* 0x000006421a167890 */ /* 0x000fe2000fffe03f */
[----:B------:R-:W-:Y:S01]  /*3080*/  IMAD R6, R22, -0x90, R49 ;  /* 0xffffff7016067824 */ /* 0x000fe200078e0231 */
[----:B------:R-:W-:Y:S01]  /*3090*/  UMOV UR23, 0x80000020 ;  /* 0x8000002000177882 */ /* 0x000fe20000000000 */
[----:B------:R-:W-:Y:S01]  /*30a0*/  FMUL.FTZ R54, R54, UR6 ;  /* 0x0000000636367c20 */ /* 0x000fe20008410000 */
[----:B------:R-:W-:Y:S01]  /*30b0*/  FMUL.FTZ R48, R48, UR6 ;  /* 0x0000000630307c20 */ /* 0x000fe20008410000 */
[----:B------:R-:W-:Y:S01]  /*30c0*/  FMUL.FTZ R52, R52, UR6 ;  /* 0x0000000634347c20 */ /* 0x000fe20008410000 */
[C---:B------:R-:W-:Y:S01]  /*30d0*/  ISETP.GT.AND P5, PT, R6.reuse, 0x8, PT ;  /* 0x000000080600780c */ /* 0x040fe20003fa4270 */
[----:B------:R-:W5:Y:S01]  /*30e0*/  MUFU.TANH R76, R76 ;  /* 0x0000004c004c7308 */ /* 0x000f620000002400 */
[C---:B------:R-:W-:Y:S01]  /*30f0*/  ISETP.GT.AND P4, PT, R6.reuse, 0x9, PT ;  /* 0x000000090600780c */ /* 0x040fe20003f84270 */
[----:B------:R-:W-:Y:S01]  /*3100*/  FMUL.FTZ R53, R53, UR6 ;  /* 0x0000000635357c20 */ /* 0x000fe20008410000 */
[C---:B------:R-:W-:Y:S01]  /*3110*/  ISETP.GT.AND P2, PT, R6.reuse, RZ, PT ;  /* 0x000000ff0600720c */ /* 0x040fe20003f44270 */
[----:B------:R-:W-:Y:S01]  /*3120*/  FMUL.FTZ R93, R55, UR6 ;  /* 0x00000006375d7c20 */ /* 0x000fe20008410000 */
[----:B------:R-:W-:-:S02]  /*3130*/  ISETP.GT.AND P6, PT, R6, 0x1, PT ;  /* 0x000000010600780c */ /* 0x000fc40003fc4270 */
[----:B0-----:R-:W-:Y:S01]  /*3140*/  FSEL R59, R7, -INF , P5 ;  /* 0xff800000073b7808 */ /* 0x001fe20002800000 */
[----:B------:R-:W0:Y:S01]  /*3150*/  MUFU.TANH R86, R86 ;  /* 0x0000005600567308 */ /* 0x000e220000002400 */
[----:B-1----:R-:W-:Y:S02]  /*3160*/  FSEL R7, R10, -INF , P4 ;  /* 0xff8000000a077808 */ /* 0x002fe40002000000 */
[----:B------:R-:W-:Y:S02]  /*3170*/  FSEL R63, R9, -INF , P4 ;  /* 0xff800000093f7808 */ /* 0x000fe40002000000 */
[----:B------:R-:W-:Y:S02]  /*3180*/  ISETP.GT.AND P4, PT, R6, 0x20, PT ;  /* 0x000000200600780c */ /* 0x000fe40003f84270 */
[----:B--2---:R-:W-:Y:S01]  /*3190*/  FSEL R57, R4, -INF , P2 ;  /* 0xff80000004397808 */ /* 0x004fe20001000000 */
[----:B------:R-:W1:Y:S01]  /*31a0*/  MUFU.TANH R58, R58 ;  /* 0x0000003a003a7308 */ /* 0x000e620000002400 */
[----:B---3--:R-:W-:-:S02]  /*31b0*/  FSEL R8, R8, -INF , P6 ;  /* 0xff80000008087808 */ /* 0x008fc40003000000 */
[----:B----4-:R-:W-:Y:S02]  /*31c0*/  FSEL R79, R20, -INF , P4 ;  /* 0xff800000144f7808 */ /* 0x010fe40002000000 */
[----:B------:R-:W-:Y:S02]  /*31d0*/  FMNMX.FTZ R20, R57, R8, !PT ;  /* 0x0000000839147209 */ /* 0x000fe40007810000 */
[C---:B------:R-:W-:Y:S01]  /*31e0*/  ISETP.GT.AND P3, PT, R6.reuse, 0x10, PT ;  /* 0x000000100600780c */ /* 0x040fe20003f64270 */
[----:B------:R-:W2:Y:S01]  /*31f0*/  MUFU.TANH R48, R48 ;  /* 0x0000003000307308 */ /* 0x000ea20000002400 */
[----:B------:R-:W-:Y:S02]  /*3200*/  FMNMX.FTZ R20, R59, R20, !PT ;  /* 0x000000143b147209 */ /* 0x000fe40007810000 */
[----:B------:R-:W-:Y:S02]  /*3210*/  FSEL R3, R3, -INF , P2 ;  /* 0xff80000003037808 */ /* 0x000fe40001000000 */
[----:B------:R-:W-:-:S02]  /*3220*/  ISETP.GT.AND P2, PT, R6, 0x11, PT ;  /* 0x000000110600780c */ /* 0x000fc40003f44270 */
[----:B------:R-:W-:Y:S01]  /*3230*/  FSEL R65, R65, -INF , P3 ;  /* 0xff80000041417808 */ /* 0x000fe20001800000 */
[----:B------:R-:W3:Y:S01]  /*3240*/  MUFU.TANH R84, R84 ;  /* 0x0000005400547308 */ /* 0x000ee20000002400 */
[----:B------:R-:W-:Y:S02]  /*3250*/  FMNMX.FTZ R20, R63, R20, !PT ;  /* 0x000000143f147209 */ /* 0x000fe40007810000 */
[----:B------:R-:W-:Y:S02]  /*3260*/  FSEL R4, R5, -INF , P6 ;  /* 0xff80000005047808 */ /* 0x000fe40003000000 */
[----:B------:R-:W-:Y:S02]  /*3270*/  ISETP.GT.AND P6, PT, R6, 0x18, PT ;  /* 0x000000180600780c */ /* 0x000fe40003fc4270 */
[----:B------:R-:W-:Y:S01]  /*3280*/  FSEL R67, R67, -INF , P2 ;  /* 0xff80000043437808 */ /* 0x000fe20001000000 */
[----:B------:R-:W4:Y:S01]  /*3290*/  MUFU.TANH R87, R87 ;  /* 0x0000005700577308 */ /* 0x000f220000002400 */
[----:B------:R-:W-:-:S02]  /*32a0*/  FMNMX.FTZ R20, R65, R20, !PT ;  /* 0x0000001441147209 */ /* 0x000fc40007810000 */
[----:B------:R-:W-:Y:S01]  /*32b0*/  FSEL R5, R11, -INF , P5 ;  /* 0xff8000000b057808 */ /* 0x000fe20002800000 */
[----:B------:R-:W-:Y:S02]  /*32c0*/  WARPGROUP.DEPBAR.LE gsb0, 0x0 ;  /* 0x00008000000079c5 */ /* 0x000fe40000010000 */
[----:B------:R-:W-:Y:S01]  /*32d0*/  WARPGROUP.ARRIVE ;  /* 0x00000000000079c5 */ /* 0x000fe20000000000 */
[----:B------:R-:W-:Y:S01]  /*32e0*/  ISETP.GT.AND P5, PT, R6, 0x19, PT ;  /* 0x000000190600780c */ /* 0x000fe20003fa4270 */
[----:B------:R-:W-:Y:S01]  /*32f0*/  FMUL.FTZ R97, R46, UR6 ;  /* 0x000000062e617c20 */ /* 0x000fe20008410000 */
[----:B------:R-:W-:Y:S01]  /*3300*/  FSEL R69, R69, -INF , P6 ;  /* 0xff80000045457808 */ /* 0x000fe20003000000 */
[----:B------:R-:W-:Y:S01]  /*3310*/  FMUL.FTZ R41, R41, UR6 ;  /* 0x0000000629297c20 */ /* 0x000fe20008410000 */
[----:B------:R-:W-:Y:S01]  /*3320*/  FMNMX.FTZ R20, R67, R20, !PT ;  /* 0x0000001443147209 */ /* 0x000fe20007810000 */
[----:B------:R-:W-:Y:S01]  /*3330*/  HGMMA.64x16x16.F32.BF16 R32, gdesc[UR20], R32, gsb0 ;  /* 0x00200000142079f0 */ /* 0x000fe20008001820 */
[----:B------:R-:W-:Y:S01]  /*3340*/  FSEL R73, R12, -INF , P5 ;  /* 0xff8000000c497808 */ /* 0x000fe20002800000 */
[----:B------:R-:W-:Y:S01]  /*3350*/  UIADD3 UR22, UR26, 0x682, URZ ;  /* 0x000006821a167890 */ /* 0x000fe2000fffe03f */
[----:B------:R-:W-:Y:S01]  /*3360*/  FMNMX.FTZ R20, R69, R20, !PT ;  /* 0x0000001445147209 */ /* 0x000fe20007810000 */
[----:B------:R0:W-:Y:S01]  /*3370*/  MUFU.TANH R10, R41 ;  /* 0x00000029000a7308 */ /* 0x0001e20000002400 */
[----:B------:R-:W-:Y:S01]  /*3380*/  FSEL R9, R15, -INF , P3 ;  /* 0xff8000000f097808 */ /* 0x000fe20001800000 */
[----:B------:R-:W-:Y:S01]  /*3390*/  UMOV UR23, 0x80000020 ;  /* 0x8000002000177882 */ /* 0x000fe20000000000 */
[----:B------:R-:W-:Y:S01]  /*33a0*/  ISETP.GT.AND P3, PT, R6, 0x21, PT ;  /* 0x000000210600780c */ /* 0x000fe20003f64270 */
[----:B------:R-:W-:Y:S01]  /*33b0*/  FMUL.FTZ R51, R43, UR6 ;  /* 0x000000062b337c20 */ /* 0x000fe20008410000 */
[----:B------:R-:W-:Y:S01]  /*33c0*/  FMNMX.FTZ R20, R73, R20, !PT ;  /* 0x0000001449147209 */ /* 0x000fe20007810000 */
[----:B------:R-:W-:Y:S01]  /*33d0*/  FMUL.FTZ R95, R42, UR6 ;  /* 0x000000062a5f7c20 */ /* 0x000fe20008410000 */
[----:B------:R-:W-:Y:S01]  /*33e0*/  FSEL R11, R13, -INF , P2 ;  /* 0xff8000000d0b7808 */ /* 0x000fe20001000000 */
[----:B------:R-:W-:Y:S01]  /*33f0*/  FMUL.FTZ R135, R45, UR6 ;  /* 0x000000062d877c20 */ /* 0x000fe20008410000 */
[----:B------:R-:W-:Y:S01]  /*3400*/  ISETP.GT.AND P2, PT, R6, 0x28, PT ;  /* 0x000000280600780c */ /* 0x000fe20003f44270 */
[----:B------:R1:W-:Y:S01]  /*3410*/  MUFU.TANH R42, R54 ;  /* 0x00000036002a7308 */ /* 0x0003e20000002400 */
[----:B-----5:R-:W-:Y:S01]  /*3420*/  FSEL R81, R81, -INF , P3 ;  /* 0xff80000051517808 */ /* 0x020fe20001800000 */
[----:B------:R-:W-:Y:S01]  /*3430*/  FMUL.FTZ R49, R40, UR6 ;  /* 0x0000000628317c20 */ /* 0x000fe20008410000 */
[----:B------:R-:W-:Y:S01]  /*3440*/  FMNMX.FTZ R20, R79, R20, !PT ;  /* 0x000000144f147209 */ /* 0x000fe20007810000 */
[----:B------:R-:W-:Y:S01]  /*3450*/  FMUL.FTZ R99, R47, UR6 ;  /* 0x000000062f637c20 */ /* 0x000fe20008410000 */
[----:B------:R-:W-:Y:S01]  /*3460*/  FSEL R13, R64, -INF , P6 ;  /* 0xff800000400d7808 */ /* 0x000fe20003000000 */
[----:B------:R-:W-:Y:S01]  /*3470*/  FMUL.FTZ R133, R44, UR6 ;  /* 0x000000062c857c20 */ /* 0x000fe20008410000 */
[----:B------:R-:W-:Y:S01]  /*3480*/  ISETP.GT.AND P6, PT, R6, 0x29, PT ;  /* 0x000000290600780c */ /* 0x000fe20003fc4270 */
[----:B------:R5:W-:Y:S01]  /*3490*/  MUFU.TANH R44, R49 ;  /* 0x00000031002c7308 */ /* 0x000be20000002400 */
[----:B------:R-:W-:-:S02]  /*34a0*/  FSEL R83, R83, -INF , P2 ;  /* 0xff80000053537808 */ /* 0x000fc40001000000 */
[----:B------:R-:W-:Y:S02]  /*34b0*/  FMNMX.FTZ R20, R81, R20, !PT ;  /* 0x0000001451147209 */ /* 0x000fe40007810000 */
[----:B------:R-:W-:Y:S02]  /*34c0*/  FSEL R15, R21, -INF , P5 ;  /* 0xff800000150f7808 */ /* 0x000fe40002800000 */
[----:B------:R-:W-:Y:S01]  /*34d0*/  ISETP.GT.AND P5, PT, R6, 0x30, PT ;  /* 0x000000300600780c */ /* 0x000fe20003fa4270 */
[----:B------:R-:W4:Y:S01]  /*34e0*/  MUFU.TANH R61, R61 ;  /* 0x0000003d003d7308 */ /* 0x000f220000002400 */
[----:B------:R-:W-:Y:S02]  /*34f0*/  FSEL R85, R85, -INF , P6 ;  /* 0xff80000055557808 */ /* 0x000fe40003000000 */
[----:B------:R-:W-:Y:S02]  /*3500*/  FMNMX.FTZ R46, R83, R20, !PT ;  /* 0x00000014532e7209 */ /* 0x000fe40007810000 */
[----:B------:R-:W-:-:S02]  /*3510*/  FSEL R21, R68, -INF , P4 ;  /* 0xff80000044157808 */ /* 0x000fc40002000000 */
[----:B------:R-:W-:Y:S01]  /*3520*/  ISETP.GT.AND P4, PT, R6, 0x31, PT ;  /* 0x000000310600780c */ /* 0x000fe20003f84270 */
[----:B------:R2:W-:Y:S01]  /*3530*/  MUFU.TANH R12, R51 ;  /* 0x00000033000c7308 */ /* 0x0005e20000002400 */
[----:B------:R-:W-:Y:S02]  /*3540*/  FSEL R89, R89, -INF , P5 ;  /* 0xff80000059597808 */ /* 0x000fe40002800000 */
[----:B------:R-:W-:Y:S02]  /*3550*/  FMNMX.FTZ R46, R85, R46, !PT ;  /* 0x0000002e552e7209 */ /* 0x000fe40007810000 */
[----:B0-----:R-:W-:Y:S02]  /*3560*/  FSEL R41, R66, -INF , P3 ;  /* 0xff80000042297808 */ /* 0x001fe40001800000 */
[----:B------:R-:W-:Y:S01]  /*3570*/  ISETP.GT.AND P3, PT, R6, 0x38, PT ;  /* 0x000000380600780c */ /* 0x000fe20003f64270 */
[----:B------:R-:W0:Y:S01]  /*3580*/  MUFU.TANH R52, R52 ;  /* 0x0000003400347308 */ /* 0x000e220000002400 */
[----:B------:R-:W-:-:S02]  /*3590*/  FSEL R91, R91, -INF , P4 ;  /* 0xff8000005b5b7808 */ /* 0x000fc40002000000 */
[----:B------:R-:W-:Y:S02]  /*35a0*/  FMNMX.FTZ R46, R89, R46, !PT ;  /* 0x0000002e592e7209 */ /* 0x000fe40007810000 */
[----:B------:R-:W-:Y:S01]  /*35b0*/  FSEL R43, R80, -INF , P2 ;  /* 0xff800000502b7808 */ /* 0x000fe20001000000 */
[----:B------:R-:W-:Y:S02]  /*35c0*/  WARPGROUP.DEPBAR.LE gsb0, 0x0 ;  /* 0x00008000000079c5 */ /* 0x000fe40000010000 */
[----:B------:R-:W-:Y:S01]  /*35d0*/  WARPGROUP.ARRIVE ;  /* 0x00000000000079c5 */ /* 0x000fe20000000000 */
[----:B------:R-:W-:Y:S01]  /*35e0*/  ISETP.GT.AND P2, PT, R6, 0x39, PT ;  /* 0x000000390600780c */ /* 0x000fe20003f44270 */
[----:B------:R-:W0:Y:S01]  /*35f0*/  MUFU.TANH R62, R62 ;  /* 0x0000003e003e7308 */ /* 0x000e220000002400 */
[----:B------:R-:W-:Y:S01]  /*3600*/  FSEL R109, R75, -INF , P3 ;  /* 0xff8000004b6d7808 */ /* 0x000fe20001800000 */
[----:B------:R-:W-:Y:S01]  /*3610*/  FMUL.FTZ R20, R33, UR6 ;  /* 0x0000000621147c20 */ /* 0x000fe20008410000 */
[----:B------:R-:W-:Y:S01]  /*3620*/  FMNMX.FTZ R46, R91, R46, !PT ;  /* 0x0000002e5b2e7209 */ /* 0x000fe20007810000 */
[----:B------:R-:W-:Y:S01]  /*3630*/  HGMMA.64x16x16.F32.BF16 R24, gdesc[UR20], R24, gsb0 ;  /* 0x00200000141879f0 */ /* 0x000fe20008001818 */
[----:B------:R-:W-:Y:S01]  /*3640*/  FSEL R45, R70, -INF , P6 ;  /* 0xff800000462d7808 */ /* 0x000fe20003000000 */
[----:B------:R-:W-:Y:S01]  /*3650*/  FMUL.FTZ R32, R32, UR6 ;  /* 0x0000000620207c20 */ /* 0x000fe20008410000 */
[----:B------:R-:W-:Y:S01]  /*3660*/  ISETP.GT.AND P6, PT, R6, 0x40, PT ;  /* 0x000000400600780c */ /* 0x000fe20003fc4270 */
[----:B------:R3:W0:Y:S01]  /*3670*/  MUFU.TANH R40, R53 ;  /* 0x0000003500287308 */ /* 0x0006220000002400 */
[----:B------:R-:W-:Y:S01]  /*3680*/  FSEL R111, R72, -INF , P2 ;  /* 0xff800000486f7808 */ /* 0x000fe20001000000 */
[----:B------:R-:W-:Y:S01]  /*3690*/  FMUL.FTZ R36, R36, UR6 ;  /* 0x0000000624247c20 */ /* 0x000fe20008410000 */
[----:B-1----:R-:W-:Y:S01]  /*36a0*/  FMNMX.FTZ R54, R109, R46, !PT ;  /* 0x0000002e6d367209 */ /* 0x002fe20007810000 */
[----:B------:R-:W-:Y:S01]  /*36b0*/  FMUL.FTZ R46, R35, UR6 ;  /* 0x00000006232e7c20 */ /* 0x000fe20008410000 */
[----:B------:R-:W-:Y:S01]  /*36c0*/  FSEL R47, R82, -INF , P5 ;  /* 0xff800000522f7808 */ /* 0x000fe20002800000 */
[----:B------:R-:W-:Y:S01]  /*36d0*/  FMUL.FTZ R34, R34, UR6 ;  /* 0x0000000622227c20 */ /* 0x000fe20008410000 */
[----:B------:R-:W-:Y:S01]  /*36e0*/  ISETP.GT.AND P5, PT, R6, 0x41, PT ;  /* 0x000000410600780c */ /* 0x000fe20003fa4270 */
[----:B------:R-:W1:Y:S01]  /*36f0*/  MUFU.TANH R88, R88 ;  /* 0x0000005800587308 */ /* 0x000e620000002400 */
[----:B------:R-:W-:Y:S01]  /*3700*/  FSEL R113, R77, -INF , P6 ;  /* 0xff8000004d717808 */ /* 0x000fe20003000000 */
[----:B------:R-:W-:Y:S01]  /*3710*/  FMUL.FTZ R38, R38, UR6 ;  /* 0x0000000626267c20 */ /* 0x000fe20008410000 */
[----:B------:R-:W-:-:S02]  /*3720*/  FMNMX.FTZ R54, R111, R54, !PT ;  /* 0x000000366f367209 */ /* 0x000fc40007810000 */
[----:B-----5:R-:W-:Y:S01]  /*3730*/  FSEL R49, R74, -INF , P4 ;  /* 0xff8000004a317808 */ /* 0x020fe20002000000 */
[----:B------:R-:W-:Y:S01]  /*3740*/  IMAD.U32 R74, RZ, RZ, UR7 ;  /* 0x00000007ff4a7e24 */ /* 0x000fe2000f8e00ff */
[----:B------:R-:W-:Y:S01]  /*3750*/  ISETP.GT.AND P4, PT, R6, 0x48, PT ;  /* 0x000000480600780c */ /* 0x000fe20003f84270 */
[----:B------:R-:W5:Y:S01]  /*3760*/  MUFU.TANH R50, R50 ;  /* 0x0000003200327308 */ /* 0x000f620000002400 */
[----:B------:R-:W-:Y:S02]  /*3770*/  FSEL R115, R56, -INF , P5 ;  /* 0xff80000038737808 */ /* 0x000fe40002800000 */
[----:B------:R-:W-:Y:S02]  /*3780*/  FMNMX.FTZ R54, R113, R54, !PT ;  /* 0x0000003671367209 */ /* 0x000fe40007810000 */
[----:B--2---:R-:W-:Y:S02]  /*3790*/  FSEL R51, R78, -INF , P3 ;  /* 0xff8000004e337808 */ /* 0x004fe40001800000 */
[----:B------:R-:W-:Y:S01]  /*37a0*/  ISETP.GT.AND P3, PT, R6, 0x49, PT ;  /* 0x000000490600780c */ /* 0x000fe20003f64270 */
[----:B------:R-:W2:Y:S01]  /*37b0*/  MUFU.TANH R133, R133 ;  /* 0x0000008500857308 */ /* 0x000ea20000002400 */
[----:B------:R-:W-:-:S02]  /*37c0*/  FSEL R117, R60, -INF , P4 ;  /* 0xff8000003c757808 */ /* 0x000fc40002000000 */
[----:B------:R-:W-:Y:S02]  /*37d0*/  FMNMX.FTZ R54, R115, R54, !PT ;  /* 0x0000003673367209 */ /* 0x000fe40007810000 */
[----:B---3--:R-:W-:Y:S02]  /*37e0*/  FSEL R53, R76, -INF , P2 ;  /* 0xff8000004c357808 */ /* 0x008fe40001000000 */
[----:B------:R-:W-:Y:S01]  /*37f0*/  ISETP.GT.AND P2, PT, R6, 0x50, PT ;  /* 0x000000500600780c */ /* 0x000fe20003f44270 */
[----:B------:R-:W3:Y:S01]  /*3800*/  MUFU.TANH R93, R93 ;  /* 0x0000005d005d7308 */ /* 0x000ee20000002400 */
[----:B------:R-:W-:Y:S02]  /*3810*/  FSEL R119, R86, -INF , P3 ;  /* 0xff80000056777808 */ /* 0x000fe40001800000 */
[----:B------:R-:W-:Y:S02]  /*3820*/  FMNMX.FTZ R54, R117, R54, !PT ;  /* 0x0000003675367209 */ /* 0x000fe40007810000 */
[----:B------:R-:W-:-:S02]  /*3830*/  FSEL R33, R58, -INF , P6 ;  /* 0xff8000003a217808 */ /* 0x000fc40003000000 */
[----:B------:R-:W-:Y:S01]  /*3840*/  ISETP.GT.AND P6, PT, R6, 0x51, PT ;  /* 0x000000510600780c */ /* 0x000fe20003fc4270 */
[----:B------:R-:W3:Y:S01]  /*3850*/  MUFU.TANH R135, R135 ;  /* 0x0000008700877308 */ /* 0x000ee20000002400 */
[----:B------:R-:W-:Y:S01]  /*3860*/  FSEL R121, R48, -INF , P2 ;  /* 0xff80000030797808 */ /* 0x000fe20001000000 */
[----:B------:R-:W-:Y:S01]  /*3870*/  FMUL.FTZ R48, R37, UR6 ;  /* 0x0000000625307c20 */ /* 0x000fe20008410000 */
[----:B------:R-:W-:Y:S02]  /*3880*/  FMNMX.FTZ R54, R119, R54, !PT ;  /* 0x0000003677367209 */ /* 0x000fe40007810000 */
[----:B------:R-:W-:Y:S02]  /*3890*/  FSEL R55, R84, -INF , P5 ;  /* 0xff80000054377808 */ /* 0x000fe40002800000 */
[----:B------:R-:W-:Y:S01]  /*38a0*/  ISETP.GT.AND P5, PT, R6, 0x58, PT ;  /* 0x000000580600780c */ /* 0x000fe20003fa4270 */
[----:B------:R-:W3:Y:S01]  /*38b0*/  MUFU.TANH R95, R95 ;  /* 0x0000005f005f7308 */ /* 0x000ee20000002400 */
[----:B----4-:R-:W-:Y:S01]  /*38c0*/  FSEL R123, R87, -INF , P6 ;  /* 0xff800000577b7808 */ /* 0x010fe20003000000 */
[----:B------:R-:W-:-:S02]  /*38d0*/  WARPGROUP.DEPBAR.LE gsb0, 0x0 ;  /* 0x00008000000079c5 */ /* 0x000fc40000010000 */
[----:B------:R-:W-:Y:S01]  /*38e0*/  FMNMX.FTZ R54, R121, R54, !PT ;  /* 0x0000003679367209 */ /* 0x000fe20007810000 */
[----:B------:R-:W-:Y:S01]  /*38f0*/  FMUL.FTZ R24, R24, UR6 ;  /* 0x0000000618187c20 */ /* 0x000fe20008410000 */
[----:B------:R-:W-:Y:S01]  /*3900*/  FSEL R61, R61, -INF , P4 ;  /* 0xff8000003d3d7808 */ /* 0x000fe20002000000 */
[----:B------:R-:W-:Y:S01]  /*3910*/  FMUL.FTZ R28, R28, UR6 ;  /* 0x000000061c1c7c20 */ /* 0x000fe20008410000 */
[----:B------:R-:W-:Y:S01]  /*3920*/  ISETP.GT.AND P4, PT, R6, 0x59, PT ;  /* 0x000000590600780c */ /* 0x000fe20003f84270 */
[----:B------:R-:W4:Y:S01]  /*3930*/  MUFU.TANH R32, R32 ;  /* 0x0000002000207308 */ /* 0x000f220000002400 */
[----:B0-----:R-:W-:Y:S01]  /*3940*/  FSEL R125, R52, -INF , P5 ;  /* 0xff800000347d7808 */ /* 0x001fe20002800000 */
[----:B------:R-:W-:Y:S01]  /*3950*/  FMUL.FTZ R29, R29, UR6 ;  /* 0x000000061d1d7c20 */ /* 0x000fe20008410000 */
[----:B------:R-:W-:Y:S02]  /*3960*/  FMNMX.FTZ R54, R123, R54, !PT ;  /* 0x000000367b367209 */ /* 0x000fe40007810000 */
[----:B------:R-:W-:-:S02]  /*3970*/  FSEL R35, R62, -INF , P3 ;  /* 0xff8000003e237808 */ /* 0x000fc40001800000 */
[----:B------:R-:W-:Y:S01]  /*3980*/  ISETP.GT.AND P3, PT, R6, 0x60, PT ;  /* 0x000000600600780c */ /* 0x000fe20003f64270 */
[----:B------:R-:W0:Y:S01]  /*3990*/  MUFU.TANH R20, R20 ;  /* 0x0000001400147308 */ /* 0x000e220000002400 */
[----:B------:R-:W-:Y:S01]  /*39a0*/  FSEL R127, R40, -INF , P4 ;  /* 0xff800000287f7808 */ /* 0x000fe20002000000 */
[----:B------:R-:W-:Y:S01]  /*39b0*/  FMUL.FTZ R40, R39, UR6 ;  /* 0x0000000627287c20 */ /* 0x000fe20008410000 */
[----:B------:R-:W-:Y:S02]  /*39c0*/  FMNMX.FTZ R54, R125, R54, !PT ;  /* 0x000000367d367209 */ /* 0x000fe40007810000 */
[----:B-1----:R-:W-:Y:S02]  /*39d0*/  FSEL R77, R88, -INF , P2 ;  /* 0xff800000584d7808 */ /* 0x002fe40001000000 */
[----:B------:R-:W-:Y:S01]  /*39e0*/  ISETP.GT.AND P2, PT, R6, 0x61, PT ;  /* 0x000000610600780c */ /* 0x000fe20003f44270 */
[----:B------:R-:W1:Y:S01]  /*39f0*/  MUFU.TANH R97, R97 ;  /* 0x0000006100617308 */ /* 0x000e620000002400 */
[----:B------:R-:W-:-:S02]  /*3a00*/  FSEL R129, R44, -INF , P3 ;  /* 0xff8000002c817808 */ /* 0x000fc40001800000 */
[----:B------:R-:W-:Y:S02]  /*3a10*/  FMNMX.FTZ R54, R127, R54, !PT ;  /* 0x000000367f367209 */ /* 0x000fe40007810000 */
[----:B-----5:R-:W-:Y:S02]  /*3a20*/  FSEL R87, R50, -INF , P6 ;  /* 0xff80000032577808 */ /* 0x020fe40003000000 */
[----:B------:R-:W-:Y:S01]  /*3a30*/  ISETP.GT.AND P6, PT, R6, 0x68, PT ;  /* 0x000000680600780c */ /* 0x000fe20003fc4270 */
[----:B------:R-:W5:Y:S01]  /*3a40*/  MUFU.TANH R36, R36 ;  /* 0x0000002400247308 */ /* 0x000f620000002400 */
[----:B------:R-:W-:Y:S01]  /*3a50*/  FSEL R131, R10, -INF , P2 ;  /* 0xff8000000a837808 */ /* 0x000fe20001000000 */
[----:B------:R-:W-:Y:S01]  /*3a60*/  FMUL.FTZ R10, R25, UR6 ;  /* 0x00000006190a7c20 */ /* 0x000fe20008410000 */
[----:B------:R-:W-:Y:S02]  /*3a70*/  FMNMX.FTZ R54, R129, R54, !PT ;  /* 0x0000003681367209 */ /* 0x000fe40007810000 */
[----:B------:R-:W-:-:S02]  /*3a80*/  FSEL R37, R42, -INF , P5 ;  /* 0xff8000002a257808 */ /* 0x000fc40002800000 */
[C---:B------:R-:W-:Y:S01]  /*3a90*/  ISETP.GT.AND P5, PT, R6.reuse, 0x69, PT ;  /* 0x000000690600780c */ /* 0x040fe20003fa4270 */
[----:B------:R-:W5:Y:S01]  /*3aa0*/  MUFU.TANH R99, R99 ;  /* 0x0000006300637308 */ /* 0x000f620000002400 */
[----:B--2---:R-:W-:Y:S02]  /*3ab0*/  FSEL R133, R133, -INF , P6 ;  /* 0xff80000085857808 */ /* 0x004fe40003000000 */
[----:B------:R-:W-:Y:S02]  /*3ac0*/  FMNMX.FTZ R54, R131, R54, !PT ;  /* 0x0000003683367209 */ /* 0x000fe40007810000 */
[----:B---3--:R-:W-:Y:S02]  /*3ad0*/  FSEL R93, R93, -INF , P4 ;  /* 0xff8000005d5d7808 */ /* 0x008fe40002000000 */
[----:B------:R-:W-:Y:S01]  /*3ae0*/  ISETP.GT.AND P4, PT, R6, 0x70, PT ;  /* 0x000000700600780c */ /* 0x000fe20003f84270 */
[----:B------:R-:W2:Y:S01]  /*3af0*/  MUFU.TANH R48, R48 ;  /* 0x0000003000307308 */ /* 0x000ea20000002400 */
[----:B------:R-:W-:-:S02]  /*3b00*/  FSEL R135, R135, -INF , P5 ;  /* 0xff80000087877808 */ /* 0x000fc40002800000 */
[----:B------:R-:W-:Y:S02]  /*3b10*/  FMNMX.FTZ R54, R133, R54, !PT ;  /* 0x0000003685367209 */ /* 0x000fe40007810000 */
[----:B------:R-:W-:Y:S02]  /*3b20*/  FSEL R95, R95, -INF , P3 ;  /* 0xff8000005f5f7808 */ /* 0x000fe40001800000 */
[----:B------:R-:W-:Y:S01]  /*3b30*/  ISETP.GT.AND P3, PT, R6, 0x71, PT ;  /* 0x000000710600780c */ /* 0x000fe20003f64270 */
[----:B------:R-:W3:Y:S01]  /*3b40*/  MUFU.TANH R34, R34 ;  /* 0x0000002200227308 */ /* 0x000ee20000002400 */
[----:B----4-:R-:W-:Y:S01]  /*3b50*/  FSEL R137, R32, -INF , P4 ;  /* 0xff80000020897808 */ /* 0x010fe20002000000 */
[----:B------:R-:W-:Y:S01]  /*3b60*/  FMUL.FTZ R32, R31, UR6 ;  /* 0x000000061f207c20 */ /* 0x000fe20008410000 */
[----:B------:R-:W-:Y:S02]  /*3b70*/  FMNMX.FTZ R54, R135, R54, !PT ;  /* 0x0000003687367209 */ /* 0x000fe40007810000 */
[----:B------:R-:W-:-:S02]  /*3b80*/  FSEL R25, R12, -INF , P2 ;  /* 0xff8000000c197808 */ /* 0x000fc40001000000 */
[----:B------:R-:W-:Y:S01]  /*3b90*/  ISETP.GT.AND P2, PT, R6, 0x78, PT ;  /* 0x000000780600780c */ /* 0x000fe20003f44270 */
[----:B------:R-:W4:Y:S01]  /*3ba0*/  MUFU.TANH R24, R24 ;  /* 0x0000001800187308 */ /* 0x000f220000002400 */
[----:B0-----:R-:W-:Y:S02]  /*3bb0*/  FSEL R139, R20, -INF , P3 ;  /* 0xff800000148b7808 */ /* 0x001fe40001800000 */
[----:B------:R-:W-:Y:S02]  /*3bc0*/  FMNMX.FTZ R54, R137, R54, !PT ;  /* 0x0000003689367209 */ /* 0x000fe40007810000 */
[----:B-1----:R-:W-:Y:S02]  /*3bd0*/  FSEL R97, R97, -INF , P6 ;  /* 0xff80000061617808 */ /* 0x002fe40003000000 */
[----:B------:R-:W-:Y:S01]  /*3be0*/  ISETP.GT.AND P6, PT, R6, 0x79, PT ;  /* 0x000000790600780c */ /* 0x000fe20003fc4270 */
[----:B------:R-:W0:Y:S01]  /*3bf0*/  MUFU.TANH R46, R46 ;  /* 0x0000002e002e7308 */ /* 0x000e220000002400 */
[----:B-----5:R-:W-:Y:S01]  /*3c00*/  FSEL R141, R36, -INF , P2 ;  /* 0xff800000248d7808 */ /* 0x020fe20001000000 */
[----:B------:R-:W-:Y:S01]  /*3c10*/  FMUL.FTZ R36, R26, UR6 ;  /* 0x000000061a247c20 */ /* 0x000fe20008410000 */
[----:B------:R-:W-:-:S02]  /*3c20*/  FMNMX.FTZ R54, R139, R54, !PT ;  /* 0x000000368b367209 */ /* 0x000fc40007810000 */
[----:B------:R-:W-:Y:S02]  /*3c30*/  FSEL R99, R99, -INF , P5 ;  /* 0xff80000063637808 */ /* 0x000fe40002800000 */
[----:B------:R-:W-:Y:S01]  /*3c40*/  ISETP.GT.AND P5, PT, R6, 0x80, PT ;  /* 0x000000800600780c */ /* 0x000fe20003fa4270 */
[----:B------:R-:W1:Y:S01]  /*3c50*/  MUFU.TANH R10, R10 ;  /* 0x0000000a000a7308 */ /* 0x000e620000002400 */
[----:B--2---:R-:W-:Y:S02]  /*3c60*/  FSEL R143, R48, -INF , P6 ;  /* 0xff800000308f7808 */ /* 0x004fe40003000000 */
[----:B------:R-:W-:Y:S02]  /*3c70*/  FMNMX.FTZ R54, R141, R54, !PT ;  /* 0x000000368d367209 */ /* 0x000fe40007810000 */
[----:B---3--:R-:W-:Y:S01]  /*3c80*/  FSEL R101, R34, -INF , P4 ;  /* 0xff80000022657808 */ /* 0x008fe20002000000 */
[----:B------:R-:W-:Y:S01]  /*3c90*/  FMUL.FTZ R34, R30, UR6 ;  /* 0x000000061e227c20 */ /* 0x000fe20008410000 */
[----:B------:R-:W-:Y:S01]  /*3ca0*/  ISETP.GT.AND P4, PT, R6, 0x81, PT ;  /* 0x000000810600780c */ /* 0x000fe20003f84270 */
[----:B------:R-:W2:Y:S01]  /*3cb0*/  MUFU.TANH R38, R38 ;  /* 0x0000002600267308 */ /* 0x000ea20000002400 */
[----:B----4-:R-:W-:-:S02]  /*3cc0*/  FSEL R157, R24, -INF , P5 ;  /* 0xff800000189d7808 */ /* 0x010fc40002800000 */
[----:B------:R-:W-:Y:S02]  /*3cd0*/  FMNMX.FTZ R54, R143, R54, !PT ;  /* 0x000000368f367209 */ /* 0x000fe40007810000 */
[----:B0-----:R-:W-:Y:S02]  /*3ce0*/  FSEL R103, R46, -INF , P3 ;  /* 0xff8000002e677808 */ /* 0x001fe40001800000 */
[----:B------:R-:W-:Y:S01]  /*3cf0*/  ISETP.GT.AND P3, PT, R6, 0x88, PT ;  /* 0x000000880600780c */ /* 0x000fe20003f64270 */
[----:B------:R-:W0:Y:S01]  /*3d00*/  MUFU.TANH R28, R28 ;  /* 0x0000001c001c7308 */ /* 0x000e220000002400 */
[----:B-1----:R-:W-:Y:S02]  /*3d10*/  FSEL R44, R10, -INF , P4 ;  /* 0xff8000000a2c7808 */ /* 0x002fe40002000000 */
[----:B------:R-:W-:-:S04]  /*3d20*/  FMNMX.FTZ R75, R157, R54, !PT ;  /* 0x000000369d4b7209 */ /* 0x000fc80007810000 */
[----:B------:R-:W-:Y:S01]  /*3d30*/  FMNMX.FTZ R75, R44, R75, !PT ;  /* 0x0000004b2c4b7209 */ /* 0x000fe20007810000 */
[----:B------:R2:W1:Y:S08]  /*3d40*/  MUFU.TANH R52, R29 ;  /* 0x0000001d00347308 */ /* 0x0004700000002400 */
[----:B------:R-:W-:Y:S01]  /*3d50*/  MUFU.TANH R40, R40 ;  /* 0x0000002800287308 */ /* 0x000fe20000002400 */
[----:B--2---:R-:W-:Y:S01]  /*3d60*/  FSEL R29, R38, -INF , P2 ;  /* 0xff800000261d7808 */ /* 0x004fe20001000000 */
[----:B------:R-:W-:Y:S01]  /*3d70*/  FMUL.FTZ R38, R27, UR6 ;  /* 0x000000061b267c20 */ /* 0x000fe20008410000 */
[----:B------:R-:W-:-:S02]  /*3d80*/  ISETP.GT.AND P2, PT, R6, 0x89, PT ;  /* 0x000000890600780c */ /* 0x000fc40003f44270 */
[----:B0-----:R-:W-:-:S03]  /*3d90*/  FSEL R50, R28, -INF , P3 ;  /* 0xff8000001c327808 */ /* 0x001fc60001800000 */
[----:B------:R-:W0:Y:S01]  /*3da0*/  MUFU.TANH R36, R36 ;  /* 0x0000002400247308 */ /* 0x000e220000002400 */
[----:B-1----:R-:W-:Y:S02]  /*3db0*/  FSEL R52, R52, -INF , P2 ;  /* 0xff80000034347808 */ /* 0x002fe40001000000 */
[----:B------:R-:W-:-:S04]  /*3dc0*/  FMNMX.FTZ R75, R50, R75, !PT ;  /* 0x0000004b324b7209 */ /* 0x000fc80007810000 */
[----:B------:R-:W-:Y:S01]  /*3dd0*/  FMNMX.FTZ R6, R52, R75, !PT ;  /* 0x0000004b34067209 */ /* 0x000fe20007810000 */
[----:B------:R-:W-:Y:S04]  /*3de0*/  MUFU.TANH R38, R38 ;  /* 0x0000002600267308 */ /* 0x000fe80000002400 */
[----:B------:R-:W1:Y:S04]  /*3df0*/  SHFL.BFLY PT, R75, R6, 0x2, 0x1f ;  /* 0x0c401f00064b7f89 */ /* 0x000e6800000e0000 */
[----:B------:R-:W2:Y:S08]  /*3e00*/  MUFU.TANH R34, R34 ;  /* 0x0000002200227308 */ /* 0x000eb00000002400 */
[----:B------:R-:W3:Y:S01]  /*3e10*/  MUFU.TANH R32, R32 ;  /* 0x0000002000207308 */ /* 0x000ee20000002400 */
[----:B-1----:R-:W-:-:S05]  /*3e20*/  FMNMX.FTZ R10, R6, R75, !PT ;  /* 0x0000004b060a7209 */ /* 0x002fca0007810000 */
[----:B------:R-:W1:Y:S02]  /*3e30*/  SHFL.BFLY PT, R75, R10, 0x1, 0x1f ;  /* 0x0c201f000a4b7f89 */ /* 0x000e6400000e0000 */
[----:B-1----:R-:W-:Y:S02]  /*3e40*/  FMNMX.FTZ R75, R10, R75, !PT ;  /* 0x0000004b0a4b7209 */ /* 0x002fe40007810000 */
        /* <DEDUP_REMOVED lines=12> */
[----:B0-----:R-:W-:Y:S01]  /*3f10*/  FSEL R111, R36, -INF , P5 ;  /* 0xff800000246f7808 */ /* 0x001fe20002800000 */
[--C-:B------:R-:W-:Y:S01]  /*3f20*/  FFMA.FTZ R46, R59, R74, -R48.reuse ;  /* 0x0000004a3b2e7223 */ /* 0x100fe20000010830 */
[----:B------:R-:W-:Y:S01]  /*3f30*/  FMNMX.FTZ R12, R13, R12, !PT ;  /* 0x0000000c0d0c7209 */ /* 0x000fe20007810000 */
[-CC-:B------:R-:W-:Y:S01]  /*3f40*/  FFMA.FTZ R59, R115, R74.reuse, -R48.reuse ;  /* 0x0000004a733b7223 */ /* 0x180fe20000010830 */
[-CC-:B------:R-:W-:Y:S01]  /*3f50*/  FFMA.FTZ R117, R117, R74.reuse, -R48.reuse ;  /* 0x0000004a75757223 */ /* 0x180fe20000010830 */
[----:B--2---:R-:W-:Y:S01]  /*3f60*/  FSEL R115, R34, -INF , P3 ;  /* 0xff80000022737808 */ /* 0x004fe20001800000 */
[--C-:B------:R-:W-:Y:S01]  /*3f70*/  FFMA.FTZ R69, R69, R74, -R48.reuse ;  /* 0x0000004a45457223 */ /* 0x100fe20000010830 */
[----:B------:R-:W-:Y:S01]  /*3f80*/  FMNMX.FTZ R12, R15, R12, !PT ;  /* 0x0000000c0f0c7209 */ /* 0x000fe20007810000 */
[-CC-:B------:R-:W-:Y:S01]  /*3f90*/  FFMA.FTZ R20, R83, R74.reuse, -R48.reuse ;  /* 0x0000004a53147223 */ /* 0x180fe20000010830 */
[--C-:B------:R-:W-:Y:S01]  /*3fa0*/  FFMA.FTZ R56, R44, R74, -R48.reuse ;  /* 0x0000004a2c387223 */ /* 0x100fe20000010830 */
[----:B------:R-:W-:Y:S01]  /*3fb0*/  MUFU.EX2 R10, R69 ;  /* 0x00000045000a7308 */ /* 0x000fe20000000800 */
        /* <DEDUP_REMOVED lines=27> */
[----:B------:R-:W-:Y:S01]  /*4170*/  FFMA.FTZ R91, R52, R74, -R48 ;  /* 0x0000004a345b7223 */ /* 0x000fe20000010830 */
[----:B------:R-:W-:Y:S01]  /*4180*/  FMNMX.FTZ R14, R53, R12, !PT ;  /* 0x0000000c350e7209 */ /* 0x000fe20007810000 */
[----:B------:R-:W-:Y:S03]  /*4190*/  MUFU.EX2 R6, R6 ;  /* 0x0000000600067308 */ /* 0x000fe60000000800 */
[----:B------:R-:W-:-:S04]  /*41a0*/  FMNMX.FTZ R14, R33, R14, !PT ;  /* 0x0000000e210e7209 */ /* 0x000fc80007810000 */
[----:B------:R-:W-:Y:S01]  /*41b0*/  FMNMX.FTZ R14, R55, R14, !PT ;  /* 0x0000000e370e7209 */ /* 0x000fe20007810000 */
[----:B------:R0:W-:Y:S03]  /*41c0*/  MUFU.EX2 R12, R89 ;  /* 0x00000059000c7308 */ /* 0x0001e60000000800 */
[----:B------:R-:W-:-:S04]  /*41d0*/  FMNMX.FTZ R14, R61, R14, !PT ;  /* 0x0000000e3d0e7209 */ /* 0x000fc80007810000 */
[----:B------:R-:W-:Y:S01]  /*41e0*/  FMNMX.FTZ R24, R35, R14, !PT ;  /* 0x0000000e23187209 */ /* 0x000fe20007810000 */
[----:B------:R-:W1:Y:S01]  /*41f0*/  MUFU.EX2 R105, R105 ;  /* 0x0000006900697308 */ /* 0x000e620000000800 */
[----:B0-----:R-:W-:Y:S02]  /*4200*/  FFMA.FTZ R89, R123, R74, -R48 ;  /* 0x0000004a7b597223 */ /* 0x001fe40000010830 */
[----:B------:R-:W-:-:S04]  /*4210*/  FMNMX.FTZ R24, R77, R24, !PT ;  /* 0x000000184d187209 */ /* 0x000fc80007810000 */
[----:B------:R-:W-:Y:S01]  /*4220*/  FMNMX.FTZ R24, R87, R24, !PT ;  /* 0x0000001857187209 */ /* 0x000fe20007810000 */
[----:B------:R0:W-:Y:S03]  /*4230*/  MUFU.EX2 R14, R109 ;  /* 0x0000006d000e7308 */ /* 0x0001e60000000800 */
[----:B------:R-:W-:-:S04]  /*4240*/  FMNMX.FTZ R24, R37, R24, !PT ;  /* 0x0000001825187209 */ /* 0x000fc80007810000 */
[----:B------:R-:W-:Y:S01]  /*4250*/  FMNMX.FTZ R26, R93, R24, !PT ;  /* 0x000000185d1a7209 */ /* 0x000fe20007810000 */
[----:B------:R-:W-:Y:S01]  /*4260*/  MUFU.EX2 R46, R46 ;  /* 0x0000002e002e7308 */ /* 0x000fe20000000800 */
[----:B0-----:R-:W-:Y:S01]  /*4270*/  FSEL R109, R40, -INF , P6 ;  /* 0xff800000286d7808 */ /* 0x001fe20003000000 */
[----:B------:R-:W-:Y:S01]  /*4280*/  FFMA.FTZ R40, R129, R74, -R48 ;  /* 0x0000004a81287223 */ /* 0x000fe20000010830 */
        /* <DEDUP_REMOVED lines=14> */
[----:B---3--:R-:W-:Y:S01]  /*4370*/  FSEL R117, R32, -INF , P2 ;  /* 0xff80000020757808 */ /* 0x008fe20001000000 */
[----:B------:R-:W-:Y:S01]  /*4380*/  FFMA.FTZ R32, R157, R74, -R48 ;  /* 0x0000004a9d207223 */ /* 0x000fe20000010830 */
[----:B------:R-:W-:-:S04]  /*4390*/  FMNMX.FTZ R36, R111, R36, !PT ;  /* 0x000000246f247209 */ /* 0x000fc80007810000 */
[----:B------:R-:W-:Y:S01]  /*43a0*/  FMNMX.FTZ R36, R113, R36, !PT ;  /* 0x0000002471247209 */ /* 0x000fe20007810000 */
[----:B------:R-:W-:Y:S03]  /*43b0*/  MUFU.EX2 R65, R65 ;  /* 0x0000004100417308 */ /* 0x000fe60000000800 */
[----:B------:R-:W-:-:S04]  /*43c0*/  FMNMX.FTZ R36, R115, R36, !PT ;  /* 0x0000002473247209 */ /* 0x000fc80007810000 */
[----:B------:R-:W-:Y:S01]  /*43d0*/  FMNMX.FTZ R36, R117, R36, !PT ;  /* 0x0000002475247209 */ /* 0x000fe20007810000 */
[----:B------:R-:W-:Y:S04]  /*43e0*/  MUFU.EX2 R39, R39 ;  /* 0x0000002700277308 */ /* 0x000fe80000000800 */
[----:B------:R-:W0:Y:S04]  /*43f0*/  SHFL.BFLY PT, R69, R36, 0x2, 0x1f ;  /* 0x0c401f0024457f89 */ /* 0x000e2800000e0000 */
[----:B------:R-:W-:Y:S08]  /*4400*/  MUFU.EX2 R27, R27 ;  /* 0x0000001b001b7308 */ /* 0x000ff00000000800 */
[----:B------:R-:W-:Y:S08]  /*4410*/  MUFU.EX2 R28, R28 ;  /* 0x0000001c001c7308 */ /* 0x000ff00000000800 */
[----:B------:R-:W-:Y:S01]  /*4420*/  MUFU.EX2 R20, R20 ;  /* 0x0000001400147308 */ /* 0x000fe20000000800 */
[----:B0-----:R-:W-:Y:S01]  /*4430*/  FMNMX.FTZ R54, R36, R69, !PT ;  /* 0x0000004524367209 */ /* 0x001fe20007810000 */
[-CC-:B------:R-:W-:Y:S01]  /*4440*/  FFMA.FTZ R36, R137, R74.reuse, -R48.reuse ;  /* 0x0000004a89247223 */ /* 0x180fe20000010830 */
[----:B------:R-:W-:-:S05]  /*4450*/  FFMA.FTZ R69, R143, R74, -R48 ;  /* 0x0000004a8f457223 */ /* 0x000fca0000010830 */
[----:B------:R-:W-:Y:S01]  /*4460*/  MUFU.EX2 R63, R63 ;  /* 0x0000003f003f7308 */ /* 0x000fe20000000800 */
[----:B------:R-:W0:Y:S07]  /*4470*/  SHFL.BFLY PT, R83, R54, 0x1, 0x1f ;  /* 0x0c201f0036537f89 */ /* 0x000e2e00000e0000 */
[----:B------:R-:W-:Y:S08]  /*4480*/  MUFU.EX2 R57, R57 ;  /* 0x0000003900397308 */ /* 0x000ff00000000800 */
[----:B------:R-:W-:Y:S08]  /*4490*/  MUFU.EX2 R31, R31 ;  /* 0x0000001f001f7308 */ /* 0x000ff00000000800 */
[----:B------:R-:W-:Y:S01]  /*44a0*/  MUFU.EX2 R59, R59 ;  /* 0x0000003b003b7308 */ /* 0x000fe20000000800 */
[----:B0-----:R-:W-:-:S04]  /*44b0*/  FMNMX.FTZ R72, R54, R83, !PT ;  /* 0x0000005336487209 */ /* 0x001fc80007810000 */
[C---:B------:R-:W-:Y:S01]  /*44c0*/  FSETP.NEU.FTZ.AND P2, PT, R72.reuse, -INF , PT ;  /* 0xff8000004800780b */ /* 0x040fe20003f5d000 */
[----:B------:R-:W-:Y:S02]  /*44d0*/  FMUL.FTZ R50, R72, R74 ;  /* 0x0000004a48327220 */ /* 0x000fe40000410000 */
[----:B------:R-:W-:Y:S03]  /*44e0*/  MUFU.EX2 R83, R56 ;  /* 0x0000003800537308 */ /* 0x000fe60000000800 */
[----:B------:R-:W-:Y:S02]  /*44f0*/  FSEL R48, R50, RZ, P2 ;  /* 0x000000ff32307208 */ /* 0x000fe40001000000 */
        /* <DEDUP_REMOVED lines=13> */
[----:B------:R2:W3:Y:S01]  /*45d0*/  MUFU.EX2 R119, R4 ;  /* 0x0000000400777308 */ /* 0x0004e20000000800 */
[-CC-:B0-----:R-:W-:Y:S01]  /*45e0*/  FFMA.FTZ R3, R21, R74.reuse, -R48.reuse ;  /* 0x0000004a15037223 */ /* 0x181fe20000010830 */
[-CC-:B------:R-:W-:Y:S01]  /*45f0*/  FFMA.FTZ R56, R45, R74.reuse, -R48.reuse ;  /* 0x0000004a2d387223 */ /* 0x180fe20000010830 */
[-CC-:B------:R-:W-:Y:S01]  /*4600*/  FFMA.FTZ R15, R47, R74.reuse, -R48.reuse ;  /* 0x0000004a2f0f7223 */ /* 0x180fe20000010830 */
[-CC-:B------:R-:W-:Y:S01]  /*4610*/  FFMA.FTZ R58, R49, R74.reuse, -R48.reuse ;  /* 0x0000004a313a7223 */ /* 0x180fe20000010830 */
[-CC-:B------:R-:W-:Y:S01]  /*4620*/  FFMA.FTZ R41, R51, R74.reuse, -R48.reuse ;  /* 0x0000004a33297223 */ /* 0x180fe20000010830 */
[-CC-:B------:R-:W-:Y:S01]  /*4630*/  FFMA.FTZ R60, R53, R74.reuse, -R48.reuse ;  /* 0x0000004a353c7223 */ /* 0x180fe20000010830 */
[-C--:B------:R-:W-:Y:S01]  /*4640*/  FFMA.FTZ R21, R33, R74.reuse, -R48 ;  /* 0x0000004a21157223 */ /* 0x080fe20000010830 */
[----:B------:R1:W0:Y:S01]  /*4650*/  MUFU.EX2 R68, R5 ;  /* 0x0000000500447308 */ /* 0x0002220000000800 */
[----:B--2---:R-:W-:Y:S01]  /*4660*/  @!P1 PRMT R4, RZ, 0x654, R0 ;  /* 0x00000654ff049816 */ /* 0x004fe20000000000 */
[-CC-:B------:R-:W-:Y:S01]  /*4670*/  FFMA.FTZ R62, R55, R74.reuse, -R48.reuse ;  /* 0x0000004a373e7223 */ /* 0x180fe20000010830 */
[-CC-:B------:R-:W-:Y:S01]  /*4680*/  FFMA.FTZ R33, R61, R74.reuse, -R48.reuse ;  /* 0x0000004a3d217223 */ /* 0x180fe20000010830 */
[-CC-:B------:R-:W-:Y:S01]  /*4690*/  FFMA.FTZ R77, R77, R74.reuse, -R48.reuse ;  /* 0x0000004a4d4d7223 */ /* 0x180fe20000010830 */
[----:B------:R2:W-:Y:S01]  /*46a0*/  @!P1 SYNCS.ARRIVE.TRANS64.RED.A1T0 RZ, [R4+URZ], RZ ;  /* 0x000000ff04ff99a7 */ /* 0x0005e2000810043f */
[-CC-:B------:R-:W-:Y:S01]  /*46b0*/  FFMA.FTZ R23, R87, R74.reuse, -R48.reuse ;  /* 0x0000004a57177223 */ /* 0x180fe20000010830 */
[-CC-:B------:R-:W-:Y:S01]  /*46c0*/  FFMA.FTZ R95, R95, R74.reuse, -R48.reuse ;  /* 0x0000004a5f5f7223 */ /* 0x180fe20000010830 */
[----:B------:R-:W4:Y:S01]  /*46d0*/  MUFU.EX2 R7, R7 ;  /* 0x0000000700077308 */ /* 0x000f220000000800 */
[----:B-1----:R-:W-:Y:S01]  /*46e0*/  FADD.FTZ R5, R6, R105 ;  /* 0x0000006906057221 */ /* 0x002fe20000010000 */
[----:B---3--:R-:W-:Y:S01]  /*46f0*/  FADD.FTZ R35, R66, R119 ;  /* 0x0000007742237221 */ /* 0x008fe20000010000 */
[-CC-:B------:R-:W-:Y:S01]  /*4700*/  FFMA.FTZ R99, R99, R74.reuse, -R48.reuse ;  /* 0x0000004a63637223 */ /* 0x180fe20000010830 */
[--C-:B------:R-:W-:Y:S01]  /*4710*/  FFMA.FTZ R101, R101, R74, -R48.reuse ;  /* 0x0000004a65657223 */ /* 0x100fe20000010830 */
[----:B------:R-:W-:Y:S01]  /*4720*/  FADD.FTZ R70, R46, R5 ;  /* 0x000000052e467221 */ /* 0x000fe20000010000 */
[----:B------:R-:W-:Y:S01]  /*4730*/  F2FP.BF16.F32.PACK_AB R5, R119, R66 ;  /* 0x000000427705723e */ /* 0x000fe200000010ff */
[-C--:B------:R-:W-:Y:S01]  /*4740*/  FFMA.FTZ R66, R25, R74.reuse, -R48 ;  /* 0x0000004a19427223 */ /* 0x080fe20000010830 */
[----:B------:R-:W1:Y:S01]  /*4750*/  MUFU.EX2 R9, R9 ;  /* 0x0000000900097308 */ /* 0x000e620000000800 */
[----:B0-----:R-:W-:Y:S01]  /*4760*/  FADD.FTZ R76, R68, R35 ;  /* 0x00000023444c7221 */ /* 0x001fe20000010000 */
[----:B------:R-:W-:Y:S01]  /*4770*/  FADD.FTZ R43, R107, R70 ;  /* 0x000000466b2b7221 */ /* 0x000fe20000010000 */
[--C-:B------:R-:W-:Y:S01]  /*4780*/  FFMA.FTZ R35, R37, R74, -R48.reuse ;  /* 0x0000004a25237223 */ /* 0x100fe20000010830 */
[----:B--2---:R-:W-:Y:S01]  /*4790*/  F2FP.BF16.F32.PACK_AB R4, R105, R6 ;  /* 0x000000066904723e */ /* 0x004fe200000010ff */
[--C-:B------:R-:W-:Y:S01]  /*47a0*/  FFMA.FTZ R103, R103, R74, -R48.reuse ;  /* 0x0000004a67677223 */ /* 0x100fe20000010830 */
[----:B------:R-:W-:Y:S01]  /*47b0*/  F2FP.BF16.F32.PACK_AB R6, R107, R46 ;  /* 0x0000002e6b06723e */ /* 0x000fe200000010ff */
[----:B------:R-:W-:Y:S01]  /*47c0*/  FFMA.FTZ R46, R93, R74, -R48 ;  /* 0x0000004a5d2e7223 */ /* 0x000fe20000010830 */
[----:B------:R-:W0:Y:S01]  /*47d0*/  MUFU.EX2 R50, R50 ;  /* 0x0000003200327308 */ /* 0x000e220000000800 */
[C---:B----4-:R-:W-:Y:S01]  /*47e0*/  FADD.FTZ R76, R7.reuse, R76 ;  /* 0x0000004c074c7221 */ /* 0x050fe20000010000 */
[----:B------:R-:W-:Y:S01]  /*47f0*/  F2FP.BF16.F32.PACK_AB R7, R7, R68 ;  /* 0x000000440707723e */ /* 0x000fe200000010ff */
[----:B------:R-:W-:Y:S01]  /*4800*/  FADD.FTZ R68, R8, R43 ;  /* 0x0000002b08447221 */ /* 0x000fe20000010000 */
[----:B------:R-:W-:Y:S01]  /*4810*/  F2FP.BF16.F32.PACK_AB R8, R65, R8 ;  /* 0x000000084108723e */ /* 0x000fe200000010ff */
[-CC-:B------:R-:W-:Y:S01]  /*4820*/  FFMA.FTZ R43, R97, R74.reuse, -R48.reuse ;  /* 0x0000004a612b7223 */ /* 0x180fe20000010830 */
[----:B------:R-:W-:Y:S01]  /*4830*/  FFMA.FTZ R109, R109, R74, -R48 ;  /* 0x0000004a6d6d7223 */ /* 0x000fe20000010830 */
[----:B------:R-:W-:Y:S01]  /*4840*/  FADD.FTZ R37, R65, R68 ;  /* 0x0000004441257221 */ /* 0x000fe20000010000 */
[----:B------:R-:W2:Y:S01]  /*4850*/  MUFU.EX2 R11, R11 ;  /* 0x0000000b000b7308 */ /* 0x000ea20000000800 */
[----:B-1----:R-:W-:Y:S01]  /*4860*/  FADD.FTZ R25, R9, R76 ;  /* 0x0000004c09197221 */ /* 0x002fe20000010000 */
[----:B------:R1:W-:Y:S01]  /*4870*/  STSM.16.M88.4 [R2+0x24300], R4 ;  /* 0x0243000402007844 */ /* 0x0003e20000000200 */
[----:B------:R-:W-:Y:S01]  /*4880*/  FADD.FTZ R70, R10, R37 ;  /* 0x000000250a467221 */ /* 0x000fe20000010000 */
[----:B------:R-:W-:Y:S01]  /*4890*/  F2FP.BF16.F32.PACK_AB R10, R39, R10 ;  /* 0x0000000a270a723e */ /* 0x000fe200000010ff */
[-CC-:B------:R-:W-:Y:S01]  /*48a0*/  FFMA.FTZ R111, R111, R74.reuse, -R48.reuse ;  /* 0x0000004a6f6f7223 */ /* 0x180fe20000010830 */
[-C--:B------:R-:W-:Y:S01]  /*48b0*/  FFMA.FTZ R113, R113, R74.reuse, -R48 ;  /* 0x0000004a71717223 */ /* 0x080fe20000010830 */
[----:B------:R-:W-:Y:S01]  /*48c0*/  FADD.FTZ R70, R39, R70 ;  /* 0x0000004627467221 */ /* 0x000fe20000010000 */
[----:B------:R-:W3:Y:S01]  /*48d0*/  MUFU.EX2 R52, R52 ;  /* 0x0000003400347308 */ /* 0x000ee20000000800 */
[C---:B0-----:R-:W-:Y:S01]  /*48e0*/  FADD.FTZ R68, R50.reuse, R25 ;  /* 0x0000001932447221 */ /* 0x041fe20000010000 */
[-CC-:B------:R-:W-:Y:S01]  /*48f0*/  FFMA.FTZ R25, R29, R74.reuse, -R48.reuse ;  /* 0x0000004a1d197223 */ /* 0x180fe20000010830 */
[----:B------:R-:W-:Y:S01]  /*4900*/  F2FP.BF16.F32.PACK_AB R9, R50, R9 ;  /* 0x000000093209723e */ /* 0x000fe200000010ff */
[-CC-:B------:R-:W-:Y:S01]  /*4910*/  FFMA.FTZ R115, R115, R74.reuse, -R48.reuse ;  /* 0x0000004a73737223 */ /* 0x180fe20000010830 */
[----:B------:R-:W-:Y:S01]  /*4920*/  FFMA.FTZ R48, R117, R74, -R48 ;  /* 0x0000004a75307223 */ /* 0x000fe20000010830 */
[--C-:B------:R-:W-:Y:S01]  /*4930*/  IMAD.MOV.U32 R65, RZ, RZ, R71.reuse ;  /* 0x000000ffff417224 */ /* 0x100fe200078e0047 */
[----:B------:R-:W-:Y:S01]  /*4940*/  MOV R49, R71 ;  /* 0x0000004700317202 */ /* 0x000fe20000000f00 */
[----:B------:R-:W0:Y:S01]  /*4950*/  MUFU.EX2 R3, R3 ;  /* 0x0000000300037308 */ /* 0x000e220000000800 */
[----:B--2---:R-:W-:Y:S01]  /*4960*/  FADD.FTZ R37, R11, R68 ;  /* 0x000000440b257221 */ /* 0x004fe20000010000 */
[----:B-1----:R-:W-:Y:S01]  /*4970*/  F2FP.BF16.F32.PACK_AB R4, R28, R27 ;  /* 0x0000001b1c04723e */ /* 0x002fe200000010ff */
[----:B------:R-:W-:-:S02]  /*4980*/  IMAD.MOV.U32 R61, RZ, RZ, R71 ;  /* 0x000000ffff3d7224 */ /* 0x000fc400078e0047 */
[--C-:B------:R-:W-:Y:S02]  /*4990*/  IMAD.MOV.U32 R55, RZ, RZ, R71.reuse ;  /* 0x000000ffff377224 */ /* 0x100fe400078e0047 */
[----:B------:R-:W-:Y:S01]  /*49a0*/  IMAD.MOV.U32 R53, RZ, RZ, R71 ;  /* 0x000000ffff357224 */ /* 0x000fe200078e0047 */
[----:B------:R-:W1:Y:S01]  /*49b0*/  MUFU.EX2 R54, R54 ;  /* 0x0000003600367308 */ /* 0x000e620000000800 */
[C---:B---3--:R-:W-:Y:S01]  /*49c0*/  FADD.FTZ R68, R52.reuse, R37 ;  /* 0x0000002534447221 */ /* 0x048fe20000010000 */
[----:B------:R-:W-:Y:S01]  /*49d0*/  FADD.FTZ R37, R27, R70 ;  /* 0x000000461b257221 */ /* 0x000fe20000010000 */
[----:B------:R-:W-:Y:S01]  /*49e0*/  F2FP.BF16.F32.PACK_AB R11, R52, R11 ;  /* 0x0000000b340b723e */ /* 0x000fe200000010ff */
[----:B------:R-:W-:Y:S02]  /*49f0*/  IMAD.MOV.U32 R51, RZ, RZ, R71 ;  /* 0x000000ffff337224 */ /* 0x000fe400078e0047 */
[----:B------:R-:W-:Y:S01]  /*4a00*/  FADD.FTZ R37, R28, R37 ;  /* 0x000000251c257221 */ /* 0x000fe20000010000 */
[----:B------:R-:W-:Y:S01]  /*4a10*/  IMAD.MOV.U32 R47, RZ, RZ, R71 ;  /* 0x000000ffff2f7224 */ /* 0x000fe200078e0047 */
[----:B------:R-:W2:Y:S01]  /*4a20*/  MUFU.EX2 R13, R13 ;  /* 0x0000000d000d7308 */ /* 0x000ea20000000800 */
[----:B0-----:R-:W-:Y:S01]  /*4a30*/  FADD.FTZ R45, R3, R68 ;  /* 0x00000044032d7221 */ /* 0x001fe20000010000 */
[----:B------:R-:W-:Y:S01]  /*4a40*/  FADD.FTZ R70, R20, R37 ;  /* 0x0000002514467221 */ /* 0x000fe20000010000 */
[----:B------:R-:W-:Y:S05]  /*4a50*/  STSM.16.M88.4 [R2+0x25b00], R8 ;  /* 0x025b000802007844 */ /* 0x000fea0000000200 */
[----:B------:R-:W0:Y:S01]  /*4a60*/  MUFU.EX2 R56, R56 ;  /* 0x0000003800387308 */ /* 0x000e220000000800 */
[C---:B-1----:R-:W-:Y:S01]  /*4a70*/  FADD.FTZ R68, R54.reuse, R45 ;  /* 0x0000002d36447221 */ /* 0x042fe20000010000 */
[----:B------:R-:W-:Y:S01]  /*4a80*/  FADD.FTZ R45, R63, R70 ;  /* 0x000000463f2d7221 */ /* 0x000fe20000010000 */
[----:B------:R-:W-:-:S03]  /*4a90*/  F2FP.BF16.F32.PACK_AB R5, R54, R3 ;  /* 0x000000033605723e */ /* 0x000fc600000010ff */
[----:B------:R-:W-:Y:S01]  /*4aa0*/  FADD.FTZ R70, R12, R45 ;  /* 0x0000002d0c467221 */ /* 0x000fe20000010000 */
[----:B------:R-:W-:Y:S01]  /*4ab0*/  F2FP.BF16.F32.PACK_AB R12, R57, R12 ;  /* 0x0000000c390c723e */ /* 0x000fe200000010ff */
[----:B------:R-:W1:Y:S01]  /*4ac0*/  MUFU.EX2 R15, R15 ;  /* 0x0000000f000f7308 */ /* 0x000e620000000800 */
[----:B--2---:R-:W-:Y:S01]  /*4ad0*/  FADD.FTZ R37, R13, R68 ;  /* 0x000000440d257221 */ /* 0x004fe20000010000 */
[----:B------:R-:W-:Y:S01]  /*4ae0*/  FADD.FTZ R45, R57, R70 ;  /* 0x00000046392d7221 */ /* 0x000fe20000010000 */
[-C--:B------:R-:W-:Y:S01]  /*4af0*/  MOV R70, R71.reuse ;  /* 0x0000004700467202 */ /* 0x080fe20000000f00 */
[----:B------:R-:W-:Y:S02]  /*4b00*/  IMAD.MOV.U32 R57, RZ, RZ, R71 ;  /* 0x000000ffff397224 */ /* 0x000fe400078e0047 */
[----:B------:R-:W-:Y:S01]  /*4b10*/  FADD.FTZ R6, R14, R45 ;  /* 0x0000002d0e067221 */ /* 0x000fe20000010000 */
[C---:B------:R-:W-:Y:S01]  /*4b20*/  F2FP.BF16.F32.PACK_AB R14, R31.reuse, R14 ;  /* 0x0000000e1f0e723e */ /* 0x040fe200000010ff */
[----:B------:R-:W2:Y:S01]  /*4b30*/  MUFU.EX2 R58, R58 ;  /* 0x0000003a003a7308 */ /* 0x000ea20000000800 */
[----:B0-----:R-:W-:Y:S01]  /*4b40*/  FADD.FTZ R68, R56, R37 ;  /* 0x0000002538447221 */ /* 0x001fe20000010000 */
[----:B------:R-:W-:Y:S01]  /*4b50*/  FADD.FTZ R27, R31, R6 ;  /* 0x000000061f1b7221 */ /* 0x000fe20000010000 */
[----:B------:R-:W-:Y:S01]  /*4b60*/  F2FP.BF16.F32.PACK_AB R6, R63, R20 ;  /* 0x000000143f06723e */ /* 0x000fe200000010ff */
[----:B------:R-:W-:Y:S01]  /*4b70*/  IMAD.MOV.U32 R45, RZ, RZ, R71 ;  /* 0x000000ffff2d7224 */ /* 0x000fe200078e0047 */
[----:B------:R-:W-:Y:S01]  /*4b80*/  MOV R63, R71 ;  /* 0x00000047003f7202 */ /* 0x000fe20000000f00 */
[----:B------:R-:W-:Y:S01]  /*4b90*/  FADD.FTZ R52, R24, R27 ;  /* 0x0000001b18347221 */ /* 0x000fe20000010000 */
[----:B------:R-:W-:Y:S01]  /*4ba0*/  F2FP.BF16.F32.PACK_AB R24, R59, R24 ;  /* 0x000000183b18723e */ /* 0x000fe200000010ff */
[----:B------:R-:W0:Y:S01]  /*4bb0*/  MUFU.EX2 R41, R41 ;  /* 0x0000002900297308 */ /* 0x000e220000000800 */
[----:B-1----:R-:W-:Y:S01]  /*4bc0*/  FADD.FTZ R37, R15, R68 ;  /* 0x000000440f257221 */ /* 0x002fe20000010000 */
[----:B------:R-:W-:-:S06]  /*4bd0*/  IMAD.MOV.U32 R31, RZ, RZ, R71 ;  /* 0x000000ffff1f7224 */ /* 0x000fcc00078e0047 */
[----:B------:R-:W1:Y:S01]  /*4be0*/  MUFU.EX2 R60, R60 ;  /* 0x0000003c003c7308 */ /* 0x000e620000000800 */
[----:B--2---:R-:W-:-:S07]  /*4bf0*/  FADD.FTZ R68, R58, R37 ;  /* 0x000000253a447221 */ /* 0x004fce0000010000 */
[----:B------:R-:W2:Y:S01]  /*4c00*/  MUFU.EX2 R21, R21 ;  /* 0x0000001500157308 */ /* 0x000ea20000000800 */
[----:B0-----:R-:W-:Y:S01]  /*4c10*/  FADD.FTZ R7, R41, R68 ;  /* 0x0000004429077221 */ /* 0x001fe20000010000 */
[----:B------:R-:W-:-:S06]  /*4c20*/  IMAD.MOV.U32 R68, RZ, RZ, R71 ;  /* 0x000000ffff447224 */ /* 0x000fcc00078e0047 */
[----:B------:R-:W0:Y:S01]  /*4c30*/  MUFU.EX2 R62, R62 ;  /* 0x0000003e003e7308 */ /* 0x000e220000000800 */
[----:B-1----:R-:W-:Y:S01]  /*4c40*/  FADD.FTZ R28, R60, R7 ;  /* 0x000000073c1c7221 */ /* 0x002fe20000010000 */
[----:B------:R-:W-:Y:S01]  /*4c50*/  F2FP.BF16.F32.PACK_AB R7, R56, R13 ;  /* 0x0000000d3807723e */ /* 0x000fe200000010ff */
[----:B------:R-:W-:Y:S01]  /*4c60*/  FADD.FTZ R13, R59, R52 ;  /* 0x000000343b0d7221 */ /* 0x000fe20000010000 */
[----:B------:R-:W-:Y:S01]  /*4c70*/  IMAD.MOV.U32 R59, RZ, RZ, R71 ;  /* 0x000000ffff3b7224 */ /* 0x000fe200078e0047 */
[----:B------:R-:W-:Y:S02]  /*4c80*/  MOV R56, R71 ;  /* 0x0000004700387202 */ /* 0x000fe40000000f00 */
[----:B------:R-:W-:Y:S01]  /*4c90*/  FADD.FTZ R52, R26, R13 ;  /* 0x0000000d1a347221 */ /* 0x000fe20000010000 */
[----:B------:R-:W1:Y:S01]  /*4ca0*/  MUFU.EX2 R33, R33 ;  /* 0x0000002100217308 */ /* 0x000e620000000800 */
[----:B--2---:R-:W-:Y:S01]  /*4cb0*/  FADD.FTZ R3, R21, R28 ;  /* 0x0000001c15037221 */ /* 0x004fe20000010000 */
[----:B------:R2:W-:Y:S01]  /*4cc0*/  STSM.16.M88.4 [R2+0x27300], R4 ;  /* 0x0273000402007844 */ /* 0x0005e20000000200 */
[----:B------:R-:W-:Y:S01]  /*4cd0*/  F2FP.BF16.F32.PACK_AB R13, R58, R15 ;  /* 0x0000000f3a0d723e */ /* 0x000fe200000010ff */
[--C-:B------:R-:W-:Y:S01]  /*4ce0*/  IMAD.MOV.U32 R58, RZ, RZ, R71.reuse ;  /* 0x000000ffff3a7224 */ /* 0x100fe200078e0047 */
[----:B------:R-:W-:Y:S01]  /*4cf0*/  F2FP.BF16.F32.PACK_AB R15, R60, R41 ;  /* 0x000000293c0f723e */ /* 0x000fe200000010ff */
[----:B------:R-:W-:-:S02]  /*4d00*/  IMAD.MOV.U32 R60, RZ, RZ, R71 ;  /* 0x000000ffff3c7224 */ /* 0x000fc400078e0047 */
[----:B------:R-:W3:Y:S01]  /*4d10*/  MUFU.EX2 R67, R67 ;  /* 0x0000004300437308 */ /* 0x000ee20000000800 */
[----:B0-----:R-:W-:Y:S01]  /*4d20*/  FADD.FTZ R28, R62, R3 ;  /* 0x000000033e1c7221 */ /* 0x001fe20000010000 */
[----:B------:R-:W-:Y:S06]  /*4d30*/  STSM.16.M88.4 [R2+0x28b00], R12 ;  /* 0x028b000c02007844 */ /* 0x000fec0000000200 */
[----:B------:R-:W0:Y:S01]  /*4d40*/  MUFU.EX2 R64, R64 ;  /* 0x0000004000407308 */ /* 0x000e220000000800 */
[----:B-1----:R-:W-:-:S07]  /*4d50*/  FADD.FTZ R3, R33, R28 ;  /* 0x0000001c21037221 */ /* 0x002fce0000010000 */
[----:B------:R-:W1:Y:S01]  /*4d60*/  MUFU.EX2 R30, R121 ;  /* 0x00000079001e7308 */ /* 0x000e620000000800 */
[C---:B---3--:R-:W-:Y:S01]  /*4d70*/  FADD.FTZ R27, R67.reuse, R52 ;  /* 0x00000034431b7221 */ /* 0x048fe20000010000 */
[----:B------:R-:W-:Y:S01]  /*4d80*/  F2FP.BF16.F32.PACK_AB R26, R67, R26 ;  /* 0x0000001a431a723e */ /* 0x000fe200000010ff */
[----:B------:R-:W-:-:S05]  /*4d90*/  IMAD.MOV.U32 R67, RZ, RZ, R71 ;  /* 0x000000ffff437224 */ /* 0x000fca00078e0047 */
[----:B------:R-:W3:Y:S01]  /*4da0*/  MUFU.EX2 R0, R77 ;  /* 0x0000004d00007308 */ /* 0x000ee20000000800 */
[----:B0-----:R-:W-:-:S07]  /*4db0*/  FADD.FTZ R3, R64, R3 ;  /* 0x0000000340037221 */ /* 0x001fce0000010000 */
[----:B------:R-:W0:Y:S01]  /*4dc0*/  MUFU.EX2 R89, R89 ;  /* 0x0000005900597308 */ /* 0x000e220000000800 */
[----:B-1----:R-:W-:Y:S01]  /*4dd0*/  FADD.FTZ R28, R30, R27 ;  /* 0x0000001b1e1c7221 */ /* 0x002fe20000010000 */
[----:B------:R-:W-:Y:S01]  /*4de0*/  F2FP.BF16.F32.PACK_AB R27, R64, R33 ;  /* 0x00000021401b723e */ /* 0x000fe200000010ff */
[----:B------:R-:W-:-:S05]  /*4df0*/  IMAD.MOV.U32 R64, RZ, RZ, R71 ;  /* 0x000000ffff407224 */ /* 0x000fca00078e0047 */
[----:B------:R-:W1:Y:S01]  /*4e00*/  MUFU.EX2 R42, R42 ;  /* 0x0000002a002a7308 */ /* 0x000e620000000800 */
[----:B---3--:R-:W-:-:S07]  /*4e10*/  FADD.FTZ R52, R0, R3 ;  /* 0x0000000300347221 */ /* 0x008fce0000010000 */
[----:B------:R-:W3:Y:S01]  /*4e20*/  MUFU.EX2 R23, R23 ;  /* 0x0000001700177308 */ /* 0x000ee20000000800 */
[----:B0-----:R-:W-:-:S07]  /*4e30*/  FADD.FTZ R3, R89, R28 ;  /* 0x0000001c59037221 */ /* 0x001fce0000010000 */
[----:B------:R-:W0:Y:S01]  /*4e40*/  MUFU.EX2 R85, R85 ;  /* 0x0000005500557308 */ /* 0x000e220000000800 */
[----:B-1----:R-:W-:-:S07]  /*4e50*/  FADD.FTZ R54, R42, R3 ;  /* 0x000000032a367221 */ /* 0x002fce0000010000 */
[----:B------:R-:W1:Y:S01]  /*4e60*/  MUFU.EX2 R35, R35 ;  /* 0x0000002300237308 */ /* 0x000e620000000800 */
[C---:B---3--:R-:W-:Y:S01]  /*4e70*/  FADD.FTZ R52, R23.reuse, R52 ;  /* 0x0000003417347221 */ /* 0x048fe20000010000 */
[----:B--2---:R-:W-:-:S06]  /*4e80*/  F2FP.BF16.F32.PACK_AB R5, R23, R0 ;  /* 0x000000001705723e */ /* 0x004fcc00000010ff */
[----:B------:R-:W2:Y:S01]  /*4e90*/  MUFU.EX2 R40, R40 ;  /* 0x0000002800287308 */ /* 0x000ea20000000800 */
[----:B0-----:R-:W-:Y:S01]  /*4ea0*/  FADD.FTZ R9, R85, R54 ;  /* 0x0000003655097221 */ /* 0x001fe20000010000 */
[----:B------:R-:W-:-:S06]  /*4eb0*/  IMAD.MOV.U32 R54, RZ, RZ, R71 ;  /* 0x000000ffff367224 */ /* 0x000fcc00078e0047 */
[----:B------:R-:W0:Y:S01]  /*4ec0*/  MUFU.EX2 R46, R46 ;  /* 0x0000002e002e7308 */ /* 0x000e220000000800 */
[----:B-1----:R-:W-:Y:S01]  /*4ed0*/  FADD.FTZ R3, R35, R52 ;  /* 0x0000003423037221 */ /* 0x002fe20000010000 */
[----:B------:R-:W-:-:S06]  /*4ee0*/  IMAD.MOV.U32 R52, RZ, RZ, R71 ;  /* 0x000000ffff347224 */ /* 0x000fcc00078e0047 */
[----:B------:R-:W1:Y:S01]  /*4ef0*/  MUFU.EX2 R73, R73 ;  /* 0x0000004900497308 */ /* 0x000e620000000800 */
[----:B--2---:R-:W-:-:S07]  /*4f00*/  FADD.FTZ R6, R40, R9 ;  /* 0x0000000928067221 */ /* 0x004fce0000010000 */
[----:B------:R-:W2:Y:S01]  /*4f10*/  MUFU.EX2 R29, R95 ;  /* 0x0000005f001d7308 */ /* 0x000ea20000000800 */
[----:B0-----:R-:W-:-:S07]  /*4f20*/  FADD.FTZ R4, R46, R3 ;  /* 0x000000032e047221 */ /* 0x001fce0000010000 */
[----:B------:R-:W0:Y:S01]  /*4f30*/  MUFU.EX2 R38, R38 ;  /* 0x0000002600267308 */ /* 0x000e220000000800 */
[----:B-1----:R-:W-:Y:S01]  /*4f40*/  FADD.FTZ R7, R73, R6 ;  /* 0x0000000649077221 */ /* 0x002fe20000010000 */
[----:B------:R-:W-:Y:S02]  /*4f50*/  F2FP.BF16.F32.PACK_AB R6, R85, R42 ;  /* 0x0000002a5506723e */ /* 0x000fe400000010ff */
[----:B------:R-:W-:-:S04]  /*4f60*/  F2FP.BF16.F32.PACK_AB R40, R73, R40 ;  /* 0x000000284928723e */ /* 0x000fc800000010ff */
[----:B------:R-:W1:Y:S01]  /*4f70*/  MUFU.EX2 R66, R66 ;  /* 0x0000004200427308 */ /* 0x000e620000000800 */
[----:B--2---:R-:W-:Y:S01]  /*4f80*/  FADD.FTZ R3, R29, R4 ;  /* 0x000000041d037221 */ /* 0x004fe20000010000 */
[----:B------:R-:W-:Y:S01]  /*4f90*/  F2FP.BF16.F32.PACK_AB R4, R89, R30 ;  /* 0x0000001e5904723e */ /* 0x000fe200000010ff */
[----:B------:R-:W-:-:S05]  /*4fa0*/  IMAD.MOV.U32 R30, RZ, RZ, R71 ;  /* 0x000000ffff1e7224 */ /* 0x000fca00078e0047 */
[----:B------:R-:W2:Y:S01]  /*4fb0*/  MUFU.EX2 R79, R79 ;  /* 0x0000004f004f7308 */ /* 0x000ea20000000800 */
[----:B0-----:R-:W-:Y:S01]  /*4fc0*/  FADD.FTZ R10, R38, R7 ;  /* 0x00000007260a7221 */ /* 0x001fe20000010000 */
[----:B------:R-:W-:Y:S01]  /*4fd0*/  F2FP.BF16.F32.PACK_AB R7, R46, R35 ;  /* 0x000000232e07723e */ /* 0x000fe200000010ff */
[----:B------:R-:W-:-:S05]  /*4fe0*/  IMAD.MOV.U32 R46, RZ, RZ, R71 ;  /* 0x000000ffff2e7224 */ /* 0x000fca00078e0047 */
[----:B------:R-:W0:Y:S01]  /*4ff0*/  MUFU.EX2 R43, R43 ;  /* 0x0000002b002b7308 */ /* 0x000e220000000800 */
[C---:B-1----:R-:W-:Y:S01]  /*5000*/  FADD.FTZ R8, R66.reuse, R3 ;  /* 0x0000000342087221 */ /* 0x042fe20000010000 */
[----:B------:R-:W-:Y:S01]  /*5010*/  F2FP.BF16.F32.PACK_AB R41, R66, R29 ;  /* 0x0000001d4229723e */ /* 0x000fe200000010ff */
[--C-:B------:R-:W-:Y:S02]  /*5020*/  IMAD.MOV.U32 R66, RZ, RZ, R71.reuse ;  /* 0x000000ffff427224 */ /* 0x100fe400078e0047 */
[----:B------:R-:W-:-:S03]  /*5030*/  IMAD.MOV.U32 R29, RZ, RZ, R71 ;  /* 0x000000ffff1d7224 */ /* 0x000fc600078e0047 */
[----:B------:R-:W1:Y:S01]  /*5040*/  MUFU.EX2 R36, R36 ;  /* 0x0000002400247308 */ /* 0x000e620000000800 */
[C---:B--2---:R-:W-:Y:S01]  /*5050*/  FADD.FTZ R9, R79.reuse, R10 ;  /* 0x0000000a4f097221 */ /* 0x044fe20000010000 */
[----:B------:R-:W-:-:S06]  /*5060*/  F2FP.BF16.F32.PACK_AB R42, R79, R38 ;  /* 0x000000264f2a723e */ /* 0x000fcc00000010ff */
[----:B------:R-:W2:Y:S01]  /*5070*/  MUFU.EX2 R50, R99 ;  /* 0x0000006300327308 */ /* 0x000ea20000000800 */
[----:B0-----:R-:W-:-:S07]  /*5080*/  FADD.FTZ R3, R43, R8 ;  /* 0x000000082b037221 */ /* 0x001fce0000010000 */
[----:B------:R-:W0:Y:S01]  /*5090*/  MUFU.EX2 R81, R81 ;  /* 0x0000005100517308 */ /* 0x000e220000000800 */
[----:B-1----:R-:W-:-:S07]  /*50a0*/  FADD.FTZ R10, R36, R9 ;  /* 0x00000009240a7221 */ /* 0x002fce0000010000 */
[----:B------:R-:W1:Y:S01]  /*50b0*/  MUFU.EX2 R37, R101 ;  /* 0x0000006500257308 */ /* 0x000e620000000800 */
[C---:B--2---:R-:W-:Y:S01]  /*50c0*/  FADD.FTZ R8, R50.reuse, R3 ;  /* 0x0000000332087221 */ /* 0x044fe20000010000 */
[----:B------:R-:W-:Y:S01]  /*50d0*/  F2FP.BF16.F32.PACK_AB R43, R50, R43 ;  /* 0x0000002b322b723e */ /* 0x000fe200000010ff */
[----:B------:R-:W-:-:S05]  /*50e0*/  IMAD.MOV.U32 R50, RZ, RZ, R71 ;  /* 0x000000ffff327224 */ /* 0x000fca00078e0047 */
[----:B------:R-:W2:Y:S01]  /*50f0*/  MUFU.EX2 R34, R34 ;  /* 0x0000002200227308 */ /* 0x000ea20000000800 */
[C---:B0-----:R-:W-:Y:S01]  /*5100*/  FADD.FTZ R9, R81.reuse, R10 ;  /* 0x0000000a51097221 */ /* 0x041fe20000010000 */
[----:B------:R-:W-:-:S06]  /*5110*/  F2FP.BF16.F32.PACK_AB R36, R81, R36 ;  /* 0x000000245124723e */ /* 0x000fcc00000010ff */
[----:B------:R-:W0:Y:S01]  /*5120*/  MUFU.EX2 R20, R103 ;  /* 0x0000006700147308 */ /* 0x000e220000000800 */
[----:B-1----:R-:W-:-:S07]  /*5130*/  FADD.FTZ R3, R37, R8 ;  /* 0x0000000825037221 */ /* 0x002fce0000010000 */
[----:B------:R-:W1:Y:S01]  /*5140*/  MUFU.EX2 R69, R69 ;  /* 0x0000004500457308 */ /* 0x000e620000000800 */
[----:B--2---:R-:W-:-:S07]  /*5150*/  FADD.FTZ R10, R34, R9 ;  /* 0x00000009220a7221 */ /* 0x004fce0000010000 */
[----:B------:R2:W3:Y:S01]  /*5160*/  MUFU.EX2 R39, R25 ;  /* 0x0000001900277308 */ /* 0x0004e20000000800 */
[C---:B0-----:R-:W-:Y:S01]  /*5170*/  FADD.FTZ R8, R20.reuse, R3 ;  /* 0x0000000314087221 */ /* 0x041fe20000010000 */
[----:B------:R-:W-:-:S06]  /*5180*/  F2FP.BF16.F32.PACK_AB R37, R20, R37 ;  /* 0x000000251425723e */ /* 0x000fcc00000010ff */
[----:B------:R-:W-:Y:S01]  /*5190*/  MUFU.EX2 R32, R32 ;  /* 0x0000002000207308 */ /* 0x000fe20000000800 */
[----:B--2---:R-:W-:Y:S01]  /*51a0*/  F2FP.BF16.F32.PACK_AB R25, R62, R21 ;  /* 0x000000153e19723e */ /* 0x004fe200000010ff */
[----:B------:R-:W-:Y:S01]  /*51b0*/  IMAD.MOV.U32 R62, RZ, RZ, R71 ;  /* 0x000000ffff3e7224 */ /* 0x000fe200078e0047 */
[----:B-1----:R-:W-:-:S03]  /*51c0*/  F2FP.BF16.F32.PACK_AB R38, R69, R34 ;  /* 0x000000224526723e */ /* 0x002fc600000010ff */
[----:B------:R0:W-:Y:S02]  /*51d0*/  STSM.16.M88.4 [R2+0x2a300], R24 ;  /* 0x02a3001802007844 */ /* 0x0001e40000000200 */
[----:B------:R-:W1:Y:S01]  /*51e0*/  MUFU.EX2 R28, R109 ;  /* 0x0000006d001c7308 */ /* 0x000e620000000800 */
[----:B---3--:R-:W-:Y:S01]  /*51f0*/  FADD.FTZ R3, R39, R8 ;  /* 0x0000000827037221 */ /* 0x008fe20000010000 */
[----:B------:R2:W-:Y:S04]  /*5200*/  STSM.16.M88.4 [R2+0x2bb00], R4 ;  /* 0x02bb000402007844 */ /* 0x0005e80000000200 */
[----:B------:R3:W-:Y:S02]  /*5210*/  STSM.16.M88.4 [R2+0x2d300], R40 ;  /* 0x02d3002802007844 */ /* 0x0007e40000000200 */
[----:B------:R-:W-:Y:S01]  /*5220*/  MUFU.EX2 R44, R44 ;  /* 0x0000002c002c7308 */ /* 0x000fe20000000800 */
[----:B0-----:R-:W-:-:S07]  /*5230*/  IMAD.MOV.U32 R27, RZ, RZ, R71 ;  /* 0x000000ffff1b7224 */ /* 0x001fce00078e0047 */
[----:B------:R-:W0:Y:S01]  /*5240*/  MUFU.EX2 R91, R91 ;  /* 0x0000005b005b7308 */ /* 0x000e220000000800 */
[C---:B-1----:R-:W-:Y:S01]  /*5250*/  F2FP.BF16.F32.PACK_AB R39, R28.reuse, R39 ;  /* 0x000000271c27723e */ /* 0x042fe200000010ff */
[----:B--2---:R-:W-:Y:S01]  /*5260*/  FADD.FTZ R5, R69, R10 ;  /* 0x0000000a45057221 */ /* 0x004fe20000010000 */
[----:B------:R-:W-:Y:S01]  /*5270*/  FADD.FTZ R4, R28, R3 ;  /* 0x000000031c047221 */ /* 0x000fe20000010000 */
[----:B------:R-:W-:Y:S01]  /*5280*/  IMAD.MOV.U32 R69, RZ, RZ, R71 ;  /* 0x000000ffff457224 */ /* 0x000fe200078e0047 */
[-C--:B------:R-:W-:Y:S01]  /*5290*/  MOV R28, R71.reuse ;  /* 0x00000047001c7202 */ /* 0x080fe20000000f00 */
[----:B------:R-:W-:Y:S01]  /*52a0*/  FADD.FTZ R6, R32, R5 ;  /* 0x0000000520067221 */ /* 0x000fe20000010000 */
[C---:B------:R-:W-:Y:S01]  /*52b0*/  F2FP.BF16.F32.PACK_AB R32, R83.reuse, R32 ;  /* 0x000000205320723e */ /* 0x040fe200000010ff */
[----:B------:R-:W1:Y:S01]  /*52c0*/  MUFU.EX2 R111, R111 ;  /* 0x0000006f006f7308 */ /* 0x000e620000000800 */
[----:B------:R2:W-:Y:S01]  /*52d0*/  STSM.16.M88.4 [R2+0x2eb00], R36 ;  /* 0x02eb002402007844 */ /* 0x0005e20000000200 */
[----:B------:R-:W-:Y:S01]  /*52e0*/  FADD.FTZ R5, R83, R6 ;  /* 0x0000000653057221 */ /* 0x000fe20000010000 */
[--C-:B---3--:R-:W-:Y:S01]  /*52f0*/  IMAD.MOV.U32 R43, RZ, RZ, R71.reuse ;  /* 0x000000ffff2b7224 */ /* 0x108fe200078e0047 */
[----:B------:R-:W-:Y:S01]  /*5300*/  MOV R42, R71 ;  /* 0x00000047002a7202 */ /* 0x000fe20000000f00 */
[----:B------:R-:W-:-:S02]  /*5310*/  IMAD.MOV.U32 R41, RZ, RZ, R71 ;  /* 0x000000ffff297224 */ /* 0x000fc400078e0047 */
[----:B------:R-:W-:Y:S01]  /*5320*/  IMAD.MOV.U32 R40, RZ, RZ, R71 ;  /* 0x000000ffff287224 */ /* 0x000fe200078e0047 */
[----:B------:R-:W3:Y:S01]  /*5330*/  MUFU.EX2 R0, R113 ;  /* 0x0000007100007308 */ /* 0x000ee20000000800 */
[----:B0-----:R-:W-:Y:S01]  /*5340*/  F2FP.BF16.F32.PACK_AB R34, R91, R44 ;  /* 0x0000002c5b22723e */ /* 0x001fe200000010ff */
[----:B------:R-:W-:Y:S01]  /*5350*/  FADD.FTZ R44, R44, R5 ;  /* 0x000000052c2c7221 */ /* 0x000fe20000010000 */
[--C-:B------:R-:W-:Y:S02]  /*5360*/  IMAD.MOV.U32 R26, RZ, RZ, R71.reuse ;  /* 0x000000ffff1a7224 */ /* 0x100fe400078e0047 */
[--C-:B------:R-:W-:Y:S02]  /*5370*/  IMAD.MOV.U32 R25, RZ, RZ, R71.reuse ;  /* 0x000000ffff197224 */ /* 0x100fe400078e0047 */
[--C-:B------:R-:W-:Y:S01]  /*5380*/  IMAD.MOV.U32 R24, RZ, RZ, R71.reuse ;  /* 0x000000ffff187224 */ /* 0x100fe200078e0047 */
[----:B------:R-:W0:Y:S01]  /*5390*/  MUFU.EX2 R115, R115 ;  /* 0x0000007300737308 */ /* 0x000e220000000800 */
[----:B-1----:R-:W-:Y:S01]  /*53a0*/  FADD.FTZ R3, R111, R4 ;  /* 0x000000046f037221 */ /* 0x002fe20000010000 */
[----:B--2---:R-:W-:-:S02]  /*53b0*/  IMAD.MOV.U32 R39, RZ, RZ, R71 ;  /* 0x000000ffff277224 */ /* 0x004fc400078e0047 */
[--C-:B------:R-:W-:Y:S02]  /*53c0*/  IMAD.MOV.U32 R38, RZ, RZ, R71.reuse ;  /* 0x000000ffff267224 */ /* 0x100fe400078e0047 */
[----:B------:R-:W-:Y:S02]  /*53d0*/  IMAD.MOV.U32 R37, RZ, RZ, R71 ;  /* 0x000000ffff257224 */ /* 0x000fe400078e0047 */
[----:B------:R-:W1:Y:S01]  /*53e0*/  MUFU.EX2 R48, R48 ;  /* 0x0000003000307308 */ /* 0x000e620000000800 */
[C---:B---3--:R-:W-:Y:S01]  /*53f0*/  F2FP.BF16.F32.PACK_AB R33, R0.reuse, R111 ;  /* 0x0000006f0021723e */ /* 0x048fe200000010ff */
[----:B------:R-:W-:Y:S01]  /*5400*/  FADD.FTZ R4, R0, R3 ;  /* 0x0000000300047221 */ /* 0x000fe20000010000 */
[----:B------:R-:W-:-:S03]  /*5410*/  IMAD.MOV.U32 R36, RZ, RZ, R71 ;  /* 0x000000ffff247224 */ /* 0x000fc600078e0047 */
[----:B0-----:R-:W-:Y:S01]  /*5420*/  FADD.FTZ R3, R115, R4 ;  /* 0x0000000473037221 */ /* 0x001fe20000010000 */
[----:B------:R-:W-:Y:S01]  /*5430*/  FADD.FTZ R4, R91, R44 ;  /* 0x0000002c5b047221 */ /* 0x000fe20000010000 */
[----:B------:R-:W-:Y:S01]  /*5440*/  IMAD.MOV.U32 R44, RZ, RZ, R71 ;  /* 0x000000ffff2c7224 */ /* 0x000fe200078e0047 */
[C---:B-1----:R-:W-:Y:S01]  /*5450*/  F2FP.BF16.F32.PACK_AB R35, R48.reuse, R115 ;  /* 0x000000733023723e */ /* 0x042fe200000010ff */
[----:B------:R-:W-:Y:S01]  /*5460*/  FADD.FTZ R3, R48, R3 ;  /* 0x0000000330037221 */ /* 0x000fe20000010000 */
[----:B------:R-:W-:-:S03]  /*5470*/  IMAD.MOV.U32 R48, RZ, RZ, R71 ;  /* 0x000000ffff307224 */ /* 0x000fc600078e0047 */
[----:B------:R0:W-:Y:S01]  /*5480*/  STSM.16.M88.4 [R2+0x30300], R32 ;  /* 0x0303002002007844 */ /* 0x0001e20000000200 */
[----:B------:R1:W-:Y:S06]  /*5490*/  MEMBAR.ALL.CTA ;  /* 0x0000000000007992 */ /* 0x0003ec0000008000 */
[----:B-1----:R-:W1:Y:S01]  /*54a0*/  FENCE.VIEW.ASYNC.S ;  /* 0x00000000000073c6 */ /* 0x002e620000000000 */
[----:B0-----:R-:W-:Y:S01]  /*54b0*/  MOV R35, R71 ;  /* 0x0000004700237202 */ /* 0x001fe20000000f00 */
[--C-:B------:R-:W-:Y:S02]  /*54c0*/  IMAD.MOV.U32 R34, RZ, RZ, R71.reuse ;  /* 0x000000ffff227224 */ /* 0x100fe400078e0047 */
[----:B------:R-:W-:-:S02]  /*54d0*/  IMAD.MOV.U32 R33, RZ, RZ, R71 ;  /* 0x000000ffff217224 */ /* 0x000fc400078e0047 */
[----:B------:R-:W-:Y:S01]  /*54e0*/  IMAD.MOV.U32 R32, RZ, RZ, R71 ;  /* 0x000000ffff207224 */ /* 0x000fe200078e0047 */
[----:B-1----:R-:W-:Y:S01]  /*54f0*/  NOP ;  /* 0x0000000000007918 */ /* 0x002fe20000000000 */
[----:B------:R-:W-:Y:S05]  /*5500*/  @!P2 BRA `(.L_x_133) ;  /* 0x00000040007ca947 */ /* 0x000fea0003800000 */
[----:B------:R-:W-:Y:S01]  /*5510*/  VIADD R0, R22, 0xfffffffe ;  /* 0xfffffffe16007836 */ /* 0x000fe20000000000 */
[----:B------:R-:W-:Y:S01]  /*5520*/  MOV R5, R75 ;  /* 0x0000004b00057202 */ /* 0x000fe20000000f00 */
[----:B------:R-:W-:Y:S01]  /*5530*/  IMAD.MOV.U32 R6, RZ, RZ, R72 ;  /* 0x000000ffff067224 */ /* 0x000fe200078e0048 */
[----:B------:R-:W-:Y:S01]  /*5540*/  CS2R R70, SRZ ;  /* 0x0000000000467805 */ /* 0x000fe2000001ff00 */
[----:B------:R-:W-:Y:S01]  /*5550*/  IMAD.MOV.U32 R7, RZ, RZ, R16 ;  /* 0x000000ffff077224 */ /* 0x000fe200078e0010 */
        /* <DEDUP_REMOVED lines=24> */
[----:B------:R-:W-:-:S05]  /*56e0*/  ULDC UR57, c[0x0][0x9d8] ;  /* 0x0002760000397ab9 */ /* 0x000fca0000000800 */
.L_x_142:
[----:B------:R-:W-:Y:S01]  /*56f0*/  UIADD3 UR39, UR58, 0x1, URZ ;  /* 0x000000013a277890 */ /* 0x000fe2000fffe03f */
[----:B------:R-:W-:-:S03]  /*5700*/  ISETP.NE.AND P3, PT, RZ, UR38, PT ;  /* 0x00000026ff007c0c */ /* 0x000fc6000bf65270 */
[----:B------:R-:W-:-:S04]  /*5710*/  UISETP.NE.AND UP0, UPT, UR39, 0x2, UPT ;  /* 0x000000022700788c */ /* 0x000fc8000bf05270 */
[----:B------:R-:W-:Y:S02]  /*5720*/  USEL UR6, URZ, 0x1, UP0 ;  /* 0x000000013f067887 */ /* 0x000fe40008000000 */
[----:B------:R-:W-:-:S04]  /*5730*/  USEL UR39, UR39, URZ, UP0 ;  /* 0x0000003f27277287 */ /* 0x000fc80008000000 */
[----:B------:R-:W-:Y:S01]  /*5740*/  LOP3.LUT R16, R7, UR6, RZ, 0x3c, !PT ;  /* 0x0000000607107c12 */ /* 0x000fe2000f8e3cff */
[----:B----4-:R-:W-:Y:S07]  /*5750*/  @P3 BRA `(.L_x_134) ;  /* 0x0000000000283947 */ /* 0x010fee0003800000 */
[----:B------:R-:W-:Y:S05]  /*5760*/  @!P0 BRA `(.L_x_135) ;  /* 0x0000000000048947 */ /* 0x000fea0003800000 */
[----:B------:R-:W-:Y:S01]  /*5770*/  BPT.TRAP 0x1 ;  /* 0x000000040000795c */ /* 0x000fe20000300000 */
.L_x_135:
[----:B------:R-:W-:Y:S01]  /*5780*/  ULEA UR6, UR39, UR36, 0x3 ;  /* 0x0000002427067291 */ /* 0x000fe2000f8e183f */
[----:B------:R-:W-:-:S08]  /*5790*/  SHF.L.U32 R8, R16, 0x1f, RZ ;  /* 0x0000001f10087819 */ /* 0x000fd000000006ff */
[----:B------:R0:W1:Y:S01]  /*57a0*/  SYNCS.PHASECHK.TRANS64.TRYWAIT P2, [UR6+0x31c30], R8 ;  /* 0x031c3008ff0075a7 */ /* 0x0000620008040146 */
[----:B------:R-:W-:Y:S05]  /*57b0*/  @!P0 BRA `(.L_x_136) ;  /* 0x0000000000048947 */ /* 0x000fea0003800000 */
[----:B------:R-:W-:Y:S01]  /*57c0*/  BPT.TRAP 0x1 ;  /* 0x000000040000795c */ /* 0x000fe20000300000 */
.L_x_136:
[----:B-1----:R-:W-:Y:S05]  /*57d0*/  @P2 BRA `(.L_x_134) ;  /* 0x0000000000082947 */ /* 0x002fea0003800000 */
[----:B------:R-:W1:Y:S02]  /*57e0*/  SYNCS.PHASECHK.TRANS64.TRYWAIT P2, [UR6+0x31c30], R8 ;  /* 0x031c3008ff0075a7 */ /* 0x000e640008040146 */
[----:B-1----:R-:W-:Y:S05]  /*57f0*/  @!P2 BRA `(.L_x_137) ;  /* 0x000000a400a4a947 */ /* 0x002fea0003800000 */
.L_x_134:
[----:B-1----:R-:W1:Y:S01]  /*5800*/  S2R R9, SR_TID.X ;  /* 0x0000000000097919 */ /* 0x002e620000002100 */
[----:B------:R-:W-:Y:S01]  /*5810*/  UIMAD UR26, UR39, 0x6c0, UR56 ;  /* 0x000006c0271a78a4 */ /* 0x000fe2000f8e0238 */
[----:B------:R-:W-:Y:S01]  /*5820*/  UMOV UR27, 0x80000020 ;  /* 0x80000020001b7882 */ /* 0x000fe20000000000 */
[----:B------:R-:W-:Y:S02]  /*5830*/  UMOV UR28, UR24 ;  /* 0x00000018001c7c82 */ /* 0x000fe40008000000 */
[----:B------:R-:W-:Y:S01]  /*5840*/  UIADD3 UR30, UR26, 0x40, URZ ;  /* 0x000000401a1e7890 */ /* 0x000fe2000fffe03f */
        /* <DEDUP_REMOVED lines=20> */
[----:B-1----:R-:W-:Y:S01]  /*5990*/  SHF.R.U32.HI R9, RZ, 0x7, R9 ;  /* 0x00000007ff097819 */ /* 0x002fe20000011609 */
[----:B------:R-:W-:Y:S01]  /*59a0*/  UMOV UR53, UR25 ;  /* 0x0000001900357c82 */ /* 0x000fe20008000000 */
[----:B------:R-:W-:Y:S01]  /*59b0*/  UMOV UR55, 0x80000020 ;  /* 0x8000002000377882 */ /* 0x000fe20000000000 */
[----:B------:R-:W-:-:S02]  /*59c0*/  UIADD3 UR6, UR26, 0x200, URZ ;  /* 0x000002001a067890 */ /* 0x000fc4000fffe03f */
[----:B0-----:R-:W-:Y:S01]  /*59d0*/  VIADD R8, R9, 0x8 ;  /* 0x0000000809087836 */ /* 0x001fe20000000000 */
[----:B------:R-:W-:Y:S01]  /*59e0*/  UMOV UR7, 0x80000020 ;  /* 0x8000002000077882 */ /* 0x000fe20000000000 */
[----:B------:R-:W-:Y:S01]  /*59f0*/  UIADD3 UR10, UR26, 0x202, URZ ;  /* 0x000002021a0a7890 */ /* 0x000fe2000fffe03f */
[----:B------:R-:W-:Y:S02]  /*5a00*/  UMOV UR11, 0x80000020 ;  /* 0x80000020000b7882 */ /* 0x000fe40000000000 */
        /* <DEDUP_REMOVED lines=8> */
[----:B------:R-:W-:Y:S03]  /*5a90*/  HGMMA.64x16x16.F32.BF16 R136, gdesc[UR24], RZ, !UPT, gsb0 ;  /* 0x00200000188879f0 */ /* 0x000fe6000c0018ff */
        /* <DEDUP_REMOVED lines=314> */
[----:B0-----:R-:W-:Y:S05]  /*6e40*/  @P3 BRA `(.L_x_138) ;  /* 0x0000000000283947 */ /* 0x001fea0003800000 */
[----:B------:R-:W-:Y:S05]  /*6e50*/  @!P0 BRA `(.L_x_139) ;  /* 0x0000000000048947 */ /* 0x000fea0003800000 */
[----:B------:R-:W-:Y:S01]  /*6e60*/  BPT.TRAP 0x1 ;  /* 0x000000040000795c */ /* 0x000fe20000300000 */
.L_x_139:
[----:B------:R-:W-:Y:S01]  /*6e70*/  ULEA UR6, UR58, UR36, 0x3 ;  /* 0x000000243a067291 */ /* 0x000fe2000f8e183f */
[----:B------:R-:W-:-:S08]  /*6e80*/  SHF.L.U32 R7, R7, 0x1f, RZ ;  /* 0x0000001f07077819 */ /* 0x000fd000000006ff */
[----:B------:R0:W1:Y:S01]  /*6e90*/  SYNCS.PHASECHK.TRANS64.TRYWAIT P2, [UR6+0x31c50], R7 ;  /* 0x031c5007ff0075a7 */ /* 0x0000620008040146 */
[----:B------:R-:W-:Y:S05]  /*6ea0*/  @!P0 BRA `(.L_x_140) ;  /* 0x0000000000048947 */ /* 0x000fea0003800000 */
[----:B------:R-:W-:Y:S01]  /*6eb0*/  BPT.TRAP 0x1 ;  /* 0x000000040000795c */ /* 0x000fe20000300000 */
.L_x_140:
[----:B-1----:R-:W-:Y:S05]  /*6ec0*/  @P2 BRA `(.L_x_138) ;  /* 0x0000000000082947 */ /* 0x002fea0003800000 */
[----:B------:R-:W1:Y:S02]  /*6ed0*/  SYNCS.PHASECHK.TRANS64.TRYWAIT P2, [UR6+0x31c50], R7 ;  /* 0x031c5007ff0075a7 */ /* 0x000e640008040146 */
[----:B-1----:R-:W-:Y:S05]  /*6ee0*/  @!P2 BRA `(.L_x_141) ;  /* 0x000000900000a947 */ /* 0x002fea0003800000 */
.L_x_138:
[----:B------:R-:W-:Y:S01]  /*6ef0*/  UIADD3 UR6, UR36, 0x200, URZ ;  /* 0x0000020024067890 */ /* 0x000fe2000fffe03f */
[----:B------:R-:W-:Y:S01]  /*6f00*/  WARPGROUP.ARRIVE ;  /* 0x00000000000079c5 */ /* 0x000fe20000000000 */
[----:B------:R-:W-:Y:S01]  /*6f10*/  ULOP3.LUT UR7, UR37, 0x10000, URZ, 0xfc, !UPT ;  /* 0x0001000025077892 */ /* 0x000fe2000f8efc3f */
[----:B01----:R-:W-:Y:S01]  /*6f20*/  FMUL.FTZ R7, R136, UR57 ;  /* 0x0000003988077c20 */ /* 0x003fe20008410000 */
[----:B------:R-:W-:Y:S01]  /*6f30*/  USHF.R.U32.HI UR6, URZ, 0x4, UR6 ;  /* 0x000000043f067899 */ /* 0x000fe20008011606 */
[----:B------:R-:W-:Y:S01]  /*6f40*/  FMUL.FTZ R8, R137, UR57 ;  /* 0x0000003989087c20 */ /* 0x000fe20008410000 */
[----:B------:R-:W-:Y:S01]  /*6f50*/  UMOV UR29, 0xc0000010 ;  /* 0xc0000010001d7882 */ /* 0x000fe20000000000 */
[----:B------:R-:W-:Y:S01]  /*6f60*/  UMOV UR31, 0x80000020 ;  /* 0x80000020001f7882 */ /* 0x000fe20000000000 */
[----:B------:R-:W-:Y:S01]  /*6f70*/  ULOP3.LUT UR6, UR6, 0x3fff, URZ, 0xc0, !UPT ;  /* 0x00003fff06067892 */ /* 0x000fe2000f8ec03f */
[----:B------:R-:W0:Y:S01]  /*6f80*/  MUFU.TANH R7, R7 ;  /* 0x0000000700077308 */ /* 0x000e220000002400 */
[----:B------:R-:W-:Y:S01]  /*6f90*/  UMOV UR28, UR7 ;  /* 0x00000007001c7c82 */ /* 0x000fe20008000000 */
[----:B------:R-:W-:Y:S01]  /*6fa0*/  FMUL.FTZ R11, R140, UR57 ;  /* 0x000000398c0b7c20 */ /* 0x000fe20008410000 */
[----:B------:R-:W-:Y:S01]  /*6fb0*/  ULOP3.LUT UR6, UR6, 0x2400000, URZ, 0xfc, !UPT ;  /* 0x0240000006067892 */ /* 0x000fe2000f8efc3f */
[----:B------:R-:W-:Y:S01]  /*6fc0*/  FMUL.FTZ R12, R141, UR57 ;  /* 0x000000398d0c7c20 */ /* 0x000fe20008410000 */
[----:B------:R-:W-:Y:S01]  /*6fd0*/  FMUL.FTZ R15, R128, UR57 ;  /* 0x00000039800f7c20 */ /* 0x000fe20008410000 */
[----:B------:R-:W-:Y:S01]  /*6fe0*/  FMUL.FTZ R20, R129, UR57 ;  /* 0x0000003981147c20 */ /* 0x000fe20008410000 */
[----:B------:R-:W-:Y:S01]  /*6ff0*/  UIMAD UR6, UR58, 0x6c0, UR6 ;  /* 0x000006c03a0678a4 */ /* 0x000fe2000f8e0206 */
[----:B------:R-:W1:Y:S01]  /*7000*/  MUFU.TANH R8, R8 ;  /* 0x0000000800087308 */ /* 0x000e620000002400 */
[----:B------:R-:W-:Y:S01]  /*7010*/  FMUL.FTZ R22, R131, UR57 ;  /* 0x0000003983167c20 */ /* 0x000fe20008410000 */
[----:B------:R-:W-:Y:S01]  /*7020*/  FMUL.FTZ R23, R132, UR57 ;  /* 0x0000003984177c20 */ /* 0x000fe20008410000 */
[----:B------:R-:W-:Y:S01]  /*7030*/  FMUL.FTZ R128, R133, UR57 ;  /* 0x0000003985807c20 */ /* 0x000fe20008410000 */
[----:B------:R-:W-:Y:S01]  /*7040*/  FMUL.FTZ R120, R120, UR57 ;  /* 0x0000003978787c20 */ /* 0x000fe20008410000 */
[----:B------:R-:W-:Y:S01]  /*7050*/  FMUL.FTZ R121, R121, UR57 ;  /* 0x0000003979797c20 */ /* 0x000fe20008410000 */
[----:B------:R-:W-:Y:S01]  /*7060*/  UMOV UR30, UR6 ;  /* 0x00000006001e7c82 */ /* 0x000fe20008000000 */
[----:B------:R-:W-:Y:S01]  /*7070*/  FMUL.FTZ R124, R124, UR57 ;  /* 0x000000397c7c7c20 */ /* 0x000fe20008410000 */
[----:B------:R-:W-:Y:S01]  /*7080*/  HGMMA.64x96x16.F32.BF16 R24, gdesc[UR28].tnspB, R24, gsb0 ;  /* 0x416000001c1879f0 */ /* 0x000fe20008001818 */
[----:B------:R-:W-:Y:S01]  /*7090*/  UIADD3 UR28, UR7, 0x180, URZ ;  /* 0x00000180071c7890 */ /* 0x000fe2000fffe03f */
[----:B------:R-:W2:Y:S01]  /*70a0*/  MUFU.TANH R11, R11 ;  /* 0x0000000b000b7308 */ /* 0x000ea20000002400 */
[----:B------:R-:W-:Y:S01]  /*70b0*/  UIADD3 UR30, UR6, 0x40, URZ ;  /* 0x00000040061e7890 */ /* 0x000fe2000fffe03f */
[----:B0-----:R-:W-:Y:S01]  /*70c0*/  FMNMX.FTZ R131, R7, R5, !PT ;  /* 0x0000000507837209 */ /* 0x001fe20007810000 */
[----:B------:R-:W-:Y:S01]  /*70d0*/  UMOV UR29, 0xc0000010 ;  /* 0xc0000010001d7882 */ /* 0x000fe20000000000 */
[----:B------:R-:W-:Y:S01]  /*70e0*/  UMOV UR31, 0x80000020 ;  /* 0x80000020001f7882 */ /* 0x000fe20000000000 */
[----:B------:R-:W-:Y:S01]  /*70f0*/  FMUL.FTZ R125, R125, UR57 ;  /* 0x000000397d7d7c20 */ /* 0x000fe20008410000 */
[----:B------:R-:W-:Y:S01]  /*7100*/  FMUL.FTZ R112, R112, UR57 ;  /* 0x0000003970707c20 */ /* 0x000fe20008410000 */
[----:B-1----:R-:W-:Y:S01]  /*7110*/  FMNMX.FTZ R132, R8, R131, !PT ;  /* 0x0000008308847209 */ /* 0x002fe20007810000 */
[----:B------:R-:W0:Y:S01]  /*7120*/  MUFU.TANH R12, R12 ;  /* 0x0000000c000c7308 */ /* 0x000e220000002400 */
[----:B------:R-:W-:Y:S01]  /*7130*/  FMUL.FTZ R113, R113, UR57 ;  /* 0x0000003971717c20 */ /* 0x000fe20008410000 */
        /* <DEDUP_REMOVED lines=15> */
[----:B0-----:R-:W-:Y:S01]  /*7230*/  FMNMX.FTZ R132, R12, R131, !PT ;  /* 0x000000830c847209 */ /* 0x001fe20007810000 */
[----:B------:R-:W-:Y:S01]  /*7240*/  FMUL.FTZ R92, R92, UR57 ;  /* 0x000000395c5c7c20 */ /* 0x000fe20008410000 */
[----:B------:R-:W-:Y:S01]  /*7250*/  FMUL.FTZ R93, R93, UR57 ;  /* 0x000000395d5d7c20 */ /* 0x000fe20008410000 */
[----:B------:R-:W-:Y:S01]  /*7260*/  FMUL.FTZ R80, R80, UR57 ;  /* 0x0000003950507c20 */ /* 0x000fe20008410000 */
[----:B------:R-:W-:Y:S01]  /*7270*/  FMUL.FTZ R81, R81, UR57 ;  /* 0x0000003951517c20 */ /* 0x000fe20008410000 */
[----:B------:R-:W-:Y:S01]  /*7280*/  FMUL.FTZ R84, R84, UR57 ;  /* 0x0000003954547c20 */ /* 0x000fe20008410000 */
[----:B------:R-:W-:Y:S01]  /*7290*/  FMUL.FTZ R85, R85, UR57 ;  /* 0x0000003955557c20 */ /* 0x000fe20008410000 */
[----:B------:R-:W0:Y:S01]  /*72a0*/  MUFU.TANH R23, R23 ;  /* 0x0000001700177308 */ /* 0x000e220000002400 */
        /* <DEDUP_REMOVED lines=50> */
[----:B------:R-:W1:Y:S05]  /*75d0*/  S2R R140, SR_TID.X ;  /* 0x00000000008c7919 */ /* 0x000e6a0000002100 */
[----:B------:R-:W3:Y:S01]  /*75e0*/  MUFU.TANH R113, R113 ;  /* 0x0000007100717308 */ /* 0x000ee20000002400 */
[----:B--2---:R-:W-:-:S07]  /*75f0*/  FMNMX.FTZ R131, R125, R132, !PT ;  /* 0x000000847d837209 */ /* 0x004fce0007810000 */
[----:B------:R-:W2:Y:S01]  /*7600*/  MUFU.TANH R116, R116 ;  /* 0x0000007400747308 */ /* 0x000ea20000002400 */
[----:B0-----:R-:W-:Y:S01]  /*7610*/  FMNMX.FTZ R132, R112, R131, !PT ;  /* 0x0000008370847209 */ /* 0x001fe20007810000 */
[----:B------:R-:W-:Y:S02]  /*7620*/  WARPGROUP.DEPBAR.LE gsb0, 0x0 ;  /* 0x00008000000079c5 */ /* 0x000fe40000010000 */
[----:B------:R-:W-:-:S04]  /*7630*/  WARPGROUP.ARRIVE ;  /* 0x00000000000079c5 */ /* 0x000fc80000000000 */
[----:B------:R-:W0:Y:S01]  /*7640*/  MUFU.TANH R117, R117 ;  /* 0x0000007500757308 */ /* 0x000e220000002400 */
[----:B---3--:R-:W-:Y:S01]  /*7650*/  FMNMX.FTZ R131, R113, R132, !PT ;  /* 0x0000008471837209 */ /* 0x008fe20007810000 */
[----:B------:R-:W-:Y:S01]  /*7660*/  HGMMA.64x96x16.F32.BF16 R24, gdesc[UR28].tnspB, R24, gsb0 ;  /* 0x416000001c1879f0 */ /* 0x000fe20008001818 */
[----:B------:R-:W-:Y:S02]  /*7670*/  UIADD3 UR28, UR7, 0x300, URZ ;  /* 0x00000300071c7890 */ /* 0x000fe4000fffe03f */
[----:B------:R-:W-:-:S03]  /*7680*/  UIADD3 UR30, UR6, 0x80, URZ ;  /* 0x00000080061e7890 */ /* 0x000fc6000fffe03f */
[----:B------:R-:W3:Y:S01]  /*7690*/  MUFU.TANH R104, R104 ;  /* 0x0000006800687308 */ /* 0x000ee20000002400 */
[----:B------:R-:W-:Y:S01]  /*76a0*/  UMOV UR29, 0xc0000010 ;  /* 0xc0000010001d7882 */ /* 0x000fe20000000000 */
[----:B------:R-:W-:Y:S01]  /*76b0*/  UMOV UR31, 0x80000020 ;  /* 0x80000020001f7882 */ /* 0x000fe20000000000 */
[----:B--2---:R-:W-:Y:S02]  /*76c0*/  FMNMX.FTZ R132, R116, R131, !PT ;  /* 0x0000008374847209 */ /* 0x004fe40007810000 */
[----:B-1----:R-:W-:Y:S02]  /*76d0*/  SHF.R.U32.HI R139, RZ, 0x7, R140 ;  /* 0x00000007ff8b7819 */ /* 0x002fe4000001168c */
[----:B------:R-:W-:Y:S01]  /*76e0*/  ISETP.GE.U32.AND P2, PT, R140, 0x180, PT ;  /* 0x000001808c00780c */ /* 0x000fe20003f46070 */
[----:B------:R-:W1:Y:S01]  /*76f0*/  MUFU.TANH R105, R105 ;  /* 0x0000006900697308 */ /* 0x000e620000002400 */
[----:B0-----:R-:W-:-:S07]  /*7700*/  FMNMX.FTZ R131, R117, R132, !PT ;  /* 0x0000008475837209 */ /* 0x001fce0007810000 */
[----:B------:R-:W0:Y:S01]  /*7710*/  MUFU.TANH R108, R108 ;  /* 0x0000006c006c7308 */ /* 0x000e220000002400 */
[----:B---3--:R-:W-:-:S07]  /*7720*/  FMNMX.FTZ R132, R104, R131, !PT ;  /* 0x0000008368847209 */ /* 0x008fce0007810000 */
[----:B------:R-:W2:Y:S01]  /*7730*/  MUFU.TANH R109, R109 ;  /* 0x0000006d006d7308 */ /* 0x000ea20000002400 */
[----:B-1----:R-:W-:-:S07]  /*7740*/  FMNMX.FTZ R131, R105, R132, !PT ;  /* 0x0000008469837209 */ /* 0x002fce0007810000 */
[----:B------:R-:W1:Y:S01]  /*7750*/  MUFU.TANH R96, R96 ;  /* 0x0000006000607308 */ /* 0x000e620000002400 */
[----:B0-----:R-:W-:-:S07]  /*7760*/  FMNMX.FTZ R132, R108, R131, !PT ;  /* 0x000000836c847209 */ /* 0x001fce0007810000 */
[----:B------:R-:W0:Y:S01]  /*7770*/  MUFU.TANH R97, R97 ;  /* 0x0000006100617308 */ /* 0x000e220000002400 */
[----:B--2---:R-:W-:-:S07]  /*7780*/  FMNMX.FTZ R131, R109, R132, !PT ;  /* 0x000000846d837209 */ /* 0x004fce0007810000 */
        /* <DEDUP_REMOVED lines=13> */
[----:B-1----:R-:W-:Y:S01]  /*7860*/  FMNMX.FTZ R132, R92, R131, !PT ;  /* 0x000000835c847209 */ /* 0x002fe20007810000 */
[----:B------:R-:W-:Y:S02]  /*7870*/  WARPGROUP.DEPBAR.LE gsb0, 0x0 ;  /* 0x00008000000079c5 */ /* 0x000fe40000010000 */
[----:B------:R-:W-:-:S04]  /*7880*/  WARPGROUP.ARRIVE ;  /* 0x00000000000079c5 */ /* 0x000fc80000000000 */
[----:B------:R-:W1:Y:S01]  /*7890*/  MUFU.TANH R81, R81 ;  /* 0x0000005100517308 */ /* 0x000e620000002400 */
[----:B0-----:R-:W-:Y:S01]  /*78a0*/  FMNMX.FTZ R131, R93, R132, !PT ;  /* 0x000000845d837209 */ /* 0x001fe20007810000 */
[----:B------:R-:W-:Y:S01]  /*78b0*/  HGMMA.64x96x16.F32.BF16 R24, gdesc[UR28].tnspB, R24, gsb0 ;  /* 0x416000001c1879f0 */ /* 0x000fe20008001818 */
[----:B------:R-:W-:Y:S02]  /*78c0*/  UIADD3 UR28, UR7, 0x480, URZ ;  /* 0x00000480071c7890 */ /* 0x000fe4000fffe03f */
[----:B------:R-:W-:Y:S01]  /*78d0*/  UIADD3 UR30, UR6, 0xc0, URZ ;  /* 0x000000c0061e7890 */ /* 0x000fe2000fffe03f */
[----:B------:R-:W-:Y:S01]  /*78e0*/  UMOV UR29, 0xc0000010 ;  /* 0xc0000010001d7882 */ /* 0x000fe20000000000 */
[----:B------:R-:W-:Y:S01]  /*78f0*/  UMOV UR31, 0x80000020 ;  /* 0x80000020001f7882 */ /* 0x000fe20000000000 */
        /* <DEDUP_REMOVED lines=15> */
[----:B-1----:R-:W-:-:S05]  /*79f0*/  FMNMX.FTZ R132, R77, R132, !PT ;  /* 0x000000844d847209 */ /* 0x002fca0007810000 */
[----:B------:R-:W1:Y:S02]  /*7a00*/  SHFL.BFLY PT, R131, R132, 0x2, 0x1f ;  /* 0x0c401f0084837f89 */ /* 0x000e6400000e0000 */
[----:B------:R-:W3:Y:S01]  /*7a10*/  MUFU.TANH R13, R13 ;  /* 0x0000000d000d7308 */ /* 0x000ee20000002400 */
[----:B0-----:R-:W-:-:S07]  /*7a20*/  FMNMX.FTZ R135, R9, R6, !PT ;  /* 0x0000000609877209 */ /* 0x001fce0007810000 */
[----:B------:R-:W0:Y:S08]  /*7a30*/  MUFU.TANH R14, R14 ;  /* 0x0000000e000e7308 */ /* 0x000e300000002400 */
[----:B------:R-:W4:Y:S01]  /*7a40*/  MUFU.TANH R21, R21 ;  /* 0x0000001500157308 */ /* 0x000f220000002400 */
[----:B-1----:R-:W-:Y:S01]  /*7a50*/  FMNMX.FTZ R133, R132, R131, !PT ;  /* 0x0000008384857209 */ /* 0x002fe20007810000 */
[----:B------:R-:W-:Y:S01]  /*7a60*/  FMUL.FTZ R131, R74, UR57 ;  /* 0x000000394a837c20 */ /* 0x000fe20008410000 */
[----:B------:R-:W-:Y:S01]  /*7a70*/  FMUL.FTZ R132, R75, UR57 ;  /* 0x000000394b847c20 */ /* 0x000fe20008410000 */
[----:B------:R-:W1:Y:S04]  /*7a80*/  LDC R74, c[0x0][0x988] ;  /* 0x00026200ff4a7b82 */ /* 0x000e680000000800 */
[----:B------:R-:W5:Y:S01]  /*7a90*/  MUFU.TANH R22, R22 ;  /* 0x0000001600167308 */ /* 0x000f620000002400 */
[----:B------:R-:W2:Y:S01]  /*7aa0*/  SHFL.BFLY PT, R134, R133, 0x1, 0x1f ;  /* 0x0c201f0085867f89 */ /* 0x000ea200000e0000 */
        /* <DEDUP_REMOVED lines=9> */
[----:B--2---:R-:W-:-:S05]  /*7b40*/  FMNMX.FTZ R75, R133, R134, !PT ;  /* 0x00000086854b7209 */ /* 0x004fca0007810000 */
[----:B------:R-:W2:Y:S01]  /*7b50*/  MUFU.TANH R122, R122 ;  /* 0x0000007a007a7308 */ /* 0x000ea20000002400 */
[C---:B-1----:R-:W-:Y:S01]  /*7b60*/  FMUL.FTZ R133, R75.reuse, R74 ;  /* 0x0000004a4b857220 */ /* 0x042fe20000410000 */
[----:B------:R-:W-:-:S03]  /*7b70*/  FADD.FTZ R5, -R75, R5 ;  /* 0x000000054b057221 */ /* 0x000fc60000010100 */
[-CC-:B------:R-:W-:Y:S01]  /*7b80*/  FFMA.FTZ R134, R12, R74.reuse, -R133.reuse ;  /* 0x0000004a0c867223 */ /* 0x180fe20000010885 */
[-CC-:B------:R-:W-:Y:S01]  /*7b90*/  FFMA.FTZ R12, R15, R74.reuse, -R133.reuse ;  /* 0x0000004a0f0c7223 */ /* 0x180fe20000010885 */
[-CC-:B------:R-:W-:Y:S01]  /*7ba0*/  FFMA.FTZ R15, R20, R74.reuse, -R133.reuse ;  /* 0x0000004a140f7223 */ /* 0x180fe20000010885 */
[-CC-:B------:R-:W-:Y:S01]  /*7bb0*/  FFMA.FTZ R20, R23, R74.reuse, -R133.reuse ;  /* 0x0000004a17147223 */ /* 0x180fe20000010885 */
[-CC-:B------:R-:W-:Y:S01]  /*7bc0*/  FFMA.FTZ R23, R128, R74.reuse, -R133.reuse ;  /* 0x0000004a80177223 */ /* 0x180fe20000010885 */
[----:B------:R-:W-:Y:S01]  /*7bd0*/  FMNMX.FTZ R128, R10, R135, !PT ;  /* 0x000000870a807209 */ /* 0x000fe20007810000 */
[----:B------:R-:W1:Y:S01]  /*7be0*/  MUFU.TANH R123, R123 ;  /* 0x0000007b007b7308 */ /* 0x000e620000002400 */
[-CC-:B------:R-:W-:Y:S01]  /*7bf0*/  FFMA.FTZ R7, R7, R74.reuse, -R133.reuse ;  /* 0x0000004a07077223 */ /* 0x180fe20000010885 */
[--C-:B------:R-:W-:Y:S01]  /*7c00*/  FFMA.FTZ R8, R8, R74, -R133.reuse ;  /* 0x0000004a08087223 */ /* 0x100fe20000010885 */
[----:B---3--:R-:W-:Y:S01]  /*7c10*/  FMNMX.FTZ R135, R13, R128, !PT ;  /* 0x000000800d877209 */ /* 0x008fe20007810000 */
[-CC-:B------:R-:W-:Y:S01]  /*7c20*/  FFMA.FTZ R11, R11, R74.reuse, -R133.reuse ;  /* 0x0000004a0b0b7223 */ /* 0x180fe20000010885 */
[-CC-:B------:R-:W-:Y:S01]  /*7c30*/  FFMA.FTZ R120, R120, R74.reuse, -R133.reuse ;  /* 0x0000004a78787223 */ /* 0x180fe20000010885 */
[-CC-:B------:R-:W-:Y:S01]  /*7c40*/  FFMA.FTZ R121, R121, R74.reuse, -R133.reuse ;  /* 0x0000004a79797223 */ /* 0x180fe20000010885 */
[----:B0-----:R-:W-:Y:S01]  /*7c50*/  FMNMX.FTZ R128, R14, R135, !PT ;  /* 0x000000870e807209 */ /* 0x001fe20007810000 */
[----:B------:R-:W0:Y:S01]  /*7c60*/  MUFU.TANH R126, R126 ;  /* 0x0000007e007e7308 */ /* 0x000e220000002400 */
[-CC-:B------:R-:W-:Y:S01]  /*7c70*/  FFMA.FTZ R124, R124, R74.reuse, -R133.reuse ;  /* 0x0000004a7c7c7223 */ /* 0x180fe20000010885 */
[--C-:B------:R-:W-:Y:S01]  /*7c80*/  FFMA.FTZ R125, R125, R74, -R133.reuse ;  /* 0x0000004a7d7d7223 */ /* 0x100fe20000010885 */
[----:B----4-:R-:W-:Y:S01]  /*7c90*/  FMNMX.FTZ R135, R21, R128, !PT ;  /* 0x0000008015877209 */ /* 0x010fe20007810000 */
[-CC-:B------:R-:W-:Y:S01]  /*7ca0*/  FFMA.FTZ R112, R112, R74.reuse, -R133.reuse ;  /* 0x0000004a70707223 */ /* 0x180fe20000010885 */
[-CC-:B------:R-:W-:Y:S01]  /*7cb0*/  FFMA.FTZ R113, R113, R74.reuse, -R133.reuse ;  /* 0x0000004a71717223 */ /* 0x180fe20000010885 */
[-CC-:B------:R-:W-:Y:S01]  /*7cc0*/  FFMA.FTZ R116, R116, R74.reuse, -R133.reuse ;  /* 0x0000004a74747223 */ /* 0x180fe20000010885 */
[----:B-----5:R-:W-:Y:S01]  /*7cd0*/  FMNMX.FTZ R128, R22, R135, !PT ;  /* 0x0000008716807209 */ /* 0x020fe20007810000 */
[----:B------:R-:W3:Y:S01]  /*7ce0*/  MUFU.TANH R127, R127 ;  /* 0x0000007f007f7308 */ /* 0x000ee20000002400 */
[-CC-:B------:R-:W-:Y:S01]  /*7cf0*/  FFMA.FTZ R117, R117, R74.reuse, -R133.reuse ;  /* 0x0000004a75757223 */ /* 0x180fe20000010885 */
[--C-:B------:R-:W-:Y:S01]  /*7d00*/  FFMA.FTZ R104, R104, R74, -R133.reuse ;  /* 0x0000004a68687223 */ /* 0x100fe20000010885 */
[----:B------:R-:W-:Y:S01]  /*7d10*/  FMNMX.FTZ R135, R129, R128, !PT ;  /* 0x0000008081877209 */ /* 0x000fe20007810000 */
[-CC-:B------:R-:W-:Y:S01]  /*7d20*/  FFMA.FTZ R105, R105, R74.reuse, -R133.reuse ;  /* 0x0000004a69697223 */ /* 0x180fe20000010885 */
[-CC-:B------:R-:W-:Y:S01]  /*7d30*/  FFMA.FTZ R108, R108, R74.reuse, -R133.reuse ;  /* 0x0000004a6c6c7223 */ /* 0x180fe20000010885 */
[-CC-:B------:R-:W-:Y:S01]  /*7d40*/  FFMA.FTZ R109, R109, R74.reuse, -R133.reuse ;  /* 0x0000004a6d6d7223 */ /* 0x180fe20000010885 */
[----:B------:R-:W-:Y:S01]  /*7d50*/  FMNMX.FTZ R135, R130, R135, !PT ;  /* 0x0000008782877209 */ /* 0x000fe20007810000 */
[----:B------:R-:W4:Y:S01]  /*7d60*/  MUFU.TANH R114, R114 ;  /* 0x0000007200727308 */ /* 0x000f220000002400 */
[-CC-:B------:R-:W-:Y:S01]  /*7d70*/  FFMA.FTZ R96, R96, R74.reuse, -R133.reuse ;  /* 0x0000004a60607223 */ /* 0x180fe20000010885 */
[-CC-:B------:R-:W-:Y:S01]  /*7d80*/  FFMA.FTZ R97, R97, R74.reuse, -R133.reuse ;  /* 0x0000004a61617223 */ /* 0x180fe20000010885 */
[----:B--2---:R-:W-:Y:S01]  /*7d90*/  FMNMX.FTZ R128, R122, R135, !PT ;  /* 0x000000877a807209 */ /* 0x004fe20007810000 */
[-CC-:B------:R-:W-:Y:S01]  /*7da0*/  FFMA.FTZ R100, R100, R74.reuse, -R133.reuse ;  /* 0x0000004a64647223 */ /* 0x180fe20000010885 */
[-CC-:B------:R-:W-:Y:S01]  /*7db0*/  FFMA.FTZ R101, R101, R74.reuse, -R133.reuse ;  /* 0x0000004a65657223 */ /* 0x180fe20000010885 */
[--C-:B------:R-:W-:Y:S01]  /*7dc0*/  FFMA.FTZ R88, R88, R74, -R133.reuse ;  /* 0x0000004a58587223 */ /* 0x100fe20000010885 */
[----:B-1----:R-:W-:Y:S01]  /*7dd0*/  FMNMX.FTZ R135, R123, R128, !PT ;  /* 0x000000807b877209 */ /* 0x002fe20007810000 */
[----:B------:R-:W1:Y:S01]  /*7de0*/  MUFU.TANH R115, R115 ;  /* 0x0000007300737308 */ /* 0x000e620000002400 */
[-CC-:B------:R-:W-:Y:S01]  /*7df0*/  FFMA.FTZ R89, R89, R74.reuse, -R133.reuse ;  /* 0x0000004a59597223 */ /* 0x180fe20000010885 */
[-CC-:B------:R-:W-:Y:S01]  /*7e00*/  FFMA.FTZ R92, R92, R74.reuse, -R133.reuse ;  /* 0x0000004a5c5c7223 */ /* 0x180fe20000010885 */
[----:B0-----:R-:W-:Y:S01]  /*7e10*/  FMNMX.FTZ R128, R126, R135, !PT ;  /* 0x000000877e807209 */ /* 0x001fe20007810000 */
[-CC-:B------:R-:W-:Y:S01]  /*7e20*/  FFMA.FTZ R93, R93, R74.reuse, -R133.reuse ;  /* 0x0000004a5d5d7223 */ /* 0x180fe20000010885 */
[-CC-:B------:R-:W-:Y:S01]  /*7e30*/  FFMA.FTZ R80, R80, R74.reuse, -R133.reuse ;  /* 0x0000004a50507223 */ /* 0x180fe20000010885 */
[--C-:B------:R-:W-:Y:S01]  /*7e40*/  FFMA.FTZ R81, R81, R74, -R133.reuse ;  /* 0x0000004a51517223 */ /* 0x100fe20000010885 */
[----:B---3--:R-:W-:Y:S01]  /*7e50*/  FMNMX.FTZ R135, R127, R128, !PT ;  /* 0x000000807f877209 */ /* 0x008fe20007810000 */
[----:B------:R-:W0:Y:S01]  /*7e60*/  MUFU.TANH R118, R118 ;  /* 0x0000007600767308 */ /* 0x000e220000002400 */
[-CC-:B------:R-:W-:Y:S01]  /*7e70*/  FFMA.FTZ R84, R84, R74.reuse, -R133.reuse ;  /* 0x0000004a54547223 */ /* 0x180fe20000010885 */
[-CC-:B------:R-:W-:Y:S01]  /*7e80*/  FFMA.FTZ R85, R85, R74.reuse, -R133.reuse ;  /* 0x0000004a55557223 */ /* 0x180fe20000010885 */
[----:B----4-:R-:W-:Y:S01]  /*7e90*/  FMNMX.FTZ R128, R114, R135, !PT ;  /* 0x0000008772807209 */ /* 0x010fe20007810000 */
[-CC-:B------:R-:W-:Y:S01]  /*7ea0*/  FFMA.FTZ R73, R73, R74.reuse, -R133.reuse ;  /* 0x0000004a49497223 */ /* 0x180fe20000010885 */
[-CC-:B------:R-:W-:Y:S01]  /*7eb0*/  FFMA.FTZ R76, R76, R74.reuse, -R133.reuse ;  /* 0x0000004a4c4c7223 */ /* 0x180fe20000010885 */
[-C--:B------:R-:W-:Y:S01]  /*7ec0*/  FFMA.FTZ R137, R77, R74.reuse, -R133 ;  /* 0x0000004a4d897223 */ /* 0x080fe20000010885 */
[----:B------:R-:W-:Y:S01]  /*7ed0*/  FMUL.FTZ R5, R5, R74 ;  /* 0x0000004a05057220 */ /* 0x000fe20000410000 */
        /* <DEDUP_REMOVED lines=18> */
[----:B--2---:R-:W-:-:S04]  /*8000*/  FMNMX.FTZ R128, R110, R135, !PT ;  /* 0x000000876e807209 */ /* 0x004fc80007810000 */
[----:B-1----:R-:W-:-:S03]  /*8010*/  FMNMX.FTZ R135, R111, R128, !PT ;  /* 0x000000806f877209 */ /* 0x002fc60007810000 */
[----:B------:R-:W1:Y:S08]  /*8020*/  MUFU.TANH R99, R99 ;  /* 0x0000006300637308 */ /* 0x000e700000002400 */
[----:B------:R-:W2:Y:S01]  /*8030*/  MUFU.TANH R102, R102 ;  /* 0x0000006600667308 */ /* 0x000ea20000002400 */
[----:B0-----:R-:W-:-:S07]  /*8040*/  FMNMX.FTZ R128, R98, R135, !PT ;  /* 0x0000008762807209 */ /* 0x001fce0007810000 */
[----:B------:R-:W0:Y:S01]  /*8050*/  MUFU.TANH R103, R103 ;  /* 0x0000006700677308 */ /* 0x000e220000002400 */
[----:B-1----:R-:W-:-:S07]  /*8060*/  FMNMX.FTZ R135, R99, R128, !PT ;  /* 0x0000008063877209 */ /* 0x002fce0007810000 */
[----:B------:R-:W1:Y:S01]  /*8070*/  MUFU.TANH R90, R90 ;  /* 0x0000005a005a7308 */ /* 0x000e620000002400 */
[----:B--2---:R-:W-:-:S07]  /*8080*/  FMNMX.FTZ R128, R102, R135, !PT ;  /* 0x0000008766807209 */ /* 0x004fce0007810000 */
        /* <DEDUP_REMOVED lines=13> */
[----:B0-----:R-:W-:Y:S01]  /*8160*/  FMNMX.FTZ R135, R83, R128, !PT ;  /* 0x0000008053877209 */ /* 0x001fe20007810000 */
[----:B------:R-:W-:Y:S02]  /*8170*/  WARPGROUP.DEPBAR.LE gsb0, 0x0 ;  /* 0x00008000000079c5 */ /* 0x000fe40000010000 */
[----:B------:R-:W-:-:S04]  /*8180*/  WARPGROUP.ARRIVE ;  /* 0x00000000000079c5 */ /* 0x000fc80000000000 */
[----:B------:R-:W0:Y:S01]  /*8190*/  MUFU.TANH R131, R131 ;  /* 0x0000008300837308 */ /* 0x000e220000002400 */
[----:B-1----:R-:W-:Y:S01]  /*81a0*/  FMNMX.FTZ R128, R86, R135, !PT ;  /* 0x0000008756807209 */ /* 0x002fe20007810000 */
[----:B------:R-:W-:Y:S01]  /*81b0*/  HGMMA.64x96x16.F32.BF16 R24, gdesc[UR28].tnspB, R24, gsb0 ;  /* 0x416000001c1879f0 */ /* 0x000fe20008001818 */
[----:B------:R-:W-:Y:S02]  /*81c0*/  UIADD3 UR28, UR7, 0x900, URZ ;  /* 0x00000900071c7890 */ /* 0x000fe4000fffe03f */
[----:B--2---:R-:W-:Y:S01]  /*81d0*/  FMNMX.FTZ R128, R87, R128, !PT ;  /* 0x0000008057807209 */ /* 0x004fe20007810000 */
[----:B------:R-:W-:Y:S02]  /*81e0*/  UIADD3 UR30, UR6, 0x180, URZ ;  /* 0x00000180061e7890 */ /* 0x000fe4000fffe03f */
[----:B------:R-:W1:Y:S01]  /*81f0*/  MUFU.TANH R132, R132 ;  /* 0x0000008400847308 */ /* 0x000e620000002400 */
[----:B------:R-:W-:Y:S01]  /*8200*/  UMOV UR29, 0xc0000010 ;  /* 0xc0000010001d7882 */ /* 0x000fe20000000000 */
[----:B------:R-:W-:-:S06]  /*8210*/  UMOV UR31, 0x80000020 ;  /* 0x80000020001f7882 */ /* 0x000fcc0000000000 */
[----:B------:R-:W2:Y:S01]  /*8220*/  MUFU.TANH R78, R78 ;  /* 0x0000004e004e7308 */ /* 0x000ea20000002400 */
[----:B0-----:R-:W-:-:S07]  /*8230*/  FMNMX.FTZ R135, R131, R128, !PT ;  /* 0x0000008083877209 */ /* 0x001fce0007810000 */
[----:B------:R-:W0:Y:S01]  /*8240*/  MUFU.TANH R79, R79 ;  /* 0x0000004f004f7308 */ /* 0x000e220000002400 */
[----:B-1----:R-:W-:-:S07]  /*8250*/  FMNMX.FTZ R135, R132, R135, !PT ;  /* 0x0000008784877209 */ /* 0x002fce0007810000 */
[----:B------:R-:W-:Y:S01]  /*8260*/  MUFU.EX2 R5, R5 ;  /* 0x0000000500057308 */ /* 0x000fe20000000800 */
[----:B--2---:R-:W-:-:S07]  /*8270*/  FMNMX.FTZ R128, R78, R135, !PT ;  /* 0x000000874e807209 */ /* 0x004fce0007810000 */
[----:B------:R-:W1:Y:S01]  /*8280*/  MUFU.EX2 R7, R7 ;  /* 0x0000000700077308 */ /* 0x000e620000000800 */
[----:B0-----:R-:W-:-:S05]  /*8290*/  FMNMX.FTZ R128, R79, R128, !PT ;  /* 0x000000804f807209 */ /* 0x001fca0007810000 */
[----:B------:R-:W0:Y:S02]  /*82a0*/  SHFL.BFLY PT, R135, R128, 0x2, 0x1f ;  /* 0x0c401f0080877f89 */ /* 0x000e2400000e0000 */
[----:B------:R-:W2:Y:S08]  /*82b0*/  MUFU.EX2 R8, R8 ;  /* 0x0000000800087308 */ /* 0x000eb00000000800 */
[----:B------:R-:W-:Y:S08]  /*82c0*/  MUFU.EX2 R11, R11 ;  /* 0x0000000b000b7308 */ /* 0x000ff00000000800 */
[----:B------:R-:W-:Y:S01]  /*82d0*/  MUFU.EX2 R134, R134 ;  /* 0x0000008600867308 */ /* 0x000fe20000000800 */
[----:B0-----:R-:W-:Y:S01]  /*82e0*/  FMNMX.FTZ R135, R128, R135, !PT ;  /* 0x0000008780877209 */ /* 0x001fe20007810000 */
[----:B------:R-:W-:-:S06]  /*82f0*/  FFMA.FTZ R128, R72, R74, -R133 ;  /* 0x0000004a48807223 */ /* 0x000fcc0000010885 */
[----:B------:R-:W-:Y:S01]  /*8300*/  MUFU.EX2 R12, R12 ;  /* 0x0000000c000c7308 */ /* 0x000fe20000000800 */
[----:B------:R-:W0:Y:S07]  /*8310*/  SHFL.BFLY PT, R136, R135, 0x1, 0x1f ;  /* 0x0c201f0087887f89 */ /* 0x000e2e00000e0000 */
[----:B------:R-:W-:Y:S08]  /*8320*/  MUFU.EX2 R15, R15 ;  /* 0x0000000f000f7308 */ /* 0x000ff00000000800 */
[----:B------:R-:W-:Y:S08]  /*8330*/  MUFU.EX2 R20, R20 ;  /* 0x0000001400147308 */ /* 0x000ff00000000800 */
[----:B------:R-:W-:Y:S01]  /*8340*/  MUFU.EX2 R23, R23 ;  /* 0x0000001700177308 */ /* 0x000fe20000000800 */
[----:B0-----:R-:W-:-:S05]  /*8350*/  FMNMX.FTZ R72, R135, R136, !PT ;  /* 0x0000008887487209 */ /* 0x001fca0007810000 */
[CC--:B------:R-:W-:Y:S01]  /*8360*/  FMUL.FTZ R133, R72.reuse, R74.reuse ;  /* 0x0000004a48857220 */ /* 0x0c0fe20000410000 */
[----:B------:R-:W-:Y:S01]  /*8370*/  FADD.FTZ R77, -R72, R6 ;  /* 0x00000006484d7221 */ /* 0x000fe20000010100 */
[----:B------:R-:W-:Y:S02]  /*8380*/  WARPGROUP.DEPBAR.LE gsb0, 0x0 ;  /* 0x00008000000079c5 */ /* 0x000fe40000010000 */
[----:B------:R-:W-:Y:S01]  /*8390*/  WARPGROUP.ARRIVE ;  /* 0x00000000000079c5 */ /* 0x000fe20000000000 */
[-CC-:B------:R-:W-:Y:S01]  /*83a0*/  FFMA.FTZ R135, R10, R74.reuse, -R133.reuse ;  /* 0x0000004a0a877223 */ /* 0x180fe20000010885 */
[----:B------:R-:W-:Y:S02]  /*83b0*/  VIADD R10, R139, 0x9 ;  /* 0x000000098b0a7836 */ /* 0x000fe40000000000 */
[-CC-:B------:R-:W-:Y:S01]  /*83c0*/  FFMA.FTZ R136, R13, R74.reuse, -R133.reuse ;  /* 0x0000004a0d887223 */ /* 0x180fe20000010885 */
[-CC-:B------:R-:W-:Y:S01]  /*83d0*/  FFMA.FTZ R13, R21, R74.reuse, -R133.reuse ;  /* 0x0000004a150d7223 */ /* 0x180fe20000010885 */
[----:B------:R-:W-:Y:S01]  /*83e0*/  IMAD.U32 R21, RZ, RZ, UR39 ;  /* 0x00000027ff157e24 */ /* 0x000fe2000f8e00ff */
[----:B------:R-:W-:Y:S01]  /*83f0*/  HGMMA.64x96x16.F32.BF16 R24, gdesc[UR28].tnspB, R24, gsb0 ;  /* 0x416000001c1879f0 */ /* 0x000fe20008001818 */
[----:B------:R-:W-:Y:S01]  /*8400*/  UIADD3 UR28, UR7, 0xa80, URZ ;  /* 0x00000a80071c7890 */ /* 0x000fe2000fffe03f */
[----:B------:R-:W-:Y:S01]  /*8410*/  SEL R10, R10, 0x9, !P2 ;  /* 0x000000090a0a7807 */ /* 0x000fe20005000000 */
[----:B------:R-:W-:Y:S01]  /*8420*/  UIADD3 UR30, UR6, 0x1c0, URZ ;  /* 0x000001c0061e7890 */ /* 0x000fe2000fffe03f */
[-C--:B------:R-:W-:Y:S01]  /*8430*/  FMUL.FTZ R77, R77, R74.reuse ;  /* 0x0000004a4d4d7220 */ /* 0x080fe20000410000 */
[----:B------:R-:W-:Y:S01]  /*8440*/  UMOV UR29, 0xc0000010 ;  /* 0xc0000010001d7882 */ /* 0x000fe20000000000 */
[----:B------:R-:W-:Y:S01]  /*8450*/  UMOV UR31, 0x80000020 ;  /* 0x80000020001f7882 */ /* 0x000fe20000000000 */
[-CC-:B------:R-:W-:Y:S01]  /*8460*/  FFMA.FTZ R9, R9, R74.reuse, -R133.reuse ;  /* 0x0000004a09097223 */ /* 0x180fe20000010885 */
[----:B------:R-:W-:Y:S01]  /*8470*/  @!P1 LEA R21, R21, UR36, 0x3 ;  /* 0x0000002415159c11 */ /* 0x000fe2000f8e18ff */
[----:B------:R0:W-:Y:S01]  /*8480*/  MUFU.EX2 R6, R137 ;  /* 0x0000008900067308 */ /* 0x0001e20000000800 */
[-CC-:B------:R-:W-:Y:S01]  /*8490*/  FFMA.FTZ R14, R14, R74.reuse, -R133.reuse ;  /* 0x0000004a0e0e7223 */ /* 0x180fe20000010885 */
[-CC-:B------:R-:W-:Y:S01]  /*84a0*/  FFMA.FTZ R129, R129, R74.reuse, -R133.reuse ;  /* 0x0000004a81817223 */ /* 0x180fe20000010885 */
[----:B------:R-:W-:Y:S01]  /*84b0*/  FFMA.FTZ R130, R130, R74, -R133 ;  /* 0x0000004a82827223 */ /* 0x000fe20000010885 */
[----:B------:R-:W-:-:S02]  /*84c0*/  @!P1 VIADD R21, R21, 0x31c40 ;  /* 0x00031c4015159836 */ /* 0x000fc40000000000 */
[-CC-:B------:R-:W-:Y:S01]  /*84d0*/  FFMA.FTZ R122, R122, R74.reuse, -R133.reuse ;  /* 0x0000004a7a7a7223 */ /* 0x180fe20000010885 */
[-CC-:B------:R-:W-:Y:S01]  /*84e0*/  FFMA.FTZ R138, R123, R74.reuse, -R133.reuse ;  /* 0x0000004a7b8a7223 */ /* 0x180fe20000010885 */
[-CC-:B------:R-:W-:Y:S01]  /*84f0*/  FFMA.FTZ R123, R126, R74.reuse, -R133.reuse ;  /* 0x0000004a7e7b7223 */ /* 0x180fe20000010885 */
[----:B------:R-:W-:Y:S01]  /*8500*/  MUFU.EX2 R77, R77 ;  /* 0x0000004d004d7308 */ /* 0x000fe20000000800 */
[-CC-:B0-----:R-:W-:Y:S01]  /*8510*/  FFMA.FTZ R137, R22, R74.reuse, -R133.reuse ;  /* 0x0000004a16897223 */ /* 0x181fe20000010885 */
[-CC-:B------:R-:W-:Y:S01]  /*8520*/  FFMA.FTZ R22, R114, R74.reuse, -R133.reuse ;  /* 0x0000004a72167223 */ /* 0x180fe20000010885 */
[-CC-:B------:R-:W-:Y:S01]  /*8530*/  FFMA.FTZ R114, R115, R74.reuse, -R133.reuse ;  /* 0x0000004a73727223 */ /* 0x180fe20000010885 */
[-C--:B------:R-:W-:Y:S01]  /*8540*/  FFMA.FTZ R115, R118, R74.reuse, -R133 ;  /* 0x0000004a76737223 */ /* 0x080fe20000010885 */
[----:B------:R-:W-:Y:S01]  /*8550*/  @!P1 PRMT R21, RZ, 0x654, R21 ;  /* 0x00000654ff159816 */ /* 0x000fe20000000015 */
[----:B------:R-:W-:Y:S01]  /*8560*/  FFMA.FTZ R118, R119, R74, -R133 ;  /* 0x0000004a77767223 */ /* 0x000fe20000010885 */
[----:B-1----:R-:W-:Y:S01]  /*8570*/  FFMA.FTZ R119, R5, R4, R7 ;  /* 0x0000000405777223 */ /* 0x002fe20000010007 */
[----:B------:R-:W0:Y:S01]  /*8580*/  MUFU.EX2 R9, R9 ;  /* 0x0000000900097308 */ /* 0x000e220000000800 */
[-CC-:B------:R-:W-:Y:S01]  /*8590*/  FFMA.FTZ R4, R111, R74.reuse, -R133.reuse ;  /* 0x0000004a6f047223 */ /* 0x180fe20000010885 */
[-CC-:B------:R-:W-:Y:S01]  /*85a0*/  FFMA.FTZ R126, R127, R74.reuse, -R133.reuse ;  /* 0x0000004a7f7e7223 */ /* 0x180fe20000010885 */
[-CC-:B------:R-:W-:Y:S01]  /*85b0*/  FFMA.FTZ R103, R103, R74.reuse, -R133.reuse ;  /* 0x0000004a67677223 */ /* 0x180fe20000010885 */
[-CC-:B------:R-:W-:Y:S01]  /*85c0*/  FFMA.FTZ R86, R86, R74.reuse, -R133.reuse ;  /* 0x0000004a56567223 */ /* 0x180fe20000010885 */
[-CC-:B------:R-:W-:Y:S01]  /*85d0*/  FFMA.FTZ R87, R87, R74.reuse, -R133.reuse ;  /* 0x0000004a57577223 */ /* 0x180fe20000010885 */
[-CC-:B------:R-:W-:Y:S01]  /*85e0*/  FFMA.FTZ R131, R131, R74.reuse, -R133.reuse ;  /* 0x0000004a83837223 */ /* 0x180fe20000010885 */
[-CC-:B------:R-:W-:Y:S01]  /*85f0*/  FFMA.FTZ R78, R78, R74.reuse, -R133.reuse ;  /* 0x0000004a4e4e7223 */ /* 0x180fe20000010885 */
[----:B------:R-:W1:Y:S01]  /*8600*/  MUFU.EX2 R135, R135 ;  /* 0x0000008700877308 */ /* 0x000e620000000800 */
[-CC-:B------:R-:W-:Y:S01]  /*8610*/  FFMA.FTZ R79, R79, R74.reuse, -R133.reuse ;  /* 0x0000004a4f4f7223 */ /* 0x180fe20000010885 */
[----:B------:R-:W-:Y:S01]  /*8620*/  FFMA.FTZ R132, R132, R74, -R133 ;  /* 0x0000004a84847223 */ /* 0x000fe20000010885 */
[C---:B------:R-:W-:Y:S01]  /*8630*/  ISETP.GT.AND P2, PT, R0.reuse, RZ, PT ;  /* 0x000000ff0000720c */ /* 0x040fe20003f44270 */
[----:B------:R-:W-:-:S04]  /*8640*/  VIADD R0, R0, 0xffffffff ;  /* 0xffffffff00007836 */ /* 0x000fc80000000000 */
[----:B------:R-:W3:Y:S08]  /*8650*/  MUFU.EX2 R136, R136 ;  /* 0x0000008800887308 */ /* 0x000ef00000000800 */
[----:B------:R-:W4:Y:S08]  /*8660*/  MUFU.EX2 R14, R14 ;  /* 0x0000000e000e7308 */ /* 0x000f300000000800 */
[----:B------:R-:W5:Y:S08]  /*8670*/  MUFU.EX2 R13, R13 ;  /* 0x0000000d000d7308 */ /* 0x000f700000000800 */
[----:B------:R-:W5:Y:S08]  /*8680*/  MUFU.EX2 R137, R137 ;  /* 0x0000008900897308 */ /* 0x000f700000000800 */
[----:B------:R-:W5:Y:S08]  /*8690*/  MUFU.EX2 R129, R129 ;  /* 0x0000008100817308 */ /* 0x000f700000000800 */
[----:B------:R-:W-:Y:S08]  /*86a0*/  MUFU.EX2 R130, R130 ;  /* 0x0000008200827308 */ /* 0x000ff00000000800 */
[----:B------:R-:W5:Y:S08]  /*86b0*/  MUFU.EX2 R120, R120 ;  /* 0x0000007800787308 */ /* 0x000f700000000800 */
[----:B------:R-:W-:Y:S01]  /*86c0*/  MUFU.EX2 R122, R122 ;  /* 0x0000007a007a7308 */ /* 0x000fe20000000800 */
[----:B------:R-:W-:-:S02]  /*86d0*/  WARPGROUP.DEPBAR.LE gsb0, 0x0 ;  /* 0x00008000000079c5 */ /* 0x000fc40000010000 */
[----:B------:R-:W-:-:S05]  /*86e0*/  WARPGROUP.ARRIVE ;  /* 0x00000000000079c5 */ /* 0x000fca0000000000 */
[----:B------:R-:W5:Y:S01]  /*86f0*/  MUFU.EX2 R121, R121 ;  /* 0x0000007900797308 */ /* 0x000f620000000800 */
[----:B------:R-:W-:Y:S01]  /*8700*/  HGMMA.64x96x16.F32.BF16 R24, gdesc[UR28].tnspB, R24, gsb0 ;  /* 0x416000001c1879f0 */ /* 0x000fe20008001818 */
[----:B------:R-:W-:Y:S02]  /*8710*/  UIADD3 UR28, UR7, 0xc00, URZ ;  /* 0x00000c00071c7890 */ /* 0x000fe4000fffe03f */
[----:B------:R-:W-:-:S04]  /*8720*/  UIADD3 UR30, UR6, 0x200, URZ ;  /* 0x00000200061e7890 */ /* 0x000fc8000fffe03f */
[----:B------:R-:W-:Y:S01]  /*8730*/  MUFU.EX2 R138, R138 ;  /* 0x0000008a008a7308 */ /* 0x000fe20000000800 */
[----:B------:R-:W-:Y:S01]  /*8740*/  UMOV UR29, 0xc0000010 ;  /* 0xc0000010001d7882 */ /* 0x000fe20000000000 */
[----:B------:R-:W-:-:S06]  /*8750*/  UMOV UR31, 0x80000020 ;  /* 0x80000020001f7882 */ /* 0x000fcc0000000000 */
[----:B------:R-:W5:Y:S08]  /*8760*/  MUFU.EX2 R124, R124 ;  /* 0x0000007c007c7308 */ /* 0x000f700000000800 */
[----:B------:R-:W-:Y:S08]  /*8770*/  MUFU.EX2 R123, R123 ;  /* 0x0000007b007b7308 */ /* 0x000ff00000000800 */
        /* <DEDUP_REMOVED lines=9> */
[----:B------:R-:W-:Y:S01]  /*8810*/  MUFU.EX2 R118, R118 ;  /* 0x0000007600767308 */ /* 0x000fe20000000800 */
[----:B------:R-:W-:-:S02]  /*8820*/  WARPGROUP.DEPBAR.LE gsb0, 0x0 ;  /* 0x00008000000079c5 */ /* 0x000fc40000010000 */
[----:B------:R-:W-:-:S05]  /*8830*/  WARPGROUP.ARRIVE ;  /* 0x00000000000079c5 */ /* 0x000fca0000000000 */
[----:B------:R-:W5:Y:S01]  /*8840*/  MUFU.EX2 R104, R104 ;  /* 0x0000006800687308 */ /* 0x000f620000000800 */
[----:B------:R-:W-:Y:S07]  /*8850*/  HGMMA.64x96x16.F32.BF16 R24, gdesc[UR28].tnspB, R24, gsb0 ;  /* 0x416000001c1879f0 */ /* 0x000fee0008001818 */
[----:B------:R-:W5:Y:S08]  /*8860*/  MUFU.EX2 R105, R105 ;  /* 0x0000006900697308 */ /* 0x000f700000000800 */
[----:B------:R-:W-:Y:S08]  /*8870*/  MUFU.EX2 R108, R108 ;  /* 0x0000006c006c7308 */ /* 0x000ff00000000800 */
        /* <DEDUP_REMOVED lines=14> */
[----:B--2---:R-:W-:Y:S01]  /*8960*/  IMAD.U32 R10, RZ, RZ, UR58 ;  /* 0x0000003aff0a7e24 */ /* 0x004fe2000f8e00ff */
[----:B------:R-:W-:Y:S01]  /*8970*/  UMOV UR58, UR39 ;  /* 0x00000027003a7c82 */ /* 0x000fe20008000000 */
[-C--:B------:R-:W-:Y:S01]  /*8980*/  FMUL.FTZ R24, R24, R5.reuse ;  /* 0x0000000518187220 */ /* 0x080fe20000410000 */
[-C--:B------:R-:W-:Y:S01]  /*8990*/  FMUL.FTZ R25, R25, R5.reuse ;  /* 0x0000000519197220 */ /* 0x080fe20000410000 */
[-C--:B------:R-:W-:Y:S01]  /*89a0*/  FMUL.FTZ R28, R28, R5.reuse ;  /* 0x000000051c1c7220 */ /* 0x080fe20000410000 */
[----:B------:R-:W-:Y:S01]  /*89b0*/  @!P1 LEA R10, R10, UR36, 0x3 ;  /* 0x000000240a0a9c11 */ /* 0x000fe2000f8e18ff */
[-CC-:B0-----:R-:W-:Y:S01]  /*89c0*/  FFMA.FTZ R21, R106, R74.reuse, -R133.reuse ;  /* 0x0000004a6a157223 */ /* 0x181fe20000010885 */
[-CC-:B------:R-:W-:Y:S01]  /*89d0*/  FFMA.FTZ R106, R107, R74.reuse, -R133.reuse ;  /* 0x0000004a6b6a7223 */ /* 0x180fe20000010885 */
[-C--:B------:R-:W-:Y:S01]  /*89e0*/  FFMA.FTZ R107, R110, R74.reuse, -R133 ;  /* 0x0000004a6e6b7223 */ /* 0x080fe20000010885 */
[----:B------:R-:W-:Y:S01]  /*89f0*/  @!P1 IADD3 R10, R10, 0x31c60, RZ ;  /* 0x00031c600a0a9810 */ /* 0x000fe20007ffe0ff */
[----:B------:R-:W-:Y:S01]  /*8a00*/  MUFU.EX2 R81, R81 ;  /* 0x0000005100517308 */ /* 0x000fe20000000800 */
[-C--:B------:R-:W-:Y:S01]  /*8a10*/  FMUL.FTZ R29, R29, R5.reuse ;  /* 0x000000051d1d7220 */ /* 0x080fe20000410000 */
[-C--:B------:R-:W-:Y:S01]  /*8a20*/  FMUL.FTZ R32, R32, R5.reuse ;  /* 0x0000000520207220 */ /* 0x080fe20000410000 */
[----:B------:R-:W-:Y:S01]  /*8a30*/  @!P1 PRMT R10, RZ, 0x654, R10 ;  /* 0x00000654ff0a9816 */ /* 0x000fe2000000000a */
[-C--:B------:R-:W-:Y:S01]  /*8a40*/  FMUL.FTZ R33, R33, R5.reuse ;  /* 0x0000000521217220 */ /* 0x080fe20000410000 */
[-C--:B------:R-:W-:Y:S01]  /*8a50*/  FMUL.FTZ R36, R36, R5.reuse ;  /* 0x0000000524247220 */ /* 0x080fe20000410000 */
[-C--:B------:R-:W-:Y:S01]  /*8a60*/  FMUL.FTZ R37, R37, R5.reuse ;  /* 0x0000000525257220 */ /* 0x080fe20000410000 */
[----:B------:R0:W-:Y:S01]  /*8a70*/  @!P1 SYNCS.ARRIVE.TRANS64.RED.A1T0 RZ, [R10+URZ], RZ ;  /* 0x000000ff0aff99a7 */ /* 0x0001e2000810043f */
[----:B------:R-:W2:Y:S01]  /*8a80*/  MUFU.EX2 R21, R21 ;  /* 0x0000001500157308 */ /* 0x000ea20000000800 */
[-C--:B------:R-:W-:Y:S01]  /*8a90*/  FMUL.FTZ R40, R40, R5.reuse ;  /* 0x0000000528287220 */ /* 0x080fe20000410000 */
[-C--:B------:R-:W-:Y:S01]  /*8aa0*/  FMUL.FTZ R41, R41, R5.reuse ;  /* 0x0000000529297220 */ /* 0x080fe20000410000 */
[-C--:B------:R-:W-:Y:S01]  /*8ab0*/  FMUL.FTZ R44, R44, R5.reuse ;  /* 0x000000052c2c7220 */ /* 0x080fe20000410000 */
[-C--:B------:R-:W-:Y:S01]  /*8ac0*/  FMUL.FTZ R45, R45, R5.reuse ;  /* 0x000000052d2d7220 */ /* 0x080fe20000410000 */
[-C--:B------:R-:W-:Y:S01]  /*8ad0*/  FMUL.FTZ R48, R48, R5.reuse ;  /* 0x0000000530307220 */ /* 0x080fe20000410000 */
[----:B------:R-:W-:Y:S01]  /*8ae0*/  FMUL.FTZ R49, R49, R5 ;  /* 0x0000000531317220 */ /* 0x000fe20000410000 */
[C---:B0-----:R-:W-:Y:S01]  /*8af0*/  FADD.FTZ R10, R8.reuse, R119 ;  /* 0x00000077080a7221 */ /* 0x041fe20000010000 */
[----:B------:R-:W-:Y:S01]  /*8b00*/  F2FP.BF16.F32.PACK_AB R8, R8, R7 ;  /* 0x000000070808723e */ /* 0x000fe200000010ff */
[-C--:B------:R-:W-:Y:S01]  /*8b10*/  FFMA.FTZ R7, R98, R74.reuse, -R133 ;  /* 0x0000004a62077223 */ /* 0x080fe20000010885 */
[----:B------:R-:W-:Y:S01]  /*8b20*/  FFMA.FTZ R98, R77, R3, R9 ;  /* 0x000000034d627223 */ /* 0x000fe20000010009 */
[----:B------:R-:W-:Y:S01]  /*8b30*/  FADD.FTZ R111, R11, R10 ;  /* 0x0000000a0b6f7221 */ /* 0x000fe20000010000 */
[C---:B------:R-:W-:Y:S01]  /*8b40*/  F2FP.BF16.F32.PACK_AB R10, R134.reuse, R11 ;  /* 0x0000000b860a723e */ /* 0x040fe200000010ff */
[-C--:B------:R-:W-:Y:S01]  /*8b50*/  FFMA.FTZ R3, R99, R74.reuse, -R133 ;  /* 0x0000004a63037223 */ /* 0x080fe20000010885 */
[C---:B-1----:R-:W-:Y:S01]  /*8b60*/  FADD.FTZ R11, R135.reuse, R98 ;  /* 0x00000062870b7221 */ /* 0x042fe20000010000 */
[----:B------:R-:W-:Y:S01]  /*8b70*/  FADD.FTZ R111, R134, R111 ;  /* 0x0000006f866f7221 */ /* 0x000fe20000010000 */
[-CC-:B------:R-:W-:Y:S01]  /*8b80*/  FFMA.FTZ R99, R102, R74.reuse, -R133.reuse ;  /* 0x0000004a66637223 */ /* 0x180fe20000010885 */
[----:B------:R-:W-:Y:S01]  /*8b90*/  FFMA.FTZ R102, R90, R74, -R133 ;  /* 0x0000004a5a667223 */ /* 0x000fe20000010885 */
[----:B---3--:R-:W-:Y:S01]  /*8ba0*/  FADD.FTZ R11, R136, R11 ;  /* 0x0000000b880b7221 */ /* 0x008fe20000010000 */
[----:B------:R-:W-:Y:S01]  /*8bb0*/  FADD.FTZ R90, R12, R111 ;  /* 0x0000006f0c5a7221 */ /* 0x000fe20000010000 */
[----:B------:R-:W-:Y:S01]  /*8bc0*/  F2FP.BF16.F32.PACK_AB R9, R135, R9 ;  /* 0x000000098709723e */ /* 0x000fe200000010ff */
[----:B------:R-:W0:Y:S01]  /*8bd0*/  MUFU.EX2 R106, R106 ;  /* 0x0000006a006a7308 */ /* 0x000e220000000800 */
[C---:B----4-:R-:W-:Y:S01]  /*8be0*/  FADD.FTZ R98, R14.reuse, R11 ;  /* 0x0000000b0e627221 */ /* 0x050fe20000010000 */
[----:B------:R-:W-:Y:S01]  /*8bf0*/  FADD.FTZ R111, R15, R90 ;  /* 0x0000005a0f6f7221 */ /* 0x000fe20000010000 */
[----:B------:R-:W-:Y:S01]  /*8c00*/  F2FP.BF16.F32.PACK_AB R11, R14, R136 ;  /* 0x000000880e0b723e */ /* 0x000fe200000010ff */
[-C--:B------:R-:W-:Y:S01]  /*8c10*/  FFMA.FTZ R14, R91, R74.reuse, -R133 ;  /* 0x0000004a5b0e7223 */ /* 0x080fe20000010885 */
[----:B-----5:R-:W-:Y:S01]  /*8c20*/  FADD.FTZ R110, R13, R98 ;  /* 0x000000620d6e7221 */ /* 0x020fe20000010000 */
[----:B------:R-:W-:Y:S01]  /*8c30*/  FADD.FTZ R134, R20, R111 ;  /* 0x0000006f14867221 */ /* 0x000fe20000010000 */
[-CC-:B------:R-:W-:Y:S01]  /*8c40*/  FFMA.FTZ R91, R94, R74.reuse, -R133.reuse ;  /* 0x0000004a5e5b7223 */ /* 0x180fe20000010885 */
[-CC-:B------:R-:W-:Y:S01]  /*8c50*/  FFMA.FTZ R94, R83, R74.reuse, -R133.reuse ;  /* 0x0000004a535e7223 */ /* 0x180fe20000010885 */
[----:B------:R-:W-:Y:S01]  /*8c60*/  FADD.FTZ R110, R137, R110 ;  /* 0x0000006e896e7221 */ /* 0x000fe20000010000 */
[----:B------:R-:W-:Y:S01]  /*8c70*/  FADD.FTZ R83, R23, R134 ;  /* 0x0000008617537221 */ /* 0x000fe20000010000 */
[----:B------:R1:W-:Y:S01]  /*8c80*/  MUFU.EX2 R90, R103 ;  /* 0x00000067005a7308 */ /* 0x0003e20000000800 */
[-C--:B------:R-:W-:Y:S01]  /*8c90*/  FFMA.FTZ R98, R95, R74.reuse, -R133 ;  /* 0x0000004a5f627223 */ /* 0x080fe20000010885 */
[----:B------:R-:W-:Y:S01]  /*8ca0*/  FADD.FTZ R111, R129, R110 ;  /* 0x0000006e816f7221 */ /* 0x000fe20000010000 */
[----:B------:R-:W-:Y:S01]  /*8cb0*/  FADD.FTZ R110, R120, R83 ;  /* 0x00000053786e7221 */ /* 0x000fe20000010000 */
[----:B------:R-:W-:Y:S01]  /*8cc0*/  FFMA.FTZ R95, R82, R74, -R133 ;  /* 0x0000004a525f7223 */ /* 0x000fe20000010885 */
[----:B------:R-:W-:Y:S01]  /*8cd0*/  F2FP.BF16.F32.PACK_AB R12, R15, R12 ;  /* 0x0000000c0f0c723e */ /* 0x000fe200000010ff */
[----:B------:R-:W-:Y:S01]  /*8ce0*/  FADD.FTZ R111, R130, R111 ;  /* 0x0000006f826f7221 */ /* 0x000fe20000010000 */
[----:B------:R3:W-:Y:S01]  /*8cf0*/  STSM.16.M88.4 [R2+0x24300], R8 ;  /* 0x0243000802007844 */ /* 0x0007e20000000200 */
[----:B------:R4:W-:Y:S01]  /*8d00*/  MUFU.EX2 R82, R102 ;  /* 0x0000006600527308 */ /* 0x0009e20000000800 */
[C---:B-1----:R-:W-:Y:S01]  /*8d10*/  FADD.FTZ R103, R121.reuse, R110 ;  /* 0x0000006e79677221 */ /* 0x042fe20000010000 */
[----:B------:R-:W-:Y:S01]  /*8d20*/  FADD.FTZ R111, R122, R111 ;  /* 0x0000006f7a6f7221 */ /* 0x000fe20000010000 */
[----:B------:R-:W-:Y:S01]  /*8d30*/  F2FP.BF16.F32.PACK_AB R120, R121, R120 ;  /* 0x000000787978723e */ /* 0x000fe200000010ff */
[----:B------:R-:W-:Y:S01]  /*8d40*/  FMUL.FTZ R52, R52, R5 ;  /* 0x0000000534347220 */ /* 0x000fe20000410000 */
[----:B------:R-:W-:Y:S01]  /*8d50*/  FADD.FTZ R134, R124, R103 ;  /* 0x000000677c867221 */ /* 0x000fe20000010000 */
[C---:B------:R-:W-:Y:S01]  /*8d60*/  FADD.FTZ R110, R138.reuse, R111 ;  /* 0x0000006f8a6e7221 */ /* 0x040fe20000010000 */
[----:B------:R-:W-:Y:S01]  /*8d70*/  F2FP.BF16.F32.PACK_AB R13, R137, R13 ;  /* 0x0000000d890d723e */ /* 0x000fe200000010ff */
[----:B------:R-:W1:Y:S01]  /*8d80*/  MUFU.EX2 R107, R107 ;  /* 0x0000006b006b7308 */ /* 0x000e620000000800 */
[----:B------:R-:W-:Y:S01]  /*8d90*/  FADD.FTZ R111, R125, R134 ;  /* 0x000000867d6f7221 */ /* 0x000fe20000010000 */
[----:B------:R-:W-:Y:S01]  /*8da0*/  FADD.FTZ R103, R123, R110 ;  /* 0x0000006e7b677221 */ /* 0x000fe20000010000 */
[----:B------:R-:W-:Y:S01]  /*8db0*/  F2FP.BF16.F32.PACK_AB R121, R138, R122 ;  /* 0x0000007a8a79723e */ /* 0x000fe200000010ff */
[-C--:B------:R-:W-:Y:S01]  /*8dc0*/  FMUL.FTZ R53, R53, R5.reuse ;  /* 0x0000000535357220 */ /* 0x080fe20000410000 */
[----:B----4-:R-:W-:Y:S01]  /*8dd0*/  FADD.FTZ R102, R112, R111 ;  /* 0x0000006f70667221 */ /* 0x010fe20000010000 */
[----:B------:R-:W-:Y:S01]  /*8de0*/  FADD.FTZ R103, R126, R103 ;  /* 0x000000677e677221 */ /* 0x000fe20000010000 */
[C---:B------:R-:W-:Y:S01]  /*8df0*/  F2FP.BF16.F32.PACK_AB R112, R113.reuse, R112 ;  /* 0x000000707170723e */ /* 0x040fe200000010ff */
[----:B------:R-:W4:Y:S01]  /*8e00*/  MUFU.EX2 R7, R7 ;  /* 0x0000000700077308 */ /* 0x000f220000000800 */
[----:B------:R-:W-:Y:S01]  /*8e10*/  FADD.FTZ R15, R113, R102 ;  /* 0x00000066710f7221 */ /* 0x000fe20000010000 */
[----:B------:R-:W-:Y:S01]  /*8e20*/  FADD.FTZ R103, R22, R103 ;  /* 0x0000006716677221 */ /* 0x000fe20000010000 */
[----:B------:R-:W-:Y:S01]  /*8e30*/  F2FP.BF16.F32.PACK_AB R122, R125, R124 ;  /* 0x0000007c7d7a723e */ /* 0x000fe200000010ff */
[----:B------:R-:W-:Y:S01]  /*8e40*/  FMUL.FTZ R56, R56, R5 ;  /* 0x0000000538387220 */ /* 0x000fe20000410000 */
[----:B---3--:R-:W-:Y:S01]  /*8e50*/  FADD.FTZ R8, R116, R15 ;  /* 0x0000000f74087221 */ /* 0x008fe20000010000 */
[----:B------:R-:W-:Y:S01]  /*8e60*/  FADD.FTZ R102, R114, R103 ;  /* 0x0000006772667221 */ /* 0x000fe20000010000 */
[----:B------:R-:W-:Y:S01]  /*8e70*/  F2FP.BF16.F32.PACK_AB R15, R130, R129 ;  /* 0x00000081820f723e */ /* 0x000fe200000010ff */
[----:B------:R-:W3:Y:S01]  /*8e80*/  MUFU.EX2 R3, R3 ;  /* 0x0000000300037308 */ /* 0x000ee20000000800 */
[----:B------:R-:W-:Y:S01]  /*8e90*/  FADD.FTZ R11, R117, R8 ;  /* 0x00000008750b7221 */ /* 0x000fe20000010000 */
[----:B------:R-:W-:Y:S01]  /*8ea0*/  FADD.FTZ R9, R115, R102 ;  /* 0x0000006673097221 */ /* 0x000fe20000010000 */
[----:B------:R-:W-:Y:S01]  /*8eb0*/  F2FP.BF16.F32.PACK_AB R123, R126, R123 ;  /* 0x0000007b7e7b723e */ /* 0x000fe200000010ff */
[-C--:B------:R-:W-:Y:S01]  /*8ec0*/  FMUL.FTZ R57, R57, R5.reuse ;  /* 0x0000000539397220 */ /* 0x080fe20000410000 */
[----:B------:R-:W-:Y:S01]  /*8ed0*/  FADD.FTZ R10, R104, R11 ;  /* 0x0000000b680a7221 */ /* 0x000fe20000010000 */
[----:B------:R-:W-:Y:S01]  /*8ee0*/  FADD.FTZ R8, R118, R9 ;  /* 0x0000000976087221 */ /* 0x000fe20000010000 */
[----:B------:R-:W-:Y:S01]  /*8ef0*/  F2FP.BF16.F32.PACK_AB R113, R114, R22 ;  /* 0x000000167271723e */ /* 0x000fe200000010ff */
[----:B------:R-:W5:Y:S01]  /*8f00*/  MUFU.EX2 R99, R99 ;  /* 0x0000006300637308 */ /* 0x000f620000000800 */
[----:B------:R-:W-:Y:S01]  /*8f10*/  FADD.FTZ R11, R105, R10 ;  /* 0x0000000a690b7221 */ /* 0x000fe20000010000 */
[----:B--2---:R-:W-:Y:S01]  /*8f20*/  FADD.FTZ R9, R21, R8 ;  /* 0x0000000815097221 */ /* 0x004fe20000010000 */
[----:B------:R-:W-:Y:S01]  /*8f30*/  F2FP.BF16.F32.PACK_AB R104, R105, R104 ;  /* 0x000000686968723e */ /* 0x000fe200000010ff */
[----:B------:R-:W-:Y:S01]  /*8f40*/  FMUL.FTZ R60, R60, R5 ;  /* 0x000000053c3c7220 */ /* 0x000fe20000410000 */
[----:B------:R-:W-:Y:S01]  /*8f50*/  FADD.FTZ R10, R108, R11 ;  /* 0x0000000b6c0a7221 */ /* 0x000fe20000010000 */
[----:B0-----:R-:W-:Y:S01]  /*8f60*/  FADD.FTZ R8, R106, R9 ;  /* 0x000000096a087221 */ /* 0x001fe20000010000 */
[----:B------:R-:W-:Y:S01]  /*8f70*/  F2FP.BF16.F32.PACK_AB R114, R117, R116 ;  /* 0x000000747572723e */ /* 0x000fe200000010ff */
[----:B------:R0:W2:Y:S01]  /*8f80*/  MUFU.EX2 R83, R14 ;  /* 0x0000000e00537308 */ /* 0x0000a20000000800 */
[----:B------:R-:W-:Y:S01]  /*8f90*/  FADD.FTZ R11, R109, R10 ;  /* 0x0000000a6d0b7221 */ /* 0x000fe20000010000 */
[----:B-1----:R-:W-:Y:S01]  /*8fa0*/  FADD.FTZ R9, R107, R8 ;  /* 0x000000086b097221 */ /* 0x002fe20000010000 */
[----:B------:R-:W-:Y:S01]  /*8fb0*/  F2FP.BF16.F32.PACK_AB R107, R4, R107 ;  /* 0x0000006b046b723e */ /* 0x000fe200000010ff */
[-C--:B------:R-:W-:Y:S01]  /*8fc0*/  FMUL.FTZ R61, R61, R5.reuse ;  /* 0x000000053d3d7220 */ /* 0x080fe20000410000 */
[----:B------:R-:W-:Y:S01]  /*8fd0*/  FADD.FTZ R10, R96, R11 ;  /* 0x0000000b600a7221 */ /* 0x000fe20000010000 */
[----:B------:R-:W-:Y:S01]  /*8fe0*/  FADD.FTZ R8, R4, R9 ;  /* 0x0000000904087221 */ /* 0x000fe20000010000 */
[C---:B------:R-:W-:Y:S01]  /*8ff0*/  F2FP.BF16.F32.PACK_AB R96, R97.reuse, R96 ;  /* 0x000000606160723e */ /* 0x040fe200000010ff */
[----:B------:R-:W1:Y:S01]  /*9000*/  MUFU.EX2 R91, R91 ;  /* 0x0000005b005b7308 */ /* 0x000e620000000800 */
[----:B------:R-:W-:Y:S01]  /*9010*/  FADD.FTZ R9, R97, R10 ;  /* 0x0000000a61097221 */ /* 0x000fe20000010000 */
[----:B----4-:R-:W-:Y:S01]  /*9020*/  FADD.FTZ R8, R7, R8 ;  /* 0x0000000807087221 */ /* 0x010fe20000010000 */
[----:B0-----:R-:W-:Y:S01]  /*9030*/  F2FP.BF16.F32.PACK_AB R14, R23, R20 ;  /* 0x00000014170e723e */ /* 0x001fe200000010ff */
[----:B------:R-:W-:Y:S01]  /*9040*/  FMUL.FTZ R64, R64, R5 ;  /* 0x0000000540407220 */ /* 0x000fe20000410000 */
[----:B------:R-:W-:Y:S01]  /*9050*/  FADD.FTZ R10, R100, R9 ;  /* 0x00000009640a7221 */ /* 0x000fe20000010000 */
[C---:B---3--:R-:W-:Y:S01]  /*9060*/  FADD.FTZ R8, R3.reuse, R8 ;  /* 0x0000000803087221 */ /* 0x048fe20000010000 */
[----:B------:R-:W-:Y:S01]  /*9070*/  F2FP.BF16.F32.PACK_AB R97, R3, R7 ;  /* 0x000000070361723e */ /* 0x000fe200000010ff */
[----:B------:R0:W3:Y:S01]  /*9080*/  MUFU.EX2 R20, R98 ;  /* 0x0000006200147308 */ /* 0x0000e20000000800 */
[----:B------:R-:W-:Y:S01]  /*9090*/  FADD.FTZ R11, R101, R10 ;  /* 0x0000000a650b7221 */ /* 0x000fe20000010000 */
[----:B-----5:R-:W-:Y:S01]  /*90a0*/  FADD.FTZ R9, R99, R8 ;  /* 0x0000000863097221 */ /* 0x020fe20000010000 */
[----:B------:R-:W-:Y:S01]  /*90b0*/  F2FP.BF16.F32.PACK_AB R115, R118, R115 ;  /* 0x000000737673723e */ /* 0x000fe200000010ff */
[----:B------:R4:W-:Y:S01]  /*90c0*/  STSM.16.M88.4 [R2+0x25b00], R12 ;  /* 0x025b000c02007844 */ /* 0x0009e20000000200 */
[----:B------:R-:W-:Y:S01]  /*90d0*/  FADD.FTZ R8, R88, R11 ;  /* 0x0000000b58087221 */ /* 0x000fe20000010000 */
[----:B------:R-:W-:Y:S01]  /*90e0*/  FADD.FTZ R9, R90, R9 ;  /* 0x000000095a097221 */ /* 0x000fe20000010000 */
[----:B------:R-:W-:Y:S01]  /*90f0*/  F2FP.BF16.F32.PACK_AB R105, R106, R21 ;  /* 0x000000156a69723e */ /* 0x000fe200000010ff */
[----:B------:R-:W5:Y:S01]  /*9100*/  MUFU.EX2 R95, R95 ;  /* 0x0000005f005f7308 */ /* 0x000f620000000800 */
[----:B------:R-:W-:Y:S01]  /*9110*/  F2FP.BF16.F32.PACK_AB R106, R109, R108 ;  /* 0x0000006c6d6a723e */ /* 0x000fe200000010ff */
[----:B------:R-:W-:Y:S01]  /*9120*/  FADD.FTZ R4, R82, R9 ;  /* 0x0000000952047221 */ /* 0x000fe20000010000 */
[----:B------:R-:W-:Y:S01]  /*9130*/  FADD.FTZ R9, R89, R8 ;  /* 0x0000000859097221 */ /* 0x000fe20000010000 */
[----:B0-----:R-:W-:Y:S01]  /*9140*/  F2FP.BF16.F32.PACK_AB R98, R101, R100 ;  /* 0x000000646562723e */ /* 0x001fe200000010ff */
[----:B------:R4:W-:Y:S01]  /*9150*/  STSM.16.M88.4 [R2+0x27300], R120 ;  /* 0x0273007802007844 */ /* 0x0009e20000000200 */
[----:B--2---:R-:W-:Y:S01]  /*9160*/  FADD.FTZ R4, R83, R4 ;  /* 0x0000000453047221 */ /* 0x004fe20000010000 */
[----:B------:R-:W-:Y:S01]  /*9170*/  FADD.FTZ R8, R92, R9 ;  /* 0x000000095c087221 */ /* 0x000fe20000010000 */
[----:B------:R-:W0:Y:S01]  /*9180*/  MUFU.EX2 R94, R94 ;  /* 0x0000005e005e7308 */ /* 0x000e220000000800 */
[----:B------:R-:W-:Y:S01]  /*9190*/  F2FP.BF16.F32.PACK_AB R99, R90, R99 ;  /* 0x000000635a63723e */ /* 0x000fe200000010ff */
[----:B-1----:R-:W-:Y:S01]  /*91a0*/  FADD.FTZ R3, R91, R4 ;  /* 0x000000045b037221 */ /* 0x002fe20000010000 */
[----:B------:R-:W-:Y:S01]  /*91b0*/  FADD.FTZ R7, R93, R8 ;  /* 0x000000085d077221 */ /* 0x000fe20000010000 */
[----:B------:R-:W-:Y:S01]  /*91c0*/  F2FP.BF16.F32.PACK_AB R88, R89, R88 ;  /* 0x000000585958723e */ /* 0x000fe200000010ff */
[----:B------:R4:W-:Y:S01]  /*91d0*/  STSM.16.M88.4 [R2+0x28b00], R112 ;  /* 0x028b007002007844 */ /* 0x0009e20000000200 */
[----:B---3--:R-:W-:Y:S01]  /*91e0*/  FADD.FTZ R4, R20, R3 ;  /* 0x0000000314047221 */ /* 0x008fe20000010000 */
[----:B------:R-:W-:Y:S01]  /*91f0*/  FADD.FTZ R8, R80, R7 ;  /* 0x0000000750087221 */ /* 0x000fe20000010000 */
[----:B------:R-:W1:Y:S01]  /*9200*/  MUFU.EX2 R86, R86 ;  /* 0x0000005600567308 */ /* 0x000e620000000800 */
[----:B------:R-:W-:Y:S01]  /*9210*/  F2FP.BF16.F32.PACK_AB R89, R83, R82 ;  /* 0x000000525359723e */ /* 0x000fe200000010ff */
[----:B-----5:R-:W-:Y:S01]  /*9220*/  FADD.FTZ R3, R95, R4 ;  /* 0x000000045f037221 */ /* 0x020fe20000010000 */
[----:B------:R-:W-:Y:S01]  /*9230*/  FADD.FTZ R7, R81, R8 ;  /* 0x0000000851077221 */ /* 0x000fe20000010000 */
[----:B------:R-:W-:Y:S01]  /*9240*/  F2FP.BF16.F32.PACK_AB R90, R93, R92 ;  /* 0x0000005c5d5a723e */ /* 0x000fe200000010ff */
[----:B------:R4:W-:Y:S01]  /*9250*/  STSM.16.M88.4 [R2+0x2a300], R104 ;  /* 0x02a3006802007844 */ /* 0x0009e20000000200 */
[----:B------:R-:W-:Y:S01]  /*9260*/  F2FP.BF16.F32.PACK_AB R91, R20, R91 ;  /* 0x0000005b145b723e */ /* 0x000fe200000010ff */
[----:B------:R-:W-:Y:S01]  /*9270*/  FMUL.FTZ R65, R65, R5 ;  /* 0x0000000541417220 */ /* 0x000fe20000410000 */
[----:B------:R-:W2:Y:S01]  /*9280*/  MUFU.EX2 R84, R84 ;  /* 0x0000005400547308 */ /* 0x000ea20000000800 */
[C---:B0-----:R-:W-:Y:S01]  /*9290*/  FADD.FTZ R3, R94.reuse, R3 ;  /* 0x000000035e037221 */ /* 0x041fe20000010000 */
[----:B------:R-:W-:Y:S01]  /*92a0*/  F2FP.BF16.F32.PACK_AB R80, R81, R80 ;  /* 0x000000505150723e */ /* 0x000fe200000010ff */
[----:B------:R4:W-:Y:S01]  /*92b0*/  STSM.16.M88.4 [R2+0x2bb00], R96 ;  /* 0x02bb006002007844 */ /* 0x0009e20000000200 */
[----:B------:R-:W-:Y:S01]  /*92c0*/  F2FP.BF16.F32.PACK_AB R81, R94, R95 ;  /* 0x0000005f5e51723e */ /* 0x000fe200000010ff */
[-C--:B------:R-:W-:Y:S01]  /*92d0*/  FMUL.FTZ R68, R68, R5.reuse ;  /* 0x0000000544447220 */ /* 0x080fe20000410000 */
[----:B------:R-:W-:Y:S01]  /*92e0*/  FMUL.FTZ R69, R69, R5 ;  /* 0x0000000545457220 */ /* 0x000fe20000410000 */
[----:B------:R4:W-:Y:S01]  /*92f0*/  STSM.16.M88.4 [R2+0x2d300], R88 ;  /* 0x02d3005802007844 */ /* 0x0009e20000000200 */
[----:B------:R-:W0:Y:S01]  /*9300*/  MUFU.EX2 R87, R87 ;  /* 0x0000005700577308 */ /* 0x000e220000000800 */
        /* <DEDUP_REMOVED lines=8> */
[----:B--2---:R-:W-:Y:S01]  /*9390*/  FADD.FTZ R4, R84, R7 ;  /* 0x0000000754047221 */ /* 0x004fe20000010000 */
[-C--:B------:R-:W-:Y:S01]  /*93a0*/  FMUL.FTZ R38, R38, R77.reuse ;  /* 0x0000004d26267220 */ /* 0x080fe20000410000 */
[-C--:B------:R-:W-:Y:S01]  /*93b0*/  FMUL.FTZ R39, R39, R77.reuse ;  /* 0x0000004d27277220 */ /* 0x080fe20000410000 */
[-C--:B------:R-:W-:Y:S01]  /*93c0*/  FMUL.FTZ R42, R42, R77.reuse ;  /* 0x0000004d2a2a7220 */ /* 0x080fe20000410000 */
[-C--:B------:R-:W-:Y:S01]  /*93d0*/  FMUL.FTZ R43, R43, R77.reuse ;  /* 0x0000004d2b2b7220 */ /* 0x080fe20000410000 */
[-C--:B------:R-:W-:Y:S01]  /*93e0*/  FMUL.FTZ R46, R46, R77.reuse ;  /* 0x0000004d2e2e7220 */ /* 0x080fe20000410000 */
[-C--:B------:R-:W-:Y:S01]  /*93f0*/  FMUL.FTZ R47, R47, R77.reuse ;  /* 0x0000004d2f2f7220 */ /* 0x080fe20000410000 */
[----:B------:R-:W2:Y:S01]  /*9400*/  MUFU.EX2 R10, R131 ;  /* 0x00000083000a7308 */ /* 0x000ea20000000800 */
[C---:B0-----:R-:W-:Y:S01]  /*9410*/  FADD.FTZ R3, R87.reuse, R3 ;  /* 0x0000000357037221 */ /* 0x041fe20000010000 */
[----:B------:R-:W-:Y:S01]  /*9420*/  F2FP.BF16.F32.PACK_AB R83, R87, R86 ;  /* 0x000000565753723e */ /* 0x000fe200000010ff */
[-C--:B------:R-:W-:Y:S01]  /*9430*/  FMUL.FTZ R50, R50, R77.reuse ;  /* 0x0000004d32327220 */ /* 0x080fe20000410000 */
[-C--:B------:R-:W-:Y:S01]  /*9440*/  FMUL.FTZ R51, R51, R77.reuse ;  /* 0x0000004d33337220 */ /* 0x080fe20000410000 */
[-C--:B------:R-:W-:Y:S01]  /*9450*/  FMUL.FTZ R54, R54, R77.reuse ;  /* 0x0000004d36367220 */ /* 0x080fe20000410000 */
[-C--:B------:R-:W-:Y:S01]  /*9460*/  FMUL.FTZ R55, R55, R77.reuse ;  /* 0x0000004d37377220 */ /* 0x080fe20000410000 */
[-C--:B------:R-:W-:Y:S01]  /*9470*/  FMUL.FTZ R58, R58, R77.reuse ;  /* 0x0000004d3a3a7220 */ /* 0x080fe20000410000 */
[----:B------:R-:W0:Y:S01]  /*9480*/  MUFU.EX2 R128, R128 ;  /* 0x0000008000807308 */ /* 0x000e220000000800 */
[C---:B-1----:R-:W-:Y:S01]  /*9490*/  FADD.FTZ R7, R85.reuse, R4 ;  /* 0x0000000455077221 */ /* 0x042fe20000010000 */
[----:B------:R-:W-:Y:S01]  /*94a0*/  F2FP.BF16.F32.PACK_AB R82, R85, R84 ;  /* 0x000000545552723e */ /* 0x000fe200000010ff */
[-C--:B------:R-:W-:Y:S01]  /*94b0*/  FMUL.FTZ R59, R59, R77.reuse ;  /* 0x0000004d3b3b7220 */ /* 0x080fe20000410000 */
[-C--:B------:R-:W-:Y:S01]  /*94c0*/  FMUL.FTZ R62, R62, R77.reuse ;  /* 0x0000004d3e3e7220 */ /* 0x080fe20000410000 */
[-C--:B------:R-:W-:Y:S01]  /*94d0*/  FMUL.FTZ R63, R63, R77.reuse ;  /* 0x0000004d3f3f7220 */ /* 0x080fe20000410000 */
[-C--:B------:R-:W-:Y:S01]  /*94e0*/  FMUL.FTZ R66, R66, R77.reuse ;  /* 0x0000004d42427220 */ /* 0x080fe20000410000 */
[----:B------:R4:W-:Y:S01]  /*94f0*/  STSM.16.M88.4 [R2+0x2eb00], R80 ;  /* 0x02eb005002007844 */ /* 0x0009e20000000200 */
[----:B------:R-:W1:Y:S01]  /*9500*/  MUFU.EX2 R129, R132 ;  /* 0x0000008400817308 */ /* 0x000e620000000800 */
[----:B--2---:R-:W-:Y:S01]  /*9510*/  FADD.FTZ R3, R10, R3 ;  /* 0x000000030a037221 */ /* 0x004fe20000010000 */
[-C--:B------:R-:W-:Y:S01]  /*9520*/  FMUL.FTZ R67, R67, R77.reuse ;  /* 0x0000004d43437220 */ /* 0x080fe20000410000 */
[-C--:B------:R-:W-:Y:S01]  /*9530*/  FMUL.FTZ R70, R70, R77.reuse ;  /* 0x0000004d46467220 */ /* 0x080fe20000410000 */
[----:B------:R-:W-:Y:S01]  /*9540*/  FMUL.FTZ R71, R71, R77 ;  /* 0x0000004d47477220 */ /* 0x000fe20000410000 */
[----:B------:R-:W-:-:S03]  /*9550*/  IMAD.MOV.U32 R5, RZ, RZ, R75 ;  /* 0x000000ffff057224 */ /* 0x000fc600078e004b */
[----:B------:R-:W2:Y:S01]  /*9560*/  MUFU.EX2 R73, R73 ;  /* 0x0000004900497308 */ /* 0x000ea20000000800 */
[----:B0-----:R-:W-:-:S07]  /*9570*/  FADD.FTZ R4, R128, R7 ;  /* 0x0000000780047221 */ /* 0x001fce0000010000 */
[----:B------:R-:W0:Y:S01]  /*9580*/  MUFU.EX2 R76, R76 ;  /* 0x0000004c004c7308 */ /* 0x000e220000000800 */
[C---:B-1----:R-:W-:Y:S01]  /*9590*/  FADD.FTZ R3, R129.reuse, R3 ;  /* 0x0000000381037221 */ /* 0x042fe20000010000 */
[----:B------:R-:W-:-:S06]  /*95a0*/  F2FP.BF16.F32.PACK_AB R129, R129, R10 ;  /* 0x0000000a8181723e */ /* 0x000fcc00000010ff */
[----:B------:R-:W1:Y:S01]  /*95b0*/  MUFU.EX2 R78, R78 ;  /* 0x0000004e004e7308 */ /* 0x000e620000000800 */
[C---:B--2---:R-:W-:Y:S01]  /*95c0*/  F2FP.BF16.F32.PACK_AB R128, R73.reuse, R128 ;  /* 0x000000804980723e */ /* 0x044fe200000010ff */
[----:B------:R-:W-:-:S06]  /*95d0*/  FADD.FTZ R7, R73, R4 ;  /* 0x0000000449077221 */ /* 0x000fcc0000010000 */
[----:B------:R-:W2:Y:S01]  /*95e0*/  MUFU.EX2 R79, R79 ;  /* 0x0000004f004f7308 */ /* 0x000ea20000000800 */
[----:B0-----:R-:W-:Y:S01]  /*95f0*/  F2FP.BF16.F32.PACK_AB R130, R6, R76 ;  /* 0x0000004c0682723e */ /* 0x001fe200000010ff */
[----:B------:R-:W-:-:S04]  /*9600*/  FADD.FTZ R7, R76, R7 ;  /* 0x000000074c077221 */ /* 0x000fc80000010000 */
[----:B------:R-:W-:Y:S01]  /*9610*/  FADD.FTZ R4, R6, R7 ;  /* 0x0000000706047221 */ /* 0x000fe20000010000 */
[----:B------:R-:W-:Y:S02]  /*9620*/  IMAD.MOV.U32 R7, RZ, RZ, R16 ;  /* 0x000000ffff077224 */ /* 0x000fe400078e0010 */
[----:B-1----:R-:W-:Y:S01]  /*9630*/  FADD.FTZ R3, R78, R3 ;  /* 0x000000034e037221 */ /* 0x002fe20000010000 */
[----:B------:R-:W-:Y:S01]  /*9640*/  IMAD.MOV.U32 R6, RZ, RZ, R72 ;  /* 0x000000ffff067224 */ /* 0x000fe200078e0048 */
[C---:B--2---:R-:W-:Y:S02]  /*9650*/  F2FP.BF16.F32.PACK_AB R131, R79.reuse, R78 ;  /* 0x0000004e4f83723e */ /* 0x044fe400000010ff */
[----:B------:R-:W-:-:S03]  /*9660*/  FADD.FTZ R3, R79, R3 ;  /* 0x000000034f037221 */ /* 0x000fc60000010000 */
[----:B------:R4:W-:Y:S01]  /*9670*/  STSM.16.M88.4 [R2+0x30300], R128 ;  /* 0x0303008002007844 */ /* 0x0009e20000000200 */
[----:B------:R-:W-:Y:S01]  /*9680*/  @!PT LDS RZ, [RZ] ;  /* 0x00000000fffff984 */ /* 0x000fe20000000800 */
[----:B------:R-:W-:Y:S01]  /*9690*/  @!PT LDS RZ, [RZ] ;  /* 0x00000000fffff984 */ /* 0x000fe20000000800 */
[----:B------:R-:W-:Y:S01]  /*96a0*/  @!PT LDS RZ, [RZ] ;  /* 0x00000000fffff984 */ /* 0x000fe20000000800 */
[----:B------:R-:W-:Y:S01]  /*96b0*/  @!PT LDS RZ, [RZ] ;  /* 0x00000000fffff984 */ /* 0x000fe20000000800 */
[----:B------:R0:W-:Y:S06]  /*96c0*/  MEMBAR.ALL.CTA ;  /* 0x0000000000007992 */ /* 0x0001ec0000008000 */
[----:B0-----:R-:W0:Y:S02]  /*96d0*/  FENCE.VIEW.ASYNC.S ;  /* 0x00000000000073c6 */ /* 0x001e240000000000 */
[----:B0-----:R-:W-:Y:S01]  /*96e0*/  NOP ;  /* 0x0000000000007918 */ /* 0x001fe20000000000 */
[----:B------:R-:W-:Y:S05]  /*96f0*/  @P2 BRA `(.L_x_142) ;  /* 0xffffffbc00fc2947 */ /* 0x000fea000383ffff */
.L_x_133:
[----:B------:R-:W-:Y:S06]  /*9700*/  BAR.ARV 0x8, 0x1a0 ;  /* 0x0206800000007b1d */ /* 0x000fec0000002000 */
[----:B------:R-:W-:Y:S05]  /*9710*/  @!P0 BRA `(.L_x_143) ;  /* 0x0000000000048947 */ /* 0x000fea0003800000 */
[----:B------:R-:W-:Y:S01]  /*9720*/  BPT.TRAP 0x1 ;  /* 0x000000040000795c */ /* 0x000fe20000300000 */
.L_x_143:
[----:B------:R-:W-:Y:S01]  /*9730*/  ULEA UR9, UR39, UR36, 0x3 ;  /* 0x0000002427097291 */ /* 0x000fe2000f8e183f */
[----:B------:R-:W-:-:S08]  /*9740*/  SHF.L.U32 R0, R16, 0x1f, RZ ;  /* 0x0000001f10007819 */ /* 0x000fd000000006ff */
[----:B------:R0:W1:Y:S01]  /*9750*/  SYNCS.PHASECHK.TRANS64.TRYWAIT P2, [UR9+0x31c50], R0 ;  /* 0x031c5000ff0075a7 */ /* 0x0000620008040149 */
[----:B------:R-:W-:Y:S05]  /*9760*/  @!P0 BRA `(.L_x_144) ;  /* 0x0000000000048947 */ /* 0x000fea0003800000 */
[----:B------:R-:W-:Y:S01]  /*9770*/  BPT.TRAP 0x1 ;  /* 0x000000040000795c */ /* 0x000fe20000300000 */
.L_x_144:
[----:B-1----:R-:W-:Y:S05]  /*9780*/  @P2 BRA `(.L_x_145) ;  /* 0x0000000000082947 */ /* 0x002fea0003800000 */
[----:B------:R-:W1:Y:S02]  /*9790*/  SYNCS.PHASECHK.TRANS64.TRYWAIT P0, [UR9+0x31c50], R0 ;  /* 0x031c5000ff0075a7 */ /* 0x000e640008000149 */
[----:B-1----:R-:W-:Y:S05]  /*97a0*/  @!P0 BRA `(.L_x_146) ;  /* 0x0000006400e88947 */ /* 0x002fea0003800000 */
.L_x_145:
[----:B------:R-:W-:Y:S01]  /*97b0*/  UIADD3 UR36, UR36, 0x200, URZ ;  /* 0x0000020024247890 */ /* 0x000fe2000fffe03f */
[----:B------:R-:W-:Y:S01]  /*97c0*/  WARPGROUP.ARRIVE ;  /* 0x00000000000079c5 */ /* 0x000fe20000000000 */
[----:B------:R-:W-:Y:S01]  /*97d0*/  ULOP3.LUT UR37, UR37, 0x10000, URZ, 0xfc, !UPT ;  /* 0x0001000025257892 */ /* 0x000fe2000f8efc3f */
[----:B01----:R-:W0:Y:S01]  /*97e0*/  SHFL.BFLY PT, R0, R3, 0x2, 0x1f ;  /* 0x0c401f0003007f89 */ /* 0x003e2200000e0000 */
[----:B------:R-:W-:Y:S01]  /*97f0*/  USHF.R.U32.HI UR36, URZ, 0x4, UR36 ;  /* 0x000000043f247899 */ /* 0x000fe20008011624 */
[----:B------:R-:W-:Y:S01]  /*9800*/  IMAD.MOV.U32 R9, RZ, RZ, RZ ;  /* 0x000000ffff097224 */ /* 0x000fe200078e00ff */
[----:B------:R-:W-:Y:S01]  /*9810*/  UMOV UR5, 0xc0000010 ;  /* 0xc000001000057882 */ /* 0x000fe20000000000 */
[----:B------:R-:W-:Y:S01]  /*9820*/  UMOV UR7, 0x80000020 ;  /* 0x8000002000077882 */ /* 0x000fe20000000000 */
[----:B------:R-:W-:Y:S01]  /*9830*/  ULOP3.LUT UR36, UR36, 0x3fff, URZ, 0xc0, !UPT ;  /* 0x00003fff24247892 */ /* 0x000fe2000f8ec03f */
[----:B------:R-:W1:Y:S01]  /*9840*/  SHFL.BFLY PT, R5, R4, 0x2, 0x1f ;  /* 0x0c401f0004057f89 */ /* 0x000e6200000e0000 */
[----:B------:R-:W-:Y:S01]  /*9850*/  UMOV UR4, UR37 ;  /* 0x0000002500047c82 */ /* 0x000fe20008000000 */
[----:B----4-:R-:W-:Y:S01]  /*9860*/  IMAD.U32 R12, RZ, RZ, UR9 ;  /* 0x00000009ff0c7e24 */ /* 0x010fe2000f8e00ff */
[----:B------:R-:W-:Y:S01]  /*9870*/  ULOP3.LUT UR8, UR36, 0x2400000, URZ, 0xfc, !UPT ;  /* 0x0240000024087892 */ /* 0x000fe2000f8efc3f */
[----:B------:R-:W-:-:S03]  /*9880*/  VIADD R149, R149, 0x1 ;  /* 0x0000000195957836 */ /* 0x000fc60000000000 */
[----:B------:R-:W-:Y:S02]  /*9890*/  UIMAD UR8, UR39, 0x6c0, UR8 ;  /* 0x000006c0270878a4 */ /* 0x000fe4000f8e0208 */
[----:B------:R-:W-:-:S04]  /*98a0*/  UIADD3 UR39, UR39, 0x1, URZ ;  /* 0x0000000127277890 */ /* 0x000fc8000fffe03f */
[----:B------:R-:W-:Y:S01]  /*98b0*/  UISETP.NE.AND UP0, UPT, UR39, 0x2, UPT ;  /* 0x000000022700788c */ /* 0x000fe2000bf05270 */
[----:B------:R-:W-:Y:S02]  /*98c0*/  UMOV UR6, UR8 ;  /* 0x0000000800067c82 */ /* 0x000fe40008000000 */
[----:B------:R-:W-:Y:S01]  /*98d0*/  HGMMA.64x96x16.F32.BF16 R24, gdesc[UR4].tnspB, R24, gsb0 ;  /* 0x41600000041879f0 */ /* 0x000fe20008001818 */
[----:B------:R-:W-:Y:S01]  /*98e0*/  UIADD3 UR4, UR37, 0x180, URZ ;  /* 0x0000018025047890 */ /* 0x000fe2000fffe03f */
[----:B0-----:R-:W-:Y:S01]  /*98f0*/  FADD.FTZ R6, R0, R3 ;  /* 0x0000000300067221 */ /* 0x001fe20000010000 */
[----:B------:R-:W-:Y:S01]  /*9900*/  UIADD3 UR6, UR8, 0x40, URZ ;  /* 0x0000004008067890 */ /* 0x000fe2000fffe03f */
[----:B------:R-:W-:Y:S01]  /*9910*/  MOV R3, 0xff800000 ;  /* 0xff80000000037802 */ /* 0x000fe20000000f00 */
[----:B------:R-:W-:Y:S01]  /*9920*/  UMOV UR5, 0xc0000010 ;  /* 0xc000001000057882 */ /* 0x000fe20000000000 */
[----:B------:R-:W-:Y:S01]  /*9930*/  UMOV UR7, 0x80000020 ;  /* 0x8000002000077882 */ /* 0x000fe20000000000 */
[----:B-1----:R-:W-:Y:S01]  /*9940*/  FADD.FTZ R5, R5, R4 ;  /* 0x0000000405057221 */ /* 0x002fe20000010000 */
[----:B------:R-:W0:Y:S01]  /*9950*/  SHFL.BFLY PT, R7, R6, 0x1, 0x1f ;  /* 0x0c201f0006077f89 */ /* 0x000e2200000e0000 */
[----:B------:R-:W-:Y:S01]  /*9960*/  IMAD.MOV.U32 R4, RZ, RZ, RZ ;  /* 0x000000ffff047224 */ /* 0x000fe200078e00ff */
[----:B------:R-:W-:-:S02]  /*9970*/  USEL UR39, UR39, URZ, UP0 ;  /* 0x0000003f27277287 */ /* 0x000fc40008000000 */
[----:B------:R-:W1:Y:S01]  /*9980*/  SHFL.BFLY PT, R0, R5, 0x1, 0x1f ;  /* 0x0c201f0005007f89 */ /* 0x000e6200000e0000 */
[----:B0-----:R-:W-:Y:S01]  /*9990*/  FADD.FTZ R11, R6, R7 ;  /* 0x00000007060b7221 */ /* 0x001fe20000010000 */
[----:B-1----:R-:W-:-:S04]  /*99a0*/  FADD.FTZ R10, R5, R0 ;  /* 0x00000000050a7221 */ /* 0x002fc80000010000 */
[----:B------:R-:W-:Y:S01]  /*99b0*/  FSETP.NE.FTZ.AND P2, PT, R11, RZ, PT ;  /* 0x000000ff0b00720b */ /* 0x000fe20003f55000 */
[----:B------:R-:W-:Y:S01]  /*99c0*/  IMAD.MOV.U32 R0, RZ, RZ, -0x800000 ;  /* 0xff800000ff007424 */ /* 0x000fe200078e00ff */
[----:B------:R-:W-:-:S11]  /*99d0*/  FSETP.NE.FTZ.AND P0, PT, R10, RZ, PT ;  /* 0x000000ff0a00720b */ /* 0x000fd60003f15000 */
[----:B------:R-:W0:Y:S02]  /*99e0*/  @P2 MUFU.LG2 R8, R11 ;  /* 0x0000000b00082308 */ /* 0x000e240000000c00 */
[C---:B------:R-:W-:Y:S01]  /*99f0*/  @P0 FMUL.FTZ R6, R74.reuse, 0.69314718246459960938 ;  /* 0x3f3172184a060820 */ /* 0x040fe20000410000 */
[----:B------:R-:W-:-:S05]  /*9a00*/  @P2 FMUL.FTZ R74, R74, 0.69314718246459960938 ;  /* 0x3f3172184a4a2820 */ /* 0x000fca0000410000 */
[----:B------:R-:W1:Y:S08]  /*9a10*/  @P0 MUFU.LG2 R7, R10 ;  /* 0x0000000a00070308 */ /* 0x000e700000000c00 */
[----:B------:R-:W2:Y:S01]  /*9a20*/  @P0 MUFU.RCP R4, R10 ;  /* 0x0000000a00040308 */ /* 0x000ea20000001000 */
[----:B0-----:R-:W-:Y:S01]  /*9a30*/  @P2 FMUL.FTZ R5, R8, 0.69314718246459960938 ;  /* 0x3f31721808052820 */ /* 0x001fe20000410000 */
[----:B------:R-:W-:-:S03]  /*9a40*/  @!P1 VIADD R8, R12, 0x31c60 ;  /* 0x00031c600c089836 */ /* 0x000fc60000000000 */
[----:B------:R-:W-:Y:S02]  /*9a50*/  @P2 FFMA.FTZ R0, R74, R72, R5 ;  /* 0x000000484a002223 */ /* 0x000fe40000010005 */
[----:B------:R-:W-:Y:S01]  /*9a60*/  @!P1 PRMT R8, RZ, 0x654, R8 ;  /* 0x00000654ff089816 */ /* 0x000fe20000000008 */
[----:B------:R-:W0:Y:S01]  /*9a70*/  @P2 MUFU.RCP R9, R11 ;  /* 0x0000000b00092308 */ /* 0x000e220000001000 */
[----:B-1----:R-:W-:-:S04]  /*9a80*/  @P0 FMUL.FTZ R7, R7, 0.69314718246459960938 ;  /* 0x3f31721807070820 */ /* 0x002fc80000410000 */
[----:B------:R-:W-:Y:S01]  /*9a90*/  @P0 FFMA.FTZ R3, R6, R75, R7 ;  /* 0x0000004b06030223 */ /* 0x000fe20000010007 */
[----:B------:R-:W-:Y:S01]  /*9aa0*/  PLOP3.LUT P0, PT, PT, PT, PT, 0x8, 0x0 ;  /* 0x000000000000781c */ /* 0x000fe20003f0e170 */
        /* <DEDUP_REMOVED lines=52> */
[----:B------:R-:W-:-:S06]  /*9df0*/  USEL UR4, URZ, 0x1, UP0 ;  /* 0x000000013f047887 */ /* 0x000fcc0008000000 */
[----:B------:R-:W-:Y:S01]  /*9e00*/  LOP3.LUT R16, R16, UR4, RZ, 0x3c, !PT ;  /* 0x0000000410107c12 */ /* 0x000fe2000f8e3cff */
[----:B------:R-:W-:Y:S02]  /*9e10*/  WARPGROUP.DEPBAR.LE gsb0, 0x0 ;  /* 0x00008000000079c5 */ /* 0x000fe40000010000 */
[-C--:B--2---:R-:W-:Y:S01]  /*9e20*/  FMUL.FTZ R79, R41, R4.reuse ;  /* 0x00000004294f7220 */ /* 0x084fe20000410000 */
        /* <DEDUP_REMOVED lines=19> */
[----:B------:R1:W-:Y:S01]  /*9f60*/  @!P1 SYNCS.ARRIVE.TRANS64.RED.A1T0 RZ, [R8+URZ], RZ ;  /* 0x000000ff08ff99a7 */ /* 0x0003e2000810043f */
[-C--:B0-----:R-:W-:Y:S01]  /*9f70*/  FMUL.FTZ R78, R34, R9.reuse ;  /* 0x00000009224e7220 */ /* 0x081fe20000410000 */
        /* <DEDUP_REMOVED lines=15> */
[-C--:B-1----:R-:W-:Y:S01]  /*a070*/  FMUL.FTZ R8, R30, R9.reuse ;  /* 0x000000091e087220 */ /* 0x082fe20000410000 */
        /* <DEDUP_REMOVED lines=10> */
[----:B------:R-:W-:-:S07]  /*a120*/  FMUL.FTZ R39, R71, R9 ;  /* 0x0000000947277220 */ /* 0x000fce0000410000 */
.L_x_126:
[----:B------:R-:W0:Y:S08]  /*a130*/  S2UR UR4, SR_CgaCtaId ;  /* 0x00000000000479c3 */ /* 0x000e300000008800 */
[----:B------:R-:W-:Y:S06]  /*a140*/  BAR.SYNC.DEFER_BLOCKING 0x5, 0x1a0 ;  /* 0x0146800000007b1d */ /* 0x000fec0000010000 */
[----:B------:R-:W-:Y:S01]  /*a150*/  UMOV UR36, 0x400 ;  /* 0x0000040000247882 */ /* 0x000fe20000000000 */
[----:B------:R-:W-:Y:S01]  /*a160*/  BSSY B0, `(.L_x_147) ;  /* 0x0000168000007945 */ /* 0x000fe20003800000 */
[----:B0-----:R-:W-:-:S09]  /*a170*/  ULEA UR36, UR4, UR36, 0x18 ;  /* 0x0000002404247291 */ /* 0x001fd2000f8ec03f */
[----:B------:R-:W0:Y:S01]  /*a180*/  LDS.128 R28, [UR36+0x31cd0] ;  /* 0x031cd024ff1c7984 */ /* 0x000e220008000c00 */
[----:B------:R-:W-:Y:S06]  /*a190*/  BAR.ARV 0x4, 0x1a0 ;  /* 0x0106800000007b1d */ /* 0x000fec0000002000 */
[----:B------:R-:W-:Y:S05]  /*a1a0*/  @P0 BRA `(.L_x_148) ;  /* 0x0000000c00ac0947 */ /* 0x000fea0003800000 */
[----:B------:R-:W1:Y:S08]  /*a1b0*/  S2UR UR6, SR_SWINHI ;  /* 0x00000000000679c3 */ /* 0x000e700000002f00 */
[----:B------:R-:W-:Y:S01]  /*a1c0*/  BAR.SYNC.DEFER_BLOCKING 0x1, 0x180 ;  /* 0x0046000000007b1d */ /* 0x000fe20000010000 */
[----:B------:R-:W-:Y:S02]  /*a1d0*/  F2FP.BF16.F32.PACK_AB R7, R7, R8 ;  /* 0x000000080707723e */ /* 0x000fe400000010ff */
[----:B------:R-:W-:-:S02]  /*a1e0*/  F2FP.BF16.F32.PACK_AB R6, R6, R81 ;  /* 0x000000510606723e */ /* 0x000fc400000010ff */
[----:B------:R-:W-:Y:S02]  /*a1f0*/  F2FP.BF16.F32.PACK_AB R36, R45, R36 ;  /* 0x000000242d24723e */ /* 0x000fe400000010ff */
[----:B------:R-:W-:Y:S01]  /*a200*/  F2FP.BF16.F32.PACK_AB R39, R39, R34 ;  /* 0x000000222727723e */ /* 0x000fe200000010ff */
[----:B------:R-:W-:Y:S01]  /*a210*/  UMOV UR4, UR36 ;  /* 0x0000002400047c82 */ /* 0x000fe20008000000 */
[----:B-1----:R-:W-:Y:S01]  /*a220*/  UMOV UR5, UR6 ;  /* 0x0000000600057c82 */ /* 0x002fe20008000000 */
[----:B------:R-:W-:Y:S02]  /*a230*/  IMAD.U32 R24, RZ, RZ, UR4 ;  /* 0x00000004ff187e24 */ /* 0x000fe4000f8e00ff */
[----:B------:R-:W-:Y:S01]  /*a240*/  IMAD.U32 R25, RZ, RZ, UR5 ;  /* 0x00000005ff197e24 */ /* 0x000fe2000f8e00ff */
[----:B------:R-:W-:Y:S01]  /*a250*/  ULDC.64 UR4, c[0x0][0xbe0] ;  /* 0x0002f80000047ab9 */ /* 0x000fe20000000a00 */
[----:B------:R-:W-:-:S03]  /*a260*/  IMAD.WIDE R4, R154, 0x2, R24 ;  /* 0x000000029a047825 */ /* 0x000fc600078e0218 */
[C---:B------:R-:W-:Y:S02]  /*a270*/  LOP3.LUT R21, R4.reuse, 0x180, RZ, 0xc0, !PT ;  /* 0x0000018004157812 */ /* 0x040fe400078ec0ff */
[C---:B------:R-:W-:Y:S02]  /*a280*/  IADD3 R27, P4, R4.reuse, 0x20, RZ ;  /* 0x00000020041b7810 */ /* 0x040fe40007f9e0ff */
[----:B------:R-:W-:Y:S02]  /*a290*/  SHF.R.U64 R21, R21, 0x3, RZ ;  /* 0x0000000315157819 */ /* 0x000fe400000012ff */
[C---:B------:R-:W-:Y:S02]  /*a2a0*/  IADD3 R55, P3, R4.reuse, 0x3000, RZ ;  /* 0x0000300004377810 */ /* 0x040fe40007f7e0ff */
[C---:B------:R-:W-:Y:S02]  /*a2b0*/  IADD3 R59, P2, R4.reuse, 0x3020, RZ ;  /* 0x00003020043b7810 */ /* 0x040fe40007f5e0ff */
[C---:B------:R-:W-:Y:S01]  /*a2c0*/  IADD3 R63, P1, R4.reuse, 0x6000, RZ ;  /* 0x00006000043f7810 */ /* 0x040fe20007f3e0ff */
[--C-:B------:R-:W-:Y:S01]  /*a2d0*/  IMAD.X R13, RZ, RZ, R5.reuse, P3 ;  /* 0x000000ffff0d7224 */ /* 0x100fe200018e0605 */
[----:B------:R-:W-:Y:S01]  /*a2e0*/  IADD3 R67, P0, R4, 0x6020, RZ ;  /* 0x0000602004437810 */ /* 0x000fe20007f1e0ff */
[--C-:B------:R-:W-:Y:S01]  /*a2f0*/  IMAD.X R9, RZ, RZ, R5.reuse, P2 ;  /* 0x000000ffff097224 */ /* 0x100fe200010e0605 */
[----:B------:R-:W-:Y:S01]  /*a300*/  LOP3.LUT R4, R21, R4, RZ, 0x3c, !PT ;  /* 0x0000000415047212 */ /* 0x000fe200078e3cff */
[--C-:B------:R-:W-:Y:S01]  /*a310*/  IMAD.X R21, RZ, RZ, R5.reuse, P1 ;  /* 0x000000ffff157224 */ /* 0x100fe200008e0605 */
[-C--:B------:R-:W-:Y:S01]  /*a320*/  IADD3.X R11, RZ, R5.reuse, RZ, P4, !PT ;  /* 0x00000005ff0b7210 */ /* 0x080fe200027fe4ff */
[----:B------:R-:W-:Y:S01]  /*a330*/  IMAD.X R23, RZ, RZ, R5, P0 ;  /* 0x000000ffff177224 */ /* 0x000fe200000e0605 */
[----:B------:R-:W-:-:S02]  /*a340*/  MOV R54, R4 ;  /* 0x0000000400367202 */ /* 0x000fc40000000f00 */
[----:B------:R-:W-:Y:S02]  /*a350*/  F2FP.BF16.F32.PACK_AB R5, R20, R83 ;  /* 0x000000531405723e */ /* 0x000fe400000010ff */
[----:B------:R-:W-:Y:S02]  /*a360*/  LOP3.LUT R20, R59, 0x180, RZ, 0xc0, !PT ;  /* 0x000001803b147812 */ /* 0x000fe400078ec0ff */
[----:B------:R-:W-:Y:S02]  /*a370*/  LOP3.LUT R22, R63, 0x180, RZ, 0xc0, !PT ;  /* 0x000001803f167812 */ /* 0x000fe400078ec0ff */
[----:B------:R-:W-:Y:S02]  /*a380*/  LOP3.LUT R26, R67, 0x180, RZ, 0xc0, !PT ;  /* 0x00000180431a7812 */ /* 0x000fe400078ec0ff */
[----:B------:R-:W-:Y:S02]  /*a390*/  LOP3.LUT R10, R27, 0x180, RZ, 0xc0, !PT ;  /* 0x000001801b0a7812 */ /* 0x000fe400078ec0ff */
[----:B------:R-:W-:-:S02]  /*a3a0*/  SHF.R.U64 R20, R20, 0x3, RZ ;  /* 0x0000000314147819 */ /* 0x000fc400000012ff */
[----:B------:R-:W-:Y:S02]  /*a3b0*/  SHF.R.U64 R22, R22, 0x3, RZ ;  /* 0x0000000316167819 */ /* 0x000fe400000012ff */
[----:B------:R-:W-:Y:S02]  /*a3c0*/  SHF.R.U64 R26, R26, 0x3, RZ ;  /* 0x000000031a1a7819 */ /* 0x000fe400000012ff */
[----:B------:R-:W-:Y:S02]  /*a3d0*/  SHF.R.U64 R10, R10, 0x3, RZ ;  /* 0x000000030a0a7819 */ /* 0x000fe400000012ff */
[----:B------:R-:W-:Y:S02]  /*a3e0*/  LOP3.LUT R8, R20, R59, RZ, 0x3c, !PT ;  /* 0x0000003b14087212 */ /* 0x000fe400078e3cff */
[----:B------:R-:W-:Y:S02]  /*a3f0*/  LOP3.LUT R20, R22, R63, RZ, 0x3c, !PT ;  /* 0x0000003f16147212 */ /* 0x000fe400078e3cff */
[----:B------:R-:W-:-:S02]  /*a400*/  LOP3.LUT R10, R10, R27, RZ, 0x3c, !PT ;  /* 0x0000001b0a0a7212 */ /* 0x000fc400078e3cff */
[----:B------:R-:W-:Y:S02]  /*a410*/  LOP3.LUT R22, R26, R67, RZ, 0x3c, !PT ;  /* 0x000000431a167212 */ /* 0x000fe400078e3cff */
[----:B------:R-:W1:Y:S01]  /*a420*/  LDC.64 R26, c[0x0][0xbd8] ;  /* 0x0002f600ff1a7b82 */ /* 0x000e620000000a00 */
[----:B------:R-:W-:Y:S02]  /*a430*/  LOP3.LUT R12, R55, 0x180, RZ, 0xc0, !PT ;  /* 0x00000180370c7812 */ /* 0x000fe400078ec0ff */
[----:B------:R-:W-:Y:S02]  /*a440*/  F2FP.BF16.F32.PACK_AB R4, R80, R85 ;  /* 0x000000555004723e */ /* 0x000fe400000010ff */
[----:B------:R-:W-:Y:S02]  /*a450*/  MOV R59, R10 ;  /* 0x0000000a003b7202 */ /* 0x000fe40000000f00 */
[----:B------:R-:W-:Y:S01]  /*a460*/  MOV R58, R8 ;  /* 0x00000008003a7202 */ /* 0x000fe20000000f00 */
[----:B------:R2:W-:Y:S01]  /*a470*/  STSM.16.M88.4 [R54], R4 ;  /* 0x0000000436007844 */ /* 0x0005e20000000200 */
[----:B------:R-:W-:-:S02]  /*a480*/  F2FP.BF16.F32.PACK_AB R8, R75, R14 ;  /* 0x0000000e4b08723e */ /* 0x000fc400000010ff */
[----:B------:R-:W-:Y:S02]  /*a490*/  F2FP.BF16.F32.PACK_AB R9, R69, R78 ;  /* 0x0000004e4509723e */ /* 0x000fe400000010ff */
[----:B------:R-:W-:Y:S02]  /*a4a0*/  F2FP.BF16.F32.PACK_AB R10, R77, R74 ;  /* 0x0000004a4d0a723e */ /* 0x000fe400000010ff */
[----:B------:R-:W-:Y:S02]  /*a4b0*/  F2FP.BF16.F32.PACK_AB R11, R65, R68 ;  /* 0x00000044410b723e */ /* 0x000fe400000010ff */
[----:B------:R-:W-:Y:S02]  /*a4c0*/  SHF.R.U64 R12, R12, 0x3, RZ ;  /* 0x000000030c0c7819 */ /* 0x000fe400000012ff */
[----:B------:R-:W-:Y:S01]  /*a4d0*/  F2FP.BF16.F32.PACK_AB R14, R76, R15 ;  /* 0x0000000f4c0e723e */ /* 0x000fe200000010ff */
[----:B------:R3:W-:Y:S01]  /*a4e0*/  STSM.16.M88.4 [R59], R8 ;  /* 0x000000083b007844 */ /* 0x0007e20000000200 */
[----:B------:R-:W-:-:S02]  /*a4f0*/  LOP3.LUT R12, R12, R55, RZ, 0x3c, !PT ;  /* 0x000000370c0c7212 */ /* 0x000fc400078e3cff */
[----:B------:R-:W-:Y:S02]  /*a500*/  F2FP.BF16.F32.PACK_AB R15, R57, R60 ;  /* 0x0000003c390f723e */ /* 0x000fe400000010ff */
[----:B0-----:R-:W-:Y:S02]  /*a510*/  MOV R28, R12 ;  /* 0x0000000c001c7202 */ /* 0x001fe40000000f00 */
[----:B------:R-:W-:Y:S02]  /*a520*/  F2FP.BF16.F32.PACK_AB R12, R79, R72 ;  /* 0x000000484f0c723e */ /* 0x000fe400000010ff */
[----:B------:R-:W-:Y:S02]  /*a530*/  F2FP.BF16.F32.PACK_AB R13, R61, R64 ;  /* 0x000000403d0d723e */ /* 0x000fe400000010ff */
[----:B--2---:R-:W-:Y:S02]  /*a540*/  MOV R54, R22 ;  /* 0x0000001600367202 */ /* 0x004fe40000000f00 */
[----:B-1----:R-:W-:Y:S01]  /*a550*/  ISETP.NE.U32.AND P0, PT, R26, RZ, PT ;  /* 0x000000ff1a00720c */ /* 0x002fe20003f05070 */
[----:B------:R0:W-:Y:S01]  /*a560*/  STSM.16.M88.4 [R28], R12 ;  /* 0x0000000c1c007844 */ /* 0x0001e20000000200 */
[----:B------:R-:W-:Y:S01]  /*a570*/  MOV R55, R20 ;  /* 0x0000001400377202 */ /* 0x000fe20000000f00 */
[----:B---3--:R-:W-:Y:S01]  /*a580*/  IMAD.SHL.U32 R9, R145, 0x4, RZ ;  /* 0x0000000491097824 */ /* 0x008fe200078e00ff */
[----:B------:R-:W-:-:S02]  /*a590*/  F2FP.BF16.F32.PACK_AB R4, R73, R44 ;  /* 0x0000002c4904723e */ /* 0x000fc400000010ff */
[----:B------:R-:W-:Y:S02]  /*a5a0*/  F2FP.BF16.F32.PACK_AB R5, R53, R56 ;  /* 0x000000383505723e */ /* 0x000fe400000010ff */
[----:B------:R-:W-:Y:S02]  /*a5b0*/  F2FP.BF16.F32.PACK_AB R6, R52, R41 ;  /* 0x000000293406723e */ /* 0x000fe400000010ff */
[----:B------:R-:W-:Y:S02]  /*a5c0*/  F2FP.BF16.F32.PACK_AB R7, R50, R51 ;  /* 0x000000333207723e */ /* 0x000fe400000010ff */
[----:B------:R-:W-:Y:S02]  /*a5d0*/  F2FP.BF16.F32.PACK_AB R22, R48, R37 ;  /* 0x000000253016723e */ /* 0x000fe400000010ff */
[----:B------:R-:W-:Y:S01]  /*a5e0*/  SHF.L.U64.HI R10, R145, 0x2, R148 ;  /* 0x00000002910a7819 */ /* 0x000fe20000010294 */
[----:B------:R1:W-:Y:S01]  /*a5f0*/  STSM.16.M88.4 [R58], R4 ;  /* 0x000000043a007844 */ /* 0x0003e20000000200 */
[----:B------:R-:W-:-:S02]  /*a600*/  IADD3 R26, P1, R9, R26, RZ ;  /* 0x0000001a091a7210 */ /* 0x000fc40007f3e0ff */
[----:B------:R-:W-:Y:S02]  /*a610*/  F2FP.BF16.F32.PACK_AB R20, R49, R40 ;  /* 0x000000283114723e */ /* 0x000fe400000010ff */
[----:B------:R-:W-:Y:S02]  /*a620*/  F2FP.BF16.F32.PACK_AB R21, R46, R47 ;  /* 0x0000002f2e15723e */ /* 0x000fe400000010ff */
[----:B------:R-:W-:Y:S02]  /*a630*/  F2FP.BF16.F32.PACK_AB R23, R42, R43 ;  /* 0x0000002b2a17723e */ /* 0x000fe400000010ff */
[----:B------:R-:W-:Y:S02]  /*a640*/  F2FP.BF16.F32.PACK_AB R37, R35, R38 ;  /* 0x000000262325723e */ /* 0x000fe400000010ff */
[----:B------:R-:W-:Y:S01]  /*a650*/  F2FP.BF16.F32.PACK_AB R38, R33, R32 ;  /* 0x000000202126723e */ /* 0x000fe200000010ff */
[----:B------:R2:W-:Y:S01]  /*a660*/  STSM.16.M88.4 [R55], R20 ;  /* 0x0000001437007844 */ /* 0x0005e20000000200 */
[----:B------:R-:W-:Y:S01]  /*a670*/  ISETP.NE.AND.EX P0, PT, R27, RZ, PT, P0 ;  /* 0x000000ff1b00720c */ /* 0x000fe20003f05300 */
[----:B------:R-:W-:Y:S01]  /*a680*/  IMAD.X R27, R10, 0x1, R27, P1 ;  /* 0x000000010a1b7824 */ /* 0x000fe200008e061b */
[----:B------:R-:W-:Y:S01]  /*a690*/  ISETP.NE.U32.AND P1, PT, RZ, UR4, PT ;  /* 0x00000004ff007c0c */ /* 0x000fe2000bf25070 */
[----:B------:R2:W-:Y:S01]  /*a6a0*/  STSM.16.M88.4 [R54], R36 ;  /* 0x0000002436007844 */ /* 0x0005e20000000200 */
[----:B0-----:R-:W0:Y:S01]  /*a6b0*/  LDC R28, c[0x0][0xa88] ;  /* 0x0002a200ff1c7b82 */ /* 0x001e220000000800 */
[----:B------:R-:W-:-:S07]  /*a6c0*/  MOV R43, RZ ;  /* 0x000000ff002b7202 */ /* 0x000fce0000000f00 */
[----:B------:R-:W-:Y:S01]  /*a6d0*/  BAR.SYNC.DEFER_BLOCKING 0x1, 0x180 ;  /* 0x0046000000007b1d */ /* 0x000fe20000010000 */
[----:B------:R-:W-:-:S13]  /*a6e0*/  ISETP.NE.AND.EX P1, PT, RZ, UR5, PT, P1 ;  /* 0x00000005ff007c0c */ /* 0x000fda000bf25310 */
[----:B------:R-:W-:-:S04]  /*a6f0*/  @P1 IADD3 R8, P2, R9, UR4, RZ ;  /* 0x0000000409081c10 */ /* 0x000fc8000ff5e0ff */
[----:B------:R-:W-:Y:S01]  /*a700*/  @P1 IADD3.X R9, R10, UR5, RZ, P2, !PT ;  /* 0x000000050a091c10 */ /* 0x000fe200097fe4ff */
[----:B------:R2:W5:Y:S01]  /*a710*/  @P0 LDG.E R43, desc[UR60][R26.64] ;  /* 0x0000003c1a2b0981 */ /* 0x000562000c1e1900 */
[----:B-1----:R-:W-:Y:S01]  /*a720*/  IMAD R5, R18, 0x20, R17 ;  /* 0x0000002012057824 */ /* 0x002fe200078e0211 */
[----:B------:R-:W-:Y:S02]  /*a730*/  SHF.R.S32.HI R44, RZ, 0x1f, R146 ;  /* 0x0000001fff2c7819 */ /* 0x000fe40000011492 */
[----:B0-----:R2:W5:Y:S01]  /*a740*/  @P1 LDG.E R28, desc[UR60][R8.64] ;  /* 0x0000003c081c1981 */ /* 0x001562000c1e1900 */
[----:B------:R-:W-:Y:S01]  /*a750*/  IMAD.WIDE R24, R5, 0x2, R24 ;  /* 0x0000000205187825 */ /* 0x000fe200078e0218 */
[----:B------:R-:W-:Y:S06]  /*a760*/  @P1 BRA `(.L_x_149) ;  /* 0x0000000000101947 */ /* 0x000fec0003800000 */
[----:B------:R-:W-:Y:S05]  /*a770*/  @!P0 BRA `(.L_x_149) ;  /* 0x00000000000c8947 */ /* 0x000fea0003800000 */
[----:B------:R-:W3:Y:S04]  /*a780*/  LDG.E R5, desc[UR60][R26.64] ;  /* 0x0000003c1a057981 */ /* 0x000ee8000c1e1900 */
[----:B-----5:R-:W3:Y:S02]  /*a790*/  LDG.E R28, desc[UR60][R26.64+0x4] ;  /* 0x0000043c1a1c7981 */ /* 0x020ee4000c1e1900 */
[----:B---3--:R-:W-:-:S07]  /*a7a0*/  IMAD.IADD R28, R28, 0x1, -R5 ;  /* 0x000000011c1c7824 */ /* 0x008fce00078e0a05 */
.L_x_149:
[----:B------:R-:W-:Y:S01]  /*a7b0*/  ULDC.64 UR4, c[0x0][0xb70] ;  /* 0x0002dc0000047ab9 */ /* 0x000fe20000000a00 */
[--C-:B--2--5:R-:W-:Y:S01]  /*a7c0*/  SHF.R.S32.HI R37, RZ, 0x1f, R43.reuse ;  /* 0x0000001fff257819 */ /* 0x124fe2000001142b */
[----:B------:R-:W-:Y:S01]  /*a7d0*/  IMAD R5, R44, UR4, RZ ;  /* 0x000000042c057c24 */ /* 0x000fe2000f8e02ff */
[----:B------:R-:W-:Y:S01]  /*a7e0*/  IADD3 R7, P1, R24, 0x1800, RZ ;  /* 0x0000180018077810 */ /* 0x000fe20007f3e0ff */
[----:B------:R-:W-:Y:S01]  /*a7f0*/  IMAD.MOV.U32 R36, RZ, RZ, R43 ;  /* 0x000000ffff247224 */ /* 0x000fe200078e002b */
[----:B------:R-:W-:Y:S01]  /*a800*/  SEL R148, R148, RZ, !P0 ;  /* 0x000000ff94947207 */ /* 0x000fe20004000000 */
[C---:B------:R-:W-:Y:S01]  /*a810*/  IMAD R9, R146.reuse, UR5, R5 ;  /* 0x0000000592097c24 */ /* 0x040fe2000f8e0205 */
[----:B------:R-:W-:Y:S01]  /*a820*/  LOP3.LUT R6, R7, 0x180, RZ, 0xc0, !PT ;  /* 0x0000018007067812 */ /* 0x000fe200078ec0ff */
[----:B------:R-:W-:Y:S01]  /*a830*/  IMAD.WIDE.U32 R4, R146, UR4, R36 ;  /* 0x0000000492047c25 */ /* 0x000fe2000f8e0024 */
[----:B------:R-:W-:Y:S01]  /*a840*/  SEL R145, R145, RZ, !P0 ;  /* 0x000000ff91917207 */ /* 0x000fe20004000000 */
[----:B------:R-:W-:Y:S01]  /*a850*/  ULDC.64 UR4, c[0x0][0xb78] ;  /* 0x0002de0000047ab9 */ /* 0x000fe20000000a00 */
[----:B------:R-:W-:Y:S01]  /*a860*/  SHF.R.U64 R6, R6, 0x3, RZ ;  /* 0x0000000306067819 */ /* 0x000fe200000012ff */
[----:B------:R-:W-:Y:S01]  /*a870*/  IMAD.IADD R5, R5, 0x1, R9 ;  /* 0x0000000105057824 */ /* 0x000fe200078e0209 */
[----:B------:R-:W-:Y:S01]  /*a880*/  LOP3.LUT P0, RZ, R150, 0x3, RZ, 0xc0, !PT ;  /* 0x0000000396ff7812 */ /* 0x000fe2000780c0ff */
[----:B------:R-:W-:Y:S01]  /*a890*/  IMAD R9, R147, 0xc0, R153 ;  /* 0x000000c093097824 */ /* 0x000fe200078e0299 */
[----:B------:R-:W-:Y:S01]  /*a8a0*/  LOP3.LUT R6, R6, R7, RZ, 0x3c, !PT ;  /* 0x0000000706067212 */ /* 0x000fe200078e3cff */
[----:B------:R-:W-:Y:S01]  /*a8b0*/  IMAD R7, R148, UR4, RZ ;  /* 0x0000000494077c24 */ /* 0x000fe2000f8e02ff */
[C---:B------:R-:W-:Y:S01]  /*a8c0*/  IADD3 R21, P4, R24.reuse, 0x3000, RZ ;  /* 0x0000300018157810 */ /* 0x040fe20007f9e0ff */
[C---:B------:R-:W-:Y:S01]  /*a8d0*/  IMAD.WIDE.U32 R4, R145.reuse, UR4, R4 ;  /* 0x0000000491047c25 */ /* 0x040fe2000f8e0004 */
[C---:B------:R-:W-:Y:S01]  /*a8e0*/  IADD3 R13, P3, R24.reuse, 0x4800, RZ ;  /* 0x00004800180d7810 */ /* 0x040fe20007f7e0ff */
[----:B------:R-:W-:Y:S01]  /*a8f0*/  ULDC.64 UR6, c[0x0][0xae0] ;  /* 0x0002b80000067ab9 */ /* 0x000fe20000000a00 */
[----:B------:R-:W-:Y:S01]  /*a900*/  IADD3 R33, P2, R24, 0x6000, RZ ;  /* 0x0000600018217810 */ /* 0x000fe20007f5e0ff */
[----:B------:R-:W-:Y:S01]  /*a910*/  IMAD R8, R145, UR5, R7 ;  /* 0x0000000591087c24 */ /* 0x000fe2000f8e0207 */
[----:B------:R-:W-:Y:S01]  /*a920*/  SHF.R.S32.HI R7, RZ, 0x1f, R9 ;  /* 0x0000001fff077819 */ /* 0x000fe20000011409 */
[----:B------:R-:W-:Y:S01]  /*a930*/  ULDC.64 UR4, c[0x0][0xb40] ;  /* 0x0002d00000047ab9 */ /* 0x000fe20000000a00 */
[----:B------:R-:W-:-:S02]  /*a940*/  IADD3 R4, P5, R9, R4, RZ ;  /* 0x0000000409047210 */ /* 0x000fc40007fbe0ff */
[----:B------:R-:W-:Y:S02]  /*a950*/  LOP3.LUT R20, R21, 0x180, RZ, 0xc0, !PT ;  /* 0x0000018015147812 */ /* 0x000fe400078ec0ff */
[----:B------:R-:W-:Y:S01]  /*a960*/  IADD3.X R7, R7, R5, R8, P5, !PT ;  /* 0x0000000507077210 */ /* 0x000fe20002ffe408 */
[C---:B------:R-:W-:Y:S01]  /*a970*/  VIADD R5, R9.reuse, 0x8 ;  /* 0x0000000809057836 */ /* 0x040fe20000000000 */
[C---:B------:R-:W-:Y:S02]  /*a980*/  LEA R40, P6, R4.reuse, UR4, 0x2 ;  /* 0x0000000404287c11 */ /* 0x040fe4000f8c10ff */
[----:B------:R-:W-:Y:S02]  /*a990*/  ISETP.GE.OR P5, PT, R9, R28, P0 ;  /* 0x0000001c0900720c */ /* 0x000fe400007a6670 */
[----:B------:R-:W-:Y:S01]  /*a9a0*/  LEA.HI.X R41, R4, UR5, R7, 0x2, P6 ;  /* 0x0000000504297c11 */ /* 0x000fe2000b0f1407 */
[----:B------:R-:W-:Y:S01]  /*a9b0*/  IMAD.X R7, RZ, RZ, R25, P1 ;  /* 0x000000ffff077224 */ /* 0x000fe200008e0619 */
[----:B------:R-:W-:Y:S01]  /*a9c0*/  IADD3 R11, P6, R24, 0x7800, RZ ;  /* 0x00007800180b7810 */ /* 0x000fe20007fde0ff */
[----:B------:R-:W-:Y:S01]  /*a9d0*/  ULDC.64 UR4, c[0x0][0xaa0] ;  /* 0x0002a80000047ab9 */ /* 0x000fe20000000a00 */
[----:B------:R-:W-:-:S02]  /*a9e0*/  LOP3.LUT R12, R13, 0x180, RZ, 0xc0, !PT ;  /* 0x000001800d0c7812 */ /* 0x000fc400078ec0ff */
[----:B------:R-:W-:Y:S01]  /*a9f0*/  LOP3.LUT R32, R33, 0x180, RZ, 0xc0, !PT ;  /* 0x0000018021207812 */ /* 0x000fe200078ec0ff */
[----:B------:R-:W-:Y:S01]  /*aa00*/  IMAD.X R27, RZ, RZ, R25, P6 ;  /* 0x000000ffff1b7224 */ /* 0x000fe200030e0619 */
[----:B------:R-:W-:Y:S02]  /*aa10*/  LOP3.LUT R9, R24, 0x180, RZ, 0xc0, !PT ;  /* 0x0000018018097812 */ /* 0x000fe400078ec0ff */
[----:B------:R-:W-:Y:S01]  /*aa20*/  ISETP.GE.OR P0, PT, R5, R28, P0 ;  /* 0x0000001c0500720c */ /* 0x000fe20000706670 */
[----:B------:R0:W-:Y:S01]  /*aa30*/  @!P5 STG.E desc[UR60][R40.64], R3 ;  /* 0x000000032800d986 */ /* 0x0001e2000c10193c */
[----:B------:R-:W-:Y:S02]  /*aa40*/  LOP3.LUT R4, R11, 0x180, RZ, 0xc0, !PT ;  /* 0x000001800b047812 */ /* 0x000fe400078ec0ff */
[----:B------:R-:W-:Y:S02]  /*aa50*/  SHF.R.U64 R20, R20, 0x3, RZ ;  /* 0x0000000314147819 */ /* 0x000fe400000012ff */
[----:B------:R-:W-:-:S02]  /*aa60*/  SHF.R.U64 R12, R12, 0x3, RZ ;  /* 0x000000030c0c7819 */ /* 0x000fc400000012ff */
[----:B------:R-:W-:Y:S02]  /*aa70*/  SHF.R.U64 R32, R32, 0x3, RZ ;  /* 0x0000000320207819 */ /* 0x000fe400000012ff */
[----:B------:R-:W-:Y:S02]  /*aa80*/  SHF.R.U64 R9, R9, 0x3, RZ ;  /* 0x0000000309097819 */ /* 0x000fe400000012ff */
[----:B------:R-:W-:Y:S01]  /*aa90*/  SHF.R.U64 R4, R4, 0x3, RZ ;  /* 0x0000000304047819 */ /* 0x000fe200000012ff */
[----:B------:R1:W-:Y:S01]  /*aaa0*/  @!P0 STG.E desc[UR60][R40.64+0x20], R0 ;  /* 0x0000200028008986 */ /* 0x0003e2000c10193c */
[----:B------:R-:W-:Y:S02]  /*aab0*/  LOP3.LUT R20, R20, R21, RZ, 0x3c, !PT ;  /* 0x0000001514147212 */ /* 0x000fe400078e3cff */
[----:B------:R-:W-:Y:S01]  /*aac0*/  LOP3.LUT R12, R12, R13, RZ, 0x3c, !PT ;  /* 0x0000000d0c0c7212 */ /* 0x000fe200078e3cff */
[--C-:B------:R-:W-:Y:S01]  /*aad0*/  IMAD.X R13, RZ, RZ, R25.reuse, P3 ;  /* 0x000000ffff0d7224 */ /* 0x100fe200018e0619 */
[----:B------:R-:W-:Y:S01]  /*aae0*/  LOP3.LUT R32, R32, R33, RZ, 0x3c, !PT ;  /* 0x0000002120207212 */ /* 0x000fe200078e3cff */
[--C-:B------:R-:W-:Y:S01]  /*aaf0*/  IMAD.X R33, RZ, RZ, R25.reuse, P2 ;  /* 0x000000ffff217224 */ /* 0x100fe200010e0619 */
[----:B------:R-:W-:Y:S01]  /*ab00*/  LOP3.LUT R8, R9, R24, RZ, 0x3c, !PT ;  /* 0x0000001809087212 */ /* 0x000fe200078e3cff */
[----:B------:R-:W-:Y:S01]  /*ab10*/  IMAD.MOV.U32 R9, RZ, RZ, R25 ;  /* 0x000000ffff097224 */ /* 0x000fe200078e0019 */
[----:B------:R-:W-:Y:S01]  /*ab20*/  IADD3.X R21, RZ, R25, RZ, P4, !PT ;  /* 0x00000019ff157210 */ /* 0x000fe200027fe4ff */
[----:B------:R-:W5:Y:S01]  /*ab30*/  LD.E.128 R12, desc[UR60][R12.64] ;  /* 0x0000003c0c0c7980 */ /* 0x000f62000c101d00 */
[----:B------:R-:W-:-:S03]  /*ab40*/  LOP3.LUT R26, R4, R11, RZ, 0x3c, !PT ;  /* 0x0000000b041a7212 */ /* 0x000fc600078e3cff */
[----:B------:R-:W5:Y:S01]  /*ab50*/  LD.E.128 R8, desc[UR60][R8.64] ;  /* 0x0000003c08087980 */ /* 0x000f62000c101d00 */
[----:B------:R-:W-:-:S03]  /*ab60*/  SHF.R.S32.HI R39, RZ, 0x1f, R17 ;  /* 0x0000001fff277819 */ /* 0x000fc60000011411 */
[----:B------:R-:W5:Y:S01]  /*ab70*/  LD.E.128 R4, desc[UR60][R6.64] ;  /* 0x0000003c06047980 */ /* 0x000f62000c101d00 */
[----:B------:R-:W-:-:S03]  /*ab80*/  IMAD.MOV.U32 R38, RZ, RZ, R17 ;  /* 0x000000ffff267224 */ /* 0x000fc600078e0011 */
[----:B------:R-:W5:Y:S04]  /*ab90*/  LD.E.128 R20, desc[UR60][R20.64] ;  /* 0x0000003c14147980 */ /* 0x000f68000c101d00 */
[----:B------:R-:W5:Y:S04]  /*aba0*/  LD.E.128 R32, desc[UR60][R32.64] ;  /* 0x0000003c20207980 */ /* 0x000f68000c101d00 */
[----:B------:R-:W5:Y:S01]  /*abb0*/  LD.E.128 R24, desc[UR60][R26.64] ;  /* 0x0000003c1a187980 */ /* 0x000f62000c101d00 */
[----:B------:R-:W-:Y:S01]  /*abc0*/  IMAD R42, R37, UR4, RZ ;  /* 0x00000004252a7c24 */ /* 0x000fe2000f8e02ff */
[----:B------:R-:W-:Y:S01]  /*abd0*/  @!PT LDS RZ, [RZ] ;  /* 0x00000000fffff984 */ /* 0x000fe20000000800 */
[----:B------:R-:W-:Y:S01]  /*abe0*/  @!PT LDS RZ, [RZ] ;  /* 0x00000000fffff984 */ /* 0x000fe20000000800 */
[----:B------:R-:W-:Y:S01]  /*abf0*/  @!PT LDS RZ, [RZ] ;  /* 0x00000000fffff984 */ /* 0x000fe20000000800 */
[----:B------:R-:W-:Y:S01]  /*ac00*/  @!PT LDS RZ, [RZ] ;  /* 0x00000000fffff984 */ /* 0x000fe20000000800 */
[----:B------:R2:W-:Y:S06]  /*ac10*/  MEMBAR.ALL.CTA ;  /* 0x0000000000007992 */ /* 0x0005ec0000008000 */
[----:B--2---:R-:W2:Y:S01]  /*ac20*/  FENCE.VIEW.ASYNC.S ;  /* 0x00000000000073c6 */ /* 0x004ea20000000000 */
[----:B------:R-:W-:-:S04]  /*ac30*/  IMAD.WIDE.U32 R36, R43, UR4, R38 ;  /* 0x000000042b247c25 */ /* 0x000fc8000f8e0026 */
[----:B------:R-:W-:Y:S02]  /*ac40*/  IMAD R43, R43, UR5, R42 ;  /* 0x000000052b2b7c24 */ /* 0x000fe4000f8e022a */
[----:B------:R-:W-:Y:S01]  /*ac50*/  IMAD R19, R147, -0xc0, R28 ;  /* 0xffffff4093137824 */ /* 0x000fe200078e021c */
[----:B------:R-:W-:Y:S01]  /*ac60*/  UIADD3 UR4, UR36, 0x31c20, URZ ;  /* 0x00031c2024047890 */ /* 0x000fe2000fffe03f */
[----:B------:R-:W-:Y:S02]  /*ac70*/  IMAD.IADD R37, R37, 0x1, R43 ;  /* 0x0000000125257824 */ /* 0x000fe400078e022b */
[----:B0-----:R-:W-:Y:S01]  /*ac80*/  IMAD R3, R44, UR6, RZ ;  /* 0x000000062c037c24 */ /* 0x001fe2000f8e02ff */
[----:B------:R-:W-:Y:S01]  /*ac90*/  ISETP.GE.AND P0, PT, R18, R19, PT ;  /* 0x000000131200720c */ /* 0x000fe20003f06270 */
[----:B------:R-:W-:Y:S01]  /*aca0*/  IMAD.WIDE.U32 R36, R146, UR6, R36 ;  /* 0x0000000692247c25 */ /* 0x000fe2000f8e0024 */
[----:B-1----:R-:W-:Y:S01]  /*acb0*/  IADD3 R0, R18, 0x60, RZ ;  /* 0x0000006012007810 */ /* 0x002fe20007ffe0ff */
[----:B------:R-:W-:-:S02]  /*acc0*/  UPRMT UR4, URZ, 0x654, UR4 ;  /* 0x000006543f047896 */ /* 0x000fc40008000004 */
[----:B------:R-:W-:Y:S01]  /*acd0*/  IMAD R3, R146, UR7, R3 ;  /* 0x0000000792037c24 */ /* 0x000fe2000f8e0203 */
[----:B------:R-:W-:Y:S01]  /*ace0*/  ULDC.64 UR6, c[0x0][0xae8] ;  /* 0x0002ba0000067ab9 */ /* 0x000fe20000000a00 */
[----:B------:R-:W-:Y:S01]  /*acf0*/  ISETP.GE.AND P3, PT, R0, R19, PT ;  /* 0x000000130000720c */ /* 0x000fe20003f66270 */
[----:B------:R-:W-:Y:S02]  /*ad00*/  IMAD R0, R148, UR6, RZ ;  /* 0x0000000694007c24 */ /* 0x000fe4000f8e02ff */
[----:B------:R-:W-:Y:S01]  /*ad10*/  IMAD.IADD R37, R37, 0x1, R3 ;  /* 0x0000000125257824 */ /* 0x000fe200078e0203 */
[----:B------:R-:W-:Y:S01]  /*ad20*/  SHF.R.S32.HI R19, RZ, 0x1f, R18 ;  /* 0x0000001fff137819 */ /* 0x000fe20000011412 */
[C---:B------:R-:W-:Y:S01]  /*ad30*/  IMAD R3, R145.reuse, UR7, R0 ;  /* 0x0000000791037c24 */ /* 0x040fe2000f8e0200 */
[----:B--2---:R-:W-:Y:S01]  /*ad40*/  SYNCS.ARRIVE.TRANS64.RED.A1T0 RZ, [UR4], RZ ;  /* 0x000000ffffff79a7 */ /* 0x004fe20008100404 */
[----:B------:R-:W-:Y:S01]  /*ad50*/  IMAD.WIDE.U32 R40, R145, UR6, R36 ;  /* 0x0000000691287c25 */ /* 0x000fe2000f8e0024 */
[----:B------:R-:W-:Y:S03]  /*ad60*/  BSSY B1, `(.L_x_150) ;  /* 0x0000017000017945 */ /* 0x000fe60003800000 */
[----:B------:R-:W-:-:S04]  /*ad70*/  IMAD.WIDE R38, R147, 0xc0, R18 ;  /* 0x000000c093267825 */ /* 0x000fc800078e0212 */
[----:B------:R-:W-:Y:S01]  /*ad80*/  IMAD.IADD R45, R41, 0x1, R3 ;  /* 0x00000001292d7824 */ /* 0x000fe200078e0203 */
[----:B------:R-:W-:Y:S06]  /*ad90*/  @P0 BRA `(.L_x_151) ;  /* 0x00000000004c0947 */ /* 0x000fec0003800000 */
[----:B------:R-:W-:Y:S01]  /*ada0*/  ULDC.64 UR6, c[0x0][0xad8] ;  /* 0x0002b60000067ab9 */ /* 0x000fe20000000a00 */
[C---:B------:R-:W-:Y:S01]  /*adb0*/  VIADD R0, R17.reuse, 0x20 ;  /* 0x0000002011007836 */ /* 0x040fe20000000000 */
[----:B------:R-:W-:Y:S01]  /*adc0*/  ULDC UR4, c[0x0][0xa8c] ;  /* 0x0002a30000047ab9 */ /* 0x000fe20000000800 */
[C---:B------:R-:W-:Y:S01]  /*add0*/  VIADD R28, R17.reuse, 0x40 ;  /* 0x00000040111c7836 */ /* 0x040fe20000000000 */
[----:B------:R-:W-:Y:S01]  /*ade0*/  ISETP.GE.AND P0, PT, R17, UR4, PT ;  /* 0x0000000411007c0c */ /* 0x000fe2000bf06270 */
[----:B------:R-:W-:Y:S01]  /*adf0*/  IMAD R3, R39, UR6, RZ ;  /* 0x0000000627037c24 */ /* 0x000fe2000f8e02ff */
[----:B------:R-:W-:Y:S01]  /*ae00*/  ISETP.GE.AND P1, PT, R0, UR4, PT ;  /* 0x0000000400007c0c */ /* 0x000fe2000bf26270 */
[----:B------:R-:W-:Y:S01]  /*ae10*/  IMAD.MOV.U32 R36, RZ, RZ, R40 ;  /* 0x000000ffff247224 */ /* 0x000fe200078e0028 */
[----:B------:R-:W-:Y:S01]  /*ae20*/  ISETP.GE.AND P2, PT, R28, UR4, PT ;  /* 0x000000041c007c0c */ /* 0x000fe2000bf46270 */
[----:B------:R-:W-:Y:S02]  /*ae30*/  IMAD.MOV.U32 R37, RZ, RZ, R45 ;  /* 0x000000ffff257224 */ /* 0x000fe400078e002d */
[----:B------:R-:W-:-:S02]  /*ae40*/  IMAD R3, R38, UR7, R3 ;  /* 0x0000000726037c24 */ /* 0x000fc4000f8e0203 */
[----:B------:R-:W-:Y:S01]  /*ae50*/  IMAD.WIDE.U32 R36, R38, UR6, R36 ;  /* 0x0000000626247c25 */ /* 0x000fe2000f8e0024 */
[----:B------:R-:W-:Y:S02]  /*ae60*/  ULDC.64 UR6, c[0x0][0xa80] ;  /* 0x0002a00000067ab9 */ /* 0x000fe40000000a00 */
[----:B------:R-:W-:Y:S02]  /*ae70*/  LEA R42, P4, R36, UR6, 0x1 ;  /* 0x00000006242a7c11 */ /* 0x000fe4000f8808ff */
[----:B------:R-:W-:-:S04]  /*ae80*/  IADD3 R3, R37, R3, RZ ;  /* 0x0000000325037210 */ /* 0x000fc80007ffe0ff */
[----:B------:R-:W-:-:S05]  /*ae90*/  LEA.HI.X R43, R36, UR7, R3, 0x1, P4 ;  /* 0x00000007242b7c11 */ /* 0x000fca000a0f0c03 */
[----:B-----5:R0:W-:Y:S04]  /*aea0*/  @!P0 STG.E.128 desc[UR60][R42.64], R8 ;  /* 0x000000082a008986 */ /* 0x0201e8000c101d3c */
[----:B------:R0:W-:Y:S04]  /*aeb0*/  @!P1 STG.E.128 desc[UR60][R42.64+0x40], R20 ;  /* 0x000040142a009986 */ /* 0x0001e8000c101d3c */
[----:B------:R0:W-:Y:S02]  /*aec0*/  @!P2 STG.E.128 desc[UR60][R42.64+0x80], R32 ;  /* 0x000080202a00a986 */ /* 0x0001e4000c101d3c */
.L_x_151:
[----:B------:R-:W-:Y:S05]  /*aed0*/  BSYNC B1 ;  /* 0x0000000000017941 */ /* 0x000fea0003800000 */
.L_x_150:
[----:B------:R-:W-:Y:S05]  /*aee0*/  @P3 BRA `(.L_x_152) ;  /* 0x00000008003c3947 */ /* 0x000fea0003800000 */
[----:B------:R-:W-:Y:S01]  /*aef0*/  IADD3 R3, P0, R38, 0x60, RZ ;  /* 0x0000006026037810 */ /* 0x000fe20007f1e0ff */
[----:B------:R-:W-:Y:S01]  /*af00*/  ULDC.64 UR4, c[0x0][0xad8] ;  /* 0x0002b60000047ab9 */ /* 0x000fe20000000a00 */
[----:B0----5:R-:W-:Y:S01]  /*af10*/  IMAD.MOV.U32 R8, RZ, RZ, R40 ;  /* 0x000000ffff087224 */ /* 0x021fe200078e0028 */
[----:B------:R-:W-:Y:S01]  /*af20*/  ULDC.64 UR6, c[0x0][0xa80] ;  /* 0x0002a00000067ab9 */ /* 0x000fe20000000a00 */
[----:B------:R-:W-:Y:S02]  /*af30*/  IMAD.MOV.U32 R9, RZ, RZ, R45 ;  /* 0x000000ffff097224 */ /* 0x000fe400078e002d */
[----:B------:R-:W-:Y:S02]  /*af40*/  IMAD.X R38, RZ, RZ, R39, P0 ;  /* 0x000000ffff267224 */ /* 0x000fe400000e0627 */
[----:B------:R-:W-:Y:S02]  /*af50*/  VIADD R0, R17, 0x20 ;  /* 0x0000002011007836 */ /* 0x000fe40000000000 */
[----:B------:R-:W-:-:S02]  /*af60*/  IMAD R38, R38, UR4, RZ ;  /* 0x0000000426267c24 */ /* 0x000fc4000f8e02ff */
[----:B------:R-:W-:Y:S01]  /*af70*/  IMAD.WIDE.U32 R8, R3, UR4, R8 ;  /* 0x0000000403087c25 */ /* 0x000fe2000f8e0008 */
[----:B------:R-:W-:Y:S02]  /*af80*/  ULDC UR4, c[0x0][0xa8c] ;  /* 0x0002a30000047ab9 */ /* 0x000fe40000000800 */
[----:B------:R-:W-:Y:S01]  /*af90*/  ISETP.GE.AND P1, PT, R17, UR4, PT ;  /* 0x0000000411007c0c */ /* 0x000fe2000bf26270 */
[----:B------:R-:W-:Y:S01]  /*afa0*/  IMAD R3, R3, UR5, R38 ;  /* 0x0000000503037c24 */ /* 0x000fe2000f8e0226 */
[----:B------:R-:W-:Y:S01]  /*afb0*/  ISETP.GE.AND P2, PT, R0, UR4, PT ;  /* 0x0000000400007c0c */ /* 0x000fe2000bf46270 */
[----:B------:R-:W-:Y:S01]  /*afc0*/  VIADD R0, R17, 0x40 ;  /* 0x0000004011007836 */ /* 0x000fe20000000000 */
[----:B------:R-:W-:Y:S01]  /*afd0*/  LEA R10, P0, R8, UR6, 0x1 ;  /* 0x00000006080a7c11 */ /* 0x000fe2000f8008ff */
[----:B------:R-:W-:-:S05]  /*afe0*/  IMAD.IADD R3, R9, 0x1, R3 ;  /* 0x0000000109037824 */ /* 0x000fca00078e0203 */
[----:B------:R-:W-:Y:S02]  /*aff0*/  LEA.HI.X R11, R8, UR7, R3, 0x1, P0 ;  /* 0x00000007080b7c11 */ /* 0x000fe400080f0c03 */
[----:B------:R-:W-:-:S03]  /*b000*/  ISETP.GE.AND P0, PT, R0, UR4, PT ;  /* 0x0000000400007c0c */ /* 0x000fc6000bf06270 */
[----:B------:R3:W-:Y:S04]  /*b010*/  @!P1 STG.E.128 desc[UR60][R10.64], R4 ;  /* 0x000000040a009986 */ /* 0x0007e8000c101d3c */
[----:B------:R3:W-:Y:S06]  /*b020*/  @!P2 STG.E.128 desc[UR60][R10.64+0x40], R12 ;  /* 0x0000400c0a00a986 */ /* 0x0007ec000c101d3c */
[----:B------:R-:W-:Y:S05]  /*b030*/  @P0 BRA `(.L_x_152) ;  /* 0x0000000400e80947 */ /* 0x000fea0003800000 */
[----:B------:R4:W-:Y:S01]  /*b040*/  STG.E.128 desc[UR60][R10.64+0x80], R24 ;  /* 0x000080180a007986 */ /* 0x0009e2000c101d3c */
[----:B------:R-:W-:Y:S05]  /*b050*/  BRA `(.L_x_152) ;  /* 0x0000000400e07947 */ /* 0x000fea0003800000 */
.L_x_148:
[----:B------:R-:W1:Y:S01]  /*b060*/  LDC.64 R6, c[0x0][0xbd8] ;  /* 0x0002f600ff067b82 */ /* 0x000e620000000a00 */
[C---:B------:R-:W-:Y:S01]  /*b070*/  SHF.L.U32 R5, R145.reuse, 0x2, RZ ;  /* 0x0000000291057819 */ /* 0x040fe200000006ff */
[----:B------:R-:W-:Y:S01]  /*b080*/  ULDC.64 UR4, c[0x0][0xbe0] ;  /* 0x0002f80000047ab9 */ /* 0x000fe20000000a00 */
[----:B------:R-:W-:Y:S01]  /*b090*/  SHF.L.U64.HI R8, R145, 0x2, R148 ;  /* 0x0000000291087819 */ /* 0x000fe20000010294 */
[----:B------:R-:W-:-:S04]  /*b0a0*/  IMAD.MOV.U32 R3, RZ, RZ, RZ ;  /* 0x000000ffff037224 */ /* 0x000fc800078e00ff */
[----:B------:R-:W2:Y:S01]  /*b0b0*/  LDC R0, c[0x0][0xa88] ;  /* 0x0002a200ff007b82 */ /* 0x000ea20000000800 */
[----:B-1----:R-:W-:Y:S02]  /*b0c0*/  ISETP.NE.U32.AND P0, PT, R6, RZ, PT ;  /* 0x000000ff0600720c */ /* 0x002fe40003f05070 */
[----:B------:R-:W-:Y:S02]  /*b0d0*/  IADD3 R6, P1, R5, R6, RZ ;  /* 0x0000000605067210 */ /* 0x000fe40007f3e0ff */
[----:B------:R-:W-:-:S03]  /*b0e0*/  ISETP.NE.AND.EX P0, PT, R7, RZ, PT, P0 ;  /* 0x000000ff0700720c */ /* 0x000fc60003f05300 */
[----:B------:R-:W-:Y:S01]  /*b0f0*/  IMAD.X R7, R8, 0x1, R7, P1 ;  /* 0x0000000108077824 */ /* 0x000fe200008e0607 */
[----:B------:R-:W-:-:S04]  /*b100*/  ISETP.NE.U32.AND P1, PT, RZ, UR4, PT ;  /* 0x00000004ff007c0c */ /* 0x000fc8000bf25070 */
[----:B------:R-:W-:-:S05]  /*b110*/  ISETP.NE.AND.EX P1, PT, RZ, UR5, PT, P1 ;  /* 0x00000005ff007c0c */ /* 0x000fca000bf25310 */
[----:B------:R1:W5:Y:S08]  /*b120*/  @P0 LDG.E R3, desc[UR60][R6.64] ;  /* 0x0000003c06030981 */ /* 0x000370000c1e1900 */
[----:B------:R-:W-:-:S04]  /*b130*/  @P1 IADD3 R4, P2, R5, UR4, RZ ;  /* 0x0000000405041c10 */ /* 0x000fc8000ff5e0ff */
[----:B------:R-:W-:-:S05]  /*b140*/  @P1 IADD3.X R5, R8, UR5, RZ, P2, !PT ;  /* 0x0000000508051c10 */ /* 0x000fca00097fe4ff */
[----:B--2---:R1:W5:Y:S01]  /*b150*/  @P1 LDG.E R0, desc[UR60][R4.64] ;  /* 0x0000003c04001981 */ /* 0x004362000c1e1900 */
[----:B------:R-:W-:Y:S01]  /*b160*/  ISETP.GT.AND P2, PT, R155, 0xbf, PT ;  /* 0x000000bf9b00780c */ /* 0x000fe20003f44270 */
[----:B------:R-:W-:-:S12]  /*b170*/  @P1 BRA `(.L_x_153) ;  /* 0x0000000000101947 */ /* 0x000fd80003800000 */
[----:B------:R-:W-:Y:S05]  /*b180*/  @!P0 BRA `(.L_x_153) ;  /* 0x00000000000c8947 */ /* 0x000fea0003800000 */
[----:B-1----:R-:W2:Y:S04]  /*b190*/  LDG.E R5, desc[UR60][R6.64] ;  /* 0x0000003c06057981 */ /* 0x002ea8000c1e1900 */
[----:B-----5:R-:W2:Y:S02]  /*b1a0*/  LDG.E R0, desc[UR60][R6.64+0x4] ;  /* 0x0000043c06007981 */ /* 0x020ea4000c1e1900 */
[----:B--2---:R-:W-:-:S07]  /*b1b0*/  IMAD.IADD R0, R0, 0x1, -R5 ;  /* 0x0000000100007824 */ /* 0x004fce00078e0a05 */
.L_x_153:
[----:B------:R-:W-:Y:S01]  /*b1c0*/  BSSY B1, `(.L_x_154) ;  /* 0x000001d000017945 */ /* 0x000fe20003800000 */
[----:B------:R-:W-:Y:S02]  /*b1d0*/  SHF.R.S32.HI R9, RZ, 0x1f, R146 ;  /* 0x0000001fff097819 */ /* 0x000fe40000011492 */
[----:B------:R-:W-:Y:S02]  /*b1e0*/  SHF.R.S32.HI R10, RZ, 0x1f, R17 ;  /* 0x0000001fff0a7819 */ /* 0x000fe40000011411 */
[----:B------:R-:W-:Y:S02]  /*b1f0*/  SEL R145, R145, RZ, !P0 ;  /* 0x000000ff91917207 */ /* 0x000fe40004000000 */
[----:B------:R-:W-:Y:S02]  /*b200*/  SEL R148, R148, RZ, !P0 ;  /* 0x000000ff94947207 */ /* 0x000fe40004000000 */
[----:B-----5:R-:W-:Y:S01]  /*b210*/  SHF.R.S32.HI R8, RZ, 0x1f, R3 ;  /* 0x0000001fff087819 */ /* 0x020fe20000011403 */
[----:B------:R-:W-:Y:S06]  /*b220*/  @P2 BRA `(.L_x_155) ;  /* 0x0000000000582947 */ /* 0x000fec0003800000 */
[----:B-1----:R-:W1:Y:S02]  /*b230*/  S2R R4, SR_TID.X ;  /* 0x0000000000047919 */ /* 0x002e640000002100 */
[----:B-1----:R-:W-:-:S04]  /*b240*/  IMAD R4, R147, 0xc0, R4 ;  /* 0x000000c093047824 */ /* 0x002fc800078e0204 */
[----:B------:R-:W-:-:S05]  /*b250*/  VIADD R5, R4, 0xffffff80 ;  /* 0xffffff8004057836 */ /* 0x000fca0000000000 */
[----:B------:R-:W-:-:S13]  /*b260*/  ISETP.GE.AND P0, PT, R5, R0, PT ;  /* 0x000000000500720c */ /* 0x000fda0003f06270 */
[----:B------:R-:W-:Y:S05]  /*b270*/  @P0 BRA `(.L_x_155) ;  /* 0x0000000000440947 */ /* 0x000fea0003800000 */
[----:B------:R-:W-:Y:S01]  /*b280*/  IADD3 R4, P0, R5, R3, RZ ;  /* 0x0000000305047210 */ /* 0x000fe20007f1e0ff */
[----:B------:R-:W-:Y:S02]  /*b290*/  ULDC.64 UR4, c[0x0][0xb70] ;  /* 0x0002dc0000047ab9 */ /* 0x000fe40000000a00 */
[----:B------:R-:W-:Y:S01]  /*b2a0*/  IMAD R7, R9, UR4, RZ ;  /* 0x0000000409077c24 */ /* 0x000fe2000f8e02ff */
[----:B------:R-:W-:-:S03]  /*b2b0*/  LEA.HI.X.SX32 R5, R5, R8, 0x1, P0 ;  /* 0x0000000805057211 */ /* 0x000fc600000f0eff */
[C---:B------:R-:W-:Y:S02]  /*b2c0*/  IMAD R7, R146.reuse, UR5, R7 ;  /* 0x0000000592077c24 */ /* 0x040fe4000f8e0207 */
[----:B------:R-:W-:Y:S01]  /*b2d0*/  IMAD.WIDE.U32 R4, R146, UR4, R4 ;  /* 0x0000000492047c25 */ /* 0x000fe2000f8e0004 */
[----:B------:R-:W-:-:S03]  /*b2e0*/  ULDC.64 UR4, c[0x0][0xb78] ;  /* 0x0002de0000047ab9 */ /* 0x000fc60000000a00 */
[----:B------:R-:W-:Y:S02]  /*b2f0*/  IMAD R6, R148, UR4, RZ ;  /* 0x0000000494067c24 */ /* 0x000fe4000f8e02ff */
[----:B------:R-:W-:Y:S02]  /*b300*/  IMAD.IADD R5, R5, 0x1, R7 ;  /* 0x0000000105057824 */ /* 0x000fe400078e0207 */
[C---:B------:R-:W-:Y:S02]  /*b310*/  IMAD R7, R145.reuse, UR5, R6 ;  /* 0x0000000591077c24 */ /* 0x040fe4000f8e0206 */
[----:B------:R-:W-:Y:S01]  /*b320*/  IMAD.WIDE.U32 R4, R145, UR4, R4 ;  /* 0x0000000491047c25 */ /* 0x000fe2000f8e0004 */
[----:B------:R-:W-:-:S03]  /*b330*/  ULDC.64 UR4, c[0x0][0xb40] ;  /* 0x0002d00000047ab9 */ /* 0x000fc60000000a00 */
[----:B------:R-:W-:Y:S01]  /*b340*/  IMAD.IADD R5, R5, 0x1, R7 ;  /* 0x0000000105057824 */ /* 0x000fe200078e0207 */
[----:B------:R-:W-:-:S04]  /*b350*/  LEA R6, P0, R4, UR4, 0x2 ;  /* 0x0000000404067c11 */ /* 0x000fc8000f8010ff */
[----:B------:R-:W-:Y:S02]  /*b360*/  LEA.HI.X R7, R4, UR5, R5, 0x2, P0 ;  /* 0x0000000504077c11 */ /* 0x000fe400080f1405 */
[----:B------:R-:W-:-:S05]  /*b370*/  MOV R5, 0xff800000 ;  /* 0xff80000000057802 */ /* 0x000fca0000000f00 */
[----:B------:R2:W-:Y:S02]  /*b380*/  STG.E desc[UR60][R6.64], R5 ;  /* 0x0000000506007986 */ /* 0x0005e4000c10193c */
.L_x_155:
[----:B------:R-:W-:Y:S05]  /*b390*/  BSYNC B1 ;  /* 0x0000000000017941 */ /* 0x000fea0003800000 */
.L_x_154:
[----:B------:R-:W-:Y:S01]  /*b3a0*/  ULDC.64 UR4, c[0x0][0xaa0] ;  /* 0x0002a80000047ab9 */ /* 0x000fe20000000a00 */
[----:B-1----:R-:W-:Y:S01]  /*b3b0*/  IMAD.MOV.U32 R4, RZ, RZ, R17 ;  /* 0x000000ffff047224 */ /* 0x002fe200078e0011 */
[----:B------:R-:W-:Y:S01]  /*b3c0*/  BSSY B1, `(.L_x_156) ;  /* 0x000002b000017945 */ /* 0x000fe20003800000 */
[----:B--2---:R-:W-:Y:S02]  /*b3d0*/  IMAD.MOV.U32 R5, RZ, RZ, R10 ;  /* 0x000000ffff057224 */ /* 0x004fe400078e000a */
[----:B------:R-:W-:Y:S02]  /*b3e0*/  IMAD R6, R8, UR4, RZ ;  /* 0x0000000408067c24 */ /* 0x000fe4000f8e02ff */
[----:B------:R-:W-:-:S04]  /*b3f0*/  IMAD.WIDE.U32 R4, R3, UR4, R4 ;  /* 0x0000000403047c25 */ /* 0x000fc8000f8e0004 */
[----:B------:R-:W-:Y:S01]  /*b400*/  IMAD R3, R3, UR5, R6 ;  /* 0x0000000503037c24 */ /* 0x000fe2000f8e0206 */
[----:B------:R-:W-:Y:S01]  /*b410*/  ULDC.64 UR4, c[0x0][0xae0] ;  /* 0x0002b80000047ab9 */ /* 0x000fe20000000a00 */
[----:B------:R-:W-:Y:S02]  /*b420*/  IMAD.MOV.U32 R8, RZ, RZ, R18 ;  /* 0x000000ffff087224 */ /* 0x000fe400078e0012 */
[----:B------:R-:W-:Y:S02]  /*b430*/  IMAD.IADD R5, R5, 0x1, R3 ;  /* 0x0000000105057824 */ /* 0x000fe400078e0203 */
[----:B------:R-:W-:Y:S02]  /*b440*/  IMAD R3, R147, -0xc0, R0 ;  /* 0xffffff4093037824 */ /* 0x000fe400078e0200 */
[----:B------:R-:W-:Y:S01]  /*b450*/  IMAD R7, R9, UR4, RZ ;  /* 0x0000000409077c24 */ /* 0x000fe2000f8e02ff */
[----:B------:R-:W-:Y:S01]  /*b460*/  SHF.R.S32.HI R9, RZ, 0x1f, R18 ;  /* 0x0000001fff097819 */ /* 0x000fe20000011412 */
[C---:B------:R-:W-:Y:S01]  /*b470*/  VIADD R0, R18.reuse, 0x60 ;  /* 0x0000006012007836 */ /* 0x040fe20000000000 */
[----:B------:R-:W-:Y:S01]  /*b480*/  ISETP.GE.AND P0, PT, R18, R3, PT ;  /* 0x000000031200720c */ /* 0x000fe20003f06270 */
[----:B------:R-:W-:-:S02]  /*b490*/  IMAD R7, R146, UR5, R7 ;  /* 0x0000000592077c24 */ /* 0x000fc4000f8e0207 */
[----:B------:R-:W-:Y:S01]  /*b4a0*/  IMAD.WIDE.U32 R4, R146, UR4, R4 ;  /* 0x0000000492047c25 */ /* 0x000fe2000f8e0004 */
[----:B------:R-:W-:Y:S01]  /*b4b0*/  ULDC.64 UR4, c[0x0][0xae8] ;  /* 0x0002ba0000047ab9 */ /* 0x000fe20000000a00 */
[----:B------:R-:W-:Y:S02]  /*b4c0*/  ISETP.GE.AND P1, PT, R0, R3, PT ;  /* 0x000000030000720c */ /* 0x000fe40003f26270 */
[----:B------:R-:W-:Y:S02]  /*b4d0*/  IMAD.IADD R5, R5, 0x1, R7 ;  /* 0x0000000105057824 */ /* 0x000fe400078e0207 */
[----:B------:R-:W-:Y:S02]  /*b4e0*/  IMAD R0, R148, UR4, RZ ;  /* 0x0000000494007c24 */ /* 0x000fe4000f8e02ff */
[----:B------:R-:W-:-:S04]  /*b4f0*/  IMAD.WIDE.U32 R6, R145, UR4, R4 ;  /* 0x0000000491067c25 */ /* 0x000fc8000f8e0004 */
[----:B------:R-:W-:Y:S02]  /*b500*/  IMAD R3, R145, UR5, R0 ;  /* 0x0000000591037c24 */ /* 0x000fe4000f8e0200 */
[----:B------:R-:W-:-:S03]  /*b510*/  IMAD.WIDE R8, R147, 0xc0, R8 ;  /* 0x000000c093087825 */ /* 0x000fc600078e0208 */
[----:B------:R-:W-:Y:S01]  /*b520*/  IADD3 R11, R7, R3, RZ ;  /* 0x00000003070b7210 */ /* 0x000fe20007ffe0ff */
        /* <DEDUP_REMOVED lines=13> */
[----:B------:R-:W-:-:S03]  /*b600*/  ULDC.64 UR6, c[0x0][0xa80] ;  /* 0x0002a00000067ab9 */ /* 0x000fc60000000a00 */
[----:B------:R-:W-:Y:S01]  /*b610*/  IMAD.IADD R3, R5, 0x1, R3 ;  /* 0x0000000105037824 */ /* 0x000fe200078e0203 */
[----:B------:R-:W-:-:S04]  /*b620*/  LEA R12, P0, R4, UR6, 0x1 ;  /* 0x00000006040c7c11 */ /* 0x000fc8000f8008ff */
[----:B------:R-:W-:-:S05]  /*b630*/  LEA.HI.X R13, R4, UR7, R3, 0x1, P0 ;  /* 0x00000007040d7c11 */ /* 0x000fca00080f0c03 */
[----:B------:R1:W-:Y:S04]  /*b640*/  @!P2 STG.E.128 desc[UR60][R12.64], RZ ;  /* 0x000000ff0c00a986 */ /* 0x0003e8000c101d3c */
[----:B------:R1:W-:Y:S04]  /*b650*/  @!P3 STG.E.128 desc[UR60][R12.64+0x40], RZ ;  /* 0x000040ff0c00b986 */ /* 0x0003e8000c101d3c */
[----:B------:R1:W-:Y:S02]  /*b660*/  @!P4 STG.E.128 desc[UR60][R12.64+0x80], RZ ;  /* 0x000080ff0c00c986 */ /* 0x0003e4000c101d3c */
.L_x_157:
[----:B------:R-:W-:Y:S05]  /*b670*/  BSYNC B1 ;  /* 0x0000000000017941 */ /* 0x000fea0003800000 */
.L_x_156:
[----:B------:R-:W-:Y:S05]  /*b680*/  @P1 BRA `(.L_x_152) ;  /* 0x0000000000541947 */ /* 0x000fea0003800000 */
[----:B------:R-:W-:Y:S01]  /*b690*/  IADD3 R3, P0, R8, 0x60, RZ ;  /* 0x0000006008037810 */ /* 0x000fe20007f1e0ff */
[C---:B------:R-:W-:Y:S01]  /*b6a0*/  VIADD R0, R17.reuse, 0x20 ;  /* 0x0000002011007836 */ /* 0x040fe20000000000 */
[----:B------:R-:W-:Y:S01]  /*b6b0*/  ULDC UR4, c[0x0][0xa8c] ;  /* 0x0002a30000047ab9 */ /* 0x000fe20000000800 */
[----:B------:R-:W-:Y:S01]  /*b6c0*/  MOV R4, R6 ;  /* 0x0000000600047202 */ /* 0x000fe20000000f00 */
[----:B------:R-:W-:Y:S01]  /*b6d0*/  ULDC.64 UR6, c[0x0][0xad8] ;  /* 0x0002b60000067ab9 */ /* 0x000fe20000000a00 */
[----:B------:R-:W-:Y:S01]  /*b6e0*/  IMAD.X R8, RZ, RZ, R9, P0 ;  /* 0x000000ffff087224 */ /* 0x000fe200000e0609 */
[----:B------:R-:W-:Y:S01]  /*b6f0*/  ISETP.GE.AND P2, PT, R0, UR4, PT ;  /* 0x0000000400007c0c */ /* 0x000fe2000bf46270 */
[----:B------:R-:W-:Y:S01]  /*b700*/  IMAD.MOV.U32 R5, RZ, RZ, R11 ;  /* 0x000000ffff057224 */ /* 0x000fe200078e000b */
[C---:B------:R-:W-:Y:S01]  /*b710*/  ISETP.GE.AND P1, PT, R17.reuse, UR4, PT ;  /* 0x0000000411007c0c */ /* 0x040fe2000bf26270 */
[----:B------:R-:W-:Y:S02]  /*b720*/  IMAD R8, R8, UR6, RZ ;  /* 0x0000000608087c24 */ /* 0x000fe4000f8e02ff */
[----:B------:R-:W-:-:S02]  /*b730*/  VIADD R0, R17, 0x40 ;  /* 0x0000004011007836 */ /* 0x000fc40000000000 */
[----:B------:R-:W-:-:S03]  /*b740*/  IMAD.WIDE.U32 R4, R3, UR6, R4 ;  /* 0x0000000603047c25 */ /* 0x000fc6000f8e0004 */
[----:B------:R-:W-:Y:S01]  /*b750*/  ISETP.GE.AND P3, PT, R0, UR4, PT ;  /* 0x0000000400007c0c */ /* 0x000fe2000bf66270 */
[----:B------:R-:W-:Y:S01]  /*b760*/  IMAD R3, R3, UR7, R8 ;  /* 0x0000000703037c24 */ /* 0x000fe2000f8e0208 */
[----:B------:R-:W-:Y:S02]  /*b770*/  ULDC.64 UR6, c[0x0][0xa80] ;  /* 0x0002a00000067ab9 */ /* 0x000fe40000000a00 */
[----:B------:R-:W-:Y:S01]  /*b780*/  LEA R6, P0, R4, UR6, 0x1 ;  /* 0x0000000604067c11 */ /* 0x000fe2000f8008ff */
[----:B------:R-:W-:-:S05]  /*b790*/  IMAD.IADD R3, R5, 0x1, R3 ;  /* 0x0000000105037824 */ /* 0x000fca00078e0203 */
[----:B------:R-:W-:-:S05]  /*b7a0*/  LEA.HI.X R7, R4, UR7, R3, 0x1, P0 ;  /* 0x0000000704077c11 */ /* 0x000fca00080f0c03 */
[----:B------:R2:W-:Y:S04]  /*b7b0*/  @!P1 STG.E.128 desc[UR60][R6.64], RZ ;  /* 0x000000ff06009986 */ /* 0x0005e8000c101d3c */
[----:B------:R2:W-:Y:S04]  /*b7c0*/  @!P2 STG.E.128 desc[UR60][R6.64+0x40], RZ ;  /* 0x000040ff0600a986 */ /* 0x0005e8000c101d3c */
[----:B------:R2:W-:Y:S02]  /*b7d0*/  @!P3 STG.E.128 desc[UR60][R6.64+0x80], RZ ;  /* 0x000080ff0600b986 */ /* 0x0005e4000c101d3c */
.L_x_152:
[----:B------:R-:W-:Y:S05]  /*b7e0*/  BSYNC B0 ;  /* 0x0000000000007941 */ /* 0x000fea0003800000 */
.L_x_147:
[----:B------:R-:W-:Y:S02]  /*b7f0*/  ULDC UR4, c[0x0][0xc14] ;  /* 0x0003050000047ab9 */ /* 0x000fe40000000800 */
[----:B0-----:R-:W-:-:S13]  /*b800*/  ISETP.GE.AND P0, PT, R31, UR4, PT ;  /* 0x000000041f007c0c */ /* 0x001fda000bf06270 */
[----:B------:R-:W-:Y:S05]  /*b810*/  @!P0 BRA `(.L_x_158) ;  /* 0xffffff5400a08947 */ /* 0x000fea000383ffff */
[----:B------:R-:W-:Y:S05]  /*b820*/  EXIT ;  /* 0x000000000000794d */ /* 0x000fea0003800000 */
.L_x_123:
[----:B------:R-:W-:-:S08]  /*b830*/  NOP ;  /* 0x0000000000007918 */ /* 0x000fd00000000000 */
[----:B--2---:R-:W0:-:S00]  /*b840*/  USETMAXREG.DEALLOC.CTAPOOL 0x20 ;  /* 0x00000020000079c8 */ /* 0x004e0000080e0500 */
[----:B0-----:R-:W-:-:S06]  /*b850*/  LOP3.LUT R0, R0, 0x3, RZ, 0xc0, !PT ;  /* 0x0000000300007812 */ /* 0x001fcc00078ec0ff */
[----:B------:R-:W0:Y:S02]  /*b860*/  SHFL.IDX PT, R0, R0, RZ, 0x1f ;  /* 0x00001fff00007589 */ /* 0x000e2400000e0000 */
[----:B0-----:R-:W-:-:S13]  /*b870*/  ISETP.NE.AND P0, PT, R0, RZ, PT ;  /* 0x000000ff0000720c */ /* 0x001fda0003f05270 */
[----:B------:R-:W-:Y:S05]  /*b880*/  @P0 EXIT ;  /* 0x000000000000094d */ /* 0x000fea0003800000 */
[----:B------:R-:W0:Y:S01]  /*b890*/  S2R R2, SR_TID.X ;  /* 0x0000000000027919 */ /* 0x000e220000002100 */
[----:B------:R-:W-:Y:S01]  /*b8a0*/  LOP3.LUT R6, R6, 0xffffffdf, RZ, 0xc0, !PT ;  /* 0xffffffdf06067812 */ /* 0x000fe200078ec0ff */
[----:B------:R-:W-:Y:S01]  /*b8b0*/  ULDC UR5, c[0x0][0xc14] ;  /* 0x0003050000057ab9 */ /* 0x000fe20000000800 */
[----:B------:R-:W-:Y:S01]  /*b8c0*/  IMAD.MOV.U32 R0, RZ, RZ, RZ ;  /* 0x000000ffff007224 */ /* 0x000fe200078e00ff */
[----:B------:R-:W1:Y:S01]  /*b8d0*/  S2UR UR6, SR_CTAID.X ;  /* 0x00000000000679c3 */ /* 0x000e620000002500 */
[----:B------:R-:W-:Y:S01]  /*b8e0*/  ULDC UR4, c[0x0][0xc10] ;  /* 0x0003040000047ab9 */ /* 0x000fe20000000800 */
[----:B0-----:R-:W-:-:S04]  /*b8f0*/  LOP3.LUT R27, R2, 0x1f, RZ, 0xc0, !PT ;  /* 0x0000001f021b7812 */ /* 0x001fc800078ec0ff */
[----:B------:R-:W-:-:S13]  /*b900*/  ISETP.NE.AND P0, PT, R27, 0x1f, PT ;  /* 0x0000001f1b00780c */ /* 0x000fda0003f05270 */
[----:B------:R-:W-:Y:S02]  /*b910*/  @P0 LOP3.LUT R6, R6, 0x20, RZ, 0xfc, !PT ;  /* 0x0000002006060812 */ /* 0x000fe400078efcff */
[----:B------:R-:W-:-:S13]  /*b920*/  ISETP.GE.OR P0, PT, R27, UR5, !P0 ;  /* 0x000000051b007c0c */ /* 0x000fda000c706670 */
[----:B------:R-:W0:Y:S02]  /*b930*/  @!P0 LDC.64 R2, c[0x0][0xc58] ;  /* 0x00031600ff028b82 */ /* 0x000e240000000a00 */
[----:B0-----:R-:W-:-:S05]  /*b940*/  @!P0 IMAD.WIDE.U32 R2, R27, 0x4, R2 ;  /* 0x000000041b028825 */ /* 0x001fca00078e0002 */
[----:B------:R-:W2:Y:S01]  /*b950*/  @!P0 LDG.E R0, desc[UR60][R2.64] ;  /* 0x0000003c02008981 */ /* 0x000ea2000c1e1900 */
[C---:B------:R-:W-:Y:S01]  /*b960*/  ISETP.NE.AND P1, PT, R27.reuse, RZ, PT ;  /* 0x000000ff1b00720c */ /* 0x040fe20003f25270 */
[----:B------:R-:W-:Y:S01]  /*b970*/  IMAD.MOV.U32 R16, RZ, RZ, RZ ;  /* 0x000000ffff107224 */ /* 0x000fe200078e00ff */
[----:B------:R-:W-:Y:S02]  /*b980*/  ISETP.GE.U32.AND P0, PT, R27, 0x2, PT ;  /* 0x000000021b00780c */ /* 0x000fe40003f06070 */
[----:B------:R-:W-:-:S09]  /*b990*/  LOP3.LUT R6, R6, 0xfffffffe, RZ, 0xc0, !PT ;  /* 0xfffffffe06067812 */ /* 0x000fd200078ec0ff */
[----:B------:R-:W-:-:S04]  /*b9a0*/  @P1 LOP3.LUT R6, R6, 0x1, RZ, 0xfc, !PT ;  /* 0x0000000106061812 */ /* 0x000fc800078efcff */
[----:B------:R-:W-:-:S04]  /*b9b0*/  LOP3.LUT R6, R6, 0xffffffef, RZ, 0xc0, !PT ;  /* 0xffffffef06067812 */ /* 0x000fc800078ec0ff */
[----:B------:R-:W-:-:S04]  /*b9c0*/  @P0 LOP3.LUT R6, R6, 0x10, RZ, 0xfc, !PT ;  /* 0x0000001006060812 */ /* 0x000fc800078efcff */
[----:B------:R-:W-:Y:S01]  /*b9d0*/  LOP3.LUT R6, R6, 0xfffffff7, RZ, 0xc0, !PT ;  /* 0xfffffff706067812 */ /* 0x000fe200078ec0ff */
[----:B--2---:R-:W0:Y:S02]  /*b9e0*/  SHFL.UP PT, R4, R0, 0x1, RZ ;  /* 0x0420000000047989 */ /* 0x004e2400000e00ff */
[----:B0-----:R-:W-:-:S05]  /*b9f0*/  SEL R5, R4, RZ, P1 ;  /* 0x000000ff04057207 */ /* 0x001fca0000800000 */
[----:B------:R-:W-:-:S05]  /*ba00*/  IMAD.IADD R5, R0, 0x1, R5 ;  /* 0x0000000100057824 */ /* 0x000fca00078e0205 */
[----:B------:R-:W0:Y:S02]  /*ba10*/  SHFL.UP PT, R4, R5, 0x2, RZ ;  /* 0x0440000005047989 */ /* 0x000e2400000e00ff */
[----:B0-----:R-:W-:Y:S02]  /*ba20*/  SEL R4, R4, RZ, P0 ;  /* 0x000000ff04047207 */ /* 0x001fe40000000000 */
[----:B------:R-:W-:Y:S02]  /*ba30*/  ISETP.GE.U32.AND P0, PT, R27, 0x4, PT ;  /* 0x000000041b00780c */ /* 0x000fe40003f06070 */
[----:B------:R-:W-:-:S05]  /*ba40*/  IADD3 R4, R5, R4, RZ ;  /* 0x0000000405047210 */ /* 0x000fca0007ffe0ff */
[----:B------:R-:W0:Y:S06]  /*ba50*/  SHFL.UP PT, R7, R4, 0x4, RZ ;  /* 0x0480000004077989 */ /* 0x000e2c00000e00ff */
[----:B------:R-:W-:-:S04]  /*ba60*/  @P0 LOP3.LUT R6, R6, 0x8, RZ, 0xfc, !PT ;  /* 0x0000000806060812 */ /* 0x000fc800078efcff */
[----:B------:R-:W-:Y:S02]  /*ba70*/  LOP3.LUT R6, R6, 0xfffffffb, RZ, 0xc0, !PT ;  /* 0xfffffffb06067812 */ /* 0x000fe400078ec0ff */
[----:B0-----:R-:W-:Y:S02]  /*ba80*/  SEL R7, R7, RZ, P0 ;  /* 0x000000ff07077207 */ /* 0x001fe40000000000 */
[----:B------:R-:W-:-:S03]  /*ba90*/  ISETP.GE.U32.AND P0, PT, R27, 0x8, PT ;  /* 0x000000081b00780c */ /* 0x000fc60003f06070 */
[----:B------:R-:W-:Y:S02]  /*baa0*/  IMAD.IADD R7, R4, 0x1, R7 ;  /* 0x0000000104077824 */ /* 0x000fe400078e0207 */
[----:B------:R-:W-:-:S03]  /*bab0*/  IMAD.MOV.U32 R4, RZ, RZ, RZ ;  /* 0x000000ffff047224 */ /* 0x000fc600078e00ff */
[----:B------:R-:W0:Y:S05]  /*bac0*/  SHFL.UP PT, R2, R7, 0x8, RZ ;  /* 0x0500000007027989 */ /* 0x000e2a00000e00ff */
[----:B------:R-:W-:-:S04]  /*bad0*/  @P0 LOP3.LUT R6, R6, 0x4, RZ, 0xfc, !PT ;  /* 0x0000000406060812 */ /* 0x000fc800078efcff */
[----:B------:R-:W-:Y:S02]  /*bae0*/  LOP3.LUT R6, R6, 0xfffffffd, RZ, 0xc0, !PT ;  /* 0xfffffffd06067812 */ /* 0x000fe400078ec0ff */
[----:B0-----:R-:W-:Y:S02]  /*baf0*/  SEL R2, R2, RZ, P0 ;  /* 0x000000ff02027207 */ /* 0x001fe40000000000 */
[----:B------:R-:W-:-:S03]  /*bb00*/  ISETP.GE.U32.AND P0, PT, R27, 0x10, PT ;  /* 0x000000101b00780c */ /* 0x000fc60003f06070 */
[----:B------:R-:W-:-:S05]  /*bb10*/  IMAD.IADD R2, R7, 0x1, R2 ;  /* 0x0000000107027824 */ /* 0x000fca00078e0202 */
[----:B------:R-:W0:Y:S05]  /*bb20*/  SHFL.UP PT, R3, R2, 0x10, RZ ;  /* 0x0600000002037989 */ /* 0x000e2a00000e00ff */
[----:B------:R-:W-:Y:S02]  /*bb30*/  @P0 LOP3.LUT R6, R6, 0x2, RZ, 0xfc, !PT ;  /* 0x0000000206060812 */ /* 0x000fe400078efcff */
[----:B0-----:R-:W-:-:S05]  /*bb40*/  SEL R3, R3, RZ, P0 ;  /* 0x000000ff03037207 */ /* 0x001fca0000000000 */
[----:B------:R-:W-:-:S05]  /*bb50*/  IMAD.IADD R8, R2, 0x1, R3 ;  /* 0x0000000102087824 */ /* 0x000fca00078e0203 */
[----:B------:R-:W0:Y:S02]  /*bb60*/  SHFL.IDX PT, R5, R8, 0x1f, 0x1f ;  /* 0x03e01f0008057f89 */ /* 0x000e2400000e0000 */
[----:B0-----:R-:W-:-:S04]  /*bb70*/  IMAD R5, R5, UR4, RZ ;  /* 0x0000000405057c24 */ /* 0x001fc8000f8e02ff */
[----:B------:R-:W-:Y:S01]  /*bb80*/  IMAD.MOV.U32 R2, RZ, RZ, R5 ;  /* 0x000000ffff027224 */ /* 0x000fe200078e0005 */
[----:B-1----:R-:W-:-:S13]  /*bb90*/  ISETP.GT.AND P0, PT, R5, UR6, PT ;  /* 0x0000000605007c0c */ /* 0x002fda000bf04270 */
[----:B------:R-:W-:Y:S05]  /*bba0*/  @P0 BRA `(.L_x_159) ;  /* 0x0000000000b00947 */ /* 0x000fea0003800000 */
[----:B------:R-:W-:Y:S01]  /*bbb0*/  MOV R5, R2 ;  /* 0x0000000200057202 */ /* 0x000fe20000000f00 */
[----:B------:R-:W-:Y:S01]  /*bbc0*/  IMAD.MOV.U32 R4, RZ, RZ, RZ ;  /* 0x000000ffff047224 */ /* 0x000fe200078e00ff */
[----:B------:R-:W-:Y:S01]  /*bbd0*/  ULDC UR5, c[0x0][0xc14] ;  /* 0x0003050000057ab9 */ /* 0x000fe20000000800 */
[----:B------:R-:W-:Y:S01]  /*bbe0*/  ULDC UR7, c[0x0][0xc14] ;  /* 0x0003050000077ab9 */ /* 0x000fe20000000800 */
[----:B------:R-:W-:-:S05]  /*bbf0*/  ULDC UR4, c[0x0][0xc10] ;  /* 0x0003040000047ab9 */ /* 0x000fca0000000800 */
.L_x_163:
[----:B------:R-:W-:Y:S02]  /*bc00*/  VIADD R4, R4, 0x1f ;  /* 0x0000001f04047836 */ /* 0x000fe40000000000 */
[----:B------:R-:W-:-:S03]  /*bc10*/  IMAD.U32 R19, RZ, RZ, UR7 ;  /* 0x00000007ff137e24 */ /* 0x000fc6000f8e00ff */
[----:B------:R-:W-:-:S13]  /*bc20*/  ISETP.GE.AND P0, PT, R4, UR5, PT ;  /* 0x0000000504007c0c */ /* 0x000fda000bf06270 */
[----:B------:R-:W-:Y:S05]  /*bc30*/  @P0 BRA `(.L_x_160) ;  /* 0x0000000400380947 */ /* 0x000fea0003800000 */
[C---:B------:R-:W-:Y:S01]  /*bc40*/  IMAD.IADD R7, R27.reuse, 0x1, R4 ;  /* 0x000000011b077824 */ /* 0x040fe200078e0204 */
[----:B------:R-:W-:Y:S01]  /*bc50*/  ISETP.NE.AND P1, PT, R27, 0x1f, PT ;  /* 0x0000001f1b00780c */ /* 0x000fe20003f25270 */
[----:B------:R-:W-:Y:S01]  /*bc60*/  BSSY B0, `(.L_x_161) ;  /* 0x0000007000007945 */ /* 0x000fe20003800000 */
[----:B------:R-:W-:Y:S02]  /*bc70*/  IMAD.MOV.U32 R0, RZ, RZ, RZ ;  /* 0x000000ffff007224 */ /* 0x000fe400078e00ff */
[----:B------:R-:W-:-:S13]  /*bc80*/  ISETP.GE.OR P0, PT, R7, UR5, !P1 ;  /* 0x0000000507007c0c */ /* 0x000fda000cf06670 */
[----:B------:R-:W-:Y:S05]  /*bc90*/  @P0 BRA `(.L_x_162) ;  /* 0x00000000000c0947 */ /* 0x000fea0003800000 */
[----:B------:R-:W0:Y:S02]  /*bca0*/  LDC.64 R2, c[0x0][0xc58] ;  /* 0x00031600ff027b82 */ /* 0x000e240000000a00 */
[----:B0-----:R-:W-:-:S05]  /*bcb0*/  IMAD.WIDE R2, R7, 0x4, R2 ;  /* 0x0000000407027825 */ /* 0x001fca00078e0202 */
[----:B------:R0:W5:Y:S02]  /*bcc0*/  LDG.E R0, desc[UR60][R2.64] ;  /* 0x0000003c02007981 */ /* 0x000164000c1e1900 */
.L_x_162:
[----:B------:R-:W-:Y:S05]  /*bcd0*/  BSYNC B0 ;  /* 0x0000000000007941 */ /* 0x000fea0003800000 */
.L_x_161:
[----:B0----5:R-:W0:Y:S01]  /*bce0*/  SHFL.UP PT, R2, R0, 0x1, RZ ;  /* 0x0420000000027989 */ /* 0x021e2200000e00ff */
[C---:B------:R-:W-:Y:S02]  /*bcf0*/  ISETP.NE.AND P0, PT, R27.reuse, RZ, PT ;  /* 0x000000ff1b00720c */ /* 0x040fe40003f05270 */
[C---:B------:R-:W-:Y:S02]  /*bd00*/  ISETP.GE.U32.AND P1, PT, R27.reuse, 0x2, PT ;  /* 0x000000021b00780c */ /* 0x040fe40003f26070 */
[----:B0-----:R-:W-:Y:S02]  /*bd10*/  SEL R3, R2, RZ, P0 ;  /* 0x000000ff02037207 */ /* 0x001fe40000000000 */
[----:B------:R-:W-:-:S03]  /*bd20*/  ISETP.GE.U32.AND P0, PT, R27, 0x4, PT ;  /* 0x000000041b00780c */ /* 0x000fc60003f06070 */
[----:B------:R-:W-:-:S05]  /*bd30*/  IMAD.IADD R3, R0, 0x1, R3 ;  /* 0x0000000100037824 */ /* 0x000fca00078e0203 */
[----:B------:R-:W0:Y:S02]  /*bd40*/  SHFL.UP PT, R2, R3, 0x2, RZ ;  /* 0x0440000003027989 */ /* 0x000e2400000e00ff */
[----:B0-----:R-:W-:Y:S02]  /*bd50*/  SEL R2, R2, RZ, P1 ;  /* 0x000000ff02027207 */ /* 0x001fe40000800000 */
[----:B------:R-:W-:Y:S02]  /*bd60*/  ISETP.GE.U32.AND P1, PT, R27, 0x8, PT ;  /* 0x000000081b00780c */ /* 0x000fe40003f26070 */
[----:B------:R-:W-:-:S05]  /*bd70*/  IADD3 R2, R3, R2, RZ ;  /* 0x0000000203027210 */ /* 0x000fca0007ffe0ff */
[----:B------:R-:W0:Y:S02]  /*bd80*/  SHFL.UP PT, R7, R2, 0x4, RZ ;  /* 0x0480000002077989 */ /* 0x000e2400000e00ff */
[----:B0-----:R-:W-:Y:S02]  /*bd90*/  SEL R7, R7, RZ, P0 ;  /* 0x000000ff07077207 */ /* 0x001fe40000000000 */
[----:B------:R-:W-:-:S03]  /*bda0*/  ISETP.GE.U32.AND P0, PT, R27, 0x10, PT ;  /* 0x000000101b00780c */ /* 0x000fc60003f06070 */
[----:B------:R-:W-:-:S05]  /*bdb0*/  IMAD.IADD R7, R2, 0x1, R7 ;  /* 0x0000000102077824 */ /* 0x000fca00078e0207 */
[----:B------:R-:W0:Y:S02]  /*bdc0*/  SHFL.UP PT, R8, R7, 0x8, RZ ;  /* 0x0500000007087989 */ /* 0x000e2400000e00ff */
[----:B0-----:R-:W-:-:S05]  /*bdd0*/  SEL R8, R8, RZ, P1 ;  /* 0x000000ff08087207 */ /* 0x001fca0000800000 */
[----:B------:R-:W-:-:S05]  /*bde0*/  IMAD.IADD R8, R7, 0x1, R8 ;  /* 0x0000000107087824 */ /* 0x000fca00078e0208 */
[----:B------:R-:W0:Y:S02]  /*bdf0*/  SHFL.UP PT, R9, R8, 0x10, RZ ;  /* 0x0600000008097989 */ /* 0x000e2400000e00ff */
[----:B0-----:R-:W-:-:S05]  /*be00*/  SEL R9, R9, RZ, P0 ;  /* 0x000000ff09097207 */ /* 0x001fca0000000000 */
[----:B------:R-:W-:-:S05]  /*be10*/  IMAD.IADD R8, R8, 0x1, R9 ;  /* 0x0000000108087824 */ /* 0x000fca00078e0209 */
[----:B------:R-:W0:Y:S02]  /*be20*/  SHFL.IDX PT, R3, R8, 0x1f, 0x1f ;  /* 0x03e01f0008037f89 */ /* 0x000e2400000e0000 */
[----:B0-----:R-:W-:-:S04]  /*be30*/  IMAD R2, R3, UR4, RZ ;  /* 0x0000000403027c24 */ /* 0x001fc8000f8e02ff */
[----:B------:R-:W-:-:S05]  /*be40*/  IMAD.IADD R5, R2, 0x1, R5 ;  /* 0x0000000102057824 */ /* 0x000fca00078e0205 */
[----:B------:R-:W-:-:S13]  /*be50*/  ISETP.GT.AND P0, PT, R5, UR6, PT ;  /* 0x0000000605007c0c */ /* 0x000fda000bf04270 */
[----:B------:R-:W-:Y:S05]  /*be60*/  @!P0 BRA `(.L_x_163) ;  /* 0xfffffffc00648947 */ /* 0x000fea000383ffff */
.L_x_159:
[----:B------:R-:W-:-:S04]  /*be70*/  IMAD.IADD R11, R5, 0x1, -R2 ;  /* 0x00000001050b7824 */ /* 0x000fc800078e0a02 */
[----:B------:R-:W-:-:S05]  /*be80*/  IMAD R2, R8, UR4, R11 ;  /* 0x0000000408027c24 */ /* 0x000fca000f8e020b */
[----:B------:R-:W-:-:S13]  /*be90*/  ISETP.GT.AND P0, PT, R2, UR6, PT ;  /* 0x0000000602007c0c */ /* 0x000fda000bf04270 */
[----:B------:R-:W-:-:S04]  /*bea0*/  VOTE.ANY R7, PT, !P0 ;  /* 0x0000000000077806 */ /* 0x000fc800040e0100 */
[----:B------:R-:W0:Y:S01]  /*beb0*/  POPC R19, R7 ;  /* 0x0000000700137309 */ /* 0x000e220000000000 */
[----:B------:R-:W-:Y:S01]  /*bec0*/  ISETP.NE.AND P0, PT, R7, RZ, PT ;  /* 0x000000ff0700720c */ /* 0x000fe20003f05270 */
[----:B0-----:R-:W0:Y:S02]  /*bed0*/  SHFL.IDX PT, R0, R0, R19, 0x1f ;  /* 0x00001f1300007589 */ /* 0x001e2400000e0000 */
[----:B0-----:R-:W-:-:S04]  /*bee0*/  IABS R5, R0 ;  /* 0x0000000000057213 */ /* 0x001fc80000000000 */
[----:B------:R-:W0:Y:S08]  /*bef0*/  I2F.RP R9, R5 ;  /* 0x0000000500097306 */ /* 0x000e300000209400 */
[----:B0-----:R-:W0:Y:S02]  /*bf00*/  MUFU.RCP R9, R9 ;  /* 0x0000000900097308 */ /* 0x001e240000001000 */
[----:B0-----:R-:W-:-:S06]  /*bf10*/  VIADD R2, R9, 0xffffffe ;  /* 0x0ffffffe09027836 */ /* 0x001fcc0000000000 */
[----:B------:R0:W1:Y:S01]  /*bf20*/  F2I.FTZ.U32.TRUNC.NTZ R3, R2 ;  /* 0x0000000200037305 */ /* 0x000062000021f000 */
[----:B------:R-:W-:Y:S05]  /*bf30*/  @!P0 BRA `(.L_x_164) ;  /* 0x0000000000088947 */ /* 0x000fea0003800000 */
[----:B------:R-:W-:-:S05]  /*bf40*/  IADD3 R7, R19, -0x1, RZ ;  /* 0xffffffff13077810 */ /* 0x000fca0007ffe0ff */
[----:B------:R2:W3:Y:S02]  /*bf50*/  SHFL.IDX PT, R16, R8, R7, 0x1f ;  /* 0x00001f0708107589 */ /* 0x0004e400000e0000 */
.L_x_164:
[----:B---3--:R-:W-:Y:S01]  /*bf60*/  IMAD R16, R16, UR4, R11 ;  /* 0x0000000410107c24 */ /* 0x008fe2000f8e020b */
[----:B------:R-:W-:Y:S01]  /*bf70*/  IABS R10, R0 ;  /* 0x00000000000a7213 */ /* 0x000fe20000000000 */
[----:B01----:R-:W-:Y:S02]  /*bf80*/  IMAD.MOV R2, RZ, RZ, -R3 ;  /* 0x000000ffff027224 */ /* 0x003fe400078e0a03 */
[----:B------:R-:W-:Y:S01]  /*bf90*/  IMAD.IADD R19, R19, 0x1, R4 ;  /* 0x0000000113137824 */ /* 0x000fe200078e0204 */
[----:B------:R-:W-:Y:S01]  /*bfa0*/  IADD3 R9, -R16, UR6, RZ ;  /* 0x0000000610097c10 */ /* 0x000fe2000fffe1ff */
[----:B--2---:R-:W-:Y:S02]  /*bfb0*/  IMAD R7, R2, R5, RZ ;  /* 0x0000000502077224 */ /* 0x004fe400078e02ff */
[----:B------:R-:W-:Y:S01]  /*bfc0*/  IMAD.MOV.U32 R2, RZ, RZ, RZ ;  /* 0x000000ffff027224 */ /* 0x000fe200078e00ff */
[----:B------:R-:W-:Y:S01]  /*bfd0*/  IABS R8, R9 ;  /* 0x0000000900087213 */ /* 0x000fe20000000000 */
[----:B------:R-:W-:-:S02]  /*bfe0*/  IMAD.MOV R10, RZ, RZ, -R10 ;  /* 0x000000ffff0a7224 */ /* 0x000fc400078e0a0a */
[----:B------:R-:W-:-:S04]  /*bff0*/  IMAD.HI.U32 R2, R3, R7, R2 ;  /* 0x0000000703027227 */ /* 0x000fc800078e0002 */
[----:B------:R-:W-:Y:S02]  /*c000*/  IMAD.MOV.U32 R3, RZ, RZ, R8 ;  /* 0x000000ffff037224 */ /* 0x000fe400078e0008 */
[----:B------:R-:W-:Y:S02]  /*c010*/  IMAD.MOV.U32 R8, RZ, RZ, R10 ;  /* 0x000000ffff087224 */ /* 0x000fe400078e000a */
[----:B------:R-:W-:-:S04]  /*c020*/  IMAD.HI.U32 R2, R2, R3, RZ ;  /* 0x0000000302027227 */ /* 0x000fc800078e00ff */
[----:B------:R-:W-:Y:S01]  /*c030*/  IMAD R8, R2, R8, R3 ;  /* 0x0000000802087224 */ /* 0x000fe200078e0203 */
[----:B------:R-:W-:-:S04]  /*c040*/  LOP3.LUT R3, R9, R0, RZ, 0x3c, !PT ;  /* 0x0000000009037212 */ /* 0x000fc800078e3cff */
[----:B------:R-:W-:-:S13]  /*c050*/  ISETP.GT.U32.AND P0, PT, R5, R8, PT ;  /* 0x000000080500720c */ /* 0x000fda0003f04070 */
[----:B------:R-:W-:Y:S01]  /*c060*/  @!P0 IADD3 R8, R8, -R5, RZ ;  /* 0x8000000508088210 */ /* 0x000fe20007ffe0ff */
[----:B------:R-:W-:-:S03]  /*c070*/  @!P0 VIADD R2, R2, 0x1 ;  /* 0x0000000102028836 */ /* 0x000fc60000000000 */
[----:B------:R-:W-:-:S13]  /*c080*/  ISETP.GE.U32.AND P0, PT, R8, R5, PT ;  /* 0x000000050800720c */ /* 0x000fda0003f06070 */
[----:B------:R-:W-:Y:S01]  /*c090*/  @P0 VIADD R2, R2, 0x1 ;  /* 0x0000000102020836 */ /* 0x000fe20000000000 */
[----:B------:R-:W-:-:S13]  /*c0a0*/  ISETP.GE.AND P0, PT, R3, RZ, PT ;  /* 0x000000ff0300720c */ /* 0x000fda0003f06270 */
[----:B------:R-:W-:Y:S01]  /*c0b0*/  @!P0 IMAD.MOV R2, RZ, RZ, -R2 ;  /* 0x000000ffff028224 */ /* 0x000fe200078e0a02 */
[----:B------:R-:W-:-:S13]  /*c0c0*/  ISETP.NE.AND P0, PT, R0, RZ, PT ;  /* 0x000000ff0000720c */ /* 0x000fda0003f05270 */
[----:B------:R-:W-:-:S05]  /*c0d0*/  @!P0 LOP3.LUT R2, RZ, R0, RZ, 0x33, !PT ;  /* 0x00000000ff028212 */ /* 0x000fca00078e33ff */
[--C-:B------:R-:W-:Y:S02]  /*c0e0*/  IMAD.MOV R17, RZ, RZ, -R2.reuse ;  /* 0x000000ffff117224 */ /* 0x100fe400078e0a02 */
[----:B------:R-:W-:Y:S02]  /*c0f0*/  IMAD.MOV.U32 R18, RZ, RZ, R2 ;  /* 0x000000ffff127224 */ /* 0x000fe400078e0002 */
[----:B------:R-:W-:Y:S01]  /*c100*/  IMAD R17, R0, R17, R9 ;  /* 0x0000001100117224 */ /* 0x000fe200078e0209 */
[----:B------:R-:W-:Y:S06]  /*c110*/  BRA `(.L_x_165) ;  /* 0x00000000000c7947 */ /* 0x000fec0003800000 */
.L_x_160:
[----:B------:R-:W-:Y:S01]  /*c120*/  IMAD.MOV.U32 R17, RZ, RZ, RZ ;  /* 0x000000ffff117224 */ /* 0x000fe200078e00ff */
[----:B------:R-:W-:Y:S01]  /*c130*/  MOV R16, UR6 ;  /* 0x0000000600107c02 */ /* 0x000fe20008000f00 */
[----:B------:R-:W-:-:S07]  /*c140*/  IMAD.MOV.U32 R18, RZ, RZ, RZ ;  /* 0x000000ffff127224 */ /* 0x000fce00078e00ff */
.L_x_165:
[----:B------:R-:W-:Y:S01]  /*c150*/  ISETP.NE.AND P0, PT, R27, RZ, PT ;  /* 0x000000ff1b00720c */ /* 0x000fe20003f05270 */
[----:B------:R0:W-:Y:S01]  /*c160*/  STL [R1+0xc], RZ ;  /* 0x00000cff01007387 */ /* 0x0001e20000100800 */
[----:B------:R-:W-:Y:S02]  /*c170*/  IMAD.MOV.U32 R24, RZ, RZ, 0x1 ;  /* 0x00000001ff187424 */ /* 0x000fe400078e00ff */
[----:B------:R-:W-:-:S09]  /*c180*/  IMAD.MOV.U32 R22, RZ, RZ, RZ ;  /* 0x000000ffff167224 */ /* 0x000fd200078e00ff */
[----:B------:R-:W1:Y:S01]  /*c190*/  @!P0 S2R R3, SR_CgaCtaId ;  /* 0x0000000000038919 */ /* 0x000e620000008800 */
[----:B------:R-:W-:-:S04]  /*c1a0*/  @!P0 MOV R0, 0x400 ;  /* 0x0000040000008802 */ /* 0x000fc80000000f00 */
[----:B-1----:R-:W-:-:S05]  /*c1b0*/  @!P0 LEA R0, R3, R0, 0x18 ;  /* 0x0000000003008211 */ /* 0x002fca00078ec0ff */
[----:B------:R0:W-:Y:S01]  /*c1c0*/  @!P0 STS.128 [R0+0x31cd0], R16 ;  /* 0x031cd01000008388 */ /* 0x0001e20000000c00 */
[----:B------:R-:W-:Y:S06]  /*c1d0*/  BAR.ARV 0x5, 0x1a0 ;  /* 0x0146800000007b1d */ /* 0x000fec0000002000 */
[----:B------:R-:W-:-:S13]  /*c1e0*/  ISETP.GE.AND P0, PT, R19, UR5, PT ;  /* 0x0000000513007c0c */ /* 0x000fda000bf06270 */
[----:B------:R-:W-:Y:S05]  /*c1f0*/  @P0 BRA `(.L_x_166) ;  /* 0x0000003800100947 */ /* 0x000fea0003800000 */
[----:B------:R1:W-:Y:S01]  /*c200*/  STL [R1+0xc], RZ ;  /* 0x00000cff01007387 */ /* 0x0003e20000100800 */
[----:B------:R-:W-:Y:S01]  /*c210*/  IMAD.MOV.U32 R24, RZ, RZ, 0x1 ;  /* 0x00000001ff187424 */ /* 0x000fe200078e00ff */
[----:B------:R-:W-:Y:S01]  /*c220*/  ULDC UR36, c[0x0][0xc] ;  /* 0x0000030000247ab9 */ /* 0x000fe20000000800 */
[----:B------:R-:W-:Y:S01]  /*c230*/  IMAD.MOV.U32 R22, RZ, RZ, RZ ;  /* 0x000000ffff167224 */ /* 0x000fe200078e00ff */
[----:B------:R-:W-:-:S06]  /*c240*/  ULDC.64 UR38, c[0x0][0x198] ;  /* 0x0000660000267ab9 */ /* 0x000fcc0000000a00 */
.L_x_231:
[----:B--2---:R-:W2:Y:S02]  /*c250*/  LDC.64 R28, c[0x0][0xc60] ;  /* 0x00031800ff1c7b82 */ /* 0x004ea40000000a00 */
[----:B--2---:R-:W-:-:S06]  /*c260*/  IMAD.WIDE R28, R19, 0x4, R28 ;  /* 0x00000004131c7825 */ /* 0x004fcc00078e021c */
[----:B------:R-:W2:Y:S01]  /*c270*/  LDG.E R28, desc[UR60][R28.64] ;  /* 0x0000003c1c1c7981 */ /* 0x000ea2000c1e1900 */
[----:B------:R-:W-:Y:S05]  /*c280*/  YIELD ;  /* 0x0000000000007946 */ /* 0x000fea0003800000 */
[----:B------:R-:W-:Y:S01]  /*c290*/  ULDC.64 UR4, c[0x0][0xa28] ;  /* 0x00028a0000047ab9 */ /* 0x000fe20000000a00 */
[----:B------:R-:W-:Y:S01]  /*c2a0*/  IMAD.MOV.U32 R23, RZ, RZ, RZ ;  /* 0x000000ffff177224 */ /* 0x000fe200078e00ff */
[----:B------:R-:W-:-:S04]  /*c2b0*/  ISETP.NE.U32.AND P0, PT, RZ, UR4, PT ;  /* 0x00000004ff007c0c */ /* 0x000fc8000bf05070 */
[----:B------:R-:W-:Y:S02]  /*c2c0*/  ISETP.NE.AND.EX P0, PT, RZ, UR5, PT, P0 ;  /* 0x00000005ff007c0c */ /* 0x000fe4000bf05300 */
[----:B0-----:R-:W-:Y:S02]  /*c2d0*/  MOV R0, RZ ;  /* 0x000000ff00007202 */ /* 0x001fe40000000f00 */
[----:B--2---:R-:W-:-:S09]  /*c2e0*/  SHF.R.S32.HI R5, RZ, 0x1f, R28 ;  /* 0x0000001fff057819 */ /* 0x004fd2000001141c */
[----:B------:R-:W-:-:S04]  /*c2f0*/  @P0 LEA R2, P1, R28, UR4, 0x2 ;  /* 0x000000041c020c11 */ /* 0x000fc8000f8210ff */
[----:B------:R-:W-:Y:S01]  /*c300*/  @P0 LEA.HI.X R3, R28, UR5, R5, 0x2, P1 ;  /* 0x000000051c030c11 */ /* 0x000fe200088f1405 */
[----:B------:R-:W-:-:S04]  /*c310*/  ULDC.64 UR4, c[0x0][0xa00] ;  /* 0x0002800000047ab9 */ /* 0x000fc80000000a00 */
[----:B------:R0:W5:Y:S01]  /*c320*/  @P0 LDG.E R23, desc[UR60][R2.64] ;  /* 0x0000003c02170981 */ /* 0x000162000c1e1900 */
[----:B------:R-:W-:-:S04]  /*c330*/  ISETP.NE.U32.AND P0, PT, RZ, UR4, PT ;  /* 0x00000004ff007c0c */ /* 0x000fc8000bf05070 */
[----:B------:R-:W-:-:S13]  /*c340*/  ISETP.NE.AND.EX P0, PT, RZ, UR5, PT, P0 ;  /* 0x00000005ff007c0c */ /* 0x000fda000bf05300 */
[----:B0-----:R-:W-:-:S04]  /*c350*/  @P0 LEA R2, P1, R28, UR4, 0x2 ;  /* 0x000000041c020c11 */ /* 0x001fc8000f8210ff */
[----:B------:R-:W-:Y:S01]  /*c360*/  @P0 LEA.HI.X R3, R28, UR5, R5, 0x2, P1 ;  /* 0x000000051c030c11 */ /* 0x000fe200088f1405 */
[----:B------:R-:W-:-:S04]  /*c370*/  ULDC.64 UR4, c[0x0][0xa20] ;  /* 0x0002880000047ab9 */ /* 0x000fc80000000a00 */
[----:B------:R-:W2:Y:S01]  /*c380*/  @P0 LDG.E R0, desc[UR60][R2.64] ;  /* 0x0000003c02000981 */ /* 0x000ea2000c1e1900 */
[----:B------:R-:W-:Y:S01]  /*c390*/  ISETP.NE.U32.AND P0, PT, RZ, UR4, PT ;  /* 0x00000004ff007c0c */ /* 0x000fe2000bf05070 */
[----:B------:R-:W-:-:S03]  /*c3a0*/  IMAD.SHL.U32 R6, R28, 0x4, RZ ;  /* 0x000000041c067824 */ /* 0x000fc600078e00ff */
[----:B------:R-:W-:-:S13]  /*c3b0*/  ISETP.NE.AND.EX P0, PT, RZ, UR5, PT, P0 ;  /* 0x00000005ff007c0c */ /* 0x000fda000bf05300 */
[----:B------:R-:W-:Y:S01]  /*c3c0*/  @P0 IADD3 R4, P1, R6, UR4, RZ ;  /* 0x0000000406040c10 */ /* 0x000fe2000ff3e0ff */
[----:B--2---:R0:W-:Y:S04]  /*c3d0*/  STL [R1+0x10], R0 ;  /* 0x0000100001007387 */ /* 0x0041e80000100800 */
[----:B------:R2:W-:Y:S01]  /*c3e0*/  STL [R1], R6 ;  /* 0x0000000601007387 */ /* 0x0005e20000100800 */
[----:B0-----:R-:W-:-:S04]  /*c3f0*/  SHF.L.U64.HI R0, R28, 0x2, R5 ;  /* 0x000000021c007819 */ /* 0x001fc80000010205 */
[----:B------:R-:W-:Y:S01]  /*c400*/  @P0 IADD3.X R5, R0, UR5, RZ, P1, !PT ;  /* 0x0000000500050c10 */ /* 0x000fe20008ffe4ff */
[----:B------:R-:W-:Y:S01]  /*c410*/  ULDC.64 UR4, c[0x0][0xa08] ;  /* 0x0002820000047ab9 */ /* 0x000fe20000000a00 */
[----:B------:R0:W-:Y:S01]  /*c420*/  STL [R1+0x4], R0 ;  /* 0x0000040001007387 */ /* 0x0001e20000100800 */
[----:B------:R-:W-:Y:S01]  /*c430*/  IADD3 R2, P1, R6, UR4, RZ ;  /* 0x0000000406027c10 */ /* 0x000fe2000ff3e0ff */
[----:B--2---:R-:W-:-:S03]  /*c440*/  IMAD.MOV.U32 R6, RZ, RZ, RZ ;  /* 0x000000ffff067224 */ /* 0x004fc600078e00ff */
[----:B------:R-:W-:Y:S02]  /*c450*/  IADD3.X R3, R0, UR5, RZ, P1, !PT ;  /* 0x0000000500037c10 */ /* 0x000fe40008ffe4ff */
[----:B------:R-:W-:-:S04]  /*c460*/  ISETP.NE.U32.AND P1, PT, RZ, UR4, PT ;  /* 0x00000004ff007c0c */ /* 0x000fc8000bf25070 */
[----:B------:R-:W-:Y:S01]  /*c470*/  ISETP.NE.AND.EX P1, PT, RZ, UR5, PT, P1 ;  /* 0x00000005ff007c0c */ /* 0x000fe2000bf25310 */
[----:B------:R-:W-:Y:S02]  /*c480*/  ULDC.64 UR4, c[0x0][0x3f8] ;  /* 0x0000fe0000047ab9 */ /* 0x000fe40000000a00 */
[----:B------:R-:W-:-:S03]  /*c490*/  UISETP.NE.U32.AND UP0, UPT, UR4, URZ, UPT ;  /* 0x0000003f0400728c */ /* 0x000fc6000bf05070 */
[----:B------:R-:W-:Y:S01]  /*c4a0*/  ULDC UR4, c[0x0][0x404] ;  /* 0x0001010000047ab9 */ /* 0x000fe20000000800 */
[----:B------:R-:W-:-:S03]  /*c4b0*/  UISETP.NE.AND.EX UP0, UPT, UR5, URZ, UPT, UP0 ;  /* 0x0000003f0500728c */ /* 0x000fc6000bf05300 */
[----:B------:R-:W-:Y:S01]  /*c4c0*/  ULDC UR5, c[0x0][0x2e0] ;  /* 0x0000b80000057ab9 */ /* 0x000fe20000000800 */
[----:B------:R-:W-:Y:S02]  /*c4d0*/  USEL UR4, UR4, 0x1, UP0 ;  /* 0x0000000104047887 */ /* 0x000fe40008000000 */
[----:B------:R2:W5:Y:S02]  /*c4e0*/  @P1 LDG.E R6, desc[UR60][R2.64] ;  /* 0x0000003c02061981 */ /* 0x000564000c1e1900 */
[----:B------:R-:W-:-:S06]  /*c4f0*/  UIMAD UR4, UR4, UR5, URZ ;  /* 0x00000005040472a4 */ /* 0x000fcc000f8e023f */
[----:B0-----:R-:W-:-:S06]  /*c500*/  IMAD.U32 R0, RZ, RZ, UR4 ;  /* 0x00000004ff007e24 */ /* 0x001fcc000f8e00ff */
[----:B------:R2:W5:Y:S01]  /*c510*/  @P0 LDG.E R0, desc[UR60][R4.64] ;  /* 0x0000003c04000981 */ /* 0x000562000c1e1900 */
[----:B------:R-:W-:Y:S05]  /*c520*/  @P0 BRA `(.L_x_167) ;  /* 0x0000000000100947 */ /* 0x000fea0003800000 */
[----:B------:R-:W-:Y:S05]  /*c530*/  @!P1 BRA `(.L_x_167) ;  /* 0x00000000000c9947 */ /* 0x000fea0003800000 */
[----:B--2---:R-:W2:Y:S04]  /*c540*/  LDG.E R5, desc[UR60][R2.64] ;  /* 0x0000003c02057981 */ /* 0x004ea8000c1e1900 */
[----:B-----5:R-:W2:Y:S02]  /*c550*/  LDG.E R0, desc[UR60][R2.64+0x4] ;  /* 0x0000043c02007981 */ /* 0x020ea4000c1e1900 */
[----:B--2---:R-:W-:-:S07]  /*c560*/  IMAD.IADD R0, R0, 0x1, -R5 ;  /* 0x0000000100007824 */ /* 0x004fce00078e0a05 */
.L_x_167:
[----:B--2--5:R-:W-:Y:S01]  /*c570*/  IMAD.IADD R2, R0, 0x1, -R23 ;  /* 0x0000000100027824 */ /* 0x024fe200078e0a17 */
[----:B------:R-:W-:Y:S01]  /*c580*/  BSSY B6, `(.L_x_168) ;  /* 0x00002b4000067945 */ /* 0x000fe20003800000 */
[----:B------:R-:W-:Y:S02]  /*c590*/  IADD3 R23, R6, R23, RZ ;  /* 0x0000001706177210 */ /* 0x000fe40007ffe0ff */
[C---:B------:R-:W-:Y:S01]  /*c5a0*/  VIADD R0, R2.reuse, 0x8f ;  /* 0x0000008f02007836 */ /* 0x040fe20000000000 */
[----:B------:R0:W-:Y:S01]  /*c5b0*/  STL [R1+0x8], R2 ;  /* 0x0000080201007387 */ /* 0x0001e20000100800 */
[----:B------:R-:W-:Y:S02]  /*c5c0*/  ISETP.GT.AND P0, PT, R2, RZ, PT ;  /* 0x000000ff0200720c */ /* 0x000fe40003f04270 */
[----:B------:R-:W-:-:S05]  /*c5d0*/  IMAD.HI R0, R0, 0x38e38e39, RZ ;  /* 0x38e38e3900007827 */ /* 0x000fca00078e02ff */
[----:B------:R-:W-:-:S04]  /*c5e0*/  SHF.R.U32.HI R29, RZ, 0x1f, R0 ;  /* 0x0000001fff1d7819 */ /* 0x000fc80000011600 */
[----:B------:R-:W-:Y:S02]  /*c5f0*/  LEA.HI.SX32 R29, R0, R29, 0x1b ;  /* 0x0000001d001d7211 */ /* 0x000fe400078fdaff */
[----:B0-----:R-:W-:Y:S05]  /*c600*/  @P0 BRA `(.L_x_169) ;  /* 0x00000000003c0947 */ /* 0x001fea0003800000 */
[----:B------:R-:W-:-:S13]  /*c610*/  ISETP.NE.AND P1, PT, R27, RZ, PT ;  /* 0x000000ff1b00720c */ /* 0x000fda0003f25270 */
[----:B------:R-:W-:Y:S05]  /*c620*/  @P1 BRA `(.L_x_170) ;  /* 0x0000002800a41947 */ /* 0x000fea0003800000 */
[----:B------:R-:W0:Y:S01]  /*c630*/  S2R R7, SR_LANEID ;  /* 0x0000000000077919 */ /* 0x000e220000000000 */
[----:B------:R-:W-:Y:S01]  /*c640*/  VOTEU.ANY UR4, UPT, PT ;  /* 0x0000000000047886 */ /* 0x000fe200038e0100 */
[----:B------:R-:W2:Y:S01]  /*c650*/  LDC.64 R2, c[0x0][0xc38] ;  /* 0x00030e00ff027b82 */ /* 0x000ea20000000a00 */
[----:B------:R-:W0:Y:S08]  /*c660*/  FLO.U32 R0, UR4 ;  /* 0x0000000400007d00 */ /* 0x000e3000080e0000 */
[----:B------:R-:W2:Y:S01]  /*c670*/  POPC R5, UR4 ;  /* 0x0000000400057d09 */ /* 0x000ea20008000000 */
[----:B0-----:R-:W-:-:S13]  /*c680*/  ISETP.EQ.U32.AND P0, PT, R0, R7, PT ;  /* 0x000000070000720c */ /* 0x001fda0003f02070 */
[----:B--2---:R-:W2:Y:S01]  /*c690*/  @P0 ATOMG.E.ADD.STRONG.GPU PT, R3, desc[UR60][R2.64], R5 ;  /* 0x00000005020309a8 */ /* 0x004ea200081ee1fc */
[----:B------:R-:W0:Y:S02]  /*c6a0*/  S2R R4, SR_LTMASK ;  /* 0x0000000000047919 */ /* 0x000e240000003900 */
[----:B0-----:R-:W-:-:S04]  /*c6b0*/  LOP3.LUT R4, R4, UR4, RZ, 0xc0, !PT ;  /* 0x0000000404047c12 */ /* 0x001fc8000f8ec0ff */
[----:B------:R-:W0:Y:S01]  /*c6c0*/  POPC R7, R4 ;  /* 0x0000000400077309 */ /* 0x000e220000000000 */
[----:B--2---:R-:W0:Y:S02]  /*c6d0*/  SHFL.IDX PT, R0, R3, R0, 0x1f ;  /* 0x00001f0003007589 */ /* 0x004e2400000e0000 */
[----:B0-----:R-:W-:Y:S01]  /*c6e0*/  IADD3 R16, R0, UR36, R7 ;  /* 0x0000002400107c10 */ /* 0x001fe2000fffe007 */
[----:B------:R-:W-:Y:S06]  /*c6f0*/  BRA `(.L_x_170) ;  /* 0x0000002800707947 */ /* 0x000fec0003800000 */
.L_x_169:
[----:B------:R-:W0:Y:S01]  /*c700*/  S2R R3, SR_CgaCtaId ;  /* 0x0000000000037919 */ /* 0x000e220000008800 */
[----:B------:R-:W-:-:S04]  /*c710*/  MOV R26, 0x400 ;  /* 0x00000400001a7802 */ /* 0x000fc80000000f00 */
[----:B0-----:R-:W-:-:S05]  /*c720*/  LEA R26, R3, R26, 0x18 ;  /* 0x0000001a031a7211 */ /* 0x001fca00078ec0ff */
[----:B------:R-:W-:-:S05]  /*c730*/  VIADD R0, R26, 0x16a00 ;  /* 0x00016a001a007836 */ /* 0x000fca0000000000 */
[----:B------:R-:W-:-:S13]  /*c740*/  LOP3.LUT P0, RZ, R0, 0x1bf, RZ, 0xc0, !PT ;  /* 0x000001bf00ff7812 */ /* 0x000fda000780c0ff */
[----:B------:R-:W-:Y:S05]  /*c750*/  @!P0 BRA `(.L_x_171) ;  /* 0x0000000000408947 */ /* 0x000fea0003800000 */
[----:B------:R-:W-:Y:S01]  /*c760*/  MOV R2, 0x0 ;  /* 0x0000000000027802 */ /* 0x000fe20000000f00 */
[----:B------:R-:W-:Y:S01]  /*c770*/  ULDC.64 UR6, c[0x4][0xa8] ;  /* 0x01002a0000067ab9 */ /* 0x000fe20000000a00 */
[----:B------:R-:W-:Y:S01]  /*c780*/  ULDC.64 UR8, c[0x4][0xb0] ;  /* 0x01002c0000087ab9 */ /* 0x000fe20000000a00 */
[----:B------:R-:W-:Y:S01]  /*c790*/  ULDC.64 UR4, c[0x4][0x8] ;  /* 0x0100020000047ab9 */ /* 0x000fe20000000a00 */
[----:B------:R-:W-:Y:S01]  /*c7a0*/  IMAD.U32 R4, RZ, RZ, UR6 ;  /* 0x00000006ff047e24 */ /* 0x000fe2000f8e00ff */
[----:B------:R-:W-:Y:S01]  /*c7b0*/  MOV R11, UR5 ;  /* 0x00000005000b7c02 */ /* 0x000fe20008000f00 */
[----:B------:R-:W0:Y:S01]  /*c7c0*/  LDC.64 R2, c[0x4][R2] ;  /* 0x0100000002027b82 */ /* 0x000e220000000a00 */
[----:B------:R-:W-:Y:S02]  /*c7d0*/  IMAD.U32 R5, RZ, RZ, UR7 ;  /* 0x00000007ff057e24 */ /* 0x000fe4000f8e00ff */
[----:B------:R-:W-:Y:S02]  /*c7e0*/  IMAD.U32 R6, RZ, RZ, UR8 ;  /* 0x00000008ff067e24 */ /* 0x000fe4000f8e00ff */
[----:B------:R-:W-:-:S02]  /*c7f0*/  IMAD.U32 R7, RZ, RZ, UR9 ;  /* 0x00000009ff077e24 */ /* 0x000fc4000f8e00ff */
[----:B------:R-:W-:Y:S02]  /*c800*/  IMAD.U32 R10, RZ, RZ, UR4 ;  /* 0x00000004ff0a7e24 */ /* 0x000fe4000f8e00ff */
[----:B------:R-:W-:Y:S02]  /*c810*/  IMAD.MOV.U32 R8, RZ, RZ, 0x70 ;  /* 0x00000070ff087424 */ /* 0x000fe400078e00ff */
[----:B------:R-:W-:Y:S02]  /*c820*/  IMAD.MOV.U32 R12, RZ, RZ, 0x1 ;  /* 0x00000001ff0c7424 */ /* 0x000fe400078e00ff */
[----:B------:R-:W-:-:S07]  /*c830*/  IMAD.MOV.U32 R13, RZ, RZ, RZ ;  /* 0x000000ffff0d7224 */ /* 0x000fce00078e00ff */
[----:B------:R-:W-:-:S07]  /*c840*/  LEPC R20, `(.L_x_171) ;  /* 0x000000001014794e */ /* 0x000fce0000000000 */
[----:B01----:R-:W-:Y:S05]  /*c850*/  CALL.ABS.NOINC R2 ;  /* 0x0000000002007343 */ /* 0x003fea0003c00000 */
.L_x_171:
        /* <DEDUP_REMOVED lines=10> */
[----:B------:R-:W-:Y:S02]  /*c900*/  IMAD.U32 R5, RZ, RZ, UR7 ;  /* 0x00000007ff057e24 */ /* 0x000fe4000f8e00ff */
[----:B------:R-:W-:Y:S02]  /*c910*/  IMAD.U32 R7, RZ, RZ, UR9 ;  /* 0x00000009ff077e24 */ /* 0x000fe4000f8e00ff */
[----:B------:R-:W-:-:S02]  /*c920*/  IMAD.U32 R10, RZ, RZ, UR4 ;  /* 0x00000004ff0a7e24 */ /* 0x000fc4000f8e00ff */
[----:B------:R-:W-:Y:S02]  /*c930*/  IMAD.U32 R11, RZ, RZ, UR5 ;  /* 0x00000005ff0b7e24 */ /* 0x000fe4000f8e00ff */
[----:B------:R-:W-:Y:S02]  /*c940*/  IMAD.MOV.U32 R8, RZ, RZ, 0x70 ;  /* 0x00000070ff087424 */ /* 0x000fe400078e00ff */
[----:B------:R-:W-:Y:S02]  /*c950*/  IMAD.MOV.U32 R12, RZ, RZ, 0x1 ;  /* 0x00000001ff0c7424 */ /* 0x000fe400078e00ff */
[----:B0-----:R-:W-:-:S07]  /*c960*/  IMAD.MOV.U32 R13, RZ, RZ, RZ ;  /* 0x000000ffff0d7224 */ /* 0x001fce00078e00ff */
[----:B------:R-:W-:-:S07]  /*c970*/  LEPC R20, `(.L_x_173) ;  /* 0x000000001014794e */ /* 0x000fce0000000000 */
[----:B-12---:R-:W-:Y:S05]  /*c980*/  CALL.ABS.NOINC R2 ;  /* 0x0000000002007343 */ /* 0x006fea0003c00000 */
.L_x_173:
[----:B------:R-:W-:Y:S01]  /*c990*/  MOV R2, 0x0 ;  /* 0x0000000000027802 */ /* 0x000fe20000000f00 */
[----:B------:R-:W-:Y:S01]  /*c9a0*/  ULDC.64 UR6, c[0x4][0xa8] ;  /* 0x01002a0000067ab9 */ /* 0x000fe20000000a00 */
[----:B------:R-:W-:Y:S01]  /*c9b0*/  ULDC.64 UR8, c[0x4][0xb0] ;  /* 0x01002c0000087ab9 */ /* 0x000fe20000000a00 */
[----:B------:R-:W-:Y:S01]  /*c9c0*/  ULDC.64 UR4, c[0x4][0x18] ;  /* 0x0100060000047ab9 */ /* 0x000fe20000000a00 */
[----:B------:R-:W-:Y:S01]  /*c9d0*/  MOV R4, UR6 ;  /* 0x0000000600047c02 */ /* 0x000fe20008000f00 */
[----:B------:R-:W-:Y:S01]  /*c9e0*/  IMAD.U32 R5, RZ, RZ, UR7 ;  /* 0x00000007ff057e24 */ /* 0x000fe2000f8e00ff */
[----:B------:R-:W0:Y:S01]  /*c9f0*/  LDC.64 R2, c[0x4][R2] ;  /* 0x0100000002027b82 */ /* 0x000e220000000a00 */
        /* <DEDUP_REMOVED lines=8> */
[----:B0-----:R-:W-:Y:S05]  /*ca80*/  CALL.ABS.NOINC R2 ;  /* 0x0000000002007343 */ /* 0x001fea0003c00000 */
.L_x_172:
[----:B------:R-:W2:Y:S01]  /*ca90*/  LDL.LU R2, [R1] ;  /* 0x0000000001027983 */ /* 0x000ea20000300800 */
[----:B------:R-:W-:Y:S01]  /*caa0*/  ULDC.64 UR4, c[0x0][0x9f8] ;  /* 0x00027e0000047ab9 */ /* 0x000fe20000000a00 */
[----:B------:R-:W0:Y:S02]  /*cab0*/  LDC R0, c[0x0][0x428] ;  /* 0x00010a00ff007b82 */ /* 0x000e240000000800 */
[----:B------:R-:W3:Y:S04]  /*cac0*/  LDL.LU R21, [R1+0x4] ;  /* 0x0000040001157983 */ /* 0x000ee80000300800 */
[----:B------:R-:W4:Y:S01]  /*cad0*/  LDL.LU R20, [R1+0x10] ;  /* 0x0000100001147983 */ /* 0x000f220000300800 */
[----:B------:R-:W-:Y:S01]  /*cae0*/  ISETP.NE.U32.AND P0, PT, RZ, UR4, PT ;  /* 0x00000004ff007c0c */ /* 0x000fe2000bf05070 */
[----:B------:R-:W-:-:S03]  /*caf0*/  IMAD.MOV.U32 R6, RZ, RZ, R28 ;  /* 0x000000ffff067224 */ /* 0x000fc600078e001c */
[----:B------:R-:W-:Y:S02]  /*cb00*/  ISETP.NE.AND.EX P0, PT, RZ, UR5, PT, P0 ;  /* 0x00000005ff007c0c */ /* 0x000fe4000bf05300 */
[----:B------:R-:W-:-:S13]  /*cb10*/  ISETP.NE.AND P6, PT, R27, RZ, PT ;  /* 0x000000ff1b00720c */ /* 0x000fda0003fc5270 */
[----:B------:R-:W-:-:S05]  /*cb20*/  VOTEU.ALL UP1, P6 ;  /* 0x00000000003f7886 */ /* 0x000fca0003020000 */
[----:B------:R-:W-:-:S04]  /*cb30*/  @!UP1 UIADD3 UR8, UP0, UR38, 0x270, URZ ;  /* 0x0000027026089890 */ /* 0x000fc8000ff1e03f */
[----:B------:R-:W-:-:S03]  /*cb40*/  @!UP1 UIADD3.X UR9, URZ, UR39, URZ, UP0, !UPT ;  /* 0x000000273f099290 */ /* 0x000fc600087fe43f */
[----:B------:R-:W-:Y:S01]  /*cb50*/  VOTEU.ALL UP0, P6 ;  /* 0x00000000003f7886 */ /* 0x000fe20003000000 */
[----:B--2---:R-:W-:-:S04]  /*cb60*/  @P0 IADD3 R2, P1, R2, UR4, RZ ;  /* 0x0000000402020c10 */ /* 0x004fc8000ff3e0ff */
[----:B---3--:R-:W-:Y:S01]  /*cb70*/  @P0 IADD3.X R3, R21, UR5, RZ, P1, !PT ;  /* 0x0000000515030c10 */ /* 0x008fe20008ffe4ff */
[----:B------:R-:W-:-:S04]  /*cb80*/  ULDC.64 UR4, c[0x0][0xa00] ;  /* 0x0002800000047ab9 */ /* 0x000fc80000000a00 */
[----:B------:R2:W5:Y:S01]  /*cb90*/  @P0 LDG.E R6, desc[UR60][R2.64] ;  /* 0x0000003c02060981 */ /* 0x000562000c1e1900 */
[----:B0-----:R-:W-:Y:S01]  /*cba0*/  ISETP.NE.AND P0, PT, R0, 0x1, PT ;  /* 0x000000010000780c */ /* 0x001fe20003f05270 */
[----:B------:R-:W-:Y:S01]  /*cbb0*/  IMAD.MOV.U32 R0, RZ, RZ, R18 ;  /* 0x000000ffff007224 */ /* 0x000fe200078e0012 */
[----:B------:R-:W-:Y:S01]  /*cbc0*/  PLOP3.LUT P1, PT, P6, PT, PT, 0x8, 0x0 ;  /* 0x000000000000781c */ /* 0x000fe2000372e170 */
[----:B----4-:R-:W-:-:S10]  /*cbd0*/  IMAD R17, R17, 0xc0, R20 ;  /* 0x000000c011117824 */ /* 0x010fd400078e0214 */
[----:B------:R-:W0:Y:S08]  /*cbe0*/  @P0 LDC R5, c[0x0][0x42c] ;  /* 0x00010b00ff050b82 */ /* 0x000e300000000800 */
[----:B------:R-:W3:Y:S01]  /*cbf0*/  @P0 LDC R7, c[0x0][0x430] ;  /* 0x00010c00ff070b82 */ /* 0x000ee20000000800 */
[----:B0-----:R-:W-:-:S05]  /*cc00*/  @P0 IMAD.HI.U32 R4, R18, R5, RZ ;  /* 0x0000000512040227 */ /* 0x001fca00078e00ff */
[----:B---3--:R-:W-:Y:S02]  /*cc10*/  @P0 SHF.R.U32.HI R0, RZ, R7, R4 ;  /* 0x00000007ff000219 */ /* 0x008fe40000011604 */
[----:B------:R-:W-:-:S04]  /*cc20*/  ISETP.NE.U32.AND P0, PT, RZ, UR4, PT ;  /* 0x00000004ff007c0c */ /* 0x000fc8000bf05070 */
[----:B------:R-:W-:-:S04]  /*cc30*/  ISETP.NE.AND.EX P0, PT, RZ, UR5, PT, P0 ;  /* 0x00000005ff007c0c */ /* 0x000fc8000bf05300 */
[----:B--2---:R-:W-:-:S09]  /*cc40*/  SEL R9, R28, RZ, !P0 ;  /* 0x000000ff1c097207 */ /* 0x004fd20004000000 */
.L_x_174:
        /* <DEDUP_REMOVED lines=9> */
[----:B0-----:R-:W-:Y:S05]  /*cce0*/  @P1 BRA.U.ANY `(.L_x_174) ;  /* 0xfffffffd00d81947 */ /* 0x001fea000393ffff */
[----:B------:R-:W-:Y:S01]  /*ccf0*/  ISETP.NE.AND P2, PT, R27, RZ, PT ;  /* 0x000000ff1b00720c */ /* 0x000fe20003f45270 */
[----:B------:R-:W-:-:S03]  /*cd00*/  UMOV UR4, 0x20 ;  /* 0x0000002000047882 */ /* 0x000fc60000000000 */
[----:B------:R-:W-:-:S09]  /*cd10*/  PLOP3.LUT P1, PT, P2, PT, PT, 0x8, 0x0 ;  /* 0x000000000000781c */ /* 0x000fd2000172e170 */
[----:B------:R-:W-:-:S05]  /*cd20*/  VOTEU.ALL UP0, P2 ;  /* 0x00000000003f7886 */ /* 0x000fca0001000000 */
.L_x_175:
        /* <DEDUP_REMOVED lines=13> */
.L_x_176:
        /* <DEDUP_REMOVED lines=9> */
[----:B------:R-:W0:Y:S01]  /*ce90*/  LDC.64 R2, c[0x0][0x3f8] ;  /* 0x0000fe00ff027b82 */ /* 0x000e220000000a00 */
[----:B------:R-:W-:Y:S02]  /*cea0*/  ULDC.64 UR4, c[0x0][0xa08] ;  /* 0x0002820000047ab9 */ /* 0x000fe40000000a00 */
[----:B0-----:R-:W-:Y:S01]  /*ceb0*/  LOP3.LUT P0, RZ, R2, UR4, RZ, 0xfc, !PT ;  /* 0x0000000402ff7c12 */ /* 0x001fe2000f80fcff */
[----:B------:R-:W-:-:S03]  /*cec0*/  UMOV UR4, 0xffffffff ;  /* 0xffffffff00047882 */ /* 0x000fc60000000000 */
[----:B------:R-:W-:-:S04]  /*ced0*/  LOP3.LUT P0, RZ, R3, UR5, RZ, 0xfc, P0 ;  /* 0x0000000503ff7c12 */ /* 0x000fc8000800fcff */
[----:B-----5:R-:W-:Y:S01]  /*cee0*/  SEL R7, R6, RZ, !P0 ;  /* 0x000000ff06077207 */ /* 0x020fe20004000000 */
[----:B------:R-:W-:Y:S08]  /*cef0*/  BRA.DIV UR4, `(.L_x_177) ;  /* 0x00000032042c7947 */ /* 0x000ff0000b800000 */
.L_x_247:
[----:B------:R-:W-:Y:S01]  /*cf00*/  UMOV UR4, 0xffffffff ;  /* 0xffffffff00047882 */ /* 0x000fe20000000000 */
[----:B------:R-:W-:Y:S01]  /*cf10*/  SHF.R.S32.HI R8, RZ, 0x1f, R6 ;  /* 0x0000001fff087819 */ /* 0x000fe20000011406 */
[----:B------:R-:W-:Y:S01]  /*cf20*/  VIADD R10, R29, 0xffffffff ;  /* 0xffffffff1d0a7836 */ /* 0x000fe20000000000 */
[----:B------:R-:W-:Y:S06]  /*cf30*/  BRA.DIV UR4, `(.L_x_178) ;  /* 0x0000003204507947 */ /* 0x000fec000b800000 */
[----:B------:R-:W-:-:S13]  /*cf40*/  ELECT P6, URZ, PT ;  /* 0x00000000003f782f */ /* 0x000fda00038c0000 */
.L_x_250:
[----:B------:R-:W-:Y:S05]  /*cf50*/  @!P6 BRA `(.L_x_179) ;  /* 0x0000000000fce947 */ /* 0x000fea0003800000 */
[----:B------:R-:W-:Y:S01]  /*cf60*/  ISETP.NE.U32.AND P0, PT, R2, RZ, PT ;  /* 0x000000ff0200720c */ /* 0x000fe20003f05070 */
[----:B------:R-:W-:-:S03]  /*cf70*/  IMAD.MOV.U32 R25, RZ, RZ, R10 ;  /* 0x000000ffff197224 */ /* 0x000fc600078e000a */
[----:B------:R-:W-:-:S13]  /*cf80*/  ISETP.NE.AND.EX P0, PT, R3, RZ, PT, P0 ;  /* 0x000000ff0300720c */ /* 0x000fda0003f05300 */
[----:B------:R-:W-:Y:S05]  /*cf90*/  @!P0 BRA `(.L_x_180) ;  /* 0x0000000000488947 */ /* 0x000fea0003800000 */
[----:B------:R-:W0:Y:S01]  /*cfa0*/  LDC R25, c[0x0][0x41c] ;  /* 0x00010700ff197b82 */ /* 0x000e220000000800 */
[----:B------:R-:W-:Y:S01]  /*cfb0*/  IMAD.MOV.U32 R7, RZ, RZ, R10 ;  /* 0x000000ffff077224 */ /* 0x000fe200078e000a */
[----:B------:R-:W-:Y:S02]  /*cfc0*/  ULDC.64 UR4, c[0x0][0x408] ;  /* 0x0001020000047ab9 */ /* 0x000fe40000000a00 */
[----:B------:R-:W-:-:S04]  /*cfd0*/  IMAD R11, R8, UR4, RZ ;  /* 0x00000004080b7c24 */ /* 0x000fc8000f8e02ff */
[----:B------:R-:W-:Y:S01]  /*cfe0*/  IMAD R11, R6, UR5, R11 ;  /* 0x00000005060b7c24 */ /* 0x000fe2000f8e020b */
[----:B0-----:R-:W-:-:S13]  /*cff0*/  ISETP.NE.AND P0, PT, R25, 0x1, PT ;  /* 0x000000011900780c */ /* 0x001fda0003f05270 */
[----:B------:R-:W0:Y:S02]  /*d000*/  @P0 LDC.64 R4, c[0x0][0x420] ;  /* 0x00010800ff040b82 */ /* 0x000e240000000a00 */
[----:B0-----:R-:W-:-:S05]  /*d010*/  @P0 IMAD.HI.U32 R4, R10, R4, RZ ;  /* 0x000000040a040227 */ /* 0x001fca00078e00ff */
[----:B------:R-:W-:-:S04]  /*d020*/  @P0 SHF.R.U32.HI R7, RZ, R5, R4 ;  /* 0x00000005ff070219 */ /* 0x000fc80000011604 */
[----:B------:R-:W-:Y:S02]  /*d030*/  SHF.R.S32.HI R5, RZ, 0x1f, R7 ;  /* 0x0000001fff057819 */ /* 0x000fe40000011407 */
[----:B------:R-:W-:-:S05]  /*d040*/  MOV R4, R7 ;  /* 0x0000000700047202 */ /* 0x000fca0000000f00 */
[----:B------:R-:W-:-:S04]  /*d050*/  IMAD.WIDE.U32 R4, R6, UR4, R4 ;  /* 0x0000000406047c25 */ /* 0x000fc8000f8e0004 */
[----:B------:R-:W-:Y:S01]  /*d060*/  IMAD.IADD R5, R5, 0x1, R11 ;  /* 0x0000000105057824 */ /* 0x000fe200078e020b */
[----:B------:R-:W-:-:S04]  /*d070*/  LEA R12, P0, R4, R2, 0x2 ;  /* 0x00000002040c7211 */ /* 0x000fc800078010ff */
[----:B------:R-:W-:Y:S01]  /*d080*/  LEA.HI.X R13, R4, R3, R5, 0x2, P0 ;  /* 0x00000003040d7211 */ /* 0x000fe200000f1405 */
[----:B------:R-:W-:-:S04]  /*d090*/  IMAD.MOV R4, RZ, RZ, -R7 ;  /* 0x000000ffff047224 */ /* 0x000fc800078e0a07 */
[----:B------:R0:W5:Y:S01]  /*d0a0*/  LDG.E R7, desc[UR60][R12.64] ;  /* 0x0000003c0c077981 */ /* 0x000162000c1e1900 */
[----:B------:R-:W-:-:S07]  /*d0b0*/  IMAD R25, R25, R4, R10 ;  /* 0x0000000419197224 */ /* 0x000fce00078e020a */
.L_x_180:
[----:B------:R-:W-:Y:S01]  /*d0c0*/  IMAD R5, R22, 0x8, R26 ;  /* 0x0000000816057824 */ /* 0x000fe200078e021a */
[----:B------:R-:W-:-:S04]  /*d0d0*/  SHF.L.U32 R4, R24, 0x1f, RZ ;  /* 0x0000001f18047819 */ /* 0x000fc800000006ff */
[----:B------:R-:W2:Y:S02]  /*d0e0*/  SYNCS.PHASECHK.TRANS64.TRYWAIT P0, [R5+URZ+0x31c40], R4 ;  /* 0x031c4004050075a7 */ /* 0x000ea4000800017f */
[----:B--2---:R-:W-:Y:S05]  /*d0f0*/  @!P0 BRA `(.L_x_181) ;  /* 0x0000003000008947 */ /* 0x004fea0003800000 */
.L_x_251:
[----:B------:R-:W3:Y:S02]  /*d100*/  S2R R11, SR_TID.X ;  /* 0x00000000000b7919 */ /* 0x000ee40000002100 */
[----:B---3--:R-:W-:-:S04]  /*d110*/  LOP3.LUT R11, R11, 0x7f, RZ, 0xc0, !PT ;  /* 0x0000007f0b0b7812 */ /* 0x008fc800078ec0ff */
[----:B------:R-:W-:-:S13]  /*d120*/  ISETP.NE.AND P0, PT, R11, RZ, PT ;  /* 0x000000ff0b00720c */ /* 0x000fda0003f05270 */
[----:B------:R-:W-:Y:S05]  /*d130*/  @P0 BRA `(.L_x_182) ;  /* 0x0000000000140947 */ /* 0x000fea0003800000 */
[----:B------:R-:W-:Y:S01]  /*d140*/  ISETP.NE.AND P1, PT, R27, RZ, PT ;  /* 0x000000ff1b00720c */ /* 0x000fe20003f25270 */
[----:B--2---:R-:W-:-:S04]  /*d150*/  IMAD.MOV.U32 R4, RZ, RZ, 0x6c00 ;  /* 0x00006c00ff047424 */ /* 0x004fc800078e00ff */
[----:B------:R3:W-:Y:S08]  /*d160*/  SYNCS.ARRIVE.TRANS64 RZ, [R5+URZ+0x31c30], R4 ;  /* 0x031c300405ff79a7 */ /* 0x0007f0000800003f */
[----:B------:R-:W-:Y:S05]  /*d170*/  @!P1 BRA `(.L_x_182) ;  /* 0x0000000000049947 */ /* 0x000fea0003800000 */
[----:B------:R-:W-:Y:S01]  /*d180*/  BPT.TRAP 0x1 ;  /* 0x000000040000795c */ /* 0x000fe20000300000 */
.L_x_182:
[----:B--23--:R-:W-:Y:S01]  /*d190*/  IMAD R4, R22, 0x6c00, R26 ;  /* 0x00006c0016047824 */ /* 0x00cfe200078e021a */
[----:B------:R-:W-:Y:S01]  /*d1a0*/  R2UR UR11, R25 ;  /* 0x00000000190b72ca */ /* 0x000fe200000e0000 */
[----:B------:R-:W-:Y:S01]  /*d1b0*/  UIADD3 UR4, UP0, UR38, 0x370, URZ ;  /* 0x0000037026047890 */ /* 0x000fe2000ff1e03f */
[----:B------:R-:W-:Y:S01]  /*d1c0*/  R2UR UR5, R23 ;  /* 0x00000000170572ca */ /* 0x000fe200000e0000 */
[----:B------:R-:W-:Y:S01]  /*d1d0*/  UMOV UR10, URZ ;  /* 0x0000003f000a7c82 */ /* 0x000fe20008000000 */
[----:B------:R-:W-:Y:S01]  /*d1e0*/  R2UR UR9, R5 ;  /* 0x00000000050972ca */ /* 0x000fe200000e0000 */
[----:B------:R-:W-:Y:S01]  /*d1f0*/  UMOV UR6, 0x0 ;  /* 0x0000000000067882 */ /* 0x000fe20000000000 */
[----:B------:R-:W-:Y:S01]  /*d200*/  R2UR UR8, R4 ;  /* 0x00000000040872ca */ /* 0x000fe200000e0000 */
[----:B------:R-:W-:Y:S01]  /*d210*/  UMOV UR7, 0x14f00000 ;  /* 0x14f0000000077882 */ /* 0x000fe20000000000 */
[----:B------:R-:W-:Y:S01]  /*d220*/  R2UR UR12, R0 ;  /* 0x00000000000c72ca */ /* 0x000fe200000e0000 */
[----:B------:R-:W-:Y:S01]  /*d230*/  UMOV UR16, 0x20 ;  /* 0x0000002000107882 */ /* 0x000fe20000000000 */
[----:B-----5:R-:W-:-:S05]  /*d240*/  R2UR UR13, R7 ;  /* 0x00000000070d72ca */ /* 0x020fca00000e0000 */
[----:B------:R-:W-:Y:S02]  /*d250*/  UIMAD UR11, UR11, 0x90, UR5 ;  /* 0x000000900b0b78a4 */ /* 0x000fe4000f8e0205 */
[----:B------:R-:W-:Y:S02]  /*d260*/  UIADD3 UR9, UR9, 0x31c30, URZ ;  /* 0x00031c3009097890 */ /* 0x000fe4000fffe03f */
[----:B------:R-:W-:Y:S02]  /*d270*/  UIADD3 UR14, UR8, 0x16a00, URZ ;  /* 0x00016a00080e7890 */ /* 0x000fe4000fffe03f */
[----:B------:R-:W-:Y:S02]  /*d280*/  UIADD3.X UR5, URZ, UR39, URZ, UP0, !UPT ;  /* 0x000000273f057290 */ /* 0x000fe400087fe43f */
        /* <DEDUP_REMOVED lines=12> */
.L_x_179:
[----:B------:R-:W2:Y:S01]  /*d350*/  LDL.LU R11, [R1+0xc] ;  /* 0x00000c00010b7983 */ /* 0x000ea20000300800 */
[----:B------:R-:W-:Y:S05]  /*d360*/  WARPSYNC.ALL ;  /* 0x0000000000007948 */ /* 0x000fea0003800000 */
        /* <DEDUP_REMOVED lines=15> */
[----:B------:R-:W-:Y:S01]  /*d460*/  BAR.SYNC.DEFER_BLOCKING 0x8, 0x1a0 ;  /* 0x0206800000007b1d */ /* 0x000fe20000010000 */
[----:B------:R-:W-:Y:S01]  /*d470*/  UIADD3 UR9, UR24, 0x31c00, URZ ;  /* 0x00031c0018097890 */ /* 0x000fe2000fffe03f */
[----:B------:R-:W-:Y:S01]  /*d480*/  @P0 R2UR UR19, R17 ;  /* 0x00000000111302ca */ /* 0x000fe200000e0000 */
[----:B------:R-:W-:-:S03]  /*d490*/  UIADD3 UR16, UR24, 0x10a00, URZ ;  /* 0x00010a0018107890 */ /* 0x000fc6000fffe03f */
[----:B------:R-:W-:Y:S01]  /*d4a0*/  UMOV UR15, 0x12f00000 ;  /* 0x12f00000000f7882 */ /* 0x000fe20000000000 */
[----:B------:R-:W-:Y:S01]  /*d4b0*/  UMOV UR18, 0x20 ;  /* 0x0000002000127882 */ /* 0x000fe20000000000 */
[----:B------:R-:W-:Y:S01]  /*d4c0*/  UMOV UR17, UR9 ;  /* 0x0000000900117c82 */ /* 0x000fe20008000000 */
[----:B------:R-:W-:Y:S01]  /*d4d0*/  UMOV UR22, 0x0 ;  /* 0x0000000000167882 */ /* 0x000fe20000000000 */
[----:B------:R-:W-:Y:S01]  /*d4e0*/  UMOV UR23, 0x12f00000 ;  /* 0x12f0000000177882 */ /* 0x000fe20000000000 */
[----:B------:R-:W-:Y:S01]  /*d4f0*/  BSSY B0, `(.L_x_183) ;  /* 0x0000012000007945 */ /* 0x000fe20003800000 */
[----:B------:R3:W-:Y:S01]  /*d500*/  @P0 SYNCS.ARRIVE.TRANS64 RZ, [R26+URZ+0x31c00], R5 ;  /* 0x031c00051aff09a7 */ /* 0x0007e2000800003f */
[----:B------:R4:W-:Y:S02]  /*d510*/  UTMALDG.4D [UR8], [UR4], desc[UR6] ;  /* 0x00000608040075b4 */ /* 0x0009e40008019000 */
[----:B------:R0:W-:Y:S01]  /*d520*/  UTMALDG.4D [UR16], [UR4], desc[UR14] ;  /* 0x00000e10040075b4 */ /* 0x0001e20008019000 */
[----:B----4-:R-:W-:Y:S01]  /*d530*/  @P0 R2UR UR13, R9 ;  /* 0x00000000090d02ca */ /* 0x010fe200000e0000 */
[----:B------:R-:W-:Y:S01]  /*d540*/  UIADD3 UR8, UR24, 0x13a00, URZ ;  /* 0x00013a0018087890 */ /* 0x000fe2000fffe03f */
[----:B------:R-:W-:Y:S01]  /*d550*/  @P0 R2UR UR12, R18 ;  /* 0x00000000120c02ca */ /* 0x000fe200000e0000 */
[----:B------:R-:W-:Y:S01]  /*d560*/  UMOV UR10, 0x40 ;  /* 0x00000040000a7882 */ /* 0x000fe20000000000 */
[----:B------:R-:W-:-:S13]  /*d570*/  @P0 R2UR UR11, R17 ;  /* 0x00000000110b02ca */ /* 0x000fda00000e0000 */
[----:B------:R0:W-:Y:S01]  /*d580*/  UTMALDG.4D [UR8], [UR4], desc[UR22] ;  /* 0x00001608040075b4 */ /* 0x0001e20008019000 */
[----:B--2---:R-:W-:-:S05]  /*d590*/  VIADD R11, R11, 0x1 ;  /* 0x000000010b0b7836 */ /* 0x004fca0000000000 */
[----:B------:R-:W-:Y:S01]  /*d5a0*/  LEA.HI R4, R11, R11, RZ, 0x1 ;  /* 0x0000000b0b047211 */ /* 0x000fe200078f08ff */
[----:B------:R0:W-:Y:S03]  /*d5b0*/  STL [R1+0xc], R11 ;  /* 0x00000c0b01007387 */ /* 0x0001e60000100800 */
[----:B------:R-:W-:-:S04]  /*d5c0*/  LOP3.LUT R4, R4, 0xfffffffe, RZ, 0xc0, !PT ;  /* 0xfffffffe04047812 */ /* 0x000fc800078ec0ff */
[----:B------:R-:W-:-:S04]  /*d5d0*/  IADD3 R4, R11, -R4, RZ ;  /* 0x800000040b047210 */ /* 0x000fc80007ffe0ff */
[----:B---3--:R-:W-:-:S04]  /*d5e0*/  SHF.L.U32 R5, R4, 0x1f, RZ ;  /* 0x0000001f04057819 */ /* 0x008fc800000006ff */
[----:B------:R-:W2:Y:S02]  /*d5f0*/  SYNCS.PHASECHK.TRANS64.TRYWAIT P0, [R26+URZ+0x31c20], R5 ;  /* 0x031c20051a0075a7 */ /* 0x000ea4000800017f */
[----:B0-2---:R-:W-:Y:S05]  /*d600*/  @!P0 BRA `(.L_x_184) ;  /* 0x0000002800d08947 */ /* 0x005fea0003800000 */
.L_x_252:
[----:B------:R-:W-:Y:S05]  /*d610*/  BSYNC B0 ;  /* 0x0000000000007941 */ /* 0x000fea0003800000 */
.L_x_183:
[----:B------:R-:W2:Y:S01]  /*d620*/  LDL.LU R4, [R1+0x8] ;  /* 0x0000080001047983 */ /* 0x000ea20000300800 */
[----:B------:R-:W-:Y:S01]  /*d630*/  BSSY B0, `(.L_x_185) ;  /* 0x0000167000007945 */ /* 0x000fe20003800000 */
[----:B--2---:R-:W-:-:S13]  /*d640*/  ISETP.GE.AND P0, PT, R4, 0x91, PT ;  /* 0x000000910400780c */ /* 0x004fda0003f06270 */
[----:B------:R-:W-:Y:S05]  /*d650*/  @!P0 BRA `(.L_x_186) ;  /* 0x0000001400908947 */ /* 0x000fea0003800000 */
[----:B------:R-:W-:Y:S01]  /*d660*/  IMAD.MOV R11, RZ, RZ, -R29 ;  /* 0x000000ffff0b7224 */ /* 0x000fe200078e0a1d */
[----:B------:R-:W-:Y:S01]  /*d670*/  BSSY B1, `(.L_x_187) ;  /* 0x000007a000017945 */ /* 0x000fe20003800000 */
[----:B------:R-:W-:Y:S02]  /*d680*/  IMAD.MOV.U32 R4, RZ, RZ, 0x1 ;  /* 0x00000001ff047424 */ /* 0x000fe400078e00ff */
[----:B------:R-:W-:-:S03]  /*d690*/  VIADD R9, R29, 0xfffffffe ;  /* 0xfffffffe1d097836 */ /* 0x000fc60000000000 */
[----:B------:R-:W-:-:S05]  /*d6a0*/  VIADDMNMX R11, R11, R4, 0xffffffff, !PT ;  /* 0xffffffff0b0b7446 */ /* 0x000fca0007800104 */
[----:B------:R-:W-:-:S05]  /*d6b0*/  IMAD.IADD R4, R29, 0x1, R11 ;  /* 0x000000011d047824 */ /* 0x000fca00078e020b */
[----:B------:R-:W-:-:S04]  /*d6c0*/  LOP3.LUT R4, R4, 0x1, RZ, 0xc0, !PT ;  /* 0x0000000104047812 */ /* 0x000fc800078ec0ff */
[----:B------:R-:W-:-:S13]  /*d6d0*/  ISETP.NE.U32.AND P0, PT, R4, 0x1, PT ;  /* 0x000000010400780c */ /* 0x000fda0003f05070 */
[----:B------:R-:W-:Y:S05]  /*d6e0*/  @P0 BRA `(.L_x_188) ;  /* 0x0000000400c80947 */ /* 0x000fea0003800000 */
[----:B------:R-:W-:Y:S01]  /*d6f0*/  VIADD R12, R22, 0x1 ;  /* 0x00000001160c7836 */ /* 0x000fe20000000000 */
[----:B------:R-:W-:Y:S04]  /*d700*/  BSSY B2, `(.L_x_189) ;  /* 0x000006d000027945 */ /* 0x000fe80003800000 */
[----:B------:R-:W-:-:S04]  /*d710*/  ISETP.NE.AND P0, PT, R12, 0x2, PT ;  /* 0x000000020c00780c */ /* 0x000fc80003f05270 */
[----:B------:R-:W-:Y:S02]  /*d720*/  SEL R13, RZ, 0x1, P0 ;  /* 0x00000001ff0d7807 */ /* 0x000fe40000000000 */
[----:B------:R-:W-:Y:S02]  /*d730*/  SEL R12, R12, RZ, P0 ;  /* 0x000000ff0c0c7207 */ /* 0x000fe40000000000 */
[----:B------:R-:W-:Y:S01]  /*d740*/  LOP3.LUT R13, R24, R13, RZ, 0x3c, !PT ;  /* 0x0000000d180d7212 */ /* 0x000fe200078e3cff */
[----:B------:R-:W-:Y:S06]  /*d750*/  @!P6 BRA `(.L_x_190) ;  /* 0x00000004009ce947 */ /* 0x000fec0003800000 */
[----:B------:R-:W-:Y:S01]  /*d760*/  ISETP.NE.U32.AND P0, PT, R2, RZ, PT ;  /* 0x000000ff0200720c */ /* 0x000fe20003f05070 */
[----:B------:R-:W-:-:S03]  /*d770*/  IMAD.MOV.U32 R4, RZ, RZ, R7 ;  /* 0x000000ffff047224 */ /* 0x000fc600078e0007 */
[----:B------:R-:W-:-:S13]  /*d780*/  ISETP.NE.AND.EX P0, PT, R3, RZ, PT, P0 ;  /* 0x000000ff0300720c */ /* 0x000fda0003f05300 */
[----:B------:R-:W-:Y:S05]  /*d790*/  @!P0 BRA `(.L_x_191) ;  /* 0x0000000000488947 */ /* 0x000fea0003800000 */
[----:B------:R-:W2:Y:S01]  /*d7a0*/  LDC R17, c[0x0][0x41c] ;  /* 0x00010700ff117b82 */ /* 0x000ea20000000800 */
[----:B------:R-:W-:Y:S01]  /*d7b0*/  MOV R14, R9 ;  /* 0x00000009000e7202 */ /* 0x000fe20000000f00 */
[----:B------:R-:W-:Y:S02]  /*d7c0*/  ULDC.64 UR4, c[0x0][0x408] ;  /* 0x0001020000047ab9 */ /* 0x000fe40000000a00 */
[----:B------:R-:W-:-:S04]  /*d7d0*/  IMAD R15, R8, UR4, RZ ;  /* 0x00000004080f7c24 */ /* 0x000fc8000f8e02ff */
[----:B------:R-:W-:Y:S01]  /*d7e0*/  IMAD R15, R6, UR5, R15 ;  /* 0x00000005060f7c24 */ /* 0x000fe2000f8e020f */
[----:B--2---:R-:W-:-:S13]  /*d7f0*/  ISETP.NE.AND P0, PT, R17, 0x1, PT ;  /* 0x000000011100780c */ /* 0x004fda0003f05270 */
[----:B0-----:R-:W0:Y:S02]  /*d800*/  @P0 LDC.64 R4, c[0x0][0x420] ;  /* 0x00010800ff040b82 */ /* 0x001e240000000a00 */
[----:B0-----:R-:W-:-:S05]  /*d810*/  @P0 IMAD.HI.U32 R4, R9, R4, RZ ;  /* 0x0000000409040227 */ /* 0x001fca00078e00ff */
[----:B------:R-:W-:-:S04]  /*d820*/  @P0 SHF.R.U32.HI R14, RZ, R5, R4 ;  /* 0x00000005ff0e0219 */ /* 0x000fc80000011604 */
[--C-:B------:R-:W-:Y:S01]  /*d830*/  SHF.R.S32.HI R5, RZ, 0x1f, R14.reuse ;  /* 0x0000001fff057819 */ /* 0x100fe2000001140e */
[----:B------:R-:W-:-:S04]  /*d840*/  IMAD.MOV.U32 R4, RZ, RZ, R14 ;  /* 0x000000ffff047224 */ /* 0x000fc800078e000e */
[----:B------:R-:W-:-:S04]  /*d850*/  IMAD.WIDE.U32 R4, R6, UR4, R4 ;  /* 0x0000000406047c25 */ /* 0x000fc8000f8e0004 */
[----:B------:R-:W-:Y:S01]  /*d860*/  IMAD.IADD R15, R15, 0x1, R5 ;  /* 0x000000010f0f7824 */ /* 0x000fe200078e0205 */
[----:B------:R-:W-:-:S04]  /*d870*/  LEA R2, P0, R4, R2, 0x2 ;  /* 0x0000000204027211 */ /* 0x000fc800078010ff */
[----:B------:R-:W-:Y:S01]  /*d880*/  LEA.HI.X R3, R4, R3, R15, 0x2, P0 ;  /* 0x0000000304037211 */ /* 0x000fe200000f140f */
[----:B------:R-:W-:-:S04]  /*d890*/  IMAD.MOV R4, RZ, RZ, -R14 ;  /* 0x000000ffff047224 */ /* 0x000fc800078e0a0e */
[----:B------:R-:W-:Y:S02]  /*d8a0*/  IMAD R9, R17, R4, R9 ;  /* 0x0000000411097224 */ /* 0x000fe400078e0209 */
[----:B------:R2:W5:Y:S05]  /*d8b0*/  LDG.E R4, desc[UR60][R2.64] ;  /* 0x0000003c02047981 */ /* 0x00056a000c1e1900 */
.L_x_191:
[----:B--2---:R-:W-:Y:S01]  /*d8c0*/  IMAD R3, R12, 0x8, R26 ;  /* 0x000000080c037824 */ /* 0x004fe200078e021a */
[----:B------:R-:W-:-:S04]  /*d8d0*/  SHF.L.U32 R2, R13, 0x1f, RZ ;  /* 0x0000001f0d027819 */ /* 0x000fc800000006ff */
[----:B------:R-:W2:Y:S02]  /*d8e0*/  SYNCS.PHASECHK.TRANS64.TRYWAIT P0, [R3+URZ+0x31c40], R2 ;  /* 0x031c4002030075a7 */ /* 0x000ea4000800017f */
[----:B--2---:R-:W-:Y:S05]  /*d8f0*/  @!P0 BRA `(.L_x_192) ;  /* 0x0000002800288947 */ /* 0x004fea0003800000 */
.L_x_253:
[----:B0-----:R-:W0:Y:S02]  /*d900*/  S2R R5, SR_TID.X ;  /* 0x0000000000057919 */ /* 0x001e240000002100 */
[----:B0-----:R-:W-:-:S04]  /*d910*/  LOP3.LUT R5, R5, 0x7f, RZ, 0xc0, !PT ;  /* 0x0000007f05057812 */ /* 0x001fc800078ec0ff */
[----:B------:R-:W-:-:S13]  /*d920*/  ISETP.NE.AND P1, PT, R5, RZ, PT ;  /* 0x000000ff0500720c */ /* 0x000fda0003f25270 */
[----:B------:R-:W-:Y:S05]  /*d930*/  @P1 BRA `(.L_x_193) ;  /* 0x0000000000141947 */ /* 0x000fea0003800000 */
[----:B------:R-:W-:Y:S01]  /*d940*/  ISETP.NE.AND P0, PT, R27, RZ, PT ;  /* 0x000000ff1b00720c */ /* 0x000fe20003f05270 */
[----:B--2---:R-:W-:-:S04]  /*d950*/  IMAD.MOV.U32 R2, RZ, RZ, 0x6c00 ;  /* 0x00006c00ff027424 */ /* 0x004fc800078e00ff */
[----:B------:R0:W-:Y:S08]  /*d960*/  SYNCS.ARRIVE.TRANS64 RZ, [R3+URZ+0x31c30], R2 ;  /* 0x031c300203ff79a7 */ /* 0x0001f0000800003f */
[----:B------:R-:W-:Y:S05]  /*d970*/  @!P0 BRA `(.L_x_193) ;  /* 0x0000000000048947 */ /* 0x000fea0003800000 */
[----:B------:R-:W-:Y:S01]  /*d980*/  BPT.TRAP 0x1 ;  /* 0x000000040000795c */ /* 0x000fe20000300000 */
.L_x_193:
[----:B0-2---:R-:W-:Y:S01]  /*d990*/  IMAD R2, R12, 0x6c00, R26 ;  /* 0x00006c000c027824 */ /* 0x005fe200078e021a */
        /* <DEDUP_REMOVED lines=9> */
[----:B------:R-:W-:Y:S01]  /*da30*/  VIADD R3, R26, 0x31c00 ;  /* 0x00031c001a037836 */ /* 0x000fe20000000000 */
[----:B-----5:R-:W-:Y:S01]  /*da40*/  R2UR UR13, R4 ;  /* 0x00000000040d72ca */ /* 0x020fe200000e0000 */
[----:B------:R-:W-:Y:S01]  /*da50*/  UMOV UR16, 0x20 ;  /* 0x0000002000107882 */ /* 0x000fe20000000000 */
[----:B------:R-:W-:Y:S01]  /*da60*/  UMOV UR17, 0x40 ;  /* 0x0000004000117882 */ /* 0x000fe20000000000 */
[----:B------:R-:W-:-:S02]  /*da70*/  SHF.L.U32 R5, R24, 0x1f, RZ ;  /* 0x0000001f18057819 */ /* 0x000fc400000006ff */
[----:B------:R-:W-:Y:S01]  /*da80*/  UIMAD UR11, UR11, 0x90, UR5 ;  /* 0x000000900b0b78a4 */ /* 0x000fe2000f8e0205 */
[----:B------:R-:W-:Y:S01]  /*da90*/  LEA R2, R22, R3, 0x3 ;  /* 0x0000000316027211 */ /* 0x000fe200078e18ff */
[----:B------:R-:W-:Y:S02]  /*daa0*/  UIADD3 UR9, UR9, 0x31c30, URZ ;  /* 0x00031c3009097890 */ /* 0x000fe4000fffe03f */
[----:B------:R-:W-:Y:S02]  /*dab0*/  UIADD3 UR8, UR14, 0x16a00, URZ ;  /* 0x00016a000e087890 */ /* 0x000fe4000fffe03f */
[----:B------:R-:W-:Y:S02]  /*dac0*/  UIADD3.X UR5, URZ, UR39, URZ, UP0, !UPT ;  /* 0x000000273f057290 */ /* 0x000fe400087fe43f */
[----:B------:R-:W-:Y:S02]  /*dad0*/  UIADD3 UR15, UR14, 0x18e00, URZ ;  /* 0x00018e000e0f7890 */ /* 0x000fe4000fffe03f */
[----:B------:R-:W-:-:S05]  /*dae0*/  UIADD3 UR14, UR14, 0x1b200, URZ ;  /* 0x0001b2000e0e7890 */ /* 0x000fca000fffe03f */
[----:B------:R0:W-:Y:S02]  /*daf0*/  UTMALDG.4D [UR8], [UR4], desc[UR6] ;  /* 0x00000608040075b4 */ /* 0x0001e40008019000 */
[----:B0-----:R-:W-:Y:S01]  /*db00*/  UMOV UR8, UR15 ;  /* 0x0000000f00087c82 */ /* 0x001fe20008000000 */
[----:B------:R-:W-:Y:S02]  /*db10*/  UMOV UR10, UR16 ;  /* 0x00000010000a7c82 */ /* 0x000fe40008000000 */
[----:B------:R0:W-:Y:S02]  /*db20*/  UTMALDG.4D [UR8], [UR4], desc[UR6] ;  /* 0x00000608040075b4 */ /* 0x0001e40008019000 */
[----:B0-----:R-:W-:Y:S01]  /*db30*/  UMOV UR8, UR14 ;  /* 0x0000000e00087c82 */ /* 0x001fe20008000000 */
[----:B------:R-:W-:Y:S02]  /*db40*/  UMOV UR10, UR17 ;  /* 0x00000011000a7c82 */ /* 0x000fe40008000000 */
[----:B------:R0:W-:Y:S01]  /*db50*/  UTMALDG.4D [UR8], [UR4], desc[UR6] ;  /* 0x00000608040075b4 */ /* 0x0001e20008019000 */
[----:B------:R-:W2:Y:S02]  /*db60*/  SYNCS.PHASECHK.TRANS64.TRYWAIT P0, [R2+URZ+0x60], R5 ;  /* 0x00006005020075a7 */ /* 0x000ea4000800017f */
[----:B0-2---:R-:W-:Y:S05]  /*db70*/  @!P0 BRA `(.L_x_194) ;  /* 0x00000024009c8947 */ /* 0x005fea0003800000 */
.L_x_254:
[----:B------:R-:W-:Y:S05]  /*db80*/  @P1 BRA `(.L_x_195) ;  /* 0x0000000000181947 */ /* 0x000fea0003800000 */
[----:B------:R-:W-:Y:S01]  /*db90*/  ISETP.NE.AND P0, PT, R27, RZ, PT ;  /* 0x000000ff1b00720c */ /* 0x000fe20003f05270 */
[----:B0-----:R-:W-:Y:S02]  /*dba0*/  IMAD R2, R22, 0x8, R26 ;  /* 0x0000000816027824 */ /* 0x001fe400078e021a */
[----:B------:R-:W-:-:S04]  /*dbb0*/  IMAD.MOV.U32 R3, RZ, RZ, 0x6c00 ;  /* 0x00006c00ff037424 */ /* 0x000fc800078e00ff */
[----:B------:R2:W-:Y:S06]  /*dbc0*/  SYNCS.ARRIVE.TRANS64 RZ, [R2+URZ+0x31c50], R3 ;  /* 0x031c500302ff79a7 */ /* 0x0005ec000800003f */
[----:B------:R-:W-:Y:S05]  /*dbd0*/  @!P0 BRA `(.L_x_195) ;  /* 0x0000000000048947 */ /* 0x000fea0003800000 */
[----:B------:R-:W-:Y:S01]  /*dbe0*/  BPT.TRAP 0x1 ;  /* 0x000000040000795c */ /* 0x000fe20000300000 */
.L_x_195:
[C-C-:B0-2---:R-:W-:Y:S01]  /*dbf0*/  IMAD R2, R22.reuse, 0x8, R26.reuse ;  /* 0x0000000816027824 */ /* 0x145fe200078e021a */
[----:B------:R-:W-:Y:S01]  /*dc00*/  R2UR UR11, R25 ;  /* 0x00000000190b72ca */ /* 0x000fe200000e0000 */
[----:B------:R-:W-:Y:S01]  /*dc10*/  IMAD R3, R22, 0x6c00, R26 ;  /* 0x00006c0016037824 */ /* 0x000fe200078e021a */
        /* <DEDUP_REMOVED lines=12> */
[----:B------:R-:W-:Y:S02]  /*dce0*/  UIMAD UR11, UR11, 0x90, UR5 ;  /* 0x000000900b0b78a4 */ /* 0x000fe4000f8e0205 */
[----:B------:R-:W-:Y:S02]  /*dcf0*/  UIADD3 UR9, UR9, 0x31c50, URZ ;  /* 0x00031c5009097890 */ /* 0x000fe4000fffe03f */
[----:B------:R-:W-:Y:S02]  /*dd00*/  UIADD3 UR8, UR15, 0x200, URZ ;  /* 0x000002000f087890 */ /* 0x000fe4000fffe03f */
[----:B------:R-:W-:Y:S02]  /*dd10*/  UIADD3.X UR5, URZ, UR39, URZ, UP0, !UPT ;  /* 0x000000273f057290 */ /* 0x000fe400087fe43f */
[----:B------:R-:W-:Y:S02]  /*dd20*/  UIADD3 UR14, UR15, 0x2600, URZ ;  /* 0x000026000f0e7890 */ /* 0x000fe4000fffe03f */
[----:B------:R-:W-:-:S05]  /*dd30*/  UIADD3 UR15, UR15, 0x4a00, URZ ;  /* 0x00004a000f0f7890 */ /* 0x000fca000fffe03f */
[----:B------:R0:W-:Y:S02]  /*dd40*/  UTMALDG.4D [UR8], [UR4], desc[UR6] ;  /* 0x00000608040075b4 */ /* 0x0001e40008019000 */
[----:B0-----:R-:W-:Y:S01]  /*dd50*/  UMOV UR8, UR14 ;  /* 0x0000000e00087c82 */ /* 0x001fe20008000000 */
[----:B------:R-:W-:Y:S01]  /*dd60*/  UMOV UR10, UR16 ;  /* 0x00000010000a7c82 */ /* 0x000fe20008000000 */
[----:B------:R-:W-:Y:S01]  /*dd70*/  UMOV UR14, 0x40 ;  /* 0x00000040000e7882 */ /* 0x000fe20000000000 */
[----:B------:R0:W-:Y:S02]  /*dd80*/  UTMALDG.4D [UR8], [UR4], desc[UR6] ;  /* 0x00000608040075b4 */ /* 0x0001e40008019000 */
[----:B0-----:R-:W-:Y:S01]  /*dd90*/  UMOV UR8, UR15 ;  /* 0x0000000f00087c82 */ /* 0x001fe20008000000 */
[----:B------:R-:W-:Y:S02]  /*dda0*/  UMOV UR10, UR14 ;  /* 0x0000000e000a7c82 */ /* 0x000fe40008000000 */
[----:B------:R2:W-:Y:S02]  /*ddb0*/  UTMALDG.4D [UR8], [UR4], desc[UR6] ;  /* 0x00000608040075b4 */ /* 0x0005e40008019000 */
[----:B--2---:R-:W-:Y:S01]  /*ddc0*/  NOP ;  /* 0x0000000000007918 */ /* 0x004fe20000000000 */
.L_x_190:
[----:B------:R-:W-:Y:S05]  /*ddd0*/  BSYNC B2 ;  /* 0x0000000000027941 */ /* 0x000fea0003800000 */
.L_x_189:
[----:B------:R-:W-:Y:S01]  /*dde0*/  VIADD R9, R29, 0xfffffffd ;  /* 0xfffffffd1d097836 */ /* 0x000fe20000000000 */
[----:B------:R-:W-:Y:S01]  /*ddf0*/  MOV R22, R12 ;  /* 0x0000000c00167202 */ /* 0x000fe20000000f00 */
[----:B------:R-:W-:-:S07]  /*de00*/  IMAD.MOV.U32 R24, RZ, RZ, R13 ;  /* 0x000000ffff187224 */ /* 0x000fce00078e000d */
.L_x_188:
[----:B------:R-:W-:Y:S05]  /*de10*/  BSYNC B1 ;  /* 0x0000000000017941 */ /* 0x000fea0003800000 */
.L_x_187:
[----:B------:R-:W-:-:S05]  /*de20*/  IMAD.MOV R11, RZ, RZ, -R11 ;  /* 0x000000ffff0b7224 */ /* 0x000fca00078e0a0b */
[----:B------:R-:W-:-:S13]  /*de30*/  ISETP.NE.AND P0, PT, R10, R11, PT ;  /* 0x0000000b0a00720c */ /* 0x000fda0003f05270 */
[----:B------:R-:W-:Y:S05]  /*de40*/  @!P0 BRA `(.L_x_186) ;  /* 0x0000000c00948947 */ /* 0x000fea0003800000 */
[----:B------:R-:W-:-:S07]  /*de50*/  IMAD.MOV.U32 R4, RZ, RZ, R7 ;  /* 0x000000ffff047224 */ /* 0x000fce00078e0007 */
.L_x_210:
[----:B------:R-:W-:Y:S01]  /*de60*/  VIADD R10, R22, 0x1 ;  /* 0x00000001160a7836 */ /* 0x000fe20000000000 */
[----:B------:R-:W-:Y:S05]  /*de70*/  YIELD ;  /* 0x0000000000007946 */ /* 0x000fea0003800000 */
[----:B------:R-:W-:Y:S01]  /*de80*/  ISETP.NE.AND P0, PT, R10, 0x2, PT ;  /* 0x000000020a00780c */ /* 0x000fe20003f05270 */
[----:B------:R-:W-:Y:S03]  /*de90*/  BSSY B1, `(.L_x_196) ;  /* 0x000006c000017945 */ /* 0x000fe60003800000 */
[----:B------:R-:W-:-:S02]  /*dea0*/  SEL R11, RZ, 0x1, P0 ;  /* 0x00000001ff0b7807 */ /* 0x000fc40000000000 */
[----:B------:R-:W-:Y:S02]  /*deb0*/  SEL R10, R10, RZ, P0 ;  /* 0x000000ff0a0a7207 */ /* 0x000fe40000000000 */
[----:B------:R-:W-:Y:S01]  /*dec0*/  LOP3.LUT R11, R24, R11, RZ, 0x3c, !PT ;  /* 0x0000000b180b7212 */ /* 0x000fe200078e3cff */
[----:B------:R-:W-:Y:S06]  /*ded0*/  @!P6 BRA `(.L_x_197) ;  /* 0x00000004009ce947 */ /* 0x000fec0003800000 */
[----:B------:R-:W-:Y:S01]  /*dee0*/  ULDC.64 UR4, c[0x0][0x3f8] ;  /* 0x0000fe0000047ab9 */ /* 0x000fe20000000a00 */
[----:B------:R-:W-:Y:S01]  /*def0*/  IMAD.MOV.U32 R12, RZ, RZ, R9 ;  /* 0x000000ffff0c7224 */ /* 0x000fe200078e0009 */
[----:B------:R-:W-:-:S04]  /*df00*/  ISETP.NE.U32.AND P0, PT, RZ, UR4, PT ;  /* 0x00000004ff007c0c */ /* 0x000fc8000bf05070 */
[----:B------:R-:W-:-:S13]  /*df10*/  ISETP.NE.AND.EX P0, PT, RZ, UR5, PT, P0 ;  /* 0x00000005ff007c0c */ /* 0x000fda000bf05300 */
[----:B------:R-:W-:Y:S05]  /*df20*/  @!P0 BRA `(.L_x_198) ;  /* 0x0000000000488947 */ /* 0x000fea0003800000 */
[----:B------:R-:W2:Y:S01]  /*df30*/  LDC R12, c[0x0][0x41c] ;  /* 0x00010700ff0c7b82 */ /* 0x000ea20000000800 */
[----:B------:R-:W-:Y:S01]  /*df40*/  IMAD.MOV.U32 R13, RZ, RZ, R9 ;  /* 0x000000ffff0d7224 */ /* 0x000fe200078e0009 */
[----:B------:R-:W-:Y:S02]  /*df50*/  ULDC.64 UR6, c[0x0][0x408] ;  /* 0x0001020000067ab9 */ /* 0x000fe40000000a00 */
[----:B0-----:R-:W-:-:S04]  /*df60*/  IMAD R5, R8, UR6, RZ ;  /* 0x0000000608057c24 */ /* 0x001fc8000f8e02ff */
[----:B------:R-:W-:Y:S01]  /*df70*/  IMAD R5, R6, UR7, R5 ;  /* 0x0000000706057c24 */ /* 0x000fe2000f8e0205 */
[----:B--2---:R-:W-:-:S13]  /*df80*/  ISETP.NE.AND P0, PT, R12, 0x1, PT ;  /* 0x000000010c00780c */ /* 0x004fda0003f05270 */
[----:B------:R-:W0:Y:S02]  /*df90*/  @P0 LDC.64 R2, c[0x0][0x420] ;  /* 0x00010800ff020b82 */ /* 0x000e240000000a00 */
[----:B0-----:R-:W-:-:S05]  /*dfa0*/  @P0 IMAD.HI.U32 R2, R9, R2, RZ ;  /* 0x0000000209020227 */ /* 0x001fca00078e00ff */
[----:B------:R-:W-:-:S04]  /*dfb0*/  @P0 SHF.R.U32.HI R13, RZ, R3, R2 ;  /* 0x00000003ff0d0219 */ /* 0x000fc80000011602 */
[----:B------:R-:W-:Y:S02]  /*dfc0*/  SHF.R.S32.HI R3, RZ, 0x1f, R13 ;  /* 0x0000001fff037819 */ /* 0x000fe4000001140d */
[----:B------:R-:W-:-:S05]  /*dfd0*/  MOV R2, R13 ;  /* 0x0000000d00027202 */ /* 0x000fca0000000f00 */
[----:B------:R-:W-:-:S04]  /*dfe0*/  IMAD.WIDE.U32 R2, R6, UR6, R2 ;  /* 0x0000000606027c25 */ /* 0x000fc8000f8e0002 */
[----:B------:R-:W-:Y:S01]  /*dff0*/  IMAD.IADD R3, R5, 0x1, R3 ;  /* 0x0000000105037824 */ /* 0x000fe200078e0203 */
[----:B------:R-:W-:-:S04]  /*e000*/  LEA R4, P0, R2, UR4, 0x2 ;  /* 0x0000000402047c11 */ /* 0x000fc8000f8010ff */
[----:B------:R-:W-:-:S05]  /*e010*/  LEA.HI.X R5, R2, UR5, R3, 0x2, P0 ;  /* 0x0000000502057c11 */ /* 0x000fca00080f1403 */
[----:B------:R2:W5:Y:S01]  /*e020*/  LDG.E R4, desc[UR60][R4.64] ;  /* 0x0000003c04047981 */ /* 0x000562000c1e1900 */
[----:B------:R-:W-:-:S04]  /*e030*/  IMAD.MOV R2, RZ, RZ, -R13 ;  /* 0x000000ffff027224 */ /* 0x000fc800078e0a0d */
[----:B------:R-:W-:-:S07]  /*e040*/  IMAD R12, R12, R2, R9 ;  /* 0x000000020c0c7224 */ /* 0x000fce00078e0209 */
.L_x_198:
[----:B------:R-:W-:Y:S01]  /*e050*/  IMAD R3, R10, 0x8, R26 ;  /* 0x000000080a037824 */ /* 0x000fe200078e021a */
[----:B------:R-:W-:-:S04]  /*e060*/  SHF.L.U32 R2, R11, 0x1f, RZ ;  /* 0x0000001f0b027819 */ /* 0x000fc800000006ff */
[----:B------:R-:W3:Y:S02]  /*e070*/  SYNCS.PHASECHK.TRANS64.TRYWAIT P0, [R3+URZ+0x31c40], R2 ;  /* 0x031c4002030075a7 */ /* 0x000ee4000800017f */
[----:B---3--:R-:W-:Y:S05]  /*e080*/  @!P0 BRA `(.L_x_199) ;  /* 0x00000020006c8947 */ /* 0x008fea0003800000 */
.L_x_255:
[----:B0-2---:R-:W0:Y:S02]  /*e090*/  S2R R5, SR_TID.X ;  /* 0x0000000000057919 */ /* 0x005e240000002100 */
[----:B0-----:R-:W-:-:S04]  /*e0a0*/  LOP3.LUT R5, R5, 0x7f, RZ, 0xc0, !PT ;  /* 0x0000007f05057812 */ /* 0x001fc800078ec0ff */
[----:B------:R-:W-:-:S13]  /*e0b0*/  ISETP.NE.AND P0, PT, R5, RZ, PT ;  /* 0x000000ff0500720c */ /* 0x000fda0003f05270 */
[----:B------:R-:W-:Y:S05]  /*e0c0*/  @P0 BRA `(.L_x_200) ;  /* 0x0000000000140947 */ /* 0x000fea0003800000 */
[----:B------:R-:W-:Y:S01]  /*e0d0*/  ISETP.NE.AND P1, PT, R27, RZ, PT ;  /* 0x000000ff1b00720c */ /* 0x000fe20003f25270 */
[----:B---3--:R-:W-:-:S04]  /*e0e0*/  IMAD.MOV.U32 R2, RZ, RZ, 0x6c00 ;  /* 0x00006c00ff027424 */ /* 0x008fc800078e00ff */
[----:B------:R0:W-:Y:S08]  /*e0f0*/  SYNCS.ARRIVE.TRANS64 RZ, [R3+URZ+0x31c30], R2 ;  /* 0x031c300203ff79a7 */ /* 0x0001f0000800003f */
[----:B------:R-:W-:Y:S05]  /*e100*/  @!P1 BRA `(.L_x_200) ;  /* 0x0000000000049947 */ /* 0x000fea0003800000 */
[----:B------:R-:W-:Y:S01]  /*e110*/  BPT.TRAP 0x1 ;  /* 0x000000040000795c */ /* 0x000fe20000300000 */
.L_x_200:
[----:B0--3--:R-:W-:Y:S01]  /*e120*/  IMAD R2, R10, 0x6c00, R26 ;  /* 0x00006c000a027824 */ /* 0x009fe200078e021a */
        /* <DEDUP_REMOVED lines=10> */
[----:B-----5:R-:W-:Y:S01]  /*e1d0*/  R2UR UR13, R4 ;  /* 0x00000000040d72ca */ /* 0x020fe200000e0000 */
[----:B------:R-:W-:Y:S01]  /*e1e0*/  VIADD R3, R26, 0x31c00 ;  /* 0x00031c001a037836 */ /* 0x000fe20000000000 */
[----:B------:R-:W-:Y:S01]  /*e1f0*/  UMOV UR17, 0x40 ;  /* 0x0000004000117882 */ /* 0x000fe20000000000 */
[----:B------:R-:W-:-:S02]  /*e200*/  SHF.L.U32 R24, R24, 0x1f, RZ ;  /* 0x0000001f18187819 */ /* 0x000fc400000006ff */
[----:B------:R-:W-:Y:S01]  /*e210*/  UIMAD UR11, UR11, 0x90, UR5 ;  /* 0x000000900b0b78a4 */ /* 0x000fe2000f8e0205 */
[----:B------:R-:W-:Y:S01]  /*e220*/  IMAD R3, R22, 0x8, R3 ;  /* 0x0000000816037824 */ /* 0x000fe200078e0203 */
        /* <DEDUP_REMOVED lines=14> */
.L_x_256:
[----:B------:R-:W-:Y:S05]  /*e310*/  @P0 BRA `(.L_x_202) ;  /* 0x0000000000140947 */ /* 0x000fea0003800000 */
[----:B------:R-:W-:Y:S02]  /*e320*/  ISETP.NE.AND P1, PT, R27, RZ, PT ;  /* 0x000000ff1b00720c */ /* 0x000fe40003f25270 */
[----:B------:R-:W-:-:S04]  /*e330*/  MOV R2, 0x6c00 ;  /* 0x00006c0000027802 */ /* 0x000fc80000000f00 */
[----:B------:R2:W-:Y:S07]  /*e340*/  SYNCS.ARRIVE.TRANS64 RZ, [R3+URZ+0x50], R2 ;  /* 0x0000500203ff79a7 */ /* 0x0005ee000800003f */
[----:B------:R-:W-:Y:S05]  /*e350*/  @!P1 BRA `(.L_x_202) ;  /* 0x0000000000049947 */ /* 0x000fea0003800000 */
[----:B------:R-:W-:Y:S01]  /*e360*/  BPT.TRAP 0x1 ;  /* 0x000000040000795c */ /* 0x000fe20000300000 */
.L_x_202:
        /* <DEDUP_REMOVED lines=11> */
[----:B------:R-:W-:Y:S01]  /*e420*/  R2UR UR12, R0 ;  /* 0x00000000000c72ca */ /* 0x000fe200000e0000 */
[----:B------:R-:W-:-:S02]  /*e430*/  IMAD.MOV.U32 R25, RZ, RZ, R12 ;  /* 0x000000ffff197224 */ /* 0x000fc400078e000c */
[----:B------:R-:W-:Y:S02]  /*e440*/  IMAD.MOV.U32 R7, RZ, RZ, R4 ;  /* 0x000000ffff077224 */ /* 0x000fe400078e0004 */
[----:B------:R-:W-:Y:S02]  /*e450*/  UIMAD UR11, UR11, 0x90, UR5 ;  /* 0x000000900b0b78a4 */ /* 0x000fe4000f8e0205 */
[----:B------:R-:W-:Y:S02]  /*e460*/  UIADD3 UR9, UR9, 0x50, URZ ;  /* 0x0000005009097890 */ /* 0x000fe4000fffe03f */
[----:B------:R-:W-:Y:S02]  /*e470*/  UIADD3 UR14, UR8, 0x200, URZ ;  /* 0x00000200080e7890 */ /* 0x000fe4000fffe03f */
[----:B------:R-:W-:Y:S02]  /*e480*/  UIADD3.X UR5, URZ, UR39, URZ, UP0, !UPT ;  /* 0x000000273f057290 */ /* 0x000fe400087fe43f */
[----:B------:R-:W-:-:S02]  /*e490*/  UIADD3 UR15, UR8, 0x2600, URZ ;  /* 0x00002600080f7890 */ /* 0x000fc4000fffe03f */
        /* <DEDUP_REMOVED lines=11> */
.L_x_197:
[----:B------:R-:W-:Y:S05]  /*e550*/  BSYNC B1 ;  /* 0x0000000000017941 */ /* 0x000fea0003800000 */
.L_x_196:
[----:B------:R-:W-:Y:S01]  /*e560*/  VIADD R22, R10, 0x1 ;  /* 0x000000010a167836 */ /* 0x000fe20000000000 */
[----:B------:R-:W-:Y:S04]  /*e570*/  BSSY B1, `(.L_x_203) ;  /* 0x000006e000017945 */ /* 0x000fe80003800000 */
[----:B------:R-:W-:-:S04]  /*e580*/  ISETP.NE.AND P0, PT, R22, 0x2, PT ;  /* 0x000000021600780c */ /* 0x000fc80003f05270 */
[----:B0-----:R-:W-:Y:S02]  /*e590*/  SEL R24, RZ, 0x1, P0 ;  /* 0x00000001ff187807 */ /* 0x001fe40000000000 */
[----:B------:R-:W-:Y:S02]  /*e5a0*/  SEL R22, R22, RZ, P0 ;  /* 0x000000ff16167207 */ /* 0x000fe40000000000 */
[----:B------:R-:W-:Y:S01]  /*e5b0*/  LOP3.LUT R24, R11, R24, RZ, 0x3c, !PT ;  /* 0x000000180b187212 */ /* 0x000fe200078e3cff */
[----:B------:R-:W-:Y:S06]  /*e5c0*/  @!P6 BRA `(.L_x_204) ;  /* 0x0000000400a0e947 */ /* 0x000fec0003800000 */
[----:B------:R-:W-:Y:S01]  /*e5d0*/  ULDC.64 UR4, c[0x0][0x3f8] ;  /* 0x0000fe0000047ab9 */ /* 0x000fe20000000a00 */
[----:B------:R-:W-:Y:S01]  /*e5e0*/  VIADD R13, R9, 0xffffffff ;  /* 0xffffffff090d7836 */ /* 0x000fe20000000000 */
[----:B------:R-:W-:-:S04]  /*e5f0*/  ISETP.NE.U32.AND P0, PT, RZ, UR4, PT ;  /* 0x00000004ff007c0c */ /* 0x000fc8000bf05070 */
[----:B------:R-:W-:-:S13]  /*e600*/  ISETP.NE.AND.EX P0, PT, RZ, UR5, PT, P0 ;  /* 0x00000005ff007c0c */ /* 0x000fda000bf05300 */
[----:B------:R-:W-:Y:S05]  /*e610*/  @!P0 BRA `(.L_x_205) ;  /* 0x0000000000488947 */ /* 0x000fea0003800000 */
[----:B------:R-:W0:Y:S01]  /*e620*/  LDC R12, c[0x0][0x41c] ;  /* 0x00010700ff0c7b82 */ /* 0x000e220000000800 */
[----:B------:R-:W-:Y:S01]  /*e630*/  IMAD.MOV.U32 R15, RZ, RZ, R13 ;  /* 0x000000ffff0f7224 */ /* 0x000fe200078e000d */
[----:B------:R-:W-:Y:S02]  /*e640*/  ULDC.64 UR6, c[0x0][0x408] ;  /* 0x0001020000067ab9 */ /* 0x000fe40000000a00 */
[----:B------:R-:W-:-:S04]  /*e650*/  IMAD R5, R8, UR6, RZ ;  /* 0x0000000608057c24 */ /* 0x000fc8000f8e02ff */
[----:B------:R-:W-:Y:S01]  /*e660*/  IMAD R5, R6, UR7, R5 ;  /* 0x0000000706057c24 */ /* 0x000fe2000f8e0205 */
[----:B0-----:R-:W-:-:S13]  /*e670*/  ISETP.NE.AND P0, PT, R12, 0x1, PT ;  /* 0x000000010c00780c */ /* 0x001fda0003f05270 */
[----:B--2---:R-:W0:Y:S02]  /*e680*/  @P0 LDC.64 R2, c[0x0][0x420] ;  /* 0x00010800ff020b82 */ /* 0x004e240000000a00 */
[----:B0-----:R-:W-:-:S05]  /*e690*/  @P0 IMAD.HI.U32 R2, R13, R2, RZ ;  /* 0x000000020d020227 */ /* 0x001fca00078e00ff */
[----:B------:R-:W-:-:S04]  /*e6a0*/  @P0 SHF.R.U32.HI R15, RZ, R3, R2 ;  /* 0x00000003ff0f0219 */ /* 0x000fc80000011602 */
[--C-:B------:R-:W-:Y:S01]  /*e6b0*/  SHF.R.S32.HI R3, RZ, 0x1f, R15.reuse ;  /* 0x0000001fff037819 */ /* 0x100fe2000001140f */
[----:B------:R-:W-:-:S04]  /*e6c0*/  IMAD.MOV.U32 R2, RZ, RZ, R15 ;  /* 0x000000ffff027224 */ /* 0x000fc800078e000f */
[----:B------:R-:W-:-:S05]  /*e6d0*/  IMAD.WIDE.U32 R2, R6, UR6, R2 ;  /* 0x0000000606027c25 */ /* 0x000fca000f8e0002 */
[----:B------:R-:W-:Y:S02]  /*e6e0*/  IADD3 R3, R5, R3, RZ ;  /* 0x0000000305037210 */ /* 0x000fe40007ffe0ff */
[----:B------:R-:W-:-:S04]  /*e6f0*/  LEA R4, P0, R2, UR4, 0x2 ;  /* 0x0000000402047c11 */ /* 0x000fc8000f8010ff */
[----:B------:R-:W-:-:S05]  /*e700*/  LEA.HI.X R5, R2, UR5, R3, 0x2, P0 ;  /* 0x0000000502057c11 */ /* 0x000fca00080f1403 */
[----:B------:R0:W5:Y:S01]  /*e710*/  LDG.E R4, desc[UR60][R4.64] ;  /* 0x0000003c04047981 */ /* 0x000162000c1e1900 */
[----:B------:R-:W-:-:S04]  /*e720*/  IMAD.MOV R2, RZ, RZ, -R15 ;  /* 0x000000ffff027224 */ /* 0x000fc800078e0a0f */
[----:B------:R-:W-:-:S07]  /*e730*/  IMAD R13, R12, R2, R13 ;  /* 0x000000020c0d7224 */ /* 0x000fce00078e020d */
.L_x_205:
[----:B--2---:R-:W-:Y:S01]  /*e740*/  IMAD R2, R22, 0x8, R26 ;  /* 0x0000000816027824 */ /* 0x004fe200078e021a */
[----:B------:R-:W-:-:S04]  /*e750*/  SHF.L.U32 R3, R24, 0x1f, RZ ;  /* 0x0000001f18037819 */ /* 0x000fc800000006ff */
[----:B------:R-:W2:Y:S02]  /*e760*/  SYNCS.PHASECHK.TRANS64.TRYWAIT P0, [R2+URZ+0x31c40], R3 ;  /* 0x031c4003020075a7 */ /* 0x000ea4000800017f */
[----:B--2---:R-:W-:Y:S05]  /*e770*/  @!P0 BRA `(.L_x_206) ;  /* 0x0000001800d88947 */ /* 0x004fea0003800000 */
.L_x_257:
        /* <DEDUP_REMOVED lines=9> */
.L_x_207:
[----:B0-2---:R-:W-:Y:S01]  /*e810*/  IMAD R2, R22, 0x6c00, R26 ;  /* 0x00006c0016027824 */ /* 0x005fe200078e021a */
[----:B------:R-:W-:Y:S01]  /*e820*/  R2UR UR11, R13 ;  /* 0x000000000d0b72ca */ /* 0x000fe200000e0000 */
[----:B------:R-:W-:Y:S01]  /*e830*/  VIADD R3, R26, 0x31c00 ;  /* 0x00031c001a037836 */ /* 0x000fe20000000000 */
[----:B------:R-:W-:Y:S01]  /*e840*/  R2UR UR5, R23 ;  /* 0x00000000170572ca */ /* 0x000fe200000e0000 */
[----:B------:R-:W-:Y:S01]  /*e850*/  UIADD3 UR4, UP0, UR38, 0x370, URZ ;  /* 0x0000037026047890 */ /* 0x000fe2000ff1e03f */
[----:B------:R-:W-:Y:S01]  /*e860*/  R2UR UR8, R2 ;  /* 0x00000000020872ca */ /* 0x000fe200000e0000 */
[--C-:B------:R-:W-:Y:S01]  /*e870*/  IMAD R2, R22, 0x8, R3.reuse ;  /* 0x0000000816027824 */ /* 0x100fe200078e0203 */
[----:B------:R-:W-:Y:S01]  /*e880*/  R2UR UR12, R0 ;  /* 0x00000000000c72ca */ /* 0x000fe200000e0000 */
[----:B------:R-:W-:Y:S01]  /*e890*/  UMOV UR10, URZ ;  /* 0x0000003f000a7c82 */ /* 0x000fe20008000000 */
[----:B-----5:R-:W-:Y:S01]  /*e8a0*/  R2UR UR13, R4 ;  /* 0x00000000040d72ca */ /* 0x020fe200000e0000 */
[----:B------:R-:W-:Y:S01]  /*e8b0*/  UMOV UR6, 0x0 ;  /* 0x0000000000067882 */ /* 0x000fe20000000000 */
[----:B------:R-:W-:Y:S01]  /*e8c0*/  R2UR UR9, R2 ;  /* 0x00000000020972ca */ /* 0x000fe200000e0000 */
[----:B------:R-:W-:Y:S01]  /*e8d0*/  UMOV UR7, 0x14f00000 ;  /* 0x14f0000000077882 */ /* 0x000fe20000000000 */
[----:B------:R-:W-:Y:S01]  /*e8e0*/  UMOV UR17, 0x20 ;  /* 0x0000002000117882 */ /* 0x000fe20000000000 */
[----:B------:R-:W-:Y:S01]  /*e8f0*/  UMOV UR18, 0x40 ;  /* 0x0000004000127882 */ /* 0x000fe20000000000 */
[----:B------:R-:W-:Y:S01]  /*e900*/  SHF.L.U32 R11, R11, 0x1f, RZ ;  /* 0x0000001f0b0b7819 */ /* 0x000fe200000006ff */
[----:B------:R-:W-:Y:S01]  /*e910*/  UIMAD UR11, UR11, 0x90, UR5 ;  /* 0x000000900b0b78a4 */ /* 0x000fe2000f8e0205 */
[----:B------:R-:W-:Y:S01]  /*e920*/  IMAD R2, R10, 0x8, R3 ;  /* 0x000000080a027824 */ /* 0x000fe200078e0203 */
[----:B------:R-:W-:-:S02]  /*e930*/  UIADD3 UR14, UR8, 0x16a00, URZ ;  /* 0x00016a00080e7890 */ /* 0x000fc4000fffe03f */
[----:B------:R-:W-:Y:S02]  /*e940*/  UIADD3.X UR5, URZ, UR39, URZ, UP0, !UPT ;  /* 0x000000273f057290 */ /* 0x000fe400087fe43f */
[----:B------:R-:W-:Y:S02]  /*e950*/  UIADD3 UR15, UR8, 0x18e00, URZ ;  /* 0x00018e00080f7890 */ /* 0x000fe4000fffe03f */
[----:B------:R-:W-:Y:S02]  /*e960*/  UIADD3 UR9, UR9, 0x30, URZ ;  /* 0x0000003009097890 */ /* 0x000fe4000fffe03f */
[----:B------:R-:W-:-:S03]  /*e970*/  UIADD3 UR16, UR8, 0x1b200, URZ ;  /* 0x0001b20008107890 */ /* 0x000fc6000fffe03f */
[----:B------:R-:W-:-:S04]  /*e980*/  UMOV UR8, UR14 ;  /* 0x0000000e00087c82 */ /* 0x000fc80008000000 */
        /* <DEDUP_REMOVED lines=9> */
.L_x_258:
[----:B------:R-:W-:Y:S05]  /*ea20*/  @P0 BRA `(.L_x_209) ;  /* 0x0000000000140947 */ /* 0x000fea0003800000 */
[----:B------:R-:W-:Y:S02]  /*ea30*/  ISETP.NE.AND P1, PT, R27, RZ, PT ;  /* 0x000000ff1b00720c */ /* 0x000fe40003f25270 */
[----:B------:R-:W-:-:S04]  /*ea40*/  MOV R3, 0x6c00 ;  /* 0x00006c0000037802 */ /* 0x000fc80000000f00 */
[----:B------:R2:W-:Y:S07]  /*ea50*/  SYNCS.ARRIVE.TRANS64 RZ, [R2+URZ+0x50], R3 ;  /* 0x0000500302ff79a7 */ /* 0x0005ee000800003f */
[----:B------:R-:W-:Y:S05]  /*ea60*/  @!P1 BRA `(.L_x_209) ;  /* 0x0000000000049947 */ /* 0x000fea0003800000 */
[----:B------:R-:W-:Y:S01]  /*ea70*/  BPT.TRAP 0x1 ;  /* 0x000000040000795c */ /* 0x000fe20000300000 */
.L_x_209:
        /* <DEDUP_REMOVED lines=29> */
.L_x_204:
[----:B------:R-:W-:Y:S05]  /*ec50*/  BSYNC B1 ;  /* 0x0000000000017941 */ /* 0x000fea0003800000 */
.L_x_203:
[C---:B------:R-:W-:Y:S01]  /*ec60*/  ISETP.GT.AND P0, PT, R9.reuse, 0x1, PT ;  /* 0x000000010900780c */ /* 0x040fe20003f04270 */
[----:B0-2---:R-:W-:-:S04]  /*ec70*/  VIADD R2, R9, 0xfffffffe ;  /* 0xfffffffe09027836 */ /* 0x005fc80000000000 */
[----:B------:R-:W-:-:S08]  /*ec80*/  IMAD.MOV.U32 R9, RZ, RZ, R2 ;  /* 0x000000ffff097224 */ /* 0x000fd000078e0002 */
[----:B------:R-:W-:Y:S05]  /*ec90*/  @P0 BRA `(.L_x_210) ;  /* 0xfffffff000700947 */ /* 0x000fea000383ffff */
.L_x_186:
[----:B------:R-:W-:Y:S05]  /*eca0*/  BSYNC B0 ;  /* 0x0000000000007941 */ /* 0x000fea0003800000 */
.L_x_185:
[----:B------:R-:W-:Y:S01]  /*ecb0*/  ISETP.NE.AND P0, PT, R27, RZ, PT ;  /* 0x000000ff1b00720c */ /* 0x000fe20003f05270 */
[----:B------:R-:W-:-:S12]  /*ecc0*/  BSSY B0, `(.L_x_211) ;  /* 0x000000e000007945 */ /* 0x000fd80003800000 */
[----:B------:R-:W-:Y:S05]  /*ecd0*/  @P0 BRA `(.L_x_212) ;  /* 0x0000000000300947 */ /* 0x000fea0003800000 */
[----:B------:R-:W2:Y:S01]  /*ece0*/  S2R R9, SR_LANEID ;  /* 0x0000000000097919 */ /* 0x000ea20000000000 */
[----:B------:R-:W-:Y:S01]  /*ecf0*/  VOTEU.ANY UR4, UPT, PT ;  /* 0x0000000000047886 */ /* 0x000fe200038e0100 */
[----:B------:R-:W3:Y:S01]  /*ed00*/  LDC.64 R2, c[0x0][0xc38] ;  /* 0x00030e00ff027b82 */ /* 0x000ee20000000a00 */
[----:B------:R-:W2:Y:S08]  /*ed10*/  FLO.U32 R4, UR4 ;  /* 0x0000000400047d00 */ /* 0x000eb000080e0000 */
[----:B0-----:R-:W3:Y:S01]  /*ed20*/  POPC R5, UR4 ;  /* 0x0000000400057d09 */ /* 0x001ee20008000000 */
[----:B--2---:R-:W-:-:S13]  /*ed30*/  ISETP.EQ.U32.AND P0, PT, R4, R9, PT ;  /* 0x000000090400720c */ /* 0x004fda0003f02070 */
[----:B---3--:R-:W2:Y:S01]  /*ed40*/  @P0 ATOMG.E.ADD.STRONG.GPU PT, R3, desc[UR60][R2.64], R5 ;  /* 0x00000005020309a8 */ /* 0x008ea200081ee1fc */
[----:B------:R-:W0:Y:S02]  /*ed50*/  S2R R6, SR_LTMASK ;  /* 0x0000000000067919 */ /* 0x000e240000003900 */
[----:B0-----:R-:W-:-:S04]  /*ed60*/  LOP3.LUT R6, R6, UR4, RZ, 0xc0, !PT ;  /* 0x0000000406067c12 */ /* 0x001fc8000f8ec0ff */
[----:B------:R-:W0:Y:S01]  /*ed70*/  POPC R9, R6 ;  /* 0x0000000600097309 */ /* 0x000e220000000000 */
[----:B--2---:R-:W0:Y:S02]  /*ed80*/  SHFL.IDX PT, R4, R3, R4, 0x1f ;  /* 0x00001f0403047589 */ /* 0x004e2400000e0000 */
[----:B0-----:R-:W-:-:S07]  /*ed90*/  IADD3 R16, R4, UR36, R9 ;  /* 0x0000002404107c10 */ /* 0x001fce000fffe009 */
.L_x_212:
[----:B------:R-:W-:Y:S05]  /*eda0*/  BSYNC B0 ;  /* 0x0000000000007941 */ /* 0x000fea0003800000 */
.L_x_211:
[----:B------:R-:W-:Y:S04]  /*edb0*/  BSSY B0, `(.L_x_213) ;  /* 0x000002b000007945 */ /* 0x000fe80003800000 */
[----:B------:R-:W-:Y:S05]  /*edc0*/  @!P6 BRA `(.L_x_214) ;  /* 0x0000000000a4e947 */ /* 0x000fea0003800000 */
[----:B------:R-:W-:Y:S01]  /*edd0*/  IMAD R3, R22, 0x8, R26 ;  /* 0x0000000816037824 */ /* 0x000fe200078e021a */
[----:B------:R-:W-:-:S04]  /*ede0*/  SHF.L.U32 R2, R24, 0x1f, RZ ;  /* 0x0000001f18027819 */ /* 0x000fc800000006ff */
[----:B------:R-:W2:Y:S02]  /*edf0*/  SYNCS.PHASECHK.TRANS64.TRYWAIT P0, [R3+URZ+0x31c60], R2 ;  /* 0x031c6002030075a7 */ /* 0x000ea4000800017f */
[----:B--2---:R-:W-:Y:S05]  /*ee00*/  @!P0 BRA `(.L_x_215) ;  /* 0x00000014005c8947 */ /* 0x004fea0003800000 */
.L_x_259:
        /* <DEDUP_REMOVED lines=9> */
.L_x_216:
[----:B0-----:R-:W-:Y:S01]  /*eea0*/  IMAD R26, R22, 0x6c00, R26 ;  /* 0x00006c00161a7824 */ /* 0x001fe200078e021a */
        /* <DEDUP_REMOVED lines=10> */
[----:B------:R-:W-:-:S05]  /*ef50*/  R2UR UR13, R7 ;  /* 0x00000000070d72ca */ /* 0x000fca00000e0000 */
        /* <DEDUP_REMOVED lines=9> */
[----:B0-----:R-:W-:Y:S01]  /*eff0*/  UMOV UR8, UR15 ;  /* 0x0000000f00087c82 */ /* 0x001fe20008000000 */
[----:B------:R-:W-:Y:S02]  /*f000*/  UMOV UR10, UR17 ;  /* 0x00000011000a7c82 */ /* 0x000fe40008000000 */
[----:B------:R0:W-:Y:S02]  /*f010*/  UTMALDG.4D [UR8], [UR4], desc[UR6] ;  /* 0x00000608040075b4 */ /* 0x0001e40008019000 */
[----:B0-----:R-:W-:Y:S01]  /*f020*/  UMOV UR8, UR16 ;  /* 0x0000001000087c82 */ /* 0x001fe20008000000 */
[----:B------:R-:W-:-:S02]  /*f030*/  UMOV UR10, UR14 ;  /* 0x0000000e000a7c82 */ /* 0x000fc40008000000 */
[----:B------:R4:W-:Y:S02]  /*f040*/  UTMALDG.4D [UR8], [UR4], desc[UR6] ;  /* 0x00000608040075b4 */ /* 0x0009e40008019000 */
[----:B----4-:R-:W-:Y:S01]  /*f050*/  NOP ;  /* 0x0000000000007918 */ /* 0x010fe20000000000 */
.L_x_214:
[----:B------:R-:W-:Y:S05]  /*f060*/  BSYNC B0 ;  /* 0x0000000000007941 */ /* 0x000fea0003800000 */
.L_x_213:
[----:B------:R-:W-:-:S04]  /*f070*/  IADD3 R22, R22, 0x1, RZ ;  /* 0x0000000116167810 */ /* 0x000fc80007ffe0ff */
[----:B------:R-:W-:-:S04]  /*f080*/  ISETP.NE.AND P0, PT, R22, 0x2, PT ;  /* 0x000000021600780c */ /* 0x000fc80003f05270 */
[----:B--23--:R-:W-:Y:S02]  /*f090*/  SEL R3, RZ, 0x1, P0 ;  /* 0x00000001ff037807 */ /* 0x00cfe40000000000 */
[----:B------:R-:W-:Y:S02]  /*f0a0*/  SEL R22, R22, RZ, P0 ;  /* 0x000000ff16167207 */ /* 0x000fe40000000000 */
[----:B------:R-:W-:-:S07]  /*f0b0*/  LOP3.LUT R24, R24, R3, RZ, 0x3c, !PT ;  /* 0x0000000318187212 */ /* 0x000fce00078e3cff */
.L_x_170:
[----:B------:R-:W-:Y:S05]  /*f0c0*/  BSYNC B6 ;  /* 0x0000000000067941 */ /* 0x000fea0003800000 */
.L_x_168:
[----:B------:R-:W-:-:S03]  /*f0d0*/  UMOV UR4, 0xffffffff ;  /* 0xffffffff00047882 */ /* 0x000fc60000000000 */
[----:B------:R-:W-:Y:S05]  /*f0e0*/  BRA.DIV UR4, `(.L_x_217) ;  /* 0x0000001204b87947 */ /* 0x000fea000b800000 */
[----:B0-----:R0:W2:Y:S04]  /*f0f0*/  SHFL.IDX PT, R5, R16, RZ, 0x1f ;  /* 0x00001fff10057589 */ /* 0x0010a800000e0000 */
[----:B------:R0:W3:Y:S02]  /*f100*/  SHFL.IDX PT, R4, R16, 0x1, 0x1f ;  /* 0x00201f0010047f89 */ /* 0x0000e400000e0000 */
.L_x_263:
[----:B------:R-:W-:Y:S01]  /*f110*/  ULDC UR4, c[0x0][0xc14] ;  /* 0x0003050000047ab9 */ /* 0x000fe20000000800 */
[C---:B------:R-:W-:Y:S01]  /*f120*/  IMAD.IADD R7, R27.reuse, 0x1, R19 ;  /* 0x000000011b077824 */ /* 0x040fe200078e0213 */
[----:B------:R-:W-:Y:S01]  /*f130*/  ISETP.NE.AND P0, PT, R27, 0x1f, PT ;  /* 0x0000001f1b00780c */ /* 0x000fe20003f05270 */
[----:B------:R-:W-:Y:S01]  /*f140*/  IMAD.U32 R0, RZ, RZ, UR4 ;  /* 0x00000004ff007e24 */ /* 0x000fe2000f8e00ff */
[----:B------:R-:W-:Y:S01]  /*f150*/  BSSY B0, `(.L_x_218) ;  /* 0x0000007000007945 */ /* 0x000fe20003800000 */
[----:B------:R-:W-:-:S03]  /*f160*/  IMAD.MOV.U32 R2, RZ, RZ, RZ ;  /* 0x000000ffff027224 */ /* 0x000fc600078e00ff */
[----:B------:R-:W-:-:S13]  /*f170*/  ISETP.GE.OR P0, PT, R7, R0, !P0 ;  /* 0x000000000700720c */ /* 0x000fda0004706670 */
[----:B------:R-:W-:Y:S05]  /*f180*/  @P0 BRA `(.L_x_219) ;  /* 0x00000000000c0947 */ /* 0x000fea0003800000 */
[----:B------:R-:W4:Y:S02]  /*f190*/  LDC.64 R2, c[0x0][0xc58] ;  /* 0x00031600ff027b82 */ /* 0x000f240000000a00 */
[----:B----4-:R-:W-:-:S06]  /*f1a0*/  IMAD.WIDE R2, R7, 0x4, R2 ;  /* 0x0000000407027825 */ /* 0x010fcc00078e0202 */
[----:B------:R4:W5:Y:S02]  /*f1b0*/  LDG.E R2, desc[UR60][R2.64] ;  /* 0x0000003c02027981 */ /* 0x000964000c1e1900 */
.L_x_219:
[----:B------:R-:W-:Y:S05]  /*f1c0*/  BSYNC B0 ;  /* 0x0000000000007941 */ /* 0x000fea0003800000 */
.L_x_218:
[----:B------:R-:W-:-:S03]  /*f1d0*/  UMOV UR4, 0xffffffff ;  /* 0xffffffff00047882 */ /* 0x000fc60000000000 */
[----:B------:R-:W-:Y:S05]  /*f1e0*/  BRA.DIV UR4, `(.L_x_220) ;  /* 0x0000001204c47947 */ /* 0x000fea000b800000 */
[----:B-----5:R-:W0:Y:S01]  /*f1f0*/  SHFL.UP PT, R14, R2, 0x1, RZ ;  /* 0x04200000020e7989 */ /* 0x020e2200000e00ff */
[C---:B------:R-:W-:Y:S02]  /*f200*/  ISETP.NE.AND P0, PT, R27.reuse, RZ, PT ;  /* 0x000000ff1b00720c */ /* 0x040fe40003f05270 */
[C---:B------:R-:W-:Y:S02]  /*f210*/  ISETP.GE.U32.AND P1, PT, R27.reuse, 0x2, PT ;  /* 0x000000021b00780c */ /* 0x040fe40003f26070 */
[----:B0-----:R-:W-:Y:S02]  /*f220*/  SEL R13, R14, RZ, P0 ;  /* 0x000000ff0e0d7207 */ /* 0x001fe40000000000 */
[----:B------:R-:W-:-:S03]  /*f230*/  ISETP.GE.U32.AND P0, PT, R27, 0x4, PT ;  /* 0x000000041b00780c */ /* 0x000fc60003f06070 */
[----:B------:R-:W-:-:S05]  /*f240*/  IMAD.IADD R13, R2, 0x1, R13 ;  /* 0x00000001020d7824 */ /* 0x000fca00078e020d */
[----:B------:R-:W0:Y:S02]  /*f250*/  SHFL.UP PT, R14, R13, 0x2, RZ ;  /* 0x044000000d0e7989 */ /* 0x000e2400000e00ff */
[----:B0-----:R-:W-:Y:S02]  /*f260*/  SEL R14, R14, RZ, P1 ;  /* 0x000000ff0e0e7207 */ /* 0x001fe40000800000 */
[----:B------:R-:W-:-:S03]  /*f270*/  ISETP.GE.U32.AND P1, PT, R27, 0x8, PT ;  /* 0x000000081b00780c */ /* 0x000fc60003f26070 */
[----:B----4-:R-:W-:-:S05]  /*f280*/  IMAD.IADD R3, R13, 0x1, R14 ;  /* 0x000000010d037824 */ /* 0x010fca00078e020e */
[----:B------:R-:W0:Y:S02]  /*f290*/  SHFL.UP PT, R14, R3, 0x4, RZ ;  /* 0x04800000030e7989 */ /* 0x000e2400000e00ff */
[----:B0-----:R-:W-:Y:S02]  /*f2a0*/  SEL R6, R14, RZ, P0 ;  /* 0x000000ff0e067207 */ /* 0x001fe40000000000 */
[----:B------:R-:W-:-:S03]  /*f2b0*/  ISETP.GE.U32.AND P0, PT, R27, 0x10, PT ;  /* 0x000000101b00780c */ /* 0x000fc60003f06070 */
[----:B------:R-:W-:-:S05]  /*f2c0*/  IMAD.IADD R6, R3, 0x1, R6 ;  /* 0x0000000103067824 */ /* 0x000fca00078e0206 */
[----:B------:R-:W0:Y:S02]  /*f2d0*/  SHFL.UP PT, R14, R6, 0x8, RZ ;  /* 0x05000000060e7989 */ /* 0x000e2400000e00ff */
[----:B0-----:R-:W-:-:S04]  /*f2e0*/  SEL R7, R14, RZ, P1 ;  /* 0x000000ff0e077207 */ /* 0x001fc80000800000 */
[----:B------:R-:W-:-:S05]  /*f2f0*/  IADD3 R7, R6, R7, RZ ;  /* 0x0000000706077210 */ /* 0x000fca0007ffe0ff */
[----:B------:R-:W0:Y:S02]  /*f300*/  SHFL.UP PT, R14, R7, 0x10, RZ ;  /* 0x06000000070e7989 */ /* 0x000e2400000e00ff */
[----:B0-----:R-:W-:-:S05]  /*f310*/  SEL R8, R14, RZ, P0 ;  /* 0x000000ff0e087207 */ /* 0x001fca0000000000 */
[----:B------:R-:W-:-:S05]  /*f320*/  IMAD.IADD R8, R7, 0x1, R8 ;  /* 0x0000000107087824 */ /* 0x000fca00078e0208 */
[----:B------:R0:W4:Y:S02]  /*f330*/  SHFL.IDX PT, R14, R8, 0x1f, 0x1f ;  /* 0x03e01f00080e7f89 */ /* 0x00012400000e0000 */
.L_x_271:
[----:B------:R-:W-:Y:S02]  /*f340*/  ULDC UR4, c[0x0][0xc10] ;  /* 0x0003040000047ab9 */ /* 0x000fe40000000800 */
[----:B------:R-:W-:-:S04]  /*f350*/  IMAD.U32 R7, RZ, RZ, UR4 ;  /* 0x00000004ff077e24 */ /* 0x000fc8000f8e00ff */
[----:B----4-:R-:W-:-:S04]  /*f360*/  IMAD R3, R14, R7, RZ ;  /* 0x000000070e037224 */ /* 0x010fc800078e02ff */
[----:B---3--:R-:W-:-:S05]  /*f370*/  IMAD.IADD R4, R4, 0x1, R3 ;  /* 0x0000000104047824 */ /* 0x008fca00078e0203 */
[----:B--2---:R-:W-:-:S13]  /*f380*/  ISETP.GT.AND P0, PT, R4, R5, PT ;  /* 0x000000050400720c */ /* 0x004fda0003f04270 */
[----:B------:R-:W-:Y:S05]  /*f390*/  @P0 BRA `(.L_x_221) ;  /* 0x0000000000ac0947 */ /* 0x000fea0003800000 */
[----:B------:R-:W2:Y:S02]  /*f3a0*/  LDC R0, c[0x0][0xc14] ;  /* 0x00030500ff007b82 */ /* 0x000ea40000000800 */
.L_x_226:
[----:B------:R-:W-:-:S05]  /*f3b0*/  VIADD R19, R19, 0x1f ;  /* 0x0000001f13137836 */ /* 0x000fca0000000000 */
[----:B--2---:R-:W-:-:S13]  /*f3c0*/  ISETP.GE.AND P0, PT, R19, R0, PT ;  /* 0x000000001300720c */ /* 0x004fda0003f06270 */
[----:B------:R-:W-:Y:S05]  /*f3d0*/  @P0 BRA `(.L_x_222) ;  /* 0x0000000400540947 */ /* 0x000fea0003800000 */
[C---:B------:R-:W-:Y:S01]  /*f3e0*/  IMAD.IADD R7, R27.reuse, 0x1, R19 ;  /* 0x000000011b077824 */ /* 0x040fe200078e0213 */
[----:B------:R-:W-:Y:S01]  /*f3f0*/  ISETP.NE.AND P1, PT, R27, 0x1f, PT ;  /* 0x0000001f1b00780c */ /* 0x000fe20003f25270 */
[----:B------:R-:W-:Y:S01]  /*f400*/  BSSY B0, `(.L_x_223) ;  /* 0x0000007000007945 */ /* 0x000fe20003800000 */
[----:B------:R-:W-:Y:S02]  /*f410*/  IMAD.MOV.U32 R2, RZ, RZ, RZ ;  /* 0x000000ffff027224 */ /* 0x000fe400078e00ff */
[----:B------:R-:W-:-:S13]  /*f420*/  ISETP.GE.OR P0, PT, R7, R0, !P1 ;  /* 0x000000000700720c */ /* 0x000fda0004f06670 */
[----:B------:R-:W-:Y:S05]  /*f430*/  @P0 BRA `(.L_x_224) ;  /* 0x00000000000c0947 */ /* 0x000fea0003800000 */
[----:B------:R-:W2:Y:S02]  /*f440*/  LDC.64 R2, c[0x0][0xc58] ;  /* 0x00031600ff027b82 */ /* 0x000ea40000000a00 */
[----:B--2---:R-:W-:-:S06]  /*f450*/  IMAD.WIDE R2, R7, 0x4, R2 ;  /* 0x0000000407027825 */ /* 0x004fcc00078e0202 */
[----:B------:R2:W5:Y:S02]  /*f460*/  LDG.E R2, desc[UR60][R2.64] ;  /* 0x0000003c02027981 */ /* 0x000564000c1e1900 */
.L_x_224:
[----:B------:R-:W-:Y:S05]  /*f470*/  BSYNC B0 ;  /* 0x0000000000007941 */ /* 0x000fea0003800000 */
.L_x_223:
[----:B------:R-:W-:-:S03]  /*f480*/  UMOV UR4, 0xffffffff ;  /* 0xffffffff00047882 */ /* 0x000fc60000000000 */
[----:B------:R-:W-:Y:S05]  /*f490*/  BRA.DIV UR4, `(.L_x_225) ;  /* 0x0000001204e87947 */ /* 0x000fea000b800000 */
[----:B-----5:R-:W3:Y:S01]  /*f4a0*/  SHFL.UP PT, R14, R2, 0x1, RZ ;  /* 0x04200000020e7989 */ /* 0x020ee200000e00ff */
[C---:B------:R-:W-:Y:S02]  /*f4b0*/  ISETP.NE.AND P0, PT, R27.reuse, RZ, PT ;  /* 0x000000ff1b00720c */ /* 0x040fe40003f05270 */
[C---:B------:R-:W-:Y:S02]  /*f4c0*/  ISETP.GE.U32.AND P1, PT, R27.reuse, 0x2, PT ;  /* 0x000000021b00780c */ /* 0x040fe40003f26070 */
[----:B---3--:R-:W-:Y:S02]  /*f4d0*/  SEL R13, R14, RZ, P0 ;  /* 0x000000ff0e0d7207 */ /* 0x008fe40000000000 */
[----:B------:R-:W-:Y:S02]  /*f4e0*/  ISETP.GE.U32.AND P0, PT, R27, 0x4, PT ;  /* 0x000000041b00780c */ /* 0x000fe40003f06070 */
[----:B------:R-:W-:-:S05]  /*f4f0*/  IADD3 R13, R2, R13, RZ ;  /* 0x0000000d020d7210 */ /* 0x000fca0007ffe0ff */
[----:B------:R-:W3:Y:S02]  /*f500*/  SHFL.UP PT, R14, R13, 0x2, RZ ;  /* 0x044000000d0e7989 */ /* 0x000ee400000e00ff */
[----:B---3--:R-:W-:Y:S02]  /*f510*/  SEL R14, R14, RZ, P1 ;  /* 0x000000ff0e0e7207 */ /* 0x008fe40000800000 */
[----:B------:R-:W-:-:S03]  /*f520*/  ISETP.GE.U32.AND P1, PT, R27, 0x8, PT ;  /* 0x000000081b00780c */ /* 0x000fc60003f26070 */
[----:B--2---:R-:W-:-:S05]  /*f530*/  IMAD.IADD R3, R13, 0x1, R14 ;  /* 0x000000010d037824 */ /* 0x004fca00078e020e */
[----:B------:R-:W2:Y:S02]  /*f540*/  SHFL.UP PT, R14, R3, 0x4, RZ ;  /* 0x04800000030e7989 */ /* 0x000ea400000e00ff */
[----:B--2---:R-:W-:Y:S02]  /*f550*/  SEL R6, R14, RZ, P0 ;  /* 0x000000ff0e067207 */ /* 0x004fe40000000000 */
[----:B------:R-:W-:-:S03]  /*f560*/  ISETP.GE.U32.AND P0, PT, R27, 0x10, PT ;  /* 0x000000101b00780c */ /* 0x000fc60003f06070 */
[----:B------:R-:W-:-:S05]  /*f570*/  IMAD.IADD R6, R3, 0x1, R6 ;  /* 0x0000000103067824 */ /* 0x000fca00078e0206 */
[----:B------:R-:W2:Y:S02]  /*f580*/  SHFL.UP PT, R14, R6, 0x8, RZ ;  /* 0x05000000060e7989 */ /* 0x000ea400000e00ff */
[----:B--2---:R-:W-:-:S05]  /*f590*/  SEL R7, R14, RZ, P1 ;  /* 0x000000ff0e077207 */ /* 0x004fca0000800000 */
[----:B------:R-:W-:-:S05]  /*f5a0*/  IMAD.IADD R7, R6, 0x1, R7 ;  /* 0x0000000106077824 */ /* 0x000fca00078e0207 */
[----:B------:R-:W0:Y:S02]  /*f5b0*/  SHFL.UP PT, R14, R7, 0x10, RZ ;  /* 0x06000000070e7989 */ /* 0x000e2400000e00ff */
[----:B0-----:R-:W-:-:S05]  /*f5c0*/  SEL R8, R14, RZ, P0 ;  /* 0x000000ff0e087207 */ /* 0x001fca0000000000 */
[----:B------:R-:W-:-:S05]  /*f5d0*/  IMAD.IADD R8, R7, 0x1, R8 ;  /* 0x0000000107087824 */ /* 0x000fca00078e0208 */
[----:B------:R0:W2:Y:S02]  /*f5e0*/  SHFL.IDX PT, R14, R8, 0x1f, 0x1f ;  /* 0x03e01f00080e7f89 */ /* 0x0000a400000e0000 */
.L_x_279:
[----:B------:R-:W-:Y:S02]  /*f5f0*/  ULDC UR4, c[0x0][0xc10] ;  /* 0x0003040000047ab9 */ /* 0x000fe40000000800 */
[----:B------:R-:W-:-:S04]  /*f600*/  IMAD.U32 R7, RZ, RZ, UR4 ;  /* 0x00000004ff077e24 */ /* 0x000fc8000f8e00ff */
[----:B--2---:R-:W-:-:S04]  /*f610*/  IMAD R3, R14, R7, RZ ;  /* 0x000000070e037224 */ /* 0x004fc800078e02ff */
[----:B------:R-:W-:-:S05]  /*f620*/  IMAD.IADD R4, R3, 0x1, R4 ;  /* 0x0000000103047824 */ /* 0x000fca00078e0204 */
[----:B------:R-:W-:-:S13]  /*f630*/  ISETP.GT.AND P0, PT, R4, R5, PT ;  /* 0x000000050400720c */ /* 0x000fda0003f04270 */
[----:B------:R-:W-:Y:S05]  /*f640*/  @!P0 BRA `(.L_x_226) ;  /* 0xfffffffc00588947 */ /* 0x000fea000383ffff */
.L_x_221:
[----:B------:R-:W-:Y:S01]  /*f650*/  IADD3 R16, -R3, R4, RZ ;  /* 0x0000000403107210 */ /* 0x000fe20007ffe1ff */
[----:B------:R-:W-:-:S04]  /*f660*/  UMOV UR4, 0xffffffff ;  /* 0xffffffff00047882 */ /* 0x000fc80000000000 */
[----:B------:R-:W-:-:S05]  /*f670*/  IMAD R4, R8, R7, R16 ;  /* 0x0000000708047224 */ /* 0x000fca00078e0210 */
[----:B------:R-:W-:Y:S01]  /*f680*/  ISETP.GT.AND P6, PT, R4, R5, PT ;  /* 0x000000050400720c */ /* 0x000fe20003fc4270 */
[----:B------:R-:W-:-:S12]  /*f690*/  BRA.DIV UR4, `(.L_x_227) ;  /* 0x0000001604387947 */ /* 0x000fd8000b800000 */
[----:B------:R-:W-:-:S04]  /*f6a0*/  VOTE.ANY R3, PT, !P6 ;  /* 0x0000000000037806 */ /* 0x000fc800070e0100 */
[----:B------:R-:W2:Y:S02]  /*f6b0*/  POPC R4, R3 ;  /* 0x0000000300047309 */ /* 0x000ea40000000000 */
[----:B--2---:R2:W3:Y:S02]  /*f6c0*/  SHFL.IDX PT, R17, R2, R4, 0x1f ;  /* 0x00001f0402117589 */ /* 0x0044e400000e0000 */
.L_x_283:
[----:B------:R-:W-:Y:S01]  /*f6d0*/  ISETP.NE.AND P0, PT, R3, RZ, PT ;  /* 0x000000ff0300720c */ /* 0x000fe20003f05270 */
[----:B------:R-:W-:-:S12]  /*f6e0*/  IMAD.MOV.U32 R14, RZ, RZ, RZ ;  /* 0x000000ffff0e7224 */ /* 0x000fd800078e00ff */
[----:B------:R-:W-:Y:S05]  /*f6f0*/  @!P0 BRA `(.L_x_228) ;  /* 0x0000000000108947 */ /* 0x000fea0003800000 */
[----:B------:R-:W-:Y:S01]  /*f700*/  UMOV UR4, 0xffffffff ;  /* 0xffffffff00047882 */ /* 0x000fe20000000000 */
[----:B------:R-:W-:Y:S02]  /*f710*/  VIADD R12, R4, 0xffffffff ;  /* 0xffffffff040c7836 */ /* 0x000fe40000000000 */
[----:B------:R-:W-:Y:S05]  /*f720*/  BRA.DIV UR4, `(.L_x_229) ;  /* 0x00000016045c7947 */ /* 0x000fea000b800000 */
[----:B------:R4:W0:Y:S02]  /*f730*/  SHFL.IDX PT, R14, R8, R12, 0x1f ;  /* 0x00001f0c080e7589 */ /* 0x00082400000e0000 */
.L_x_228:
[----:B---3--:R-:W-:Y:S01]  /*f740*/  IABS R6, R17 ;  /* 0x0000001100067213 */ /* 0x008fe20000000000 */
[----:B0-----:R-:W-:Y:S02]  /*f750*/  IMAD R16, R14, R7, R16 ;  /* 0x000000070e107224 */ /* 0x001fe400078e0210 */
[----:B------:R-:W-:Y:S01]  /*f760*/  IMAD.IADD R19, R4, 0x1, R19 ;  /* 0x0000000104137824 */ /* 0x000fe200078e0213 */
[----:B----4-:R-:W0:Y:S01]  /*f770*/  I2F.RP R8, R6 ;  /* 0x0000000600087306 */ /* 0x010e220000209400 */
[----:B------:R-:W-:Y:S01]  /*f780*/  IMAD.IADD R10, R5, 0x1, -R16 ;  /* 0x00000001050a7824 */ /* 0x000fe200078e0a10 */
[----:B------:R-:W-:-:S04]  /*f790*/  IABS R5, R17 ;  /* 0x0000001100057213 */ /* 0x000fc80000000000 */
[----:B------:R-:W-:Y:S02]  /*f7a0*/  IADD3 R5, RZ, -R5, RZ ;  /* 0x80000005ff057210 */ /* 0x000fe40007ffe0ff */
[----:B0-----:R-:W2:Y:S02]  /*f7b0*/  MUFU.RCP R8, R8 ;  /* 0x0000000800087308 */ /* 0x001ea40000001000 */
[----:B--2---:R-:W-:-:S06]  /*f7c0*/  VIADD R2, R8, 0xffffffe ;  /* 0x0ffffffe08027836 */ /* 0x004fcc0000000000 */
[----:B------:R0:W2:Y:S02]  /*f7d0*/  F2I.FTZ.U32.TRUNC.NTZ R3, R2 ;  /* 0x0000000200037305 */ /* 0x0000a4000021f000 */
[----:B0-----:R-:W-:Y:S02]  /*f7e0*/  IMAD.MOV.U32 R2, RZ, RZ, RZ ;  /* 0x000000ffff027224 */ /* 0x001fe400078e00ff */
[----:B--2---:R-:W-:-:S04]  /*f7f0*/  IMAD.MOV R7, RZ, RZ, -R3 ;  /* 0x000000ffff077224 */ /* 0x004fc800078e0a03 */
[----:B------:R-:W-:-:S04]  /*f800*/  IMAD R7, R7, R6, RZ ;  /* 0x0000000607077224 */ /* 0x000fc800078e02ff */
[----:B------:R-:W-:Y:S01]  /*f810*/  IMAD.HI.U32 R3, R3, R7, R2 ;  /* 0x0000000703037227 */ /* 0x000fe200078e0002 */
[----:B------:R-:W-:-:S05]  /*f820*/  IABS R2, R10 ;  /* 0x0000000a00027213 */ /* 0x000fca0000000000 */
[----:B------:R-:W-:-:S04]  /*f830*/  IMAD.HI.U32 R3, R3, R2, RZ ;  /* 0x0000000203037227 */ /* 0x000fc800078e00ff */
[----:B------:R-:W-:Y:S01]  /*f840*/  IMAD R5, R3, R5, R2 ;  /* 0x0000000503057224 */ /* 0x000fe200078e0202 */
[----:B------:R-:W-:-:S04]  /*f850*/  LOP3.LUT R2, R10, R17, RZ, 0x3c, !PT ;  /* 0x000000110a027212 */ /* 0x000fc800078e3cff */
[----:B------:R-:W-:-:S13]  /*f860*/  ISETP.GT.U32.AND P0, PT, R6, R5, PT ;  /* 0x000000050600720c */ /* 0x000fda0003f04070 */
[----:B------:R-:W-:Y:S02]  /*f870*/  @!P0 IMAD.IADD R5, R5, 0x1, -R6 ;  /* 0x0000000105058824 */ /* 0x000fe400078e0a06 */
[----:B------:R-:W-:-:S03]  /*f880*/  @!P0 VIADD R3, R3, 0x1 ;  /* 0x0000000103038836 */ /* 0x000fc60000000000 */
[----:B------:R-:W-:-:S13]  /*f890*/  ISETP.GE.U32.AND P0, PT, R5, R6, PT ;  /* 0x000000060500720c */ /* 0x000fda0003f06070 */
[----:B------:R-:W-:Y:S01]  /*f8a0*/  @P0 VIADD R3, R3, 0x1 ;  /* 0x0000000103030836 */ /* 0x000fe20000000000 */
[----:B------:R-:W-:-:S13]  /*f8b0*/  ISETP.GE.AND P0, PT, R2, RZ, PT ;  /* 0x000000ff0200720c */ /* 0x000fda0003f06270 */
[----:B------:R-:W-:Y:S01]  /*f8c0*/  @!P0 IMAD.MOV R3, RZ, RZ, -R3 ;  /* 0x000000ffff038224 */ /* 0x000fe200078e0a03 */
[----:B------:R-:W-:-:S13]  /*f8d0*/  ISETP.NE.AND P0, PT, R17, RZ, PT ;  /* 0x000000ff1100720c */ /* 0x000fda0003f05270 */
[----:B------:R-:W-:-:S04]  /*f8e0*/  @!P0 LOP3.LUT R3, RZ, R17, RZ, 0x33, !PT ;  /* 0x00000011ff038212 */ /* 0x000fc800078e33ff */
[----:B------:R-:W-:Y:S01]  /*f8f0*/  MOV R18, R3 ;  /* 0x0000000300127202 */ /* 0x000fe20000000f00 */
[----:B------:R-:W-:-:S04]  /*f900*/  IMAD.MOV R2, RZ, RZ, -R3 ;  /* 0x000000ffff027224 */ /* 0x000fc800078e0a03 */
[----:B------:R-:W-:Y:S01]  /*f910*/  IMAD R17, R17, R2, R10 ;  /* 0x0000000211117224 */ /* 0x000fe200078e020a */
[----:B------:R-:W-:Y:S06]  /*f920*/  BRA `(.L_x_230) ;  /* 0x00000000001c7947 */ /* 0x000fec0003800000 */
.L_x_222:
[----:B------:R-:W-:Y:S01]  /*f930*/  UMOV UR4, URZ ;  /* 0x0000003f00047c82 */ /* 0x000fe20008000000 */
[----:B------:R-:W-:Y:S01]  /*f940*/  UMOV UR5, URZ ;  /* 0x0000003f00057c82 */ /* 0x000fe20008000000 */
[----:B------:R-:W-:Y:S01]  /*f950*/  ULDC UR6, c[0x0][0xc14] ;  /* 0x0003050000067ab9 */ /* 0x000fe20000000800 */
[----:B------:R-:W-:Y:S02]  /*f960*/  IMAD.MOV.U32 R16, RZ, RZ, R5 ;  /* 0x000000ffff107224 */ /* 0x000fe400078e0005 */
[----:B------:R-:W-:Y:S02]  /*f970*/  IMAD.U32 R17, RZ, RZ, UR4 ;  /* 0x00000004ff117e24 */ /* 0x000fe4000f8e00ff */
[----:B------:R-:W-:Y:S02]  /*f980*/  IMAD.U32 R18, RZ, RZ, UR5 ;  /* 0x00000005ff127e24 */ /* 0x000fe4000f8e00ff */
[----:B------:R-:W-:-:S07]  /*f990*/  IMAD.U32 R19, RZ, RZ, UR6 ;  /* 0x00000006ff137e24 */ /* 0x000fce000f8e00ff */
.L_x_230:
[----:B------:R-:W-:Y:S01]  /*f9a0*/  ISETP.NE.AND P0, PT, R27, RZ, PT ;  /* 0x000000ff1b00720c */ /* 0x000fe20003f05270 */
[----:B------:R-:W-:Y:S05]  /*f9b0*/  WARPSYNC.ALL ;  /* 0x0000000000007948 */ /* 0x000fea0003800000 */
[----:B------:R-:W-:Y:S07]  /*f9c0*/  BAR.SYNC.DEFER_BLOCKING 0x4, 0x1a0 ;  /* 0x0106800000007b1d */ /* 0x000fee0000010000 */
[----:B------:R-:W-:Y:S01]  /*f9d0*/  @!P0 MOV R2, 0x400 ;  /* 0x0000040000028802 */ /* 0x000fe20000000f00 */
[----:B------:R-:W2:Y:S03]  /*f9e0*/  @!P0 S2R R3, SR_CgaCtaId ;  /* 0x0000000000038919 */ /* 0x000ea60000008800 */
[----:B--2---:R-:W-:-:S05]  /*f9f0*/  @!P0 LEA R2, R3, R2, 0x18 ;  /* 0x0000000203028211 */ /* 0x004fca00078ec0ff */
[----:B------:R2:W-:Y:S01]  /*fa00*/  @!P0 STS.128 [R2+0x31cd0], R16 ;  /* 0x031cd01002008388 */ /* 0x0005e20000000c00 */
[----:B------:R-:W-:Y:S06]  /*fa10*/  BAR.ARV 0x5, 0x1a0 ;  /* 0x0146800000007b1d */ /* 0x000fec0000002000 */
[----:B------:R-:W-:-:S13]  /*fa20*/  ISETP.GE.AND P0, PT, R19, R0, PT ;  /* 0x000000001300720c */ /* 0x000fda0003f06270 */
[----:B------:R-:W-:Y:S05]  /*fa30*/  @!P0 BRA `(.L_x_231) ;  /* 0xffffffc800048947 */ /* 0x000fea000383ffff */
.L_x_166:
[----:B0-----:R-:W3:Y:S01]  /*fa40*/  LDL.LU R0, [R1+0xc] ;  /* 0x00000c0001007983 */ /* 0x001ee20000300800 */
[----:B------:R-:W-:Y:S01]  /*fa50*/  BSSY B0, `(.L_x_232) ;  /* 0x000000b000007945 */ /* 0x000fe20003800000 */
[----:B------:R-:W0:Y:S01]  /*fa60*/  S2R R5, SR_CgaCtaId ;  /* 0x0000000000057919 */ /* 0x000e220000008800 */
[----:B---3--:R-:W-:-:S05]  /*fa70*/  VIADD R0, R0, 0x1 ;  /* 0x0000000100007836 */ /* 0x008fca0000000000 */
[----:B--2---:R-:W-:-:S04]  /*fa80*/  LEA.HI R2, R0, R0, RZ, 0x1 ;  /* 0x0000000000027211 */ /* 0x004fc800078f08ff */
[----:B------:R-:W-:Y:S02]  /*fa90*/  LOP3.LUT R3, R2, 0xfffffffe, RZ, 0xc0, !PT ;  /* 0xfffffffe02037812 */ /* 0x000fe400078ec0ff */
[----:B------:R-:W-:-:S03]  /*faa0*/  MOV R2, 0x400 ;  /* 0x0000040000027802 */ /* 0x000fc60000000f00 */
[----:B------:R-:W-:Y:S01]  /*fab0*/  IMAD.IADD R0, R0, 0x1, -R3 ;  /* 0x0000000100007824 */ /* 0x000fe200078e0a03 */
[----:B0-----:R-:W-:-:S04]  /*fac0*/  LEA R9, R5, R2, 0x18 ;  /* 0x0000000205097211 */ /* 0x001fc800078ec0ff */
[----:B------:R-:W-:-:S04]  /*fad0*/  SHF.L.U32 R0, R0, 0x1f, RZ ;  /* 0x0000001f00007819 */ /* 0x000fc800000006ff */
[----:B------:R-:W0:Y:S02]  /*fae0*/  SYNCS.PHASECHK.TRANS64.TRYWAIT P0, [R9+URZ+0x31c20], R0 ;  /* 0x031c2000090075a7 */ /* 0x000e24000800017f */
[----:B0-----:R-:W-:Y:S05]  /*faf0*/  @!P0 BRA `(.L_x_233) ;  /* 0x00000010008c8947 */ /* 0x001fea0003800000 */
.L_x_286:
[----:B------:R-:W-:Y:S05]  /*fb00*/  BSYNC B0 ;  /* 0x0000000000007941 */ /* 0x000fea0003800000 */
.L_x_232:
[----:B------:R-:W-:-:S03]  /*fb10*/  UMOV UR4, 0xffffffff ;  /* 0xffffffff00047882 */ /* 0x000fc60000000000 */
[----:B------:R-:W-:Y:S05]  /*fb20*/  BRA.DIV UR4, `(.L_x_234) ;  /* 0x0000001204947947 */ /* 0x000fea000b800000 */
[----:B0-----:R-:W0:Y:S02]  /*fb30*/  S2R R0, SR_TID.X ;  /* 0x0000000000007919 */ /* 0x001e240000002100 */
[----:B0-----:R-:W-:-:S04]  /*fb40*/  SHF.R.U32.HI R0, RZ, 0x5, R0 ;  /* 0x00000005ff007819 */ /* 0x001fc80000011600 */
[----:B------:R-:W-:-:S05]  /*fb50*/  LOP3.LUT R0, R0, 0x3, RZ, 0xc0, !PT ;  /* 0x0000000300007812 */ /* 0x000fca00078ec0ff */
[----:B------:R0:W2:Y:S02]  /*fb60*/  SHFL.IDX PT, R14, R0, RZ, 0x1f ;  /* 0x00001fff000e7589 */ /* 0x0000a400000e0000 */
.L_x_289:
[----:B--2---:R-:W-:Y:S01]  /*fb70*/  ISETP.NE.AND P0, PT, R14, RZ, PT ;  /* 0x000000ff0e00720c */ /* 0x004fe20003f05270 */
[----:B------:R-:W-:-:S12]  /*fb80*/  BSSY B0, `(.L_x_235) ;  /* 0x0000024000007945 */ /* 0x000fd80003800000 */
[----:B------:R-:W-:Y:S05]  /*fb90*/  @P0 BRA `(.L_x_236) ;  /* 0x0000000000880947 */ /* 0x000fea0003800000 */
[----:B------:R-:W-:-:S03]  /*fba0*/  UMOV UR4, 0xffffffff ;  /* 0xffffffff00047882 */ /* 0x000fc60000000000 */
[----:B------:R-:W-:Y:S05]  /*fbb0*/  BRA.DIV UR4, `(.L_x_237) ;  /* 0x0000001204a47947 */ /* 0x000fea000b800000 */
[----:B------:R-:W-:-:S13]  /*fbc0*/  ELECT P6, URZ, PT ;  /* 0x00000000003f782f */ /* 0x000fda00038c0000 */
.L_x_292:
[----:B------:R-:W-:Y:S05]  /*fbd0*/  @!P6 BRA `(.L_x_236) ;  /* 0x000000000078e947 */ /* 0x000fea0003800000 */
[----:B0-----:R-:W2:Y:S02]  /*fbe0*/  LDL.LU R0, [R1+0x14] ;  /* 0x0000140001007983 */ /* 0x001ea40000300800 */
[----:B--2---:R-:W-:-:S04]  /*fbf0*/  LOP3.LUT R0, R0, 0x2, RZ, 0xfc, !PT ;  /* 0x0000000200007812 */ /* 0x004fc800078efcff */
[----:B------:R-:W-:-:S13]  /*fc00*/  ISETP.NE.AND P2, PT, R0, 0x3, PT ;  /* 0x000000030000780c */ /* 0x000fda0003f45270 */
[----:B------:R-:W-:Y:S05]  /*fc10*/  @!P2 BRA `(.L_x_238) ;  /* 0x000000000004a947 */ /* 0x000fea0003800000 */
[----:B------:R-:W-:Y:S01]  /*fc20*/  BPT.TRAP 0x1 ;  /* 0x000000040000795c */ /* 0x000fe20000300000 */
.L_x_238:
[----:B------:R-:W-:Y:S01]  /*fc30*/  IADD3 R3, R9, 0x31c40, RZ ;  /* 0x00031c4009037810 */ /* 0x000fe20007ffe0ff */
[----:B------:R-:W-:Y:S01]  /*fc40*/  VIADD R0, R22, 0x1 ;  /* 0x0000000116007836 */ /* 0x000fe20000000000 */
[----:B------:R-:W-:-:S03]  /*fc50*/  SHF.L.U32 R2, R24, 0x1f, RZ ;  /* 0x0000001f18027819 */ /* 0x000fc600000006ff */
[----:B------:R-:W-:Y:S01]  /*fc60*/  IMAD R7, R22, 0x8, R3 ;  /* 0x0000000816077824 */ /* 0x000fe200078e0203 */
[----:B------:R-:W-:-:S03]  /*fc70*/  ISETP.NE.AND P1, PT, R0, 0x2, PT ;  /* 0x000000020000780c */ /* 0x000fc60003f25270 */
[----:B------:R-:W0:Y:S01]  /*fc80*/  SYNCS.PHASECHK.TRANS64.TRYWAIT P0, [R7+URZ], R2 ;  /* 0x00000002070075a7 */ /* 0x000e22000800017f */
[----:B------:R-:W-:Y:S02]  /*fc90*/  SEL R5, RZ, 0x1, P1 ;  /* 0x00000001ff057807 */ /* 0x000fe40000800000 */
[----:B------:R-:W-:Y:S02]  /*fca0*/  SEL R4, R0, RZ, P1 ;  /* 0x000000ff00047207 */ /* 0x000fe40000800000 */
[----:B------:R-:W-:-:S03]  /*fcb0*/  LOP3.LUT R0, R24, R5, RZ, 0x3c, !PT ;  /* 0x0000000518007212 */ /* 0x000fc600078e3cff */
[----:B------:R-:W-:Y:S01]  /*fcc0*/  IMAD R3, R4, 0x8, R3 ;  /* 0x0000000804037824 */ /* 0x000fe200078e0203 */
[----:B------:R-:W-:Y:S01]  /*fcd0*/  SHF.L.U32 R0, R0, 0x1f, RZ ;  /* 0x0000001f00007819 */ /* 0x000fe200000006ff */
[----:B0-----:R-:W-:Y:S06]  /*fce0*/  @!P0 BRA `(.L_x_239) ;  /* 0x0000001000788947 */ /* 0x001fec0003800000 */
.L_x_293:
[----:B------:R-:W2:Y:S02]  /*fcf0*/  SYNCS.PHASECHK.TRANS64.TRYWAIT P0, [R3+URZ], R0 ;  /* 0x00000000030075a7 */ /* 0x000ea4000800017f */
[----:B--2---:R-:W-:Y:S05]  /*fd00*/  @!P0 BRA `(.L_x_240) ;  /* 0x0000001000848947 */ /* 0x004fea0003800000 */
.L_x_294:
[----:B------:R-:W-:Y:S05]  /*fd10*/  @!P2 BRA `(.L_x_241) ;  /* 0x000000000004a947 */ /* 0x000fea0003800000 */
[----:B------:R-:W-:Y:S01]  /*fd20*/  BPT.TRAP 0x1 ;  /* 0x000000040000795c */ /* 0x000fe20000300000 */
.L_x_241:
[----:B--2---:R-:W-:-:S04]  /*fd30*/  VIADD R3, R9, 0x31c60 ;  /* 0x00031c6009037836 */ /* 0x004fc80000000000 */
[----:B------:R-:W-:-:S04]  /*fd40*/  IMAD R5, R22, 0x8, R3 ;  /* 0x0000000816057824 */ /* 0x000fc800078e0203 */
[----:B------:R-:W2:Y:S02]  /*fd50*/  SYNCS.PHASECHK.TRANS64.TRYWAIT P0, [R5+URZ], R2 ;  /* 0x00000002050075a7 */ /* 0x000ea4000800017f */
[----:B--2---:R-:W-:Y:S05]  /*fd60*/  @!P0 BRA `(.L_x_242) ;  /* 0x0000001000808947 */ /* 0x004fea0003800000 */
.L_x_295:
[----:B------:R-:W-:-:S07]  /*fd70*/  IMAD R3, R4, 0x8, R3 ;  /* 0x0000000804037824 */ /* 0x000fce00078e0203 */
.L_x_243:
[----:B---3--:R3:W4:Y:S02]  /*fd80*/  SYNCS.PHASECHK.TRANS64.TRYWAIT P0, [R3+URZ], R0 ;  /* 0x00000000030075a7 */ /* 0x008724000800017f */
[----:B----4-:R-:W-:Y:S05]  /*fd90*/  @!P0 NANOSLEEP.SYNCS 0x989680 ;  /* 0x009896800000895d */ /* 0x010fea0003900000 */
[----:B------:R-:W4:Y:S02]  /*fda0*/  @!P0 SYNCS.PHASECHK.TRANS64 P0, [R3+URZ], R0 ;  /* 0x00000000030085a7 */ /* 0x000f24000800007f */
[----:B----4-:R-:W-:Y:S05]  /*fdb0*/  @!P0 BRA `(.L_x_243) ;  /* 0xfffffffc00f08947 */ /* 0x010fea000383ffff */
.L_x_236:
[----:B------:R-:W-:Y:S05]  /*fdc0*/  BSYNC B0 ;  /* 0x0000000000007941 */ /* 0x000fea0003800000 */
.L_x_235:
[----:B------:R-:W-:Y:S05]  /*fdd0*/  EXIT ;  /* 0x000000000000794d */ /* 0x000fea0003800000 */
.L_x_128:
[----:B0-----:R-:W-:-:S04]  /*fde0*/  MOV R3, UR36 ;  /* 0x0000002400037c02 */ /* 0x001fc80008000f00 */
[----:B------:R0:W1:Y:S03]  /*fdf0*/  SYNCS.PHASECHK.TRANS64.TRYWAIT P1, [R3+URZ+0x31c00], R0 ;  /* 0x031c0000030075a7 */ /* 0x000066000802017f */
[----:B-1----:R-:W-:Y:S05]  /*fe00*/  @!P1 NANOSLEEP.SYNCS 0x989680 ;  /* 0x009896800000995d */ /* 0x002fea0003900000 */
[----:B------:R-:W1:Y:S02]  /*fe10*/  @!P1 SYNCS.PHASECHK.TRANS64 P1, [R3+URZ+0x31c00], R0 ;  /* 0x031c0000030095a7 */ /* 0x000e64000802007f */
[----:B-1----:R-:W-:Y:S05]  /*fe20*/  @!P1 BRA `(.L_x_128) ;  /* 0xfffffffc00ec9947 */ /* 0x002fea000383ffff */
[----:B------:R-:W-:Y:S05]  /*fe30*/  BRA `(.L_x_244) ;  /* 0xffffff1400c87947 */ /* 0x000fea000383ffff */
.L_x_132:
[----:B-1----:R1:W2:Y:S02]  /*fe40*/  SYNCS.PHASECHK.TRANS64.TRYWAIT P2, [R0+URZ+0x31c30], R3 ;  /* 0x031c3003000075a7 */ /* 0x0022a4000804017f */
[----:B--2---:R-:W-:Y:S05]  /*fe50*/  @!P2 NANOSLEEP.SYNCS 0x989680 ;  /* 0x009896800000a95d */ /* 0x004fea0003900000 */
[----:B------:R-:W2:Y:S02]  /*fe60*/  @!P2 SYNCS.PHASECHK.TRANS64 P2, [R0+URZ+0x31c30], R3 ;  /* 0x031c30030000a5a7 */ /* 0x000ea4000804007f */
[----:B--2---:R-:W-:Y:S05]  /*fe70*/  @!P2 BRA `(.L_x_132) ;  /* 0xfffffffc00f0a947 */ /* 0x004fea000383ffff */
[----:B------:R-:W-:Y:S05]  /*fe80*/  BRA `(.L_x_131) ;  /* 0xffffff1400ec7947 */ /* 0x000fea000383ffff */
.L_x_137:
[----:B-1----:R-:W-:-:S04]  /*fe90*/  IMAD.U32 R9, RZ, RZ, UR6 ;  /* 0x00000006ff097e24 */ /* 0x002fc8000f8e00ff */
[----:B------:R1:W2:Y:S03]  /*fea0*/  SYNCS.PHASECHK.TRANS64.TRYWAIT P2, [R9+URZ+0x31c30], R8 ;  /* 0x031c3008090075a7 */ /* 0x0002a6000804017f */
[----:B--2---:R-:W-:Y:S05]  /*feb0*/  @!P2 NANOSLEEP.SYNCS 0x989680 ;  /* 0x009896800000a95d */ /* 0x004fea0003900000 */
[----:B------:R-:W2:Y:S02]  /*fec0*/  @!P2 SYNCS.PHASECHK.TRANS64 P2, [R9+URZ+0x31c30], R8 ;  /* 0x031c30080900a5a7 */ /* 0x000ea4000804007f */
[----:B--2---:R-:W-:Y:S05]  /*fed0*/  @!P2 BRA `(.L_x_137) ;  /* 0xfffffffc00eca947 */ /* 0x004fea000383ffff */
[----:B------:R-:W-:Y:S05]  /*fee0*/  BRA `(.L_x_134) ;  /* 0xffffff5800447947 */ /* 0x000fea000383ffff */
.L_x_141:
[----:B-1----:R-:W-:-:S04]  /*fef0*/  IMAD.U32 R8, RZ, RZ, UR6 ;  /* 0x00000006ff087e24 */ /* 0x002fc8000f8e00ff */
[----:B------:R1:W2:Y:S03]  /*ff00*/  SYNCS.PHASECHK.TRANS64.TRYWAIT P2, [R8+URZ+0x31c50], R7 ;  /* 0x031c5007080075a7 */ /* 0x0002a6000804017f */
[----:B--2---:R-:W-:Y:S05]  /*ff10*/  @!P2 NANOSLEEP.SYNCS 0x989680 ;  /* 0x009896800000a95d */ /* 0x004fea0003900000 */
[----:B------:R-:W2:Y:S02]  /*ff20*/  @!P2 SYNCS.PHASECHK.TRANS64 P2, [R8+URZ+0x31c50], R7 ;  /* 0x031c50070800a5a7 */ /* 0x000ea4000804007f */
[----:B--2---:R-:W-:Y:S05]  /*ff30*/  @!P2 BRA `(.L_x_141) ;  /* 0xfffffffc00eca947 */ /* 0x004fea000383ffff */
[----:B------:R-:W-:Y:S05]  /*ff40*/  BRA `(.L_x_138) ;  /* 0xffffff6c00e87947 */ /* 0x000fea000383ffff */
.L_x_146:
[----:B-1----:R-:W-:-:S04]  /*ff50*/  IMAD.U32 R5, RZ, RZ, UR9 ;  /* 0x00000009ff057e24 */ /* 0x002fc8000f8e00ff */
[----:B------:R1:W2:Y:S03]  /*ff60*/  SYNCS.PHASECHK.TRANS64.TRYWAIT P0, [R5+URZ+0x31c50], R0 ;  /* 0x031c5000050075a7 */ /* 0x0002a6000800017f */
[----:B--2---:R-:W-:Y:S05]  /*ff70*/  @!P0 NANOSLEEP.SYNCS 0x989680 ;  /* 0x009896800000895d */ /* 0x004fea0003900000 */
[----:B------:R-:W2:Y:S02]  /*ff80*/  @!P0 SYNCS.PHASECHK.TRANS64 P0, [R5+URZ+0x31c50], R0 ;  /* 0x031c5000050085a7 */ /* 0x000ea4000800007f */
[----:B--2---:R-:W-:Y:S05]  /*ff90*/  @!P0 BRA `(.L_x_146) ;  /* 0xfffffffc00ec8947 */ /* 0x004fea000383ffff */
[----:B------:R-:W-:Y:S05]  /*ffa0*/  BRA `(.L_x_145) ;  /* 0xffffff9800007947 */ /* 0x000fea000383ffff */
.L_x_177:
[----:B------:R-:W0:Y:S01]  /*ffb0*/  S2R R4, SR_TID.X ;  /* 0x0000000000047919 */ /* 0x000e220000002100 */
[----:B------:R-:W-:Y:S01]  /*ffc0*/  BSSY B0, `(.L_x_245) ;  /* 0x000000a000007945 */ /* 0x000fe20003800000 */
[----:B------:R-:W-:Y:S01]  /*ffd0*/  IMAD.MOV.U32 R12, RZ, RZ, RZ ;  /* 0x000000ffff0c7224 */ /* 0x000fe200078e00ff */
[----:B------:R-:W-:Y:S01]  /*ffe0*/  MOV R15, 0xffffffff ;  /* 0xffffffff000f7802 */ /* 0x000fe20000000f00 */
[----:B------:R-:W-:Y:S01]  /*fff0*/  IMAD.MOV.U32 R11, RZ, RZ, 0x1f ;  /* 0x0000001fff0b7424 */ /* 0x000fe200078e00ff */
[----:B0-----:R-:W-:-:S04]  /*10000*/  SHF.R.U32.HI R4, RZ, 0x5, R4 ;  /* 0x00000005ff047819 */ /* 0x001fc80000011604 */
[----:B------:R-:W-:-:S05]  /*10010*/  LOP3.LUT R4, R4, 0x3, RZ, 0xc0, !PT ;  /* 0x0000000304047812 */ /* 0x000fca00078ec0ff */
[----:B------:R-:W-:-:S07]  /*10020*/  IMAD.MOV.U32 R13, RZ, RZ, R4 ;  /* 0x000000ffff0d7224 */ /* 0x000fce00078e0004 */
[----:B-1----:R-:W-:Y:S05]  /*10030*/  WARPSYNC.COLLECTIVE R15, `(.L_x_246) ;  /* 0x000000000f087348 */ /* 0x002fea0003c00000 */
[----:B------:R0:W2:Y:S02]  /*10040*/  SHFL.IDX P6, R14, R13, R12, R11 ;  /* 0x0000000c0d0e7389 */ /* 0x0000a400000c000b */
[----:B012---:R-:W-:Y:S01]  /*10050*/  ENDCOLLECTIVE ;  /* 0x000000000000791b */ /* 0x007fe20003800000 */
.L_x_246:
[----:B------:R-:W-:Y:S05]  /*10060*/  BSYNC B0 ;  /* 0x0000000000007941 */ /* 0x000fea0003800000 */
.L_x_245:
[----:B------:R-:W-:Y:S05]  /*10070*/  BRA `(.L_x_247) ;  /* 0xffffffcc00a07947 */ /* 0x000fea000383ffff */
.L_x_178:
[----:B------:R-:W-:Y:S01]  /*10080*/  BSSY B0, `(.L_x_248) ;  /* 0x0000006000007945 */ /* 0x000fe20003800000 */
[----:B------:R-:W-:-:S07]  /*10090*/  IMAD.MOV.U32 R15, RZ, RZ, -0x1 ;  /* 0xffffffffff0f7424 */ /* 0x000fce00078e00ff */
[----:B-1----:R-:W-:Y:S05]  /*100a0*/  WARPSYNC.COLLECTIVE R15, `(.L_x_249) ;  /* 0x000000000f0c7348 */ /* 0x002fea0003c00000 */
[----:B------:R-:W-:Y:S02]  /*100b0*/  ELECT P6, UR62, PT ;  /* 0x00000000003e782f */ /* 0x000fe400038c0000 */
[----:B------:R-:W-:Y:S01]  /*100c0*/  MOV R14, UR62 ;  /* 0x0000003e000e7c02 */ /* 0x000fe20008000f00 */
[----:B-1----:R-:W-:Y:S10]  /*100d0*/  ENDCOLLECTIVE ;  /* 0x000000000000791b */ /* 0x002ff40003800000 */
.L_x_249:
[----:B------:R-:W-:Y:S05]  /*100e0*/  BSYNC B0 ;  /* 0x0000000000007941 */ /* 0x000fea0003800000 */
.L_x_248:
[----:B------:R-:W-:Y:S05]  /*100f0*/  BRA `(.L_x_250) ;  /* 0xffffffcc00947947 */ /* 0x000fea000383ffff */
.L_x_181:
[----:B--2---:R2:W3:Y:S02]  /*10100*/  SYNCS.PHASECHK.TRANS64.TRYWAIT P0, [R5+URZ+0x31c40], R4 ;  /* 0x031c4004050075a7 */ /* 0x0044e4000800017f */
[----:B---3--:R-:W-:Y:S05]  /*10110*/  @!P0 NANOSLEEP.SYNCS 0x989680 ;  /* 0x009896800000895d */ /* 0x008fea0003900000 */
[----:B------:R-:W3:Y:S02]  /*10120*/  @!P0 SYNCS.PHASECHK.TRANS64 P0, [R5+URZ+0x31c40], R4 ;  /* 0x031c4004050085a7 */ /* 0x000ee4000800007f */
[----:B---3--:R-:W-:Y:S05]  /*10130*/  @!P0 BRA `(.L_x_181) ;  /* 0xfffffffc00f08947 */ /* 0x008fea000383ffff */
[----:B------:R-:W-:Y:S05]  /*10140*/  BRA `(.L_x_251) ;  /* 0xffffffcc00ec7947 */ /* 0x000fea000383ffff */
.L_x_184:
[----:B0-----:R0:W2:Y:S02]  /*10150*/  SYNCS.PHASECHK.TRANS64.TRYWAIT P0, [R26+URZ+0x31c20], R5 ;  /* 0x031c20051a0075a7 */ /* 0x0010a4000800017f */
[----:B--2---:R-:W-:Y:S05]  /*10160*/  @!P0 NANOSLEEP.SYNCS 0x989680 ;  /* 0x009896800000895d */ /* 0x004fea0003900000 */
[----:B------:R-:W2:Y:S02]  /*10170*/  @!P0 SYNCS.PHASECHK.TRANS64 P0, [R26+URZ+0x31c20], R5 ;  /* 0x031c20051a0085a7 */ /* 0x000ea4000800007f */
[----:B--2---:R-:W-:Y:S05]  /*10180*/  @!P0 BRA `(.L_x_184) ;  /* 0xfffffffc00f08947 */ /* 0x004fea000383ffff */
[----:B------:R-:W-:Y:S05]  /*10190*/  BRA `(.L_x_252) ;  /* 0xffffffd4001c7947 */ /* 0x000fea000383ffff */
.L_x_192:
[----:B--2---:R2:W3:Y:S02]  /*101a0*/  SYNCS.PHASECHK.TRANS64.TRYWAIT P0, [R3+URZ+0x31c40], R2 ;  /* 0x031c4002030075a7 */ /* 0x0044e4000800017f */
[----:B---3--:R-:W-:Y:S05]  /*101b0*/  @!P0 NANOSLEEP.SYNCS 0x989680 ;  /* 0x009896800000895d */ /* 0x008fea0003900000 */
[----:B------:R-:W3:Y:S02]  /*101c0*/  @!P0 SYNCS.PHASECHK.TRANS64 P0, [R3+URZ+0x31c40], R2 ;  /* 0x031c4002030085a7 */ /* 0x000ee4000800007f */
[----:B---3--:R-:W-:Y:S05]  /*101d0*/  @!P0 BRA `(.L_x_192) ;  /* 0xfffffffc00f08947 */ /* 0x008fea000383ffff */
[----:B------:R-:W-:Y:S05]  /*101e0*/  BRA `(.L_x_253) ;  /* 0xffffffd400c47947 */ /* 0x000fea000383ffff */
.L_x_194:
[----:B0-----:R0:W2:Y:S02]  /*101f0*/  SYNCS.PHASECHK.TRANS64.TRYWAIT P0, [R2+URZ+0x60], R5 ;  /* 0x00006005020075a7 */ /* 0x0010a4000800017f */
[----:B--2---:R-:W-:Y:S05]  /*10200*/  @!P0 NANOSLEEP.SYNCS 0x989680 ;  /* 0x009896800000895d */ /* 0x004fea0003900000 */
[----:B------:R-:W2:Y:S02]  /*10210*/  @!P0 SYNCS.PHASECHK.TRANS64 P0, [R2+URZ+0x60], R5 ;  /* 0x00006005020085a7 */ /* 0x000ea4000800007f */
[----:B--2---:R-:W-:Y:S05]  /*10220*/  @!P0 BRA `(.L_x_194) ;  /* 0xfffffffc00f08947 */ /* 0x004fea000383ffff */
[----:B------:R-:W-:Y:S05]  /*10230*/  BRA `(.L_x_254) ;  /* 0xffffffd800507947 */ /* 0x000fea000383ffff */
.L_x_199:
[----:B---3--:R3:W4:Y:S02]  /*10240*/  SYNCS.PHASECHK.TRANS64.TRYWAIT P0, [R3+URZ+0x31c40], R2 ;  /* 0x031c4002030075a7 */ /* 0x008724000800017f */
[----:B----4-:R-:W-:Y:S05]  /*10250*/  @!P0 NANOSLEEP.SYNCS 0x989680 ;  /* 0x009896800000895d */ /* 0x010fea0003900000 */
[----:B------:R-:W4:Y:S02]  /*10260*/  @!P0 SYNCS.PHASECHK.TRANS64 P0, [R3+URZ+0x31c40], R2 ;  /* 0x031c4002030085a7 */ /* 0x000f24000800007f */
[----:B----4-:R-:W-:Y:S05]  /*10270*/  @!P0 BRA `(.L_x_199) ;  /* 0xfffffffc00f08947 */ /* 0x010fea000383ffff */
[----:B------:R-:W-:Y:S05]  /*10280*/  BRA `(.L_x_255) ;  /* 0xffffffdc00807947 */ /* 0x000fea000383ffff */
.L_x_201:
[----:B0-----:R0:W2:Y:S02]  /*10290*/  SYNCS.PHASECHK.TRANS64.TRYWAIT P1, [R3+URZ+0x60], R24 ;  /* 0x00006018030075a7 */ /* 0x0010a4000802017f */
[----:B--2---:R-:W-:Y:S05]  /*102a0*/  @!P1 NANOSLEEP.SYNCS 0x989680 ;  /* 0x009896800000995d */ /* 0x004fea0003900000 */
[----:B------:R-:W2:Y:S02]  /*102b0*/  @!P1 SYNCS.PHASECHK.TRANS64 P1, [R3+URZ+0x60], R24 ;  /* 0x00006018030095a7 */ /* 0x000ea4000802007f */
[----:B--2---:R-:W-:Y:S05]  /*102c0*/  @!P1 BRA `(.L_x_201) ;  /* 0xfffffffc00f09947 */ /* 0x004fea000383ffff */
[----:B------:R-:W-:Y:S05]  /*102d0*/  BRA `(.L_x_256) ;  /* 0xffffffe0000c7947 */ /* 0x000fea000383ffff */
.L_x_206:
[----:B--2---:R2:W3:Y:S02]  /*102e0*/  SYNCS.PHASECHK.TRANS64.TRYWAIT P0, [R2+URZ+0x31c40], R3 ;  /* 0x031c4003020075a7 */ /* 0x0044e4000800017f */
[----:B---3--:R-:W-:Y:S05]  /*102f0*/  @!P0 NANOSLEEP.SYNCS 0x989680 ;  /* 0x009896800000895d */ /* 0x008fea0003900000 */
[----:B------:R-:W3:Y:S02]  /*10300*/  @!P0 SYNCS.PHASECHK.TRANS64 P0, [R2+URZ+0x31c40], R3 ;  /* 0x031c4003020085a7 */ /* 0x000ee4000800007f */
[----:B---3--:R-:W-:Y:S05]  /*10310*/  @!P0 BRA `(.L_x_206) ;  /* 0xfffffffc00f08947 */ /* 0x008fea000383ffff */
[----:B------:R-:W-:Y:S05]  /*10320*/  BRA `(.L_x_257) ;  /* 0xffffffe400147947 */ /* 0x000fea000383ffff */
.L_x_208:
[----:B0-----:R0:W2:Y:S02]  /*10330*/  SYNCS.PHASECHK.TRANS64.TRYWAIT P1, [R2+URZ+0x60], R11 ;  /* 0x0000600b020075a7 */ /* 0x0010a4000802017f */
[----:B--2---:R-:W-:Y:S05]  /*10340*/  @!P1 NANOSLEEP.SYNCS 0x989680 ;  /* 0x009896800000995d */ /* 0x004fea0003900000 */
[----:B------:R-:W2:Y:S02]  /*10350*/  @!P1 SYNCS.PHASECHK.TRANS64 P1, [R2+URZ+0x60], R11 ;  /* 0x0000600b020095a7 */ /* 0x000ea4000802007f */
[----:B--2---:R-:W-:Y:S05]  /*10360*/  @!P1 BRA `(.L_x_208) ;  /* 0xfffffffc00f09947 */ /* 0x004fea000383ffff */
[----:B------:R-:W-:Y:S05]  /*10370*/  BRA `(.L_x_258) ;  /* 0xffffffe400a87947 */ /* 0x000fea000383ffff */
.L_x_215:
[----:B--2---:R2:W3:Y:S02]  /*10380*/  SYNCS.PHASECHK.TRANS64.TRYWAIT P0, [R3+URZ+0x31c60], R2 ;  /* 0x031c6002030075a7 */ /* 0x0044e4000800017f */
[----:B---3--:R-:W-:Y:S05]  /*10390*/  @!P0 NANOSLEEP.SYNCS 0x989680 ;  /* 0x009896800000895d */ /* 0x008fea0003900000 */
[----:B------:R-:W3:Y:S02]  /*103a0*/  @!P0 SYNCS.PHASECHK.TRANS64 P0, [R3+URZ+0x31c60], R2 ;  /* 0x031c6002030085a7 */ /* 0x000ee4000800007f */
[----:B---3--:R-:W-:Y:S05]  /*103b0*/  @!P0 BRA `(.L_x_215) ;  /* 0xfffffffc00f08947 */ /* 0x008fea000383ffff */
[----:B------:R-:W-:Y:S05]  /*103c0*/  BRA `(.L_x_259) ;  /* 0xffffffe800907947 */ /* 0x000fea000383ffff */
.L_x_217:
[----:B------:R-:W-:Y:S01]  /*103d0*/  BSSY B0, `(.L_x_260) ;  /* 0x0000008000007945 */ /* 0x000fe20003800000 */
[----:B------:R-:W-:Y:S02]  /*103e0*/  IMAD.MOV.U32 R13, RZ, RZ, R16 ;  /* 0x000000ffff0d7224 */ /* 0x000fe400078e0010 */
[----:B------:R-:W-:Y:S02]  /*103f0*/  IMAD.MOV.U32 R12, RZ, RZ, RZ ;  /* 0x000000ffff0c7224 */ /* 0x000fe400078e00ff */
[----:B------:R-:W-:Y:S02]  /*10400*/  IMAD.MOV.U32 R11, RZ, RZ, 0x1f ;  /* 0x0000001fff0b7424 */ /* 0x000fe400078e00ff */
[----:B------:R-:W-:-:S07]  /*10410*/  IMAD.MOV.U32 R15, RZ, RZ, -0x1 ;  /* 0xffffffffff0f7424 */ /* 0x000fce00078e00ff */
[----:B01----:R-:W-:Y:S05]  /*10420*/  WARPSYNC.COLLECTIVE R15, `(.L_x_261) ;  /* 0x000000000f087348 */ /* 0x003fea0003c00000 */
[----:B------:R2:W3:Y:S02]  /*10430*/  SHFL.IDX P6, R14, R13, R12, R11 ;  /* 0x0000000c0d0e7389 */ /* 0x0004e400000c000b */
[----:B0123--:R-:W-:Y:S01]  /*10440*/  ENDCOLLECTIVE ;  /* 0x000000000000791b */ /* 0x00ffe20003800000 */
.L_x_261:
[----:B------:R-:W-:Y:S05]  /*10450*/  BSYNC B0 ;  /* 0x0000000000007941 */ /* 0x000fea0003800000 */
.L_x_260:
[----:B------:R-:W-:Y:S01]  /*10460*/  MOV R13, R16 ;  /* 0x00000010000d7202 */ /* 0x000fe20000000f00 */
[----:B------:R-:W-:Y:S02]  /*10470*/  IMAD.MOV.U32 R12, RZ, RZ, 0x1 ;  /* 0x00000001ff0c7424 */ /* 0x000fe400078e00ff */
[----:B------:R-:W-:Y:S02]  /*10480*/  IMAD.MOV.U32 R11, RZ, RZ, 0x1f ;  /* 0x0000001fff0b7424 */ /* 0x000fe400078e00ff */
[----:B------:R-:W-:Y:S02]  /*10490*/  IMAD.MOV.U32 R15, RZ, RZ, -0x1 ;  /* 0xffffffffff0f7424 */ /* 0x000fe400078e00ff */
[----:B------:R-:W-:-:S07]  /*104a0*/  IMAD.MOV.U32 R5, RZ, RZ, R14 ;  /* 0x000000ffff057224 */ /* 0x000fce00078e000e */
[----:B------:R-:W-:Y:S05]  /*104b0*/  WARPSYNC.COLLECTIVE R15, `(.L_x_262) ;  /* 0x000000000f087348 */ /* 0x000fea0003c00000 */
[----:B------:R0:W1:Y:S02]  /*104c0*/  SHFL.IDX P6, R14, R13, R12, R11 ;  /* 0x0000000c0d0e7389 */ /* 0x00006400000c000b */
[----:B01----:R-:W-:Y:S01]  /*104d0*/  ENDCOLLECTIVE ;  /* 0x000000000000791b */ /* 0x003fe20003800000 */
.L_x_262:
[----:B------:R-:W-:Y:S01]  /*104e0*/  IMAD.MOV.U32 R4, RZ, RZ, R14 ;  /* 0x000000ffff047224 */ /* 0x000fe200078e000e */
[----:B------:R-:W-:Y:S06]  /*104f0*/  BRA `(.L_x_263) ;  /* 0xffffffec00047947 */ /* 0x000fec000383ffff */
.L_x_220:
[----:B------:R-:W-:Y:S01]  /*10500*/  BSSY B0, `(.L_x_264) ;  /* 0x0000008000007945 */ /* 0x000fe20003800000 */
[----:B-----5:R-:W-:Y:S01]  /*10510*/  IMAD.MOV.U32 R13, RZ, RZ, R2 ;  /* 0x000000ffff0d7224 */ /* 0x020fe200078e0002 */
[----:B------:R-:W-:Y:S01]  /*10520*/  MOV R11, RZ ;  /* 0x000000ff000b7202 */ /* 0x000fe20000000f00 */
[----:B------:R-:W-:Y:S02]  /*10530*/  IMAD.MOV.U32 R12, RZ, RZ, 0x1 ;  /* 0x00000001ff0c7424 */ /* 0x000fe400078e00ff */
[----:B------:R-:W-:-:S07]  /*10540*/  IMAD.MOV.U32 R15, RZ, RZ, -0x1 ;  /* 0xffffffffff0f7424 */ /* 0x000fce00078e00ff */
[----:B01234-:R-:W-:Y:S05]  /*10550*/  WARPSYNC.COLLECTIVE R15, `(.L_x_265) ;  /* 0x000000000f087348 */ /* 0x01ffea0003c00000 */
[----:B------:R0:W0:Y:S02]  /*10560*/  SHFL.UP P6, R14, R13, R12, R11 ;  /* 0x0400000c0d0e7389 */ /* 0x00002400000c000b */
[----:B01234-:R-:W-:Y:S01]  /*10570*/  ENDCOLLECTIVE ;  /* 0x000000000000791b */ /* 0x01ffe20003800000 */
.L_x_265:
[----:B------:R-:W-:Y:S05]  /*10580*/  BSYNC B0 ;  /* 0x0000000000007941 */ /* 0x000fea0003800000 */
.L_x_264:
[C---:B------:R-:W-:Y:S01]  /*10590*/  ISETP.NE.AND P0, PT, R27.reuse, RZ, PT ;  /* 0x000000ff1b00720c */ /* 0x040fe20003f05270 */
[----:B------:R-:W-:Y:S02]  /*105a0*/  IMAD.MOV.U32 R12, RZ, RZ, 0x2 ;  /* 0x00000002ff0c7424 */ /* 0x000fe400078e00ff */
[----:B------:R-:W-:Y:S01]  /*105b0*/  IMAD.MOV.U32 R11, RZ, RZ, RZ ;  /* 0x000000ffff0b7224 */ /* 0x000fe200078e00ff */
[----:B------:R-:W-:Y:S01]  /*105c0*/  SEL R13, R14, RZ, P0 ;  /* 0x000000ff0e0d7207 */ /* 0x000fe20000000000 */
[----:B------:R-:W-:Y:S01]  /*105d0*/  IMAD.MOV.U32 R15, RZ, RZ, -0x1 ;  /* 0xffffffffff0f7424 */ /* 0x000fe200078e00ff */
[----:B------:R-:W-:-:S03]  /*105e0*/  ISETP.GE.U32.AND P0, PT, R27, 0x2, PT ;  /* 0x000000021b00780c */ /* 0x000fc60003f06070 */
[----:B------:R-:W-:-:S10]  /*105f0*/  IMAD.IADD R13, R2, 0x1, R13 ;  /* 0x00000001020d7824 */ /* 0x000fd400078e020d */
[----:B------:R-:W-:Y:S05]  /*10600*/  WARPSYNC.COLLECTIVE R15, `(.L_x_266) ;  /* 0x000000000f087348 */ /* 0x000fea0003c00000 */
[----:B------:R0:W1:Y:S02]  /*10610*/  SHFL.UP P6, R14, R13, R12, R11 ;  /* 0x0400000c0d0e7389 */ /* 0x00006400000c000b */
[----:B01----:R-:W-:Y:S01]  /*10620*/  ENDCOLLECTIVE ;  /* 0x000000000000791b */ /* 0x003fe20003800000 */
.L_x_266:
[----:B------:R-:W-:Y:S01]  /*10630*/  IMAD.MOV.U32 R12, RZ, RZ, 0x4 ;  /* 0x00000004ff0c7424 */ /* 0x000fe200078e00ff */
[----:B------:R-:W-:Y:S02]  /*10640*/  SEL R14, R14, RZ, P0 ;  /* 0x000000ff0e0e7207 */ /* 0x000fe40000000000 */
[----:B------:R-:W-:-:S03]  /*10650*/  ISETP.GE.U32.AND P0, PT, R27, 0x4, PT ;  /* 0x000000041b00780c */ /* 0x000fc60003f06070 */
[----:B------:R-:W-:-:S05]  /*10660*/  IMAD.IADD R3, R13, 0x1, R14 ;  /* 0x000000010d037824 */ /* 0x000fca00078e020e */
[----:B------:R-:W-:-:S07]  /*10670*/  MOV R13, R3 ;  /* 0x00000003000d7202 */ /* 0x000fce0000000f00 */
[----:B------:R-:W-:Y:S05]  /*10680*/  WARPSYNC.COLLECTIVE R15, `(.L_x_267) ;  /* 0x000000000f087348 */ /* 0x000fea0003c00000 */
[----:B------:R0:W1:Y:S02]  /*10690*/  SHFL.UP P6, R14, R13, R12, R11 ;  /* 0x0400000c0d0e7389 */ /* 0x00006400000c000b */
[----:B01----:R-:W-:Y:S01]  /*106a0*/  ENDCOLLECTIVE ;  /* 0x000000000000791b */ /* 0x003fe20003800000 */
.L_x_267:
[----:B------:R-:W-:Y:S01]  /*106b0*/  IMAD.MOV.U32 R12, RZ, RZ, 0x8 ;  /* 0x00000008ff0c7424 */ /* 0x000fe200078e00ff */
[----:B------:R-:W-:Y:S02]  /*106c0*/  SEL R6, R14, RZ, P0 ;  /* 0x000000ff0e067207 */ /* 0x000fe40000000000 */
[----:B------:R-:W-:-:S03]  /*106d0*/  ISETP.GE.U32.AND P0, PT, R27, 0x8, PT ;  /* 0x000000081b00780c */ /* 0x000fc60003f06070 */
[----:B------:R-:W-:-:S04]  /*106e0*/  IMAD.IADD R6, R3, 0x1, R6 ;  /* 0x0000000103067824 */ /* 0x000fc800078e0206 */
[----:B------:R-:W-:-:S07]  /*106f0*/  IMAD.MOV.U32 R13, RZ, RZ, R6 ;  /* 0x000000ffff0d7224 */ /* 0x000fce00078e0006 */
[----:B------:R-:W-:Y:S05]  /*10700*/  WARPSYNC.COLLECTIVE R15, `(.L_x_268) ;  /* 0x000000000f087348 */ /* 0x000fea0003c00000 */
[----:B------:R0:W1:Y:S02]  /*10710*/  SHFL.UP P6, R14, R13, R12, R11 ;  /* 0x0400000c0d0e7389 */ /* 0x00006400000c000b */
[----:B01----:R-:W-:Y:S01]  /*10720*/  ENDCOLLECTIVE ;  /* 0x000000000000791b */ /* 0x003fe20003800000 */
.L_x_268:
[----:B------:R-:W-:Y:S02]  /*10730*/  MOV R12, 0x10 ;  /* 0x00000010000c7802 */ /* 0x000fe40000000f00 */
[----:B------:R-:W-:Y:S02]  /*10740*/  SEL R7, R14, RZ, P0 ;  /* 0x000000ff0e077207 */ /* 0x000fe40000000000 */
[----:B------:R-:W-:-:S03]  /*10750*/  ISETP.GE.U32.AND P0, PT, R27, 0x10, PT ;  /* 0x000000101b00780c */ /* 0x000fc60003f06070 */
[----:B------:R-:W-:-:S04]  /*10760*/  IMAD.IADD R7, R6, 0x1, R7 ;  /* 0x0000000106077824 */ /* 0x000fc800078e0207 */
[----:B------:R-:W-:-:S07]  /*10770*/  IMAD.MOV.U32 R13, RZ, RZ, R7 ;  /* 0x000000ffff0d7224 */ /* 0x000fce00078e0007 */
[----:B------:R-:W-:Y:S05]  /*10780*/  WARPSYNC.COLLECTIVE R15, `(.L_x_269) ;  /* 0x000000000f087348 */ /* 0x000fea0003c00000 */
[----:B------:R0:W1:Y:S02]  /*10790*/  SHFL.UP P6, R14, R13, R12, R11 ;  /* 0x0400000c0d0e7389 */ /* 0x00006400000c000b */
[----:B01----:R-:W-:Y:S01]  /*107a0*/  ENDCOLLECTIVE ;  /* 0x000000000000791b */ /* 0x003fe20003800000 */
.L_x_269:
[----:B------:R-:W-:Y:S02]  /*107b0*/  IMAD.MOV.U32 R12, RZ, RZ, 0x1f ;  /* 0x0000001fff0c7424 */ /* 0x000fe400078e00ff */
[----:B------:R-:W-:Y:S01]  /*107c0*/  IMAD.MOV.U32 R11, RZ, RZ, 0x1f ;  /* 0x0000001fff0b7424 */ /* 0x000fe200078e00ff */
[----:B------:R-:W-:-:S05]  /*107d0*/  SEL R8, R14, RZ, P0 ;  /* 0x000000ff0e087207 */ /* 0x000fca0000000000 */
[----:B------:R-:W-:-:S04]  /*107e0*/  IMAD.IADD R8, R7, 0x1, R8 ;  /* 0x0000000107087824 */ /* 0x000fc800078e0208 */
[----:B------:R-:W-:-:S07]  /*107f0*/  IMAD.MOV.U32 R13, RZ, RZ, R8 ;  /* 0x000000ffff0d7224 */ /* 0x000fce00078e0008 */
[----:B------:R-:W-:Y:S05]  /*10800*/  WARPSYNC.COLLECTIVE R15, `(.L_x_270) ;  /* 0x000000000f087348 */ /* 0x000fea0003c00000 */
[----:B------:R0:W1:Y:S02]  /*10810*/  SHFL.IDX P6, R14, R13, R12, R11 ;  /* 0x0000000c0d0e7389 */ /* 0x00006400000c000b */
[----:B01----:R-:W-:Y:S01]  /*10820*/  ENDCOLLECTIVE ;  /* 0x000000000000791b */ /* 0x003fe20003800000 */
.L_x_270:
[----:B------:R-:W-:Y:S05]  /*10830*/  BRA `(.L_x_271) ;  /* 0xffffffe800c07947 */ /* 0x000fea000383ffff */
.L_x_225:
[----:B------:R-:W-:Y:S01]  /*10840*/  BSSY B0, `(.L_x_272) ;  /* 0x0000008000007945 */ /* 0x000fe20003800000 */
[----:B-----5:R-:W-:Y:S01]  /*10850*/  IMAD.MOV.U32 R13, RZ, RZ, R2 ;  /* 0x000000ffff0d7224 */ /* 0x020fe200078e0002 */
[----:B------:R-:W-:Y:S01]  /*10860*/  MOV R11, RZ ;  /* 0x000000ff000b7202 */ /* 0x000fe20000000f00 */
[----:B------:R-:W-:Y:S02]  /*10870*/  IMAD.MOV.U32 R12, RZ, RZ, 0x1 ;  /* 0x00000001ff0c7424 */ /* 0x000fe400078e00ff */
[----:B------:R-:W-:-:S07]  /*10880*/  IMAD.MOV.U32 R15, RZ, RZ, -0x1 ;  /* 0xffffffffff0f7424 */ /* 0x000fce00078e00ff */
[----:B012---:R-:W-:Y:S05]  /*10890*/  WARPSYNC.COLLECTIVE R15, `(.L_x_273) ;  /* 0x000000000f087348 */ /* 0x007fea0003c00000 */
[----:B------:R3:W4:Y:S02]  /*108a0*/  SHFL.UP P6, R14, R13, R12, R11 ;  /* 0x0400000c0d0e7389 */ /* 0x00072400000c000b */
[----:B01234-:R-:W-:Y:S01]  /*108b0*/  ENDCOLLECTIVE ;  /* 0x000000000000791b */ /* 0x01ffe20003800000 */
.L_x_273:
[----:B------:R-:W-:Y:S05]  /*108c0*/  BSYNC B0 ;  /* 0x0000000000007941 */ /* 0x000fea0003800000 */
.L_x_272:
        /* <DEDUP_REMOVED lines=10> */
.L_x_274:
        /* <DEDUP_REMOVED lines=8> */
.L_x_275:
        /* <DEDUP_REMOVED lines=8> */
.L_x_276:
        /* <DEDUP_REMOVED lines=8> */
.L_x_277:
        /* <DEDUP_REMOVED lines=8> */
.L_x_278:
[----:B------:R-:W-:Y:S05]  /*10b70*/  BRA `(.L_x_279) ;  /* 0xffffffe8009c7947 */ /* 0x000fea000383ffff */
.L_x_227:
[----:B------:R-:W-:Y:S01]  /*10b80*/  BSSY B0, `(.L_x_280) ;  /* 0x0000006000007945 */ /* 0x000fe20003800000 */
[----:B------:R-:W-:Y:S01]  /*10b90*/  PLOP3.LUT P6, PT, P6, PT, PT, 0x8, 0x0 ;  /* 0x000000000000781c */ /* 0x000fe200037ce170 */
[----:B------:R-:W-:-:S12]  /*10ba0*/  IMAD.MOV.U32 R15, RZ, RZ, -0x1 ;  /* 0xffffffffff0f7424 */ /* 0x000fd800078e00ff */
[----:B01----:R-:W-:Y:S05]  /*10bb0*/  WARPSYNC.COLLECTIVE R15, `(.L_x_281) ;  /* 0x000000000f087348 */ /* 0x003fea0003c00000 */
[----:B------:R-:W-:Y:S01]  /*10bc0*/  VOTE.ANY R14, PT, P6 ;  /* 0x00000000000e7806 */ /* 0x000fe200030e0100 */
[----:B01----:R-:W-:Y:S06]  /*10bd0*/  ENDCOLLECTIVE ;  /* 0x000000000000791b */ /* 0x003fec0003800000 */
.L_x_281:
[----:B------:R-:W-:Y:S05]  /*10be0*/  BSYNC B0 ;  /* 0x0000000000007941 */ /* 0x000fea0003800000 */
.L_x_280:
[----:B------:R-:W-:Y:S01]  /*10bf0*/  IMAD.MOV.U32 R3, RZ, RZ, R14 ;  /* 0x000000ffff037224 */ /* 0x000fe200078e000e */
[----:B------:R-:W-:Y:S01]  /*10c00*/  MOV R13, R2 ;  /* 0x00000002000d7202 */ /* 0x000fe20000000f00 */
[----:B------:R-:W-:Y:S02]  /*10c10*/  IMAD.MOV.U32 R11, RZ, RZ, 0x1f ;  /* 0x0000001fff0b7424 */ /* 0x000fe400078e00ff */
[----:B------:R-:W0:Y:S01]  /*10c20*/  POPC R4, R3 ;  /* 0x0000000300047309 */ /* 0x000e220000000000 */
[----:B------:R-:W-:Y:S02]  /*10c30*/  IMAD.MOV.U32 R15, RZ, RZ, -0x1 ;  /* 0xffffffffff0f7424 */ /* 0x000fe400078e00ff */
[----:B0-----:R-:W-:-:S07]  /*10c40*/  IMAD.MOV.U32 R12, RZ, RZ, R4 ;  /* 0x000000ffff0c7224 */ /* 0x001fce00078e0004 */
[----:B------:R-:W-:Y:S05]  /*10c50*/  WARPSYNC.COLLECTIVE R15, `(.L_x_282) ;  /* 0x000000000f087348 */ /* 0x000fea0003c00000 */
[----:B------:R0:W1:Y:S02]  /*10c60*/  SHFL.IDX P6, R14, R13, R12, R11 ;  /* 0x0000000c0d0e7389 */ /* 0x00006400000c000b */
[----:B01----:R-:W-:Y:S01]  /*10c70*/  ENDCOLLECTIVE ;  /* 0x000000000000791b */ /* 0x003fe20003800000 */
.L_x_282:
[----:B------:R-:W-:Y:S01]  /*10c80*/  IMAD.MOV.U32 R17, RZ, RZ, R14 ;  /* 0x000000ffff117224 */ /* 0x000fe200078e000e */
[----:B------:R-:W-:Y:S06]  /*10c90*/  BRA `(.L_x_283) ;  /* 0xffffffe8008c7947 */ /* 0x000fec000383ffff */
.L_x_229:
[----:B------:R-:W-:Y:S01]  /*10ca0*/  BSSY B0, `(.L_x_284) ;  /* 0x0000007000007945 */ /* 0x000fe20003800000 */
[----:B------:R-:W-:Y:S01]  /*10cb0*/  IMAD.MOV.U32 R13, RZ, RZ, R8 ;  /* 0x000000ffff0d7224 */ /* 0x000fe200078e0008 */
[----:B------:R-:W-:Y:S01]  /*10cc0*/  MOV R15, 0xffffffff ;  /* 0xffffffff000f7802 */ /* 0x000fe20000000f00 */
[----:B------:R-:W-:-:S07]  /*10cd0*/  IMAD.MOV.U32 R11, RZ, RZ, 0x1f ;  /* 0x0000001fff0b7424 */ /* 0x000fce00078e00ff */
[----:B0123--:R-:W-:Y:S05]  /*10ce0*/  WARPSYNC.COLLECTIVE R15, `(.L_x_285) ;  /* 0x000000000f087348 */ /* 0x00ffea0003c00000 */
[----:B------:R4:W0:Y:S02]  /*10cf0*/  SHFL.IDX P6, R14, R13, R12, R11 ;  /* 0x0000000c0d0e7389 */ /* 0x00082400000c000b */
[----:B01234-:R-:W-:Y:S01]  /*10d00*/  ENDCOLLECTIVE ;  /* 0x000000000000791b */ /* 0x01ffe20003800000 */
.L_x_285:
[----:B------:R-:W-:Y:S05]  /*10d10*/  BSYNC B0 ;  /* 0x0000000000007941 */ /* 0x000fea0003800000 */
.L_x_284:
[----:B------:R-:W-:Y:S05]  /*10d20*/  BRA `(.L_x_228) ;  /* 0xffffffe800847947 */ /* 0x000fea000383ffff */
.L_x_233:
[----:B0-----:R0:W2:Y:S02]  /*10d30*/  SYNCS.PHASECHK.TRANS64.TRYWAIT P0, [R9+URZ+0x31c20], R0 ;  /* 0x031c2000090075a7 */ /* 0x0010a4000800017f */
[----:B--2---:R-:W-:Y:S05]  /*10d40*/  @!P0 NANOSLEEP.SYNCS 0x989680 ;  /* 0x009896800000895d */ /* 0x004fea0003900000 */
[----:B------:R-:W2:Y:S02]  /*10d50*/  @!P0 SYNCS.PHASECHK.TRANS64 P0, [R9+URZ+0x31c20], R0 ;  /* 0x031c2000090085a7 */ /* 0x000ea4000800007f */
[----:B--2---:R-:W-:Y:S05]  /*10d60*/  @!P0 BRA `(.L_x_233) ;  /* 0xfffffffc00f08947 */ /* 0x004fea000383ffff */
[----:B------:R-:W-:Y:S05]  /*10d70*/  BRA `(.L_x_286) ;  /* 0xffffffec00607947 */ /* 0x000fea000383ffff */
.L_x_234:
[----:B------:R-:W2:Y:S01]  /*10d80*/  S2R R2, SR_TID.X ;  /* 0x0000000000027919 */ /* 0x000ea20000002100 */
[----:B------:R-:W-:Y:S01]  /*10d90*/  BSSY B0, `(.L_x_287) ;  /* 0x000000a000007945 */ /* 0x000fe20003800000 */
[----:B------:R-:W-:Y:S02]  /*10da0*/  IMAD.MOV.U32 R12, RZ, RZ, RZ ;  /* 0x000000ffff0c7224 */ /* 0x000fe400078e00ff */
[----:B------:R-:W-:Y:S02]  /*10db0*/  IMAD.MOV.U32 R11, RZ, RZ, 0x1f ;  /* 0x0000001fff0b7424 */ /* 0x000fe400078e00ff */
[----:B------:R-:W-:Y:S01]  /*10dc0*/  IMAD.MOV.U32 R15, RZ, RZ, -0x1 ;  /* 0xffffffffff0f7424 */ /* 0x000fe200078e00ff */
[----:B--2---:R-:W-:-:S04]  /*10dd0*/  SHF.R.U32.HI R2, RZ, 0x5, R2 ;  /* 0x00000005ff027819 */ /* 0x004fc80000011602 */
[----:B------:R-:W-:-:S05]  /*10de0*/  LOP3.LUT R2, R2, 0x3, RZ, 0xc0, !PT ;  /* 0x0000000302027812 */ /* 0x000fca00078ec0ff */
[----:B------:R-:W-:-:S07]  /*10df0*/  IMAD.MOV.U32 R13, RZ, RZ, R2 ;  /* 0x000000ffff0d7224 */ /* 0x000fce00078e0002 */
[----:B01----:R-:W-:Y:S05]  /*10e00*/  WARPSYNC.COLLECTIVE R15, `(.L_x_288) ;  /* 0x000000000f087348 */ /* 0x003fea0003c00000 */
[----:B------:R2:W3:Y:S02]  /*10e10*/  SHFL.IDX P6, R14, R13, R12, R11 ;  /* 0x0000000c0d0e7389 */ /* 0x0004e400000c000b */
[----:B0123--:R-:W-:Y:S01]  /*10e20*/  ENDCOLLECTIVE ;  /* 0x000000000000791b */ /* 0x00ffe20003800000 */
.L_x_288:
[----:B------:R-:W-:Y:S05]  /*10e30*/  BSYNC B0 ;  /* 0x0000000000007941 */ /* 0x000fea0003800000 */
.L_x_287:
[----:B------:R-:W-:Y:S05]  /*10e40*/  BRA `(.L_x_289) ;  /* 0xffffffec00487947 */ /* 0x000fea000383ffff */
.L_x_237:
[----:B------:R-:W-:Y:S01]  /*10e50*/  BSSY B1, `(.L_x_290) ;  /* 0x0000006000017945 */ /* 0x000fe20003800000 */
[----:B------:R-:W-:-:S07]  /*10e60*/  IMAD.MOV.U32 R15, RZ, RZ, -0x1 ;  /* 0xffffffffff0f7424 */ /* 0x000fce00078e00ff */
[----:B01----:R-:W-:Y:S05]  /*10e70*/  WARPSYNC.COLLECTIVE R15, `(.L_x_291) ;  /* 0x000000000f0c7348 */ /* 0x003fea0003c00000 */
[----:B------:R-:W-:Y:S02]  /*10e80*/  ELECT P6, UR62, PT ;  /* 0x00000000003e782f */ /* 0x000fe400038c0000 */
[----:B------:R-:W-:Y:S01]  /*10e90*/  MOV R14, UR62 ;  /* 0x0000003e000e7c02 */ /* 0x000fe20008000f00 */
[----:B01----:R-:W-:Y:S10]  /*10ea0*/  ENDCOLLECTIVE ;  /* 0x000000000000791b */ /* 0x003ff40003800000 */
.L_x_291:
[----:B------:R-:W-:Y:S05]  /*10eb0*/  BSYNC B1 ;  /* 0x0000000000017941 */ /* 0x000fea0003800000 */
.L_x_290:
[----:B------:R-:W-:Y:S05]  /*10ec0*/  BRA `(.L_x_292) ;  /* 0xffffffec00407947 */ /* 0x000fea000383ffff */
.L_x_239:
[----:B0-----:R0:W2:Y:S02]  /*10ed0*/  SYNCS.PHASECHK.TRANS64.TRYWAIT P0, [R7+URZ], R2 ;  /* 0x00000002070075a7 */ /* 0x0010a4000800017f */
[----:B--2---:R-:W-:Y:S05]  /*10ee0*/  @!P0 NANOSLEEP.SYNCS 0x989680 ;  /* 0x009896800000895d */ /* 0x004fea0003900000 */
[----:B------:R-:W2:Y:S02]  /*10ef0*/  @!P0 SYNCS.PHASECHK.TRANS64 P0, [R7+URZ], R2 ;  /* 0x00000002070085a7 */ /* 0x000ea4000800007f */
[----:B--2---:R-:W-:Y:S05]  /*10f00*/  @!P0 BRA `(.L_x_239) ;  /* 0xfffffffc00f08947 */ /* 0x004fea000383ffff */
[----:B------:R-:W-:Y:S05]  /*10f10*/  BRA `(.L_x_293) ;  /* 0xffffffec00747947 */ /* 0x000fea000383ffff */
.L_x_240:
[----:B--2---:R2:W3:Y:S02]  /*10f20*/  SYNCS.PHASECHK.TRANS64.TRYWAIT P0, [R3+URZ], R0 ;  /* 0x00000000030075a7 */ /* 0x0044e4000800017f */
[----:B---3--:R-:W-:Y:S05]  /*10f30*/  @!P0 NANOSLEEP.SYNCS 0x989680 ;  /* 0x009896800000895d */ /* 0x008fea0003900000 */
[----:B------:R-:W3:Y:S02]  /*10f40*/  @!P0 SYNCS.PHASECHK.TRANS64 P0, [R3+URZ], R0 ;  /* 0x00000000030085a7 */ /* 0x000ee4000800007f */
[----:B---3--:R-:W-:Y:S05]  /*10f50*/  @!P0 BRA `(.L_x_240) ;  /* 0xfffffffc00f08947 */ /* 0x008fea000383ffff */
[----:B------:R-:W-:Y:S05]  /*10f60*/  BRA `(.L_x_294) ;  /* 0xffffffec00687947 */ /* 0x000fea000383ffff */
.L_x_242:
[----:B--2---:R2:W3:Y:S02]  /*10f70*/  SYNCS.PHASECHK.TRANS64.TRYWAIT P0, [R5+URZ], R2 ;  /* 0x00000002050075a7 */ /* 0x0044e4000800017f */
[----:B---3--:R-:W-:Y:S05]  /*10f80*/  @!P0 NANOSLEEP.SYNCS 0x989680 ;  /* 0x009896800000895d */ /* 0x008fea0003900000 */
[----:B------:R-:W3:Y:S02]  /*10f90*/  @!P0 SYNCS.PHASECHK.TRANS64 P0, [R5+URZ], R2 ;  /* 0x00000002050085a7 */ /* 0x000ee4000800007f */
[----:B---3--:R-:W-:Y:S05]  /*10fa0*/  @!P0 BRA `(.L_x_242) ;  /* 0xfffffffc00f08947 */ /* 0x008fea000383ffff */
[----:B------:R-:W-:Y:S05]  /*10fb0*/  BRA `(.L_x_295) ;  /* 0xffffffec006c7947 */ /* 0x000fea000383ffff */
.L_x_296:
        /* <DEDUP_REMOVED lines=12> */
.L_x_2205:


//--------------------- .text._ZN7cutlass13device_kernelIN5flash11enable_sm90INS1_16FlashAttnFwdSm90INS1_25CollectiveMainloopFwdSm90ILi2EN4cute5tupleIJNS5_1CILi1EEES8_S8_EEENS6_IJNS7_ILi192EEENS7_ILi144EEENS7_ILi96EEEEEELi96ENS_10bfloat16_tEfNS_4arch4Sm90ELb0ELb0ELb1ELb1ELb0ELb1ELb0ELb0ELb1ELb0ELb0ELb0EEENS1_21CollectiveEpilogueFwdINS6_IJSA_SC_SB_EEES9_SE_SG_Li384ELb1ELb0ELb0ELb0EEENS1_36VarlenDynamicPersistentTileSchedulerILi192ELi144ELi384ELi32ELb0ELb0ELb1ELb0ELb1ELb1EEEEEEEEEvNT_6ParamsE --------------------------
	.section	.text._ZN7cutlass13device_kernelIN5flash11enable_sm90INS1_16FlashAttnFwdSm90INS1_25CollectiveMainloopFwdSm90ILi2EN4cute5tupleIJNS5_1CILi1EEES8_S8_EEENS6_IJNS7_ILi192EEENS7_ILi144EEENS7_ILi96EEEEEELi96ENS_10bfloat16_tEfNS_4arch4Sm90ELb0ELb0ELb1ELb1ELb0ELb1ELb0ELb0ELb1ELb0ELb0ELb0EEENS1_21CollectiveEpilogueFwdINS6_IJSA_SC_SB_EEES9_SE_SG_Li384ELb1ELb0ELb0ELb0EEENS1_36VarlenDynamicPersistentTileSchedulerILi192ELi144ELi384ELi32ELb0ELb0ELb1ELb0ELb1ELb1EEEEEEEEEvNT_6ParamsE,"ax",@progbits
	.align	128
.text._ZN7cutlass13device_kernelIN5flash11enable_sm90INS1_16FlashAttnFwdSm90INS1_25CollectiveMainloopFwdSm90ILi2EN4cute5tupleIJNS5_1CILi1EEES8_S8_EEENS6_IJNS7_ILi192EEENS7_ILi144EEENS7_ILi96EEEEEELi96ENS_10bfloat16_tEfNS_4arch4Sm90ELb0ELb0ELb1ELb1ELb0ELb1ELb0ELb0ELb1ELb0ELb0ELb0EEENS1_21CollectiveEpilogueFwdINS6_IJSA_SC_SB_EEES9_SE_SG_Li384ELb1ELb0ELb0ELb0EEENS1_36VarlenDynamicPersistentTileSchedulerILi192ELi144ELi384ELi32ELb0ELb0ELb1ELb0ELb1ELb1EEEEEEEEEvNT_6ParamsE:
        .type           _ZN7cutlass13device_kernelIN5flash11enable_sm90INS1_16FlashAttnFwdSm90INS1_25CollectiveMainloopFwdSm90ILi2EN4cute5tupleIJNS5_1CILi1EEES8_S8_EEENS6_IJNS7_ILi192EEENS7_ILi144EEENS7_ILi96EEEEEELi96ENS_10bfloat16_tEfNS_4arch4Sm90ELb0ELb0ELb1ELb1ELb0ELb1ELb0ELb0ELb1ELb0ELb0ELb0EEENS1_21CollectiveEpilogueFwdINS6_IJSA_SC_SB_EEES9_SE_SG_Li384ELb1ELb0ELb0ELb0EEENS1_36VarlenDynamicPersistentTileSchedulerILi192ELi144ELi384ELi32ELb0ELb0ELb1ELb0ELb1ELb1EEEEEEEEEvNT_6ParamsE,@function
        .size           _ZN7cutlass13device_kernelIN5flash11enable_sm90INS1_16FlashAttnFwdSm90INS1_25CollectiveMainloopFwdSm90ILi2EN4cute5tupleIJNS5_1CILi1EEES8_S8_EEENS6_IJNS7_ILi192EEENS7_ILi144EEENS7_ILi96EEEEEELi96ENS_10bfloat16_tEfNS_4arch4Sm90ELb0ELb0ELb1ELb1ELb0ELb1ELb0ELb0ELb1ELb0ELb0ELb0EEENS1_21CollectiveEpilogueFwdINS6_IJSA_SC_SB_EEES9_SE_SG_Li384ELb1ELb0ELb0ELb0EEENS1_36VarlenDynamicPersistentTileSchedulerILi192ELi144ELi384ELi32ELb0ELb0ELb1ELb0ELb1ELb1EEEEEEEEEvNT_6ParamsE,(.L_x_2206 - _ZN7cutlass13device_kernelIN5flash11enable_sm90INS1_16FlashAttnFwdSm90INS1_25CollectiveMainloopFwdSm90ILi2EN4cute5tupleIJNS5_1CILi1EEES8_S8_EEENS6_IJNS7_ILi192EEENS7_ILi144EEENS7_ILi96EEEEEELi96ENS_10bfloat16_tEfNS_4arch4Sm90ELb0ELb0ELb1ELb1ELb0ELb1ELb0ELb0ELb1ELb0ELb0ELb0EEENS1_21CollectiveEpilogueFwdINS6_IJSA_SC_SB_EEES9_SE_SG_Li384ELb1ELb0ELb0ELb0EEENS1_36VarlenDynamicPersistentTileSchedulerILi192ELi144ELi384ELi32ELb0ELb0ELb1ELb0ELb1ELb1EEEEEEEEEvNT_6ParamsE)
        .other          _ZN7cutlass13device_kernelIN5flash11enable_sm90INS1_16FlashAttnFwdSm90INS1_25CollectiveMainloopFwdSm90ILi2EN4cute5tupleIJNS5_1CILi1EEES8_S8_EEENS6_IJNS7_ILi192EEENS7_ILi144EEENS7_ILi96EEEEEELi96ENS_10bfloat16_tEfNS_4arch4Sm90ELb0ELb0ELb1ELb1ELb0ELb1ELb0ELb0ELb1ELb0ELb0ELb0EEENS1_21CollectiveEpilogueFwdINS6_IJSA_SC_SB_EEES9_SE_SG_Li384ELb1ELb0ELb0ELb0EEENS1_36VarlenDynamicPersistentTileSchedulerILi192ELi144ELi384ELi32ELb0ELb0ELb1ELb0ELb1ELb1EEEEEEEEEvNT_6ParamsE,@"STO_CUDA_ENTRY STV_DEFAULT"
_ZN7cutlass13device_kernelIN5flash11enable_sm90INS1_16FlashAttnFwdSm90INS1_25CollectiveMainloopFwdSm90ILi2EN4cute5tupleIJNS5_1CILi1EEES8_S8_EEENS6_IJNS7_ILi192EEENS7_ILi144EEENS7_ILi96EEEEEELi96ENS_10bfloat16_tEfNS_4arch4Sm90ELb0ELb0ELb1ELb1ELb0ELb1ELb0ELb0ELb1ELb0ELb0ELb0EEENS1_21CollectiveEpilogueFwdINS6_IJSA_SC_SB_EEES9_SE_SG_Li384ELb1ELb0ELb0ELb0EEENS1_36VarlenDynamicPersistentTileSchedulerILi192ELi144ELi384ELi32ELb0ELb0ELb1ELb0ELb1ELb1EEEEEEEEEvNT_6ParamsE:
[----:B------:R-:W0:Y:S02]  /*0000*/  LDC R1, c[0x0][0x28] ;  /* 0x00000a00ff017b82 */ /* 0x000e240000000800 */
[----:B0-----:R-:W-:Y:S01]  /*0010*/  VIADD R1, R1, 0xffffff40 ;  /* 0xffffff4001017836 */ /* 0x001fe20000000000 */
[----:B------:R-:W0:Y:S01]  /*0020*/  S2R R3, SR_TID.X ;  /* 0x0000000000037919 */ /* 0x000e220000002100 */
[----:B------:R-:W-:Y:S01]  /*0030*/  ELECT P0, URZ, PT ;  /* 0x00000000003f782f */ /* 0x000fe20003800000 */
[----:B------:R-:W-:Y:S01]  /*0040*/  BSSY B0, `(.L_x_297) ;  /* 0x0000017000007945 */ /* 0x000fe20003800000 */
[--C-:B0-----:R-:W-:Y:S02]  /*0050*/  SHF.R.U32.HI R0, RZ, 0x5, R3.reuse ;  /* 0x00000005ff007819 */ /* 0x101fe40000011603 */
[----:B------:R-:W-:-:S03]  /*0060*/  SHF.R.U32.HI R3, RZ, 0x7, R3 ;  /* 0x00000007ff037819 */ /* 0x000fc60000011603 */
[----:B------:R-:W0:Y:S02]  /*0070*/  SHFL.IDX PT, R2, R0, RZ, 0x1f ;  /* 0x00001fff00027589 */ /* 0x000e2400000e0000 */
[----:B0-----:R-:W-:-:S13]  /*0080*/  ISETP.EQ.AND P0, PT, R2, RZ, P0 ;  /* 0x000000ff0200720c */ /* 0x001fda0000702270 */
[----:B------:R-:W-:Y:S05]  /*0090*/  @!P0 BRA `(.L_x_298) ;  /* 0x0000000000448947 */ /* 0x000fea0003800000 */
[----:B------:R-:W-:Y:S02]  /*00a0*/  ULDC.64 UR4, c[0x0][0x198] ;  /* 0x0000660000047ab9 */ /* 0x000fe40000000a00 */
[----:B------:R-:W-:Y:S02]  /*00b0*/  UIADD3 UR6, UP0, UR4, 0x270, URZ ;  /* 0x0000027004067890 */ /* 0x000fe4000ff1e03f */
[----:B------:R-:W-:Y:S02]  /*00c0*/  UIADD3 UR8, UP1, UR4, 0x370, URZ ;  /* 0x0000037004087890 */ /* 0x000fe4000ff3e03f */
[----:B------:R-:W-:Y:S02]  /*00d0*/  UIADD3 UR10, UP2, UR4, 0x470, URZ ;  /* 0x00000470040a7890 */ /* 0x000fe4000ff5e03f */
[----:B------:R-:W-:Y:S02]  /*00e0*/  UIADD3 UR12, UP3, UR4, 0x570, URZ ;  /* 0x00000570040c7890 */ /* 0x000fe4000ff7e03f */
[----:B------:R-:W-:-:S02]  /*00f0*/  UIADD3 UR4, UP4, UR4, 0x670, URZ ;  /* 0x0000067004047890 */ /* 0x000fc4000ff9e03f */
[----:B------:R-:W-:Y:S02]  /*0100*/  UIADD3.X UR7, URZ, UR5, URZ, UP0, !UPT ;  /* 0x000000053f077290 */ /* 0x000fe400087fe43f */
[----:B------:R-:W-:Y:S02]  /*0110*/  UIADD3.X UR9, URZ, UR5, URZ, UP1, !UPT ;  /* 0x000000053f097290 */ /* 0x000fe40008ffe43f */
[----:B------:R-:W-:Y:S02]  /*0120*/  UIADD3.X UR11, URZ, UR5, URZ, UP2, !UPT ;  /* 0x000000053f0b7290 */ /* 0x000fe400097fe43f */
[----:B------:R-:W-:Y:S02]  /*0130*/  UIADD3.X UR13, URZ, UR5, URZ, UP3, !UPT ;  /* 0x000000053f0d7290 */ /* 0x000fe40009ffe43f */
[----:B------:R-:W-:Y:S01]  /*0140*/  UIADD3.X UR5, URZ, UR5, URZ, UP4, !UPT ;  /* 0x000000053f057290 */ /* 0x000fe2000a7fe43f */
[----:B------:R0:W-:Y:S02]  /*0150*/  UTMACCTL.PF [UR6] ;  /* 0x00000000060079b9 */ /* 0x0001e40008040000 */
[----:B------:R0:W-:Y:S02]  /*0160*/  UTMACCTL.PF [UR8] ;  /* 0x00000000080079b9 */ /* 0x0001e40008040000 */
[----:B------:R0:W-:Y:S02]  /*0170*/  UTMACCTL.PF [UR10] ;  /* 0x000000000a0079b9 */ /* 0x0001e40008040000 */
[----:B------:R0:W-:Y:S02]  /*0180*/  UTMACCTL.PF [UR12] ;  /* 0x000000000c0079b9 */ /* 0x0001e40008040000 */
[----:B------:R0:W-:Y:S02]  /*0190*/  UTMACCTL.PF [UR4] ;  /* 0x00000000040079b9 */ /* 0x0001e40008040000 */
[----:B0-----:R-:W-:Y:S01]  /*01a0*/  NOP ;  /* 0x0000000000007918 */ /* 0x001fe20000000000 */
.L_x_298:
[----:B------:R-:W-:Y:S05]  /*01b0*/  BSYNC B0 ;  /* 0x0000000000007941 */ /* 0x000fea0003800000 */
.L_x_297:
[----:B------:R-:W-:Y:S01]  /*01c0*/  VOTEU.ANY UP0, P0 ;  /* 0x00000000003f7886 */ /* 0x000fe20000000100 */
[----:B------:R-:W0:Y:S01]  /*01d0*/  SHFL.IDX PT, R3, R3, RZ, 0x1f ;  /* 0x00001fff03037589 */ /* 0x000e2200000e0000 */
[----:B------:R-:W-:Y:S01]  /*01e0*/  UMOV UR4, 0x1 ;  /* 0x0000000100047882 */ /* 0x000fe20000000000 */
[----:B------:R-:W-:Y:S01]  /*01f0*/  UMOV UR7, 0x180 ;  /* 0x0000018000077882 */ /* 0x000fe20000000000 */
[----:B------:R-:W-:Y:S01]  /*0200*/  VOTEU.ANY UP1, P0 ;  /* 0x00000000003f7886 */ /* 0x000fe20000020100 */
[----:B------:R-:W1:Y:S01]  /*0210*/  @UP0 S2UR UR8, SR_CgaCtaId ;  /* 0x00000000000809c3 */ /* 0x000e620000008800 */
[----:B------:R-:W2:Y:S01]  /*0220*/  SHFL.IDX PT, R2, R0, RZ, 0x1f ;  /* 0x00001fff00027589 */ /* 0x000ea200000e0000 */
[----:B------:R-:W-:Y:S01]  /*0230*/  @UP0 UMOV UR6, 0x400 ;  /* 0x0000040000060882 */ /* 0x000fe20000000000 */
[----:B------:R-:W-:-:S04]  /*0240*/  @UP0 UIADD3 UR4, -UR4, 0x100000, URZ ;  /* 0x0010000004040890 */ /* 0x000fc8000fffe13f */
[----:B------:R-:W-:Y:S02]  /*0250*/  @UP0 USHF.L.U32 UR5, UR4, 0xb, URZ ;  /* 0x0000000b04050899 */ /* 0x000fe4000800063f */
[----:B------:R-:W-:Y:S01]  /*0260*/  @UP0 USHF.L.U32 UR4, UR4, 0x1, URZ ;  /* 0x0000000104040899 */ /* 0x000fe2000800063f */
[----:B------:R-:W-:Y:S01]  /*0270*/  VOTEU.ANY UP2, P0 ;  /* 0x00000000003f7886 */ /* 0x000fe20000040100 */
[----:B0-----:R-:W-:Y:S01]  /*0280*/  R2UR UR9, R3 ;  /* 0x00000000030972ca */ /* 0x001fe200000e0000 */
[----:B-1----:R-:W-:Y:S01]  /*0290*/  @UP0 ULEA UR8, UR8, UR6, 0x18 ;  /* 0x0000000608080291 */ /* 0x002fe2000f8ec03f */
[----:B--2---:R-:W-:Y:S01]  /*02a0*/  ISETP.NE.AND P1, PT, R2, RZ, PT ;  /* 0x000000ff0200720c */ /* 0x004fe20003f25270 */
[----:B------:R-:W-:-:S04]  /*02b0*/  @UP0 UIADD3 UR6, -UR7, 0x100000, URZ ;  /* 0x0010000007060890 */ /* 0x000fc8000fffe13f */
[----:B------:R-:W-:Y:S02]  /*02c0*/  @UP0 USHF.L.U32 UR7, UR6, 0xb, URZ ;  /* 0x0000000b06070899 */ /* 0x000fe4000800063f */
[----:B------:R-:W-:-:S04]  /*02d0*/  @UP0 USHF.L.U32 UR6, UR6, 0x1, URZ ;  /* 0x0000000106060899 */ /* 0x000fc8000800063f */
[----:B------:R-:W-:Y:S01]  /*02e0*/  UISETP.NE.AND UP0, UPT, UR9, URZ, UPT ;  /* 0x0000003f0900728c */ /* 0x000fe2000bf05270 */
[----:B------:R-:W0:Y:S02]  /*02f0*/  FENCE.VIEW.ASYNC.S ;  /* 0x00000000000073c6 */ /* 0x000e240000000000 */
[----:B0-----:R0:W1:Y:S05]  /*0300*/  @UP1 SYNCS.EXCH.64 URZ, [UR8+0x31c00], UR4 ;  /* 0x031c0004083f15b2 */ /* 0x00106a0008000100 */
[----:B------:R0:W2:Y:S01]  /*0310*/  @UP2 SYNCS.EXCH.64 URZ, [UR8+0x31c20], UR6 ;  /* 0x031c2006083f25b2 */ /* 0x0000a20008000100 */
[----:B------:R-:W-:Y:S05]  /*0320*/  @P1 BRA `(.L_x_299) ;  /* 0x0000000000481947 */ /* 0x000fea0003800000 */
[----:B0-----:R-:W0:Y:S01]  /*0330*/  S2UR UR5, SR_CgaCtaId ;  /* 0x00000000000579c3 */ /* 0x001e220000008800 */
        /* <DEDUP_REMOVED lines=15> */
[----:B------:R3:W0:Y:S02]  /*0430*/  SYNCS.EXCH.64 URZ, [UR8+0x31c48], UR4 ;  /* 0x031c4804083f75b2 */ /* 0x0006240008000100 */
[----:B---3--:R-:W-:Y:S01]  /*0440*/  NOP ;  /* 0x0000000000007918 */ /* 0x008fe20000000000 */
.L_x_299:
[----:B------:R-:W3:Y:S01]  /*0450*/  SHFL.IDX PT, R2, R0, RZ, 0x1f ;  /* 0x00001fff00027589 */ /* 0x000ee200000e0000 */
[----:B------:R-:W-:Y:S01]  /*0460*/  NOP ;  /* 0x0000000000007918 */ /* 0x000fe20000000000 */
[----:B---3--:R-:W-:-:S13]  /*0470*/  ISETP.NE.AND P0, PT, R2, RZ, PT ;  /* 0x000000ff0200720c */ /* 0x008fda0003f05270 */
        /* <DEDUP_REMOVED lines=17> */
[----:B------:R3:W0:Y:S02]  /*0590*/  SYNCS.EXCH.64 URZ, [UR8+0x31c68], UR6 ;  /* 0x031c6806083f75b2 */ /* 0x0006240008000100 */
[----:B---3--:R-:W-:Y:S01]  /*05a0*/  NOP ;  /* 0x0000000000007918 */ /* 0x008fe20000000000 */
.L_x_300:
[----:B------:R-:W3:Y:S01]  /*05b0*/  SHFL.IDX PT, R2, R0, RZ, 0x1f ;  /* 0x00001fff00027589 */ /* 0x000ee200000e0000 */
[----:B------:R-:W-:Y:S01]  /*05c0*/  NOP ;  /* 0x0000000000007918 */ /* 0x000fe20000000000 */
[----:B---3--:R-:W-:-:S13]  /*05d0*/  ISETP.NE.AND P0, PT, R2, RZ, PT ;  /* 0x000000ff0200720c */ /* 0x008fda0003f05270 */
        /* <DEDUP_REMOVED lines=13> */
[----:B------:R3:W0:Y:S02]  /*06b0*/  SYNCS.EXCH.64 URZ, [UR6+0x31c88], UR4 ;  /* 0x031c8804063f75b2 */ /* 0x0006240008000100 */
[----:B---3--:R-:W-:Y:S01]  /*06c0*/  NOP ;  /* 0x0000000000007918 */ /* 0x008fe20000000000 */
.L_x_301:
        /* <DEDUP_REMOVED lines=22> */
.L_x_302:
        /* <DEDUP_REMOVED lines=22> */
.L_x_303:
[----:B0-----:R-:W-:Y:S01]  /*0990*/  UMOV UR4, 0x1 ;  /* 0x0000000100047882 */ /* 0x001fe20000000000 */
[----:B------:R-:W-:Y:S01]  /*09a0*/  PLOP3.LUT P0, PT, PT, PT, UP0, 0x80, 0x0 ;  /* 0x000000000000781c */ /* 0x000fe20003f0f008 */
[----:B------:R-:W-:Y:S01]  /*09b0*/  USEL UR4, UR4, 0x2, !UP0 ;  /* 0x0000000204047887 */ /* 0x000fe2000c000000 */
[----:B------:R-:W-:Y:S01]  /*09c0*/  NOP ;  /* 0x0000000000007918 */ /* 0x000fe20000000000 */
[----:B------:R-:W-:Y:S01]  /*09d0*/  ULDC.64 UR60, c[0x0][0x208] ;  /* 0x00008200003c7ab9 */ /* 0x000fe20000000a00 */
[----:B------:R-:W-:Y:S03]  /*09e0*/  BSSY B7, `(.L_x_304) ;  /* 0x0001bda000077945 */ /* 0x000fe60003800000 */
[----:B------:R-:W-:-:S05]  /*09f0*/  IMAD.U32 R2, RZ, RZ, UR4 ;  /* 0x00000004ff027e24 */ /* 0x000fca000f8e00ff */
[----:B------:R0:W-:Y:S01]  /*0a00*/  STL [R1+0xa0], R2 ;  /* 0x0000a00201007387 */ /* 0x0001e20000100800 */
[----:B-12-4-:R-:W-:Y:S06]  /*0a10*/  BAR.SYNC.DEFER_BLOCKING 0x0 ;  /* 0x0000000000007b1d */ /* 0x016fec0000010000 */
[----:B------:R-:W-:Y:S05]  /*0a20*/  @!P0 BRA `(.L_x_305) ;  /* 0x0000016800488947 */ /* 0x000fea0003800000 */
.L_x_306:
[----:B------:R-:W-:-:S08]  /*0a30*/  NOP ;  /* 0x0000000000007918 */ /* 0x000fd00000000000 */
[----:B------:R-:W1:Y:S02]  /*0a40*/  USETMAXREG.TRY_ALLOC.CTAPOOL UP0, 0xa0 ;  /* 0x000000a0000079c8 */ /* 0x000e640008000600 */
[----:B-1----:R-:W-:-:S13]  /*0a50*/  PLOP3.LUT P0, PT, PT, PT, UP0, 0x80, 0x0 ;  /* 0x000000000000781c */ /* 0x002fda0003f0f008 */
[----:B------:R-:W-:Y:S05]  /*0a60*/  @!P0 BRA `(.L_x_306) ;  /* 0xfffffffc00f08947 */ /* 0x000fea000383ffff */
[----:B------:R-:W2:Y:S01]  /*0a70*/  LDL.LU R0, [R1+0x4c] ;  /* 0x00004c0001007983 */ /* 0x000ea20000300800 */
[----:B0-----:R-:W0:Y:S01]  /*0a80*/  S2R R2, SR_TID.X ;  /* 0x0000000000027919 */ /* 0x001e220000002100 */
[----:B------:R-:W1:Y:S01]  /*0a90*/  S2UR UR5, SR_CgaCtaId ;  /* 0x00000000000579c3 */ /* 0x000e620000008800 */
[----:B------:R-:W-:Y:S01]  /*0aa0*/  UMOV UR4, 0x400 ;  /* 0x0000040000047882 */ /* 0x000fe20000000000 */
[----:B0-----:R-:W-:-:S06]  /*0ab0*/  SHF.R.U32.HI R2, RZ, 0x7, R2 ;  /* 0x00000007ff027819 */ /* 0x001fcc0000011602 */
[----:B------:R-:W-:Y:S06]  /*0ac0*/  BAR.ARV 0x8, 0x1a0 ;  /* 0x0206800000007b1d */ /* 0x000fec0000002000 */
[----:B------:R-:W-:-:S13]  /*0ad0*/  ISETP.NE.AND P0, PT, R2, 0x1, PT ;  /* 0x000000010200780c */ /* 0x000fda0003f05270 */
[----:B------:R-:W-:Y:S08]  /*0ae0*/  @!P0 BAR.ARV 0x9, 0x100 ;  /* 0x0244000000008b1d */ /* 0x000ff00000002000 */
[----:B------:R-:W-:Y:S01]  /*0af0*/  BAR.SYNC.DEFER_BLOCKING 0x5, 0x1a0 ;  /* 0x0146800000007b1d */ /* 0x000fe20000010000 */
[----:B-1----:R-:W-:-:S06]  /*0b00*/  ULEA UR4, UR5, UR4, 0x18 ;  /* 0x0000000405047291 */ /* 0x002fcc000f8ec03f */
[----:B------:R-:W-:Y:S01]  /*0b10*/  IMAD.U32 R18, RZ, RZ, UR4 ;  /* 0x00000004ff127e24 */ /* 0x000fe2000f8e00ff */
[----:B------:R-:W-:-:S04]  /*0b20*/  ULDC UR4, c[0x0][0xc14] ;  /* 0x0003050000047ab9 */ /* 0x000fc80000000800 */
[----:B------:R-:W0:Y:S01]  /*0b30*/  LDS.128 R108, [R18+0x31cd0] ;  /* 0x031cd000126c7984 */ /* 0x000e220000000c00 */
[----:B------:R-:W-:Y:S06]  /*0b40*/  BAR.ARV 0x4, 0x1a0 ;  /* 0x0106800000007b1d */ /* 0x000fec0000002000 */
[----:B--2---:R-:W-:-:S04]  /*0b50*/  LOP3.LUT R0, R0, 0xfffffffb, RZ, 0xc0, !PT ;  /* 0xfffffffb00007812 */ /* 0x004fc800078ec0ff */
[----:B------:R-:W-:-:S05]  /*0b60*/  @P0 LOP3.LUT R0, R0, 0x4, RZ, 0xfc, !PT ;  /* 0x0000000400000812 */ /* 0x000fca00078efcff */
[----:B------:R4:W-:Y:S01]  /*0b70*/  STL [R1+0x4c], R0 ;  /* 0x00004c0001007387 */ /* 0x0009e20000100800 */
[----:B0-----:R-:W-:-:S13]  /*0b80*/  ISETP.GE.AND P0, PT, R111, UR4, PT ;  /* 0x000000046f007c0c */ /* 0x001fda000bf06270 */
[----:B----4-:R-:W-:Y:S05]  /*0b90*/  @P0 BRA `(.L_x_307) ;  /* 0x000001b800f80947 */ /* 0x010fea0003800000 */
[----:B------:R-:W2:Y:S01]  /*0ba0*/  LDL R2, [R1+0xa0] ;  /* 0x0000a00001027983 */ /* 0x000ea20000100800 */
[----:B------:R-:W-:Y:S01]  /*0bb0*/  IMAD.MOV.U32 R15, RZ, RZ, -0x2 ;  /* 0xfffffffeff0f7424 */ /* 0x000fe200078e00ff */
[----:B------:R-:W-:Y:S02]  /*0bc0*/  R2UR UR4, R18 ;  /* 0x00000000120472ca */ /* 0x000fe400000e0000 */
[----:B------:R-:W-:Y:S01]  /*0bd0*/  CS2R R146, SRZ ;  /* 0x0000000000927805 */ /* 0x000fe2000001ff00 */
[----:B------:R-:W0:Y:S10]  /*0be0*/  S2R R0, SR_TID.X ;  /* 0x0000000000007919 */ /* 0x000e340000002100 */
[----:B------:R-:W-:Y:S01]  /*0bf0*/  UIADD3 UR4, UR4, 0xda00, URZ ;  /* 0x0000da0004047890 */ /* 0x000fe2000fffe03f */
[----:B0-----:R-:W-:-:S05]  /*0c00*/  VIADD R20, R0, 0xffffff80 ;  /* 0xffffff8000147836 */ /* 0x001fca0000000000 */
[-C--:B------:R-:W-:Y:S02]  /*0c10*/  LEA.HI R14, R20, R20.reuse, RZ, 0x1 ;  /* 0x00000014140e7211 */ /* 0x080fe400078f08ff */
[----:B------:R-:W-:Y:S02]  /*0c20*/  SHF.R.S32.HI R0, RZ, 0x1f, R20 ;  /* 0x0000001fff007819 */ /* 0x000fe40000011414 */
[----:B------:R-:W-:Y:S02]  /*0c30*/  SHF.R.S32.HI R23, RZ, 0x1, R14 ;  /* 0x00000001ff177819 */ /* 0x000fe4000001140e */
[----:B------:R-:W-:Y:S02]  /*0c40*/  LEA.HI R3, R0, R20, RZ, 0x4 ;  /* 0x0000001400037211 */ /* 0x000fe400078f20ff */
[----:B------:R-:W-:Y:S02]  /*0c50*/  LEA.HI R6, R14, R23, RZ, 0x1 ;  /* 0x000000170e067211 */ /* 0x000fe400078f08ff */
[----:B------:R-:W-:-:S02]  /*0c60*/  SHF.R.S32.HI R4, RZ, 0x4, R3 ;  /* 0x00000004ff047819 */ /* 0x000fc40000011403 */
[----:B------:R-:W-:Y:S02]  /*0c70*/  LOP3.LUT R8, R6, 0x7fffffe, RZ, 0xc0, !PT ;  /* 0x07fffffe06087812 */ /* 0x000fe400078ec0ff */
[C---:B------:R-:W-:Y:S02]  /*0c80*/  LEA.HI R5, R3.reuse, R4, RZ, 0x1 ;  /* 0x0000000403057211 */ /* 0x040fe400078f08ff */
[----:B------:R-:W-:Y:S01]  /*0c90*/  LOP3.LUT R3, R3, 0xfffffff0, RZ, 0xc0, !PT ;  /* 0xfffffff003037812 */ /* 0x000fe200078ec0ff */
[----:B------:R-:W-:Y:S01]  /*0ca0*/  IMAD.IADD R7, R23, 0x1, -R8 ;  /* 0x0000000117077824 */ /* 0x000fe200078e0a08 */
[----:B------:R-:W-:Y:S02]  /*0cb0*/  LOP3.LUT R5, R5, 0x1ffffffe, RZ, 0xc0, !PT ;  /* 0x1ffffffe05057812 */ /* 0x000fe400078ec0ff */
[----:B------:R-:W-:Y:S01]  /*0cc0*/  LOP3.LUT R14, R14, 0xfffffffe, RZ, 0xc0, !PT ;  /* 0xfffffffe0e0e7812 */ /* 0x000fe200078ec0ff */
[----:B------:R-:W-:Y:S02]  /*0cd0*/  IMAD.IADD R3, R20, 0x1, -R3 ;  /* 0x0000000114037824 */ /* 0x000fe400078e0a03 */
[----:B------:R-:W-:-:S02]  /*0ce0*/  IMAD.IADD R5, R4, 0x1, -R5 ;  /* 0x0000000104057824 */ /* 0x000fc400078e0a05 */
[----:B------:R-:W-:Y:S01]  /*0cf0*/  IMAD R13, R4, 0x8, R7 ;  /* 0x00000008040d7824 */ /* 0x000fe200078e0207 */
[----:B------:R-:W-:Y:S01]  /*0d00*/  SHF.R.S32.HI R4, RZ, 0x1f, R3 ;  /* 0x0000001fff047819 */ /* 0x000fe20000011403 */
[----:B------:R-:W-:Y:S01]  /*0d10*/  IMAD.SHL.U32 R5, R5, 0x8, RZ ;  /* 0x0000000805057824 */ /* 0x000fe200078e00ff */
[----:B------:R-:W-:Y:S01]  /*0d20*/  LEA.HI R7, R0, R20, RZ, 0x5 ;  /* 0x0000001400077211 */ /* 0x000fe200078f28ff */
[----:B------:R-:W-:-:S03]  /*0d30*/  IMAD.IADD R14, R20, 0x1, -R14 ;  /* 0x00000001140e7824 */ /* 0x000fc600078e0a0e */
[----:B------:R-:W-:Y:S01]  /*0d40*/  SHF.R.S32.HI R8, RZ, 0x5, R7 ;  /* 0x00000005ff087819 */ /* 0x000fe20000011407 */
[----:B------:R-:W-:-:S04]  /*0d50*/  IMAD.SHL.U32 R144, R14, 0x8, RZ ;  /* 0x000000080e907824 */ /* 0x000fc800078e00ff */
[----:B------:R-:W-:Y:S01]  /*0d60*/  IMAD R16, R8, 0x10, R3 ;  /* 0x0000001008107824 */ /* 0x000fe200078e0203 */
[----:B--2---:R-:W-:Y:S02]  /*0d70*/  R2UR UR5, R2 ;  /* 0x00000000020572ca */ /* 0x004fe400000e0000 */
[CC--:B------:R-:W-:Y:S02]  /*0d80*/  LEA.HI R2, R0.reuse, R20.reuse, RZ, 0x7 ;  /* 0x0000001400027211 */ /* 0x0c0fe400078f38ff */
[----:B------:R-:W-:Y:S02]  /*0d90*/  LEA.HI R0, R0, R20, RZ, 0x2 ;  /* 0x0000001400007211 */ /* 0x000fe400078f10ff */
[----:B------:R-:W-:Y:S02]  /*0da0*/  LOP3.LUT R6, R2, 0xffffff80, RZ, 0xc0, !PT ;  /* 0xffffff8002067812 */ /* 0x000fe400078ec0ff */
[----:B------:R-:W-:-:S03]  /*0db0*/  SHF.R.S32.HI R24, RZ, 0x2, R0 ;  /* 0x00000002ff187819 */ /* 0x000fc60000011400 */
[----:B------:R-:W-:Y:S01]  /*0dc0*/  IMAD.IADD R19, R20, 0x1, -R6 ;  /* 0x0000000114137824 */ /* 0x000fe200078e0a06 */
[CC--:B------:R-:W-:Y:S01]  /*0dd0*/  LEA.HI R6, R4.reuse, R3.reuse, RZ, 0x3 ;  /* 0x0000000304067211 */ /* 0x0c0fe200078f18ff */
[----:B------:R-:W-:Y:S01]  /*0de0*/  ULOP3.LUT UR5, UR5, 0x1, URZ, 0xfc, !UPT ;  /* 0x0000000105057892 */ /* 0x000fe2000f8efc3f */
[----:B------:R-:W-:Y:S02]  /*0df0*/  LEA.HI R4, R4, R3, RZ, 0x2 ;  /* 0x0000000304047211 */ /* 0x000fe400078f10ff */
[----:B------:R-:W-:Y:S01]  /*0e00*/  SHF.R.S32.HI R9, RZ, 0x1f, R19 ;  /* 0x0000001fff097819 */ /* 0x000fe20000011413 */
[----:B------:R-:W-:Y:S01]  /*0e10*/  IMAD.SHL.U32 R7, R6, 0x10, RZ ;  /* 0x0000001006077824 */ /* 0x000fe200078e00ff */
[----:B------:R-:W-:Y:S02]  /*0e20*/  LOP3.LUT R6, R4, 0x7fffffc, RZ, 0xc0, !PT ;  /* 0x07fffffc04067812 */ /* 0x000fe400078ec0ff */
[----:B------:R-:W-:Y:S02]  /*0e30*/  LEA.HI R10, R9, R19, RZ, 0x2 ;  /* 0x00000013090a7211 */ /* 0x000fe400078f10ff */
[----:B------:R-:W-:Y:S01]  /*0e40*/  SHF.R.S32.HI R4, RZ, 0x2, R4 ;  /* 0x00000002ff047819 */ /* 0x000fe20000011404 */
[----:B------:R-:W-:Y:S01]  /*0e50*/  IMAD.IADD R6, R3, 0x1, -R6 ;  /* 0x0000000103067824 */ /* 0x000fe200078e0a06 */
[----:B------:R-:W-:-:S02]  /*0e60*/  SHF.R.S32.HI R11, RZ, 0x2, R10 ;  /* 0x00000002ff0b7819 */ /* 0x000fc4000001140a */
[----:B------:R-:W-:Y:S01]  /*0e70*/  SHF.R.S32.HI R12, RZ, 0x1f, R10 ;  /* 0x0000001fff0c7819 */ /* 0x000fe2000001140a */
[----:B------:R-:W-:Y:S01]  /*0e80*/  IMAD.SHL.U32 R4, R4, 0x40, RZ ;  /* 0x0000004004047824 */ /* 0x000fe200078e00ff */
[----:B------:R-:W-:Y:S02]  /*0e90*/  LOP3.LUT R10, R10, 0x7ffffffc, RZ, 0xc0, !PT ;  /* 0x7ffffffc0a0a7812 */ /* 0x000fe400078ec0ff */
[----:B------:R-:W-:Y:S02]  /*0ea0*/  LOP3.LUT R7, R7, 0x7fffff80, RZ, 0xc0, !PT ;  /* 0x7fffff8007077812 */ /* 0x000fe400078ec0ff */
[----:B------:R-:W-:Y:S01]  /*0eb0*/  LOP3.LUT R4, R4, 0x40, RZ, 0xc0, !PT ;  /* 0x0000004004047812 */ /* 0x000fe200078ec0ff */
[----:B------:R-:W-:Y:S01]  /*0ec0*/  IMAD.IADD R10, R19, 0x1, -R10 ;  /* 0x00000001130a7824 */ /* 0x000fe200078e0a0a */
[----:B------:R-:W-:Y:S01]  /*0ed0*/  LEA.HI R12, R12, R11, RZ, 0x3 ;  /* 0x0000000b0c0c7211 */ /* 0x000fe200078f18ff */
[----:B------:R-:W-:Y:S01]  /*0ee0*/  IMAD R7, R8, 0x100, R7 ;  /* 0x0000010008077824 */ /* 0x000fe200078e0207 */
[----:B------:R-:W-:Y:S01]  /*0ef0*/  LEA.HI R9, R9, R19, RZ, 0x5 ;  /* 0x0000001309097211 */ /* 0x000fe200078f28ff */
[----:B------:R-:W-:Y:S01]  /*0f00*/  IMAD R3, R10, R15, 0x90 ;  /* 0x000000900a037424 */ /* 0x000fe200078e020f */
[----:B------:R-:W-:Y:S01]  /*0f10*/  SHF.R.S32.HI R15, RZ, 0x7, R2 ;  /* 0x00000007ff0f7819 */ /* 0x000fe20000011402 */
[----:B------:R-:W-:Y:S01]  /*0f20*/  IMAD R7, R6, 0x10, R7 ;  /* 0x0000001006077824 */ /* 0x000fe200078e0207 */
[----:B------:R-:W-:Y:S01]  /*0f30*/  LOP3.LUT R12, R12, 0xfffffff8, RZ, 0xc0, !PT ;  /* 0xfffffff80c0c7812 */ /* 0x000fe200078ec0ff */
[----:B------:R-:W-:Y:S01]  /*0f40*/  VIADD R10, R144, 0x10 ;  /* 0x00000010900a7836 */ /* 0x000fe20000000000 */
[----:B------:R0:W-:Y:S01]  /*0f50*/  STL [R1+0x90], R3 ;  /* 0x0000900301007387 */ /* 0x0001e20000100800 */
[----:B------:R-:W-:Y:S01]  /*0f60*/  IMAD.HI R2, R15, 0x55555556, RZ ;  /* 0x555555560f027827 */ /* 0x000fe200078e02ff */
[----:B------:R-:W-:-:S03]  /*0f70*/  SHF.R.S32.HI R9, RZ, 0x5, R9 ;  /* 0x00000005ff097819 */ /* 0x000fc60000011409 */
[----:B------:R-:W-:Y:S01]  /*0f80*/  IMAD.IADD R12, R11, 0x1, -R12 ;  /* 0x000000010b0c7824 */ /* 0x000fe200078e0a0c */
[----:B------:R-:W-:Y:S01]  /*0f90*/  LEA.HI R2, R2, R2, RZ, 0x1 ;  /* 0x0000000202027211 */ /* 0x000fe200078f08ff */
[----:B------:R-:W-:Y:S02]  /*0fa0*/  IMAD.SHL.U32 R11, R13, 0x20, RZ ;  /* 0x000000200d0b7824 */ /* 0x000fe400078e00ff */
[----:B------:R-:W-:Y:S02]  /*0fb0*/  IMAD R9, R9, 0x10, R12 ;  /* 0x0000001009097824 */ /* 0x000fe400078e020c */
[--C-:B0-----:R-:W-:Y:S01]  /*0fc0*/  IMAD.U32 R3, R16, 0x20, R5.reuse ;  /* 0x0000002010037824 */ /* 0x101fe200078e0005 */
[----:B------:R-:W-:Y:S01]  /*0fd0*/  LOP3.LUT R5, R4, 0x8, R5, 0xf8, !PT ;  /* 0x0000000804057812 */ /* 0x000fe200078ef805 */
[----:B------:R-:W-:Y:S01]  /*0fe0*/  VIADD R16, R144, 0x20 ;  /* 0x0000002090107836 */ /* 0x000fe20000000000 */
[----:B------:R-:W-:Y:S01]  /*0ff0*/  SHF.R.U32.HI R4, RZ, 0x3, R4 ;  /* 0x00000003ff047819 */ /* 0x000fe20000011604 */
[----:B------:R-:W-:Y:S01]  /*1000*/  IMAD R2, R2, -0x3, R15 ;  /* 0xfffffffd02027824 */ /* 0x000fe200078e020f */
[----:B------:R0:W-:Y:S01]  /*1010*/  STL [R1+0x98], R3 ;  /* 0x0000980301007387 */ /* 0x0001e20000100800 */
[----:B------:R-:W-:Y:S01]  /*1020*/  IMAD.MOV.U32 R19, RZ, RZ, RZ ;  /* 0x000000ffff137224 */ /* 0x000fe200078e00ff */
[----:B------:R-:W-:Y:S01]  /*1030*/  LOP3.LUT R4, R5, R4, RZ, 0x3c, !PT ;  /* 0x0000000405047212 */ /* 0x000fe200078e3cff */
[----:B------:R-:W-:Y:S01]  /*1040*/  IMAD R2, R2, 0x40, R9 ;  /* 0x0000004002027824 */ /* 0x000fe200078e0209 */
[----:B------:R-:W-:Y:S01]  /*1050*/  STL [R1+0x68], R24 ;  /* 0x0000681801007387 */ /* 0x000fe20000100800 */
[----:B------:R-:W-:-:S02]  /*1060*/  SHF.R.S32.HI R5, RZ, 0x1f, R10 ;  /* 0x0000001fff057819 */ /* 0x000fc4000001140a */
[----:B------:R-:W-:Y:S01]  /*1070*/  SHF.R.S32.HI R8, RZ, 0x1f, R16 ;  /* 0x0000001fff087819 */ /* 0x000fe20000011410 */
[----:B------:R-:W-:Y:S01]  /*1080*/  STL [R1+0x2c], R10 ;  /* 0x00002c0a01007387 */ /* 0x000fe20000100800 */
[----:B------:R-:W-:Y:S01]  /*1090*/  IMAD.IADD R7, R4, 0x1, R7 ;  /* 0x0000000104077824 */ /* 0x000fe200078e0207 */
[----:B0-----:R-:W-:Y:S02]  /*10a0*/  SHF.R.S32.HI R3, RZ, 0x1f, R0 ;  /* 0x0000001fff037819 */ /* 0x001fe40000011400 */
[----:B------:R-:W-:Y:S01]  /*10b0*/  STL [R1+0x34], R16 ;  /* 0x0000341001007387 */ /* 0x000fe20000100800 */
[----:B------:R-:W-:Y:S01]  /*10c0*/  LOP3.LUT R0, R0, 0x1ffffffc, RZ, 0xc0, !PT ;  /* 0x1ffffffc00007812 */ /* 0x000fe200078ec0ff */
[----:B------:R-:W-:Y:S01]  /*10d0*/  IMAD R22, R7, 0x2, R18 ;  /* 0x0000000207167824 */ /* 0x000fe200078e0212 */
[----:B------:R-:W-:Y:S02]  /*10e0*/  LEA.HI R3, R3, R24, RZ, 0x2 ;  /* 0x0000001803037211 */ /* 0x000fe400078f10ff */
[----:B------:R-:W-:Y:S01]  /*10f0*/  SHF.R.S32.HI R4, RZ, 0x1f, R23 ;  /* 0x0000001fff047819 */ /* 0x000fe20000011417 */
[----:B------:R-:W-:Y:S01]  /*1100*/  IMAD.IADD R0, R20, 0x1, -R0 ;  /* 0x0000000114007824 */ /* 0x000fe200078e0a00 */
[----:B------:R-:W-:-:S03]  /*1110*/  LOP3.LUT R3, R3, 0xfffffffc, RZ, 0xc0, !PT ;  /* 0xfffffffc03037812 */ /* 0x000fc600078ec0ff */
[----:B------:R-:W-:Y:S02]  /*1120*/  IMAD.SHL.U32 R4, R0, 0x8, RZ ;  /* 0x0000000800047824 */ /* 0x000fe400078e00ff */
[----:B------:R-:W-:-:S04]  /*1130*/  IMAD.IADD R6, R24, 0x1, -R3 ;  /* 0x0000000118067824 */ /* 0x000fc800078e0a03 */
[----:B------:R-:W-:Y:S01]  /*1140*/  IMAD.SHL.U32 R3, R6, 0x40, RZ ;  /* 0x0000004006037824 */ /* 0x000fe200078e00ff */
[----:B------:R0:W-:Y:S04]  /*1150*/  STL [R1+0x80], R6 ;  /* 0x0000800601007387 */ /* 0x0001e80000100800 */
[----:B------:R-:W-:Y:S01]  /*1160*/  LOP3.LUT R13, R3, 0xc0, RZ, 0xc0, !PT ;  /* 0x000000c0030d7812 */ /* 0x000fe200078ec0ff */
[----:B------:R-:W-:Y:S03]  /*1170*/  STL [R1+0x40], R11 ;  /* 0x0000400b01007387 */ /* 0x000fe60000100800 */
[----:B------:R-:W-:Y:S01]  /*1180*/  SHF.R.U32.HI R12, RZ, 0x3, R13 ;  /* 0x00000003ff0c7819 */ /* 0x000fe2000001160d */
[----:B------:R-:W-:Y:S01]  /*1190*/  STL [R1+0x38], R13 ;  /* 0x0000380d01007387 */ /* 0x000fe20000100800 */
[----:B0-----:R-:W-:-:S02]  /*11a0*/  LEA.HI R6, R5, R10, RZ, 0x3 ;  /* 0x0000000a05067211 */ /* 0x001fc400078f18ff */
[----:B------:R-:W-:Y:S01]  /*11b0*/  LEA.HI R5, R5, R10, RZ, 0x5 ;  /* 0x0000000a05057211 */ /* 0x000fe200078f28ff */
[----:B------:R-:W-:Y:S01]  /*11c0*/  STL [R1+0x3c], R12 ;  /* 0x00003c0c01007387 */ /* 0x000fe20000100800 */
[CC--:B------:R-:W-:Y:S02]  /*11d0*/  LEA.HI R10, R8.reuse, R16.reuse, RZ, 0x5 ;  /* 0x00000010080a7211 */ /* 0x0c0fe400078f28ff */
[----:B------:R-:W-:Y:S01]  /*11e0*/  LEA.HI R8, R8, R16, RZ, 0x3 ;  /* 0x0000001008087211 */ /* 0x000fe200078f18ff */
[----:B------:R0:W-:Y:S01]  /*11f0*/  STL [R1+0x94], R2 ;  /* 0x0000940201007387 */ /* 0x0001e20000100800 */
[----:B------:R-:W-:Y:S01]  /*1200*/  SHF.R.S32.HI R10, RZ, 0x5, R10 ;  /* 0x00000005ff0a7819 */ /* 0x000fe2000001140a */
[----:B------:R-:W-:Y:S01]  /*1210*/  IMAD.SHL.U32 R16, R14, 0x4, RZ ;  /* 0x000000040e107824 */ /* 0x000fe200078e00ff */
[----:B------:R-:W-:Y:S01]  /*1220*/  LOP3.LUT R8, R13, 0x18, R8, 0xf8, !PT ;  /* 0x000000180d087812 */ /* 0x000fe200078ef808 */
[----:B------:R-:W-:Y:S01]  /*1230*/  STL [R1+0x78], RZ ;  /* 0x000078ff01007387 */ /* 0x000fe20000100800 */
[----:B------:R-:W-:Y:S01]  /*1240*/  SHF.R.S32.HI R5, RZ, 0x5, R5 ;  /* 0x00000005ff057819 */ /* 0x000fe20000011405 */
[----:B------:R-:W-:Y:S01]  /*1250*/  IMAD R10, R10, 0x1800, R11 ;  /* 0x000018000a0a7824 */ /* 0x000fe200078e020b */
[----:B------:R-:W-:-:S02]  /*1260*/  LOP3.LUT R3, R8, R12, RZ, 0x3c, !PT ;  /* 0x0000000c08037212 */ /* 0x000fc400078e3cff */
[----:B------:R-:W-:Y:S01]  /*1270*/  LOP3.LUT R6, R13, 0x18, R6, 0xf8, !PT ;  /* 0x000000180d067812 */ /* 0x000fe200078ef806 */
[----:B0-----:R-:W-:Y:S02]  /*1280*/  IMAD.U32 R2, RZ, RZ, UR5 ;  /* 0x00000005ff027e24 */ /* 0x001fe4000f8e00ff */
[----:B------:R-:W-:Y:S01]  /*1290*/  IMAD.IADD R10, R10, 0x1, R3 ;  /* 0x000000010a0a7824 */ /* 0x000fe200078e0203 */
[-C--:B------:R-:W-:Y:S01]  /*12a0*/  LOP3.LUT R6, R6, R12.reuse, RZ, 0x3c, !PT ;  /* 0x0000000c06067212 */ /* 0x080fe200078e3cff */
[----:B------:R-:W-:Y:S01]  /*12b0*/  IMAD R5, R5, 0x1800, R11 ;  /* 0x0000180005057824 */ /* 0x000fe200078e020b */
[----:B------:R0:W-:Y:S01]  /*12c0*/  STL [R1+0x48], R2 ;  /* 0x0000480201007387 */ /* 0x0001e20000100800 */
[----:B------:R-:W-:Y:S02]  /*12d0*/  LOP3.LUT R3, R13, 0x18, R144, 0xf8, !PT ;  /* 0x000000180d037812 */ /* 0x000fe400078ef890 */
[----:B------:R-:W-:Y:S01]  /*12e0*/  IMAD.IADD R5, R5, 0x1, R6 ;  /* 0x0000000105057824 */ /* 0x000fe200078e0206 */
[----:B------:R-:W-:Y:S01]  /*12f0*/  STL [R1+0x44], RZ ;  /* 0x000044ff01007387 */ /* 0x000fe20000100800 */
[----:B------:R-:W-:Y:S01]  /*1300*/  LOP3.LUT R3, R3, R12, RZ, 0x3c, !PT ;  /* 0x0000000c03037212 */ /* 0x000fe200078e3cff */
[----:B------:R-:W-:Y:S01]  /*1310*/  IMAD.U32 R6, RZ, RZ, UR4 ;  /* 0x00000004ff067e24 */ /* 0x000fe2000f8e00ff */
[----:B0-----:R-:W-:-:S03]  /*1320*/  LOP3.LUT R2, R13, 0x8, R144, 0xf8, !PT ;  /* 0x000000080d027812 */ /* 0x001fc600078ef890 */
[----:B------:R-:W-:Y:S01]  /*1330*/  IMAD.IADD R3, R11, 0x1, R3 ;  /* 0x000000010b037824 */ /* 0x000fe200078e0203 */
[----:B------:R-:W-:Y:S01]  /*1340*/  STL [R1+0x9c], R6 ;  /* 0x00009c0601007387 */ /* 0x000fe20000100800 */
[----:B------:R-:W-:-:S03]  /*1350*/  LOP3.LUT R2, R2, R12, RZ, 0x3c, !PT ;  /* 0x0000000c02027212 */ /* 0x000fc600078e3cff */
[----:B------:R0:W-:Y:S02]  /*1360*/  STL [R1+0x5c], R4 ;  /* 0x00005c0401007387 */ /* 0x0001e40000100800 */
[----:B------:R-:W-:Y:S01]  /*1370*/  IMAD.IADD R0, R11, 0x1, R2 ;  /* 0x000000010b007824 */ /* 0x000fe200078e0202 */
[----:B------:R-:W-:-:S04]  /*1380*/  LEA R2, R10, UR4, 0x1 ;  /* 0x000000040a027c11 */ /* 0x000fc8000f8e08ff */
[----:B------:R1:W-:Y:S01]  /*1390*/  STL [R1+0x60], R0 ;  /* 0x0000600001007387 */ /* 0x0003e20000100800 */
[----:B0-----:R-:W-:-:S05]  /*13a0*/  LEA R4, R5, UR4, 0x1 ;  /* 0x0000000405047c11 */ /* 0x001fca000f8e08ff */
[----:B------:R0:W-:Y:S01]  /*13b0*/  STL [R1+0x88], R4 ;  /* 0x0000880401007387 */ /* 0x0001e20000100800 */
[----:B-1----:R-:W-:-:S03]  /*13c0*/  LEA R0, R3, UR4, 0x1 ;  /* 0x0000000403007c11 */ /* 0x002fc6000f8e08ff */
[----:B------:R0:W-:Y:S04]  /*13d0*/  STL [R1+0x84], R2 ;  /* 0x0000840201007387 */ /* 0x0001e80000100800 */
[----:B------:R0:W-:Y:S02]  /*13e0*/  STL [R1+0x8c], R0 ;  /* 0x00008c0001007387 */ /* 0x0001e40000100800 */
.L_x_446:
[----:B0-----:R-:W0:Y:S02]  /*13f0*/  LDC.64 R2, c[0x0][0xc60] ;  /* 0x00031800ff027b82 */ /* 0x001e240000000a00 */
[----:B0-----:R-:W-:-:S05]  /*1400*/  IMAD.WIDE R2, R111, 0x4, R2 ;  /* 0x000000046f027825 */ /* 0x001fca00078e0202 */
[----:B--2--5:R0:W2:Y:S01]  /*1410*/  LDG.E R10, desc[UR60][R2.64] ;  /* 0x0000003c020a7981 */ /* 0x0240a2000c1e1900 */
[----:B------:R-:W-:Y:S05]  /*1420*/  YIELD ;  /* 0x0000000000007946 */ /* 0x000fea0003800000 */
[----:B------:R-:W-:Y:S01]  /*1430*/  ULDC.64 UR4, c[0x0][0xa28] ;  /* 0x00028a0000047ab9 */ /* 0x000fe20000000a00 */
[----:B------:R-:W-:Y:S01]  /*1440*/  ULDC.64 UR8, c[0x0][0xa18] ;  /* 0x0002860000087ab9 */ /* 0x000fe20000000a00 */
[----:B------:R-:W-:Y:S01]  /*1450*/  ISETP.NE.U32.AND P1, PT, RZ, UR4, PT ;  /* 0x00000004ff007c0c */ /* 0x000fe2000bf25070 */
[----:B------:R-:W-:Y:S01]  /*1460*/  ULDC.64 UR6, c[0x0][0xa08] ;  /* 0x0002820000067ab9 */ /* 0x000fe20000000a00 */
[----:B0-----:R-:W-:Y:S01]  /*1470*/  IMAD.MOV.U32 R3, RZ, RZ, RZ ;  /* 0x000000ffff037224 */ /* 0x001fe200078e00ff */
[----:B------:R-:W-:Y:S01]  /*1480*/  ISETP.NE.U32.AND P0, PT, RZ, UR6, PT ;  /* 0x00000006ff007c0c */ /* 0x000fe2000bf05070 */
[----:B------:R-:W-:Y:S01]  /*1490*/  IMAD.MOV.U32 R29, RZ, RZ, RZ ;  /* 0x000000ffff1d7224 */ /* 0x000fe200078e00ff */
[----:B------:R-:W-:-:S02]  /*14a0*/  ISETP.NE.AND.EX P1, PT, RZ, UR5, PT, P1 ;  /* 0x00000005ff007c0c */ /* 0x000fc4000bf25310 */
[----:B------:R-:W-:Y:S02]  /*14b0*/  ISETP.NE.AND.EX P0, PT, RZ, UR7, PT, P0 ;  /* 0x00000007ff007c0c */ /* 0x000fe4000bf05300 */
[----:B--2---:R-:W-:Y:S01]  /*14c0*/  SHF.R.S32.HI R0, RZ, 0x1f, R10 ;  /* 0x0000001fff007819 */ /* 0x004fe2000001140a */
[----:B------:R-:W-:-:S08]  /*14d0*/  IMAD.SHL.U32 R28, R10, 0x4, RZ ;  /* 0x000000040a1c7824 */ /* 0x000fd000078e00ff */
[C---:B-1-3--:R-:W-:Y:S01]  /*14e0*/  @P1 LEA R4, P2, R10.reuse, UR4, 0x2 ;  /* 0x000000040a041c11 */ /* 0x04afe2000f8410ff */
[----:B------:R0:W-:Y:S01]  /*14f0*/  STL [R1+0x70], R10 ;  /* 0x0000700a01007387 */ /* 0x0001e20000100800 */
[C-C-:B------:R-:W-:Y:S02]  /*1500*/  SHF.L.U64.HI R30, R10.reuse, 0x2, R0.reuse ;  /* 0x000000020a1e7819 */ /* 0x140fe40000010200 */
[----:B------:R-:W-:Y:S02]  /*1510*/  @P1 LEA.HI.X R5, R10, UR5, R0, 0x2, P2 ;  /* 0x000000050a051c11 */ /* 0x000fe400090f1400 */
[----:B------:R-:W-:Y:S01]  /*1520*/  ISETP.NE.U32.AND P2, PT, RZ, UR8, PT ;  /* 0x00000008ff007c0c */ /* 0x000fe2000bf45070 */
[----:B------:R-:W-:Y:S01]  /*1530*/  ULDC UR4, c[0x0][0x288] ;  /* 0x0000a20000047ab9 */ /* 0x000fe20000000800 */
[----:B------:R-:W-:Y:S01]  /*1540*/  IADD3 R8, P3, R28, UR6, RZ ;  /* 0x000000061c087c10 */ /* 0x000fe2000ff7e0ff */
[----:B------:R0:W5:Y:S01]  /*1550*/  @P1 LDG.E R3, desc[UR60][R4.64] ;  /* 0x0000003c04031981 */ /* 0x000162000c1e1900 */
[----:B------:R-:W-:Y:S01]  /*1560*/  ISETP.NE.AND.EX P2, PT, RZ, UR9, PT, P2 ;  /* 0x00000009ff007c0c */ /* 0x000fe2000bf45320 */
[----:B------:R-:W-:Y:S01]  /*1570*/  IMAD.U32 R107, RZ, RZ, UR4 ;  /* 0x00000004ff6b7e24 */ /* 0x000fe2000f8e00ff */
[----:B------:R-:W-:Y:S01]  /*1580*/  IADD3.X R9, R30, UR7, RZ, P3, !PT ;  /* 0x000000071e097c10 */ /* 0x000fe20009ffe4ff */
[----:B------:R-:W-:-:S04]  /*1590*/  ULDC.64 UR4, c[0x0][0x3f8] ;  /* 0x0000fe0000047ab9 */ /* 0x000fc80000000a00 */
[----:B------:R0:W5:Y:S06]  /*15a0*/  @P0 LDG.E R29, desc[UR60][R8.64] ;  /* 0x0000003c081d0981 */ /* 0x00016c000c1e1900 */
[----:B------:R-:W-:-:S04]  /*15b0*/  @P2 IADD3 R6, P1, R28, UR8, RZ ;  /* 0x000000081c062c10 */ /* 0x000fc8000ff3e0ff */
[----:B------:R-:W-:-:S05]  /*15c0*/  @P2 IADD3.X R7, R30, UR9, RZ, P1, !PT ;  /* 0x000000091e072c10 */ /* 0x000fca0008ffe4ff */
[----:B------:R0:W5:Y:S01]  /*15d0*/  @P2 LDG.E R107, desc[UR60][R6.64] ;  /* 0x0000003c066b2981 */ /* 0x000162000c1e1900 */
[----:B------:R-:W-:-:S03]  /*15e0*/  UISETP.NE.U32.AND UP0, UPT, UR4, URZ, UPT ;  /* 0x0000003f0400728c */ /* 0x000fc6000bf05070 */
[----:B------:R-:W-:Y:S01]  /*15f0*/  ULDC UR4, c[0x0][0x404] ;  /* 0x0001010000047ab9 */ /* 0x000fe20000000800 */
[----:B------:R-:W-:-:S03]  /*1600*/  UISETP.NE.AND.EX UP0, UPT, UR5, URZ, UPT, UP0 ;  /* 0x0000003f0500728c */ /* 0x000fc6000bf05300 */
[----:B------:R-:W-:Y:S01]  /*1610*/  ULDC UR5, c[0x0][0x2e0] ;  /* 0x0000b80000057ab9 */ /* 0x000fe20000000800 */
[----:B------:R-:W-:-:S04]  /*1620*/  USEL UR4, UR4, 0x1, UP0 ;  /* 0x0000000104047887 */ /* 0x000fc80008000000 */
[----:B------:R-:W-:-:S03]  /*1630*/  UIMAD UR4, UR4, UR5, URZ ;  /* 0x00000005040472a4 */ /* 0x000fc6000f8e023f */
[----:B------:R-:W-:Y:S02]  /*1640*/  ULDC UR5, c[0x0][0x338] ;  /* 0x0000ce0000057ab9 */ /* 0x000fe40000000800 */
[----:B------:R-:W-:Y:S02]  /*1650*/  IMAD.U32 R2, RZ, RZ, UR5 ;  /* 0x00000005ff027e24 */ /* 0x000fe4000f8e00ff */
[----:B------:R-:W-:Y:S02]  /*1660*/  IMAD.U32 R26, RZ, RZ, UR4 ;  /* 0x00000004ff1a7e24 */ /* 0x000fe4000f8e00ff */
[----:B------:R-:W-:Y:S01]  /*1670*/  IMAD.MOV.U32 R27, RZ, RZ, R10 ;  /* 0x000000ffff1b7224 */ /* 0x000fe200078e000a */
[----:B0-----:R-:W-:Y:S06]  /*1680*/  @P2 BRA `(.L_x_308) ;  /* 0x0000000000242947 */ /* 0x001fec0003800000 */
[----:B------:R-:W-:Y:S02]  /*1690*/  ULDC.64 UR4, c[0x0][0xa00] ;  /* 0x0002800000047ab9 */ /* 0x000fe40000000a00 */
[----:B------:R-:W-:-:S04]  /*16a0*/  ISETP.NE.U32.AND P1, PT, RZ, UR4, PT ;  /* 0x00000004ff007c0c */ /* 0x000fc8000bf25070 */
[----:B------:R-:W-:-:S13]  /*16b0*/  ISETP.NE.AND.EX P1, PT, RZ, UR5, PT, P1 ;  /* 0x00000005ff007c0c */ /* 0x000fda000bf25310 */
[----:B------:R-:W-:Y:S05]  /*16c0*/  @!P1 BRA `(.L_x_308) ;  /* 0x0000000000149947 */ /* 0x000fea0003800000 */
[----:B------:R-:W0:Y:S02]  /*16d0*/  LDC.64 R4, c[0x0][0xa00] ;  /* 0x00028000ff047b82 */ /* 0x000e240000000a00 */
[----:B0-----:R-:W-:-:S05]  /*16e0*/  IMAD.WIDE R4, R27, 0x4, R4 ;  /* 0x000000041b047825 */ /* 0x001fca00078e0204 */
[----:B-----5:R-:W2:Y:S04]  /*16f0*/  LDG.E R107, desc[UR60][R4.64] ;  /* 0x0000003c046b7981 */ /* 0x020ea8000c1e1900 */
[----:B------:R-:W2:Y:S02]  /*1700*/  LDG.E R0, desc[UR60][R4.64+0x4] ;  /* 0x0000043c04007981 */ /* 0x000ea4000c1e1900 */
[----:B--2---:R-:W-:-:S07]  /*1710*/  IMAD.IADD R107, R0, 0x1, -R107 ;  /* 0x00000001006b7824 */ /* 0x004fce00078e0a6b */
.L_x_308:
[----:B------:R-:W-:Y:S01]  /*1720*/  ULDC.64 UR4, c[0x0][0xa20] ;  /* 0x0002880000047ab9 */ /* 0x000fe20000000a00 */
[----:B------:R0:W-:Y:S01]  /*1730*/  STL [R1+0x7c], R109 ;  /* 0x00007c6d01007387 */ /* 0x0001e20000100800 */
[----:B------:R-:W-:-:S03]  /*1740*/  ISETP.NE.U32.AND P1, PT, RZ, UR4, PT ;  /* 0x00000004ff007c0c */ /* 0x000fc6000bf25070 */
[----:B------:R0:W-:Y:S01]  /*1750*/  STL [R1+0x74], R110 ;  /* 0x0000746e01007387 */ /* 0x0001e20000100800 */
[----:B------:R-:W-:-:S13]  /*1760*/  ISETP.NE.AND.EX P1, PT, RZ, UR5, PT, P1 ;  /* 0x00000005ff007c0c */ /* 0x000fda000bf25310 */
[----:B0-----:R-:W-:Y:S05]  /*1770*/  @!P1 BRA `(.L_x_309) ;  /* 0x0000000000109947 */ /* 0x001fea0003800000 */
[----:B------:R-:W-:-:S04]  /*1780*/  IADD3 R4, P0, R28, UR4, RZ ;  /* 0x000000041c047c10 */ /* 0x000fc8000ff1e0ff */
[----:B------:R-:W-:-:S05]  /*1790*/  IADD3.X R5, R30, UR5, RZ, P0, !PT ;  /* 0x000000051e057c10 */ /* 0x000fca00087fe4ff */
[----:B------:R0:W5:Y:S01]  /*17a0*/  LDG.E R26, desc[UR60][R4.64] ;  /* 0x0000003c041a7981 */ /* 0x000162000c1e1900 */
[----:B------:R-:W-:Y:S05]  /*17b0*/  BRA `(.L_x_310) ;  /* 0x0000000000107947 */ /* 0x000fea0003800000 */
.L_x_309:
[----:B------:R-:W-:Y:S05]  /*17c0*/  @!P0 BRA `(.L_x_310) ;  /* 0x00000000000c8947 */ /* 0x000fea0003800000 */
[----:B------:R-:W2:Y:S04]  /*17d0*/  LDG.E R5, desc[UR60][R8.64] ;  /* 0x0000003c08057981 */ /* 0x000ea8000c1e1900 */
[----:B------:R-:W2:Y:S02]  /*17e0*/  LDG.E R26, desc[UR60][R8.64+0x4] ;  /* 0x0000043c081a7981 */ /* 0x000ea4000c1e1900 */
[----:B--2---:R-:W-:-:S07]  /*17f0*/  IMAD.IADD R26, R26, 0x1, -R5 ;  /* 0x000000011a1a7824 */ /* 0x004fce00078e0a05 */
.L_x_310:
[----:B------:R-:W-:Y:S02]  /*1800*/  ULDC.64 UR4, c[0x0][0xa10] ;  /* 0x0002840000047ab9 */ /* 0x000fe40000000a00 */
[----:B------:R-:W-:-:S04]  /*1810*/  ISETP.NE.U32.AND P0, PT, RZ, UR4, PT ;  /* 0x00000004ff007c0c */ /* 0x000fc8000bf05070 */
[----:B------:R-:W-:Y:S01]  /*1820*/  ISETP.NE.AND.EX P0, PT, RZ, UR5, PT, P0 ;  /* 0x00000005ff007c0c */ /* 0x000fe2000bf05300 */
[----:B-----5:R-:W-:Y:S01]  /*1830*/  IMAD.IADD R11, R26, 0x1, -R3 ;  /* 0x000000011a0b7824 */ /* 0x020fe200078e0a03 */
[----:B------:R-:W-:-:S11]  /*1840*/  ULDC.64 UR4, c[0x0][0xa30] ;  /* 0x00028c0000047ab9 */ /* 0x000fd60000000a00 */
[----:B0-----:R-:W0:Y:S02]  /*1850*/  @P0 LDC.64 R4, c[0x0][0xa10] ;  /* 0x00028400ff040b82 */ /* 0x001e240000000a00 */
[----:B0-----:R-:W-:-:S05]  /*1860*/  @P0 IMAD.WIDE R4, R27, 0x4, R4 ;  /* 0x000000041b040825 */ /* 0x001fca00078e0204 */
[----:B------:R-:W2:Y:S04]  /*1870*/  @P0 LDG.E R0, desc[UR60][R4.64] ;  /* 0x0000003c04000981 */ /* 0x000ea8000c1e1900 */
[----:B------:R-:W2:Y:S01]  /*1880*/  @P0 LDG.E R9, desc[UR60][R4.64+0x4] ;  /* 0x0000043c04090981 */ /* 0x000ea2000c1e1900 */
[----:B------:R-:W-:Y:S01]  /*1890*/  IMAD.MOV R80, RZ, RZ, -R11 ;  /* 0x000000ffff507224 */ /* 0x000fe200078e0a0b */
[----:B------:R-:W-:Y:S01]  /*18a0*/  ISETP.NE.U32.AND P1, PT, RZ, UR4, PT ;  /* 0x00000004ff007c0c */ /* 0x000fe2000bf25070 */
[----:B------:R-:W-:-:S03]  /*18b0*/  IMAD.MOV.U32 R104, RZ, RZ, R26 ;  /* 0x000000ffff687224 */ /* 0x000fc600078e001a */
[----:B------:R-:W-:Y:S02]  /*18c0*/  VIMNMX R80, RZ, R80, !PT ;  /* 0x00000050ff507248 */ /* 0x000fe40007fe0100 */
[----:B------:R-:W-:-:S13]  /*18d0*/  ISETP.NE.AND.EX P1, PT, RZ, UR5, PT, P1 ;  /* 0x00000005ff007c0c */ /* 0x000fda000bf25310 */
[----:B------:R-:W-:-:S04]  /*18e0*/  @P1 IADD3 R6, P2, R28, UR4, RZ ;  /* 0x000000041c061c10 */ /* 0x000fc8000ff5e0ff */
[----:B------:R-:W-:-:S05]  /*18f0*/  @P1 IADD3.X R7, R30, UR5, RZ, P2, !PT ;  /* 0x000000051e071c10 */ /* 0x000fca00097fe4ff */
[----:B------:R0:W5:Y:S01]  /*1900*/  @P1 LDG.E R104, desc[UR60][R6.64] ;  /* 0x0000003c06681981 */ /* 0x000162000c1e1900 */
[----:B--2---:R-:W-:-:S04]  /*1910*/  @P0 IMAD.IADD R2, R9, 0x1, -R0 ;  /* 0x0000000109020824 */ /* 0x004fc800078e0a00 */
[----:B------:R-:W-:-:S04]  /*1920*/  IMAD.IADD R108, R11, 0x1, R2 ;  /* 0x000000010b6c7824 */ /* 0x000fc800078e0202 */
[----:B------:R-:W-:-:S04]  /*1930*/  VIADD R0, R108, 0x8f ;  /* 0x0000008f6c007836 */ /* 0x000fc80000000000 */
[----:B------:R-:W-:-:S05]  /*1940*/  IMAD.HI R0, R0, 0x38e38e39, RZ ;  /* 0x38e38e3900007827 */ /* 0x000fca00078e02ff */
[----:B------:R-:W-:-:S04]  /*1950*/  SHF.R.U32.HI R3, RZ, 0x1f, R0 ;  /* 0x0000001fff037819 */ /* 0x000fc80000011600 */
[----:B------:R-:W-:-:S05]  /*1960*/  LEA.HI.SX32 R112, R0, R3, 0x1b ;  /* 0x0000000300707211 */ /* 0x000fca00078fdaff */
[----:B------:R-:W-:-:S05]  /*1970*/  IMAD R3, R112, 0x90, -R11 ;  /* 0x0000009070037824 */ /* 0x000fca00078e0a0b */
[----:B------:R-:W-:-:S04]  /*1980*/  VIMNMX R3, R3, R2, PT ;  /* 0x0000000203037248 */ /* 0x000fc80003fe0100 */
[----:B------:R-:W-:Y:S01]  /*1990*/  ISETP.GT.AND P0, PT, R3, R80, PT ;  /* 0x000000500300720c */ /* 0x000fe20003f04270 */
[----:B------:R-:W-:-:S05]  /*19a0*/  IMAD.WIDE.U32 R80, R80, 0x38e38e39, RZ ;  /* 0x38e38e3950507825 */ /* 0x000fca00078e00ff */
[----:B------:R-:W-:-:S05]  /*19b0*/  SHF.R.U32.HI R80, RZ, 0x5, R81 ;  /* 0x00000005ff507819 */ /* 0x000fca0000011651 */
[----:B------:R-:W-:Y:S02]  /*19c0*/  IMAD.MOV.U32 R24, RZ, RZ, R80 ;  /* 0x000000ffff187224 */ /* 0x000fe400078e0050 */
[----:B------:R-:W-:-:S04]  /*19d0*/  @P0 VIADD R0, R3, 0x8f ;  /* 0x0000008f03000836 */ /* 0x000fc80000000000 */
[----:B------:R-:W-:-:S05]  /*19e0*/  @P0 IMAD.HI R0, R0, 0x38e38e39, RZ ;  /* 0x38e38e3900000827 */ /* 0x000fca00078e02ff */
[----:B------:R-:W-:-:S04]  /*19f0*/  @P0 SHF.R.U32.HI R3, RZ, 0x1f, R0 ;  /* 0x0000001fff030819 */ /* 0x000fc80000011600 */
[----:B------:R-:W-:Y:S02]  /*1a00*/  @P0 LEA.HI.SX32 R24, R0, R3, 0x1b ;  /* 0x0000000300180211 */ /* 0x000fe400078fdaff */
[----:B------:R-:W-:Y:S02]  /*1a10*/  PLOP3.LUT P0, PT, PT, PT, PT, 0x80, 0x0 ;  /* 0x000000000000781c */ /* 0x000fe40003f0f070 */
[----:B------:R-:W-:-:S13]  /*1a20*/  ISETP.GT.AND P1, PT, R24, R80, PT ;  /* 0x000000501800720c */ /* 0x000fda0003f24270 */
[----:B0-----:R-:W-:Y:S05]  /*1a30*/  @!P1 BRA `(.L_x_311) ;  /* 0x0000005400389947 */ /* 0x001fea0003800000 */
[----:B------:R-:W-:Y:S01]  /*1a40*/  VIADD R0, R18, 0x16a00 ;  /* 0x00016a0012007836 */ /* 0x000fe20000000000 */
[----:B------:R-:W-:Y:S04]  /*1a50*/  BSSY B6, `(.L_x_312) ;  /* 0x0000013000067945 */ /* 0x000fe80003800000 */
[----:B------:R-:W-:-:S13]  /*1a60*/  LOP3.LUT P0, RZ, R0, 0x1bf, RZ, 0xc0, !PT ;  /* 0x000001bf00ff7812 */ /* 0x000fda000780c0ff */
[----:B------:R-:W-:Y:S05]  /*1a70*/  @!P0 BRA `(.L_x_313) ;  /* 0x0000000000408947 */ /* 0x000fea0003800000 */
[----:B------:R-:W-:Y:S01]  /*1a80*/  MOV R0, 0x0 ;  /* 0x0000000000007802 */ /* 0x000fe20000000f00 */
[----:B------:R-:W-:Y:S01]  /*1a90*/  ULDC.64 UR4, c[0x4][0xa8] ;  /* 0x01002a0000047ab9 */ /* 0x000fe20000000a00 */
[----:B------:R-:W-:Y:S01]  /*1aa0*/  ULDC.64 UR6, c[0x4][0x18] ;  /* 0x0100060000067ab9 */ /* 0x000fe20000000a00 */
[----:B------:R-:W-:Y:S01]  /*1ab0*/  IMAD.U32 R4, RZ, RZ, UR4 ;  /* 0x00000004ff047e24 */ /* 0x000fe2000f8e00ff */
[----:B------:R0:W1:Y:S01]  /*1ac0*/  LDC.64 R14, c[0x4][R0] ;  /* 0x01000000000e7b82 */ /* 0x0000620000000a00 */
[----:B------:R-:W-:Y:S01]  /*1ad0*/  IMAD.U32 R5, RZ, RZ, UR5 ;  /* 0x00000005ff057e24 */ /* 0x000fe2000f8e00ff */
[----:B------:R-:W-:Y:S01]  /*1ae0*/  ULDC.64 UR4, c[0x4][0xb0] ;  /* 0x01002c0000047ab9 */ /* 0x000fe20000000a00 */
        /* <DEDUP_REMOVED lines=8> */
[----:B-1---5:R-:W-:Y:S05]  /*1b70*/  CALL.ABS.NOINC R14 ;  /* 0x000000000e007343 */ /* 0x022fea0003c00000 */
.L_x_313:
[----:B------:R-:W-:Y:S05]  /*1b80*/  BSYNC B6 ;  /* 0x0000000000067941 */ /* 0x000fea0003800000 */
.L_x_312:
        /* <DEDUP_REMOVED lines=20> */
.L_x_315:
[----:B------:R-:W-:Y:S05]  /*1cd0*/  BSYNC B6 ;  /* 0x0000000000067941 */ /* 0x000fea0003800000 */
.L_x_314:
[----:B------:R-:W-:Y:S01]  /*1ce0*/  ULDC.64 UR4, c[0x0][0x9f8] ;  /* 0x00027e0000047ab9 */ /* 0x000fe20000000a00 */
[----:B------:R-:W2:Y:S01]  /*1cf0*/  LDL R20, [R1+0x2c] ;  /* 0x00002c0001147983 */ /* 0x000ea20000100800 */
[----:B------:R-:W-:Y:S01]  /*1d00*/  ISETP.NE.U32.AND P0, PT, RZ, UR4, PT ;  /* 0x00000004ff007c0c */ /* 0x000fe2000bf05070 */
[----:B------:R-:W0:Y:S01]  /*1d10*/  LDC R0, c[0x0][0x428] ;  /* 0x00010a00ff007b82 */ /* 0x000e220000000800 */
[----:B------:R-:W-:Y:S01]  /*1d20*/  IMAD.IADD R76, R29, 0x1, R26 ;  /* 0x000000011d4c7824 */ /* 0x000fe200078e021a */
[----:B------:R-:W3:Y:S01]  /*1d30*/  LDL R14, [R1+0x34] ;  /* 0x00003400010e7983 */ /* 0x000ee20000100800 */
[----:B------:R-:W-:Y:S01]  /*1d40*/  ISETP.NE.AND.EX P0, PT, RZ, UR5, PT, P0 ;  /* 0x00000005ff007c0c */ /* 0x000fe2000bf05300 */
[----:B------:R-:W-:Y:S02]  /*1d50*/  ULDC.64 UR6, c[0x0][0xa08] ;  /* 0x0002820000067ab9 */ /* 0x000fe40000000a00 */
[----:B------:R-:W4:Y:S04]  /*1d60*/  LDL R39, [R1+0x38] ;  /* 0x0000380001277983 */ /* 0x000f280000100800 */
[----:B------:R-:W4:Y:S04]  /*1d70*/  LDL R38, [R1+0x40] ;  /* 0x0000400001267983 */ /* 0x000f280000100800 */
[----:B------:R-:W4:Y:S01]  /*1d80*/  LDL R37, [R1+0x3c] ;  /* 0x00003c0001257983 */ /* 0x000f220000100800 */
[----:B------:R-:W1:Y:S01]  /*1d90*/  S2R R21, SR_TID.X ;  /* 0x0000000000157919 */ /* 0x000e620000002100 */
[----:B------:R-:W-:Y:S01]  /*1da0*/  @P0 IADD3 R4, P1, R28, UR4, RZ ;  /* 0x000000041c040c10 */ /* 0x000fe2000ff3e0ff */
[----:B------:R-:W1:Y:S01]  /*1db0*/  LDC.64 R68, c[0x0][0x3e8] ;  /* 0x0000fa00ff447b82 */ /* 0x000e620000000a00 */
[----:B------:R-:W4:Y:S02]  /*1dc0*/  LDL.LU R35, [R1+0x4c] ;  /* 0x00004c0001237983 */ /* 0x000f240000300800 */
[----:B------:R-:W-:Y:S01]  /*1dd0*/  @P0 IADD3.X R5, R30, UR5, RZ, P1, !PT ;  /* 0x000000051e050c10 */ /* 0x000fe20008ffe4ff */
[----:B------:R-:W-:Y:S01]  /*1de0*/  ULDC.64 UR4, c[0x0][0x2f8] ;  /* 0x0000be0000047ab9 */ /* 0x000fe20000000a00 */
[----:B------:R-:W4:Y:S03]  /*1df0*/  LDL R36, [R1+0x80] ;  /* 0x0000800001247983 */ /* 0x000f260000100800 */
[----:B------:R-:W1:Y:S01]  /*1e00*/  LDC.64 R30, c[0x0][0x2f0] ;  /* 0x0000bc00ff1e7b82 */ /* 0x000e620000000a00 */
[----:B------:R1:W2:Y:S01]  /*1e10*/  @P0 LDG.E R27, desc[UR60][R4.64] ;  /* 0x0000003c041b0981 */ /* 0x0002a2000c1e1900 */
[----:B0-----:R-:W-:-:S02]  /*1e20*/  ISETP.NE.AND P0, PT, R0, 0x1, PT ;  /* 0x000000010000780c */ /* 0x001fc40003f05270 */
[----:B------:R-:W-:Y:S02]  /*1e30*/  SHF.R.S32.HI R9, RZ, 0x1f, R76 ;  /* 0x0000001fff097819 */ /* 0x000fe4000001144c */
[----:B------:R-:W-:Y:S02]  /*1e40*/  SHF.R.S32.HI R145, RZ, 0x1f, R144 ;  /* 0x0000001fff917819 */ /* 0x000fe40000011490 */
[----:B------:R-:W0:Y:S08]  /*1e50*/  LDC R33, c[0x0][0x3d4] ;  /* 0x0000f500ff217b82 */ /* 0x000e300000000800 */
[----:B------:R-:W0:Y:S01]  /*1e60*/  @P0 LDC R3, c[0x0][0x42c] ;  /* 0x00010b00ff030b82 */ /* 0x000e220000000800 */
[----:B-1----:R-:W-:-:S07]  /*1e70*/  SHF.R.U32.HI R34, RZ, 0x7, R21 ;  /* 0x00000007ff227819 */ /* 0x002fce0000011615 */
[----:B------:R-:W1:Y:S01]  /*1e80*/  @P0 LDC R7, c[0x0][0x430] ;  /* 0x00010c00ff070b82 */ /* 0x000e620000000800 */
[----:B------:R-:W-:Y:S01]  /*1e90*/  IMAD.WIDE.U32 R4, R76, R30, RZ ;  /* 0x0000001e4c047225 */ /* 0x000fe200078e00ff */
[----:B------:R-:W-:Y:S02]  /*1ea0*/  ISETP.NE.AND P6, PT, R34, 0x1, PT ;  /* 0x000000012200780c */ /* 0x000fe40003fc5270 */
[----:B------:R-:W-:-:S04]  /*1eb0*/  SHF.R.S32.HI R32, RZ, 0x1f, R23 ;  /* 0x0000001fff207819 */ /* 0x000fc80000011417 */
[----:B------:R-:W1:Y:S01]  /*1ec0*/  LDC.64 R74, c[0x0][0x3d8] ;  /* 0x0000f600ff4a7b82 */ /* 0x000e620000000a00 */
[----:B0-----:R-:W-:-:S04]  /*1ed0*/  @P0 IMAD.HI.U32 R0, R110, R3, RZ ;  /* 0x000000036e000227 */ /* 0x001fc800078e00ff */
[----:B------:R-:W-:Y:S01]  /*1ee0*/  IMAD R3, R9, R30, RZ ;  /* 0x0000001e09037224 */ /* 0x000fe200078e02ff */
[----:B-1----:R-:W-:-:S03]  /*1ef0*/  @P0 SHF.R.U32.HI R110, RZ, R7, R0 ;  /* 0x00000007ff6e0219 */ /* 0x002fc60000011600 */
[----:B------:R-:W-:Y:S01]  /*1f00*/  IMAD R3, R76, R31, R3 ;  /* 0x0000001f4c037224 */ /* 0x000fe200078e0203 */
[----:B------:R-:W-:Y:S02]  /*1f10*/  ISETP.NE.U32.AND P0, PT, RZ, UR6, PT ;  /* 0x00000006ff007c0c */ /* 0x000fe4000bf05070 */
[----:B------:R-:W-:Y:S01]  /*1f20*/  SHF.R.S32.HI R6, RZ, 0x1f, R110 ;  /* 0x0000001fff067819 */ /* 0x000fe2000001146e */
[----:B------:R-:W-:Y:S01]  /*1f30*/  IMAD.IADD R5, R5, 0x1, R3 ;  /* 0x0000000105057824 */ /* 0x000fe200078e0203 */
[----:B------:R-:W-:-:S03]  /*1f40*/  ISETP.NE.AND.EX P0, PT, RZ, UR7, PT, P0 ;  /* 0x00000007ff007c0c */ /* 0x000fc6000bf05300 */
[----:B------:R-:W-:Y:S02]  /*1f50*/  IMAD R3, R6, UR4, RZ ;  /* 0x0000000406037c24 */ /* 0x000fe4000f8e02ff */
[----:B------:R-:W-:-:S04]  /*1f60*/  IMAD.WIDE.U32 R4, R110, UR4, R4 ;  /* 0x000000046e047c25 */ /* 0x000fc8000f8e0004 */
[----:B------:R-:W-:Y:S01]  /*1f70*/  IMAD R3, R110, UR5, R3 ;  /* 0x000000056e037c24 */ /* 0x000fe2000f8e0203 */
[----:B------:R-:W-:-:S03]  /*1f80*/  ULDC.64 UR4, c[0x0][0x300] ;  /* 0x0000c00000047ab9 */ /* 0x000fc60000000a00 */
[----:B------:R-:W-:Y:S01]  /*1f90*/  IMAD.IADD R5, R5, 0x1, R3 ;  /* 0x0000000105057824 */ /* 0x000fe200078e0203 */
[----:B------:R-:W-:Y:S01]  /*1fa0*/  SHF.R.S32.HI R17, RZ, 0x1f, R16 ;  /* 0x0000001fff117819 */ /* 0x000fe20000011410 */
[----:B------:R-:W-:-:S04]  /*1fb0*/  IMAD.WIDE.U32 R64, R23, R68, R144 ;  /* 0x0000004417407225 */ /* 0x000fc800078e0090 */
[----:B------:R-:W-:-:S04]  /*1fc0*/  IMAD.WIDE.U32 R66, R23, R68, R16 ;  /* 0x0000004417427225 */ /* 0x000fc800078e0010 */
[----:B------:R-:W-:-:S04]  /*1fd0*/  IMAD.WIDE.U32 R70, R23, R74, R144 ;  /* 0x0000004a17467225 */ /* 0x000fc800078e0090 */
[----:B------:R-:W-:Y:S01]  /*1fe0*/  IMAD.WIDE.U32 R72, R23, R74, R16 ;  /* 0x0000004a17487225 */ /* 0x000fe200078e0010 */
[----:B-----5:R-:W-:-:S03]  /*1ff0*/  SHF.R.S32.HI R21, RZ, 0x1f, R104 ;  /* 0x0000001fff157819 */ /* 0x020fc60000011468 */
[----:B------:R-:W-:Y:S02]  /*2000*/  VIADD R79, R144, 0x50 ;  /* 0x00000050904f7836 */ /* 0x000fe40000000000 */
[----:B------:R-:W-:Y:S02]  /*2010*/  IMAD R91, R31, 0x90, RZ ;  /* 0x000000901f5b7824 */ /* 0x000fe400078e02ff */
[----:B------:R-:W-:Y:S02]  /*2020*/  IMAD R93, R75, 0x90, RZ ;  /* 0x000000904b5d7824 */ /* 0x000fe400078e02ff */
[----:B------:R-:W-:Y:S01]  /*2030*/  IMAD.SHL.U32 R106, R33, 0x2, RZ ;  /* 0x00000002216a7824 */ /* 0x000fe200078e00ff */
[----:B--2---:R-:W-:-:S04]  /*2040*/  SHF.R.S32.HI R0, RZ, 0x1f, R27 ;  /* 0x0000001fff007819 */ /* 0x004fc8000001141b */
[----:B------:R-:W-:Y:S02]  /*2050*/  SEL R11, R0, RZ, !P0 ;  /* 0x000000ff000b7207 */ /* 0x000fe40004000000 */
[----:B------:R-:W-:-:S03]  /*2060*/  SEL R15, R27, RZ, !P0 ;  /* 0x000000ff1b0f7207 */ /* 0x000fc60004000000 */
[----:B------:R-:W-:Y:S02]  /*2070*/  IMAD R0, R11, UR4, RZ ;  /* 0x000000040b007c24 */ /* 0x000fe4000f8e02ff */
[----:B------:R-:W-:-:S04]  /*2080*/  IMAD.WIDE.U32 R26, R15, UR4, R4 ;  /* 0x000000040f1a7c25 */ /* 0x000fc8000f8e0004 */
[----:B------:R-:W-:Y:S01]  /*2090*/  IMAD R3, R15, UR5, R0 ;  /* 0x000000050f037c24 */ /* 0x000fe2000f8e0200 */
[----:B------:R-:W-:Y:S05]  /*20a0*/  @!P6 WARPSYNC.ALL ;  /* 0x000000000000e948 */ /* 0x000fea0003800000 */
[----:B------:R-:W-:Y:S01]  /*20b0*/  ULDC.64 UR4, c[0x0][0x320] ;  /* 0x0000c80000047ab9 */ /* 0x000fe20000000a00 */
[----:B------:R-:W-:Y:S01]  /*20c0*/  IMAD R0, R32, R30, RZ ;  /* 0x0000001e20007224 */ /* 0x000fe200078e02ff */
[----:B------:R-:W-:Y:S01]  /*20d0*/  @!P6 BAR.SYNC.DEFER_BLOCKING 0x9, 0x100 ;  /* 0x024400000000eb1d */ /* 0x000fe20000010000 */
[----:B------:R-:W-:Y:S02]  /*20e0*/  IMAD R5, R6, UR4, RZ ;  /* 0x0000000406057c24 */ /* 0x000fe4000f8e02ff */
[----:B------:R-:W-:-:S03]  /*20f0*/  IMAD.WIDE.U32 R28, R110, UR4, R144 ;  /* 0x000000046e1c7c25 */ /* 0x000fc6000f8e0090 */
[----:B------:R-:W-:Y:S01]  /*2100*/  ULDC UR4, c[0x0][0x2e4] ;  /* 0x0000b90000047ab9 */ /* 0x000fe20000000800 */
[----:B---3--:R-:W-:Y:S01]  /*2110*/  ISETP.GE.AND P2, PT, R14, R33, PT ;  /* 0x000000210e00720c */ /* 0x008fe20003f46270 */
[----:B------:R-:W-:Y:S01]  /*2120*/  ULDC.64 UR6, c[0x0][0x328] ;  /* 0x0000ca0000067ab9 */ /* 0x000fe20000000a00 */
[----:B------:R-:W-:Y:S01]  /*2130*/  ISETP.GE.AND P1, PT, R20, UR4, PT ;  /* 0x0000000414007c0c */ /* 0x000fe2000bf26270 */
[----:B------:R-:W-:Y:S02]  /*2140*/  IMAD R7, R110, UR5, R5 ;  /* 0x000000056e077c24 */ /* 0x000fe4000f8e0205 */
[C---:B------:R-:W-:Y:S01]  /*2150*/  IMAD.WIDE.U32 R4, R23.reuse, R30, R144 ;  /* 0x0000001e17047225 */ /* 0x040fe200078e0090 */
[----:B------:R-:W-:Y:S02]  /*2160*/  SEL R6, RZ, 0xffffffff, P1 ;  /* 0xffffffffff067807 */ /* 0x000fe40000800000 */
[----:B------:R-:W-:Y:S01]  /*2170*/  ISETP.GE.AND P0, PT, R144, UR4, PT ;  /* 0x0000000490007c0c */ /* 0x000fe2000bf06270 */
[----:B------:R-:W-:Y:S01]  /*2180*/  IMAD R87, R23, R31, R0 ;  /* 0x0000001f17577224 */ /* 0x000fe200078e0200 */
[----:B------:R-:W-:Y:S01]  /*2190*/  IADD3 R90, P1, R26, R4, RZ ;  /* 0x000000041a5a7210 */ /* 0x000fe20007f3e0ff */
[----:B------:R-:W-:Y:S01]  /*21a0*/  IMAD.IADD R0, R27, 0x1, R3 ;  /* 0x000000011b007824 */ /* 0x000fe200078e0203 */
[----:B------:R-:W-:Y:S01]  /*21b0*/  SEL R3, RZ, 0x1, P0 ;  /* 0x00000001ff037807 */ /* 0x000fe20000000000 */
[----:B------:R-:W-:-:S03]  /*21c0*/  IMAD.SHL.U32 R6, R6, 0x2, RZ ;  /* 0x0000000206067824 */ /* 0x000fc600078e00ff */
[----:B------:R-:W-:Y:S02]  /*21d0*/  IADD3.X R87, R0, R5, R87, P1, !PT ;  /* 0x0000000500577210 */ /* 0x000fe40000ffe457 */
[----:B------:R-:W-:Y:S01]  /*21e0*/  LOP3.LUT R5, R6, 0x2, R3, 0xe2, !PT ;  /* 0x0000000206057812 */ /* 0x000fe200078ee203 */
[----:B------:R-:W-:Y:S01]  /*21f0*/  VIADD R3, R144, 0x30 ;  /* 0x0000003090037836 */ /* 0x000fe20000000000 */
[----:B------:R-:W-:Y:S01]  /*2200*/  ISETP.GE.AND P0, PT, R14, UR4, PT ;  /* 0x000000040e007c0c */ /* 0x000fe2000bf06270 */
[----:B------:R-:W-:Y:S02]  /*2210*/  IMAD R6, R32, R68, RZ ;  /* 0x0000004420067224 */ /* 0x000fe400078e02ff */
[----:B------:R-:W-:Y:S01]  /*2220*/  VIADD R4, R144, 0x40 ;  /* 0x0000004090047836 */ /* 0x000fe20000000000 */
[----:B------:R-:W-:Y:S01]  /*2230*/  ISETP.GE.AND P1, PT, R3, UR4, PT ;  /* 0x0000000403007c0c */ /* 0x000fe2000bf26270 */
[----:B------:R-:W-:Y:S01]  /*2240*/  IMAD R13, R23, R69, R6 ;  /* 0x00000045170d7224 */ /* 0x000fe200078e0206 */
[----:B------:R-:W-:Y:S01]  /*2250*/  SEL R6, RZ, 0x4, P0 ;  /* 0x00000004ff067807 */ /* 0x000fe20000000000 */
[----:B------:R-:W-:Y:S01]  /*2260*/  IMAD.IADD R29, R29, 0x1, R7 ;  /* 0x000000011d1d7824 */ /* 0x000fe200078e0207 */
[----:B------:R-:W-:-:S02]  /*2270*/  SEL R7, RZ, 0x8, P1 ;  /* 0x00000008ff077807 */ /* 0x000fc40000800000 */
[----:B------:R-:W-:Y:S02]  /*2280*/  ISETP.GE.AND P0, PT, R4, UR4, PT ;  /* 0x0000000404007c0c */ /* 0x000fe4000bf06270 */
[----:B------:R-:W-:Y:S02]  /*2290*/  LOP3.LUT R5, R7, R5, R6, 0xfe, !PT ;  /* 0x0000000507057212 */ /* 0x000fe400078efe06 */
[----:B------:R-:W-:Y:S02]  /*22a0*/  SEL R10, RZ, 0x10, P0 ;  /* 0x00000010ff0a7807 */ /* 0x000fe40000000000 */
[-C--:B------:R-:W-:Y:S02]  /*22b0*/  ISETP.GE.AND P0, PT, R144, R33.reuse, PT ;  /* 0x000000219000720c */ /* 0x080fe40003f06270 */
[----:B------:R-:W-:Y:S01]  /*22c0*/  ISETP.GE.AND P1, PT, R20, R33, PT ;  /* 0x000000211400720c */ /* 0x000fe20003f26270 */
[----:B------:R-:W-:Y:S01]  /*22d0*/  IMAD R6, R32, R74, RZ ;  /* 0x0000004a20067224 */ /* 0x000fe200078e02ff */
[----:B------:R-:W-:-:S02]  /*22e0*/  LOP3.LUT R10, R5, R10, RZ, 0xfc, !PT ;  /* 0x0000000a050a7212 */ /* 0x000fc400078efcff */
[C---:B------:R-:W-:Y:S02]  /*22f0*/  SEL R5, R33.reuse, RZ, P0 ;  /* 0x000000ff21057207 */ /* 0x040fe40000000000 */
[----:B------:R-:W-:Y:S01]  /*2300*/  SEL R7, R33, RZ, P1 ;  /* 0x000000ff21077207 */ /* 0x000fe20000800000 */
[----:B------:R-:W-:Y:S01]  /*2310*/  IMAD.IADD R65, R65, 0x1, R13 ;  /* 0x0000000141417824 */ /* 0x000fe200078e020d */
[----:B------:R-:W-:Y:S01]  /*2320*/  SEL R8, R33, RZ, P2 ;  /* 0x000000ff21087207 */ /* 0x000fe20001000000 */
[----:B------:R-:W-:Y:S02]  /*2330*/  IMAD.IADD R67, R13, 0x1, R67 ;  /* 0x000000010d437824 */ /* 0x000fe400078e0243 */
[----:B------:R-:W-:Y:S02]  /*2340*/  IMAD R13, R23, R75, R6 ;  /* 0x0000004b170d7224 */ /* 0x000fe400078e0206 */
[----:B------:R-:W-:Y:S02]  /*2350*/  IMAD.IADD R6, R144, 0x1, R5 ;  /* 0x0000000190067824 */ /* 0x000fe400078e0205 */
[----:B------:R-:W-:Y:S01]  /*2360*/  IMAD.IADD R12, R20, 0x1, R7 ;  /* 0x00000001140c7824 */ /* 0x000fe200078e0207 */
[----:B----4-:R-:W-:Y:S01]  /*2370*/  LOP3.LUT P3, RZ, R36, 0x2, RZ, 0xc0, !PT ;  /* 0x0000000224ff7812 */ /* 0x010fe2000786c0ff */
[----:B------:R-:W-:Y:S01]  /*2380*/  IMAD R11, R11, UR6, RZ ;  /* 0x000000060b0b7c24 */ /* 0x000fe2000f8e02ff */
[----:B------:R-:W-:Y:S01]  /*2390*/  LOP3.LUT R35, R35, 0xfffffffe, RZ, 0xc0, !PT ;  /* 0xfffffffe23237812 */ /* 0x000fe200078ec0ff */
[----:B------:R-:W-:Y:S01]  /*23a0*/  IMAD.IADD R14, R14, 0x1, R8 ;  /* 0x000000010e0e7824 */ /* 0x000fe200078e0208 */
[----:B------:R-:W-:Y:S01]  /*23b0*/  SHF.R.S32.HI R7, RZ, 0x1f, R6 ;  /* 0x0000001fff077819 */ /* 0x000fe20000011406 */
[----:B------:R-:W-:-:S02]  /*23c0*/  IMAD.IADD R71, R71, 0x1, R13 ;  /* 0x0000000147477824 */ /* 0x000fc400078e020d */
[----:B------:R-:W-:Y:S01]  /*23d0*/  IMAD.IADD R73, R13, 0x1, R73 ;  /* 0x000000010d497824 */ /* 0x000fe200078e0249 */
[----:B------:R-:W-:Y:S01]  /*23e0*/  SHF.R.S32.HI R13, RZ, 0x1f, R12 ;  /* 0x0000001fff0d7819 */ /* 0x000fe2000001140c */
[----:B------:R-:W-:Y:S01]  /*23f0*/  IMAD R11, R15, UR7, R11 ;  /* 0x000000070f0b7c24 */ /* 0x000fe2000f8e020b */
[----:B------:R-:W-:Y:S01]  /*2400*/  @P2 LOP3.LUT R35, R35, 0x1, RZ, 0xfc, !PT ;  /* 0x0000000123232812 */ /* 0x000fe200078efcff */
[----:B------:R-:W-:Y:S01]  /*2410*/  IMAD.WIDE.U32 R28, R15, UR6, R28 ;  /* 0x000000060f1c7c25 */ /* 0x000fe2000f8e001c */
[----:B------:R-:W-:Y:S02]  /*2420*/  SHF.R.S32.HI R15, RZ, 0x1f, R14 ;  /* 0x0000001fff0f7819 */ /* 0x000fe4000001140e */
[CC--:B------:R-:W-:Y:S02]  /*2430*/  LEA.HI R5, R7.reuse, R6.reuse, RZ, 0x3 ;  /* 0x0000000607057211 */ /* 0x0c0fe400078f18ff */
[----:B------:R-:W-:Y:S02]  /*2440*/  LEA.HI R8, R7, R6, RZ, 0x5 ;  /* 0x0000000607087211 */ /* 0x000fe400078f28ff */
[----:B------:R-:W-:-:S02]  /*2450*/  LEA.HI R6, R13, R12, RZ, 0x3 ;  /* 0x0000000c0d067211 */ /* 0x000fc400078f18ff */
[----:B------:R-:W-:Y:S02]  /*2460*/  LEA.HI R13, R13, R12, RZ, 0x5 ;  /* 0x0000000c0d0d7211 */ /* 0x000fe400078f28ff */
[----:B------:R-:W-:Y:S02]  /*2470*/  LOP3.LUT R35, R35, 0xfffffffd, RZ, 0xc0, !PT ;  /* 0xfffffffd23237812 */ /* 0x000fe400078ec0ff */
[CC--:B------:R-:W-:Y:S02]  /*2480*/  LEA.HI R7, R15.reuse, R14.reuse, RZ, 0x3 ;  /* 0x0000000e0f077211 */ /* 0x0c0fe400078f18ff */
[----:B------:R-:W-:Y:S02]  /*2490*/  LEA.HI R15, R15, R14, RZ, 0x5 ;  /* 0x0000000e0f0f7211 */ /* 0x000fe400078f28ff */
[----:B------:R-:W-:Y:S02]  /*24a0*/  SHF.R.S32.HI R14, RZ, 0x5, R13 ;  /* 0x00000005ff0e7819 */ /* 0x000fe4000001140d */
[----:B------:R-:W-:-:S02]  /*24b0*/  SHF.R.S32.HI R12, RZ, 0x5, R8 ;  /* 0x00000005ff0c7819 */ /* 0x000fc40000011408 */
[----:B------:R-:W-:Y:S02]  /*24c0*/  LOP3.LUT R13, R39, 0x18, R6, 0xf8, !PT ;  /* 0x00000018270d7812 */ /* 0x000fe400078ef806 */
[----:B------:R-:W-:Y:S02]  /*24d0*/  @P3 LOP3.LUT R35, R35, 0x2, RZ, 0xfc, !PT ;  /* 0x0000000223233812 */ /* 0x000fe400078efcff */
[----:B------:R-:W-:Y:S01]  /*24e0*/  LOP3.LUT R8, R39, 0x18, R5, 0xf8, !PT ;  /* 0x0000001827087812 */ /* 0x000fe200078ef805 */
[----:B------:R-:W-:Y:S01]  /*24f0*/  IMAD R14, R14, 0x1200, R38 ;  /* 0x000012000e0e7824 */ /* 0x000fe200078e0226 */
[-C--:B------:R-:W-:Y:S01]  /*2500*/  LOP3.LUT R13, R13, R37.reuse, RZ, 0x3c, !PT ;  /* 0x000000250d0d7212 */ /* 0x080fe200078e3cff */
[----:B------:R0:W-:Y:S01]  /*2510*/  STL [R1+0x4c], R35 ;  /* 0x00004c2301007387 */ /* 0x0001e20000100800 */
[----:B------:R-:W-:Y:S01]  /*2520*/  LOP3.LUT R103, R8, R37, RZ, 0x3c, !PT ;  /* 0x0000002508677212 */ /* 0x000fe200078e3cff */
[----:B------:R-:W-:Y:S01]  /*2530*/  IMAD R8, R21, R68, RZ ;  /* 0x0000004415087224 */ /* 0x000fe200078e02ff */
[----:B------:R-:W-:Y:S01]  /*2540*/  IADD3 R76, P2, R23, R76, RZ ;  /* 0x0000004c174c7210 */ /* 0x000fe20007f5e0ff */
[----:B------:R-:W-:Y:S01]  /*2550*/  IMAD.IADD R102, R14, 0x1, R13 ;  /* 0x000000010e667824 */ /* 0x000fe200078e020d */
[----:B------:R-:W-:Y:S01]  /*2560*/  SHF.R.S32.HI R20, RZ, 0x5, R15 ;  /* 0x00000005ff147819 */ /* 0x000fe2000001140f */
[----:B------:R-:W-:Y:S01]  /*2570*/  IMAD R83, R104, R69, R8 ;  /* 0x0000004568537224 */ /* 0x000fe200078e0208 */
[----:B------:R-:W-:Y:S01]  /*2580*/  LOP3.LUT R15, R39, 0x18, R7, 0xf8, !PT ;  /* 0x00000018270f7812 */ /* 0x000fe200078ef807 */
[----:B------:R-:W-:-:S02]  /*2590*/  IMAD R13, R69, 0x90, RZ ;  /* 0x00000090450d7824 */ /* 0x000fc400078e02ff */
[----:B------:R-:W-:-:S04]  /*25a0*/  IMAD.WIDE.U32 R64, R104, R68, R64 ;  /* 0x0000004468407225 */ /* 0x000fc800078e0040 */
[----:B------:R-:W-:Y:S01]  /*25b0*/  IMAD.WIDE.U32 R66, R104, R68, R66 ;  /* 0x0000004468427225 */ /* 0x000fe200078e0042 */
[----:B------:R-:W-:-:S03]  /*25c0*/  LOP3.LUT R15, R15, R37, RZ, 0x3c, !PT ;  /* 0x000000250f0f7212 */ /* 0x000fc600078e3cff */
[----:B------:R-:W-:-:S04]  /*25d0*/  IMAD.WIDE.U32 R68, R68, 0x90, RZ ;  /* 0x0000009044447825 */ /* 0x000fc800078e00ff */
[----:B------:R-:W-:Y:S01]  /*25e0*/  IMAD.X R77, R32, 0x1, R9, P2 ;  /* 0x00000001204d7824 */ /* 0x000fe200010e0609 */
[----:B------:R-:W-:Y:S01]  /*25f0*/  ISETP.GE.AND P2, PT, R79, UR4, PT ;  /* 0x000000044f007c0c */ /* 0x000fe2000bf46270 */
[--C-:B------:R-:W-:Y:S02]  /*2600*/  IMAD R20, R20, 0x1200, R38.reuse ;  /* 0x0000120014147824 */ /* 0x100fe400078e0226 */
[----:B------:R-:W-:Y:S01]  /*2610*/  IMAD.IADD R92, R69, 0x1, R13 ;  /* 0x00000001455c7824 */ /* 0x000fe200078e020d */
[----:B------:R-:W-:Y:S01]  /*2620*/  SEL R13, RZ, 0x20, P2 ;  /* 0x00000020ff0d7807 */ /* 0x000fe20001000000 */
[-C--:B------:R-:W-:Y:S02]  /*2630*/  IMAD R21, R21, R74.reuse, RZ ;  /* 0x0000004a15157224 */ /* 0x080fe400078e02ff */
[----:B------:R-:W-:Y:S02]  /*2640*/  IMAD R12, R12, 0x1200, R38 ;  /* 0x000012000c0c7824 */ /* 0x000fe400078e0226 */
[----:B------:R-:W-:Y:S01]  /*2650*/  IMAD.IADD R101, R20, 0x1, R15 ;  /* 0x0000000114657824 */ /* 0x000fe200078e020f */
[----:B------:R-:W-:Y:S01]  /*2660*/  LOP3.LUT R15, R10, R13, RZ, 0xfc, !PT ;  /* 0x0000000d0a0f7212 */ /* 0x000fe200078efcff */
[C---:B------:R-:W-:Y:S01]  /*2670*/  IMAD R21, R104.reuse, R75, R21 ;  /* 0x0000004b68157224 */ /* 0x040fe200078e0215 */
[----:B------:R-:W-:Y:S01]  /*2680*/  LOP3.LUT R78, R5, 0xfffffff8, RZ, 0xc0, !PT ;  /* 0xfffffff8054e7812 */ /* 0x000fe200078ec0ff */
[----:B------:R-:W-:Y:S01]  /*2690*/  IMAD.WIDE.U32 R70, R104, R74, R70 ;  /* 0x0000004a68467225 */ /* 0x000fe200078e0046 */
[----:B------:R-:W-:-:S02]  /*26a0*/  LOP3.LUT R8, R6, 0xfffffff8, RZ, 0xc0, !PT ;  /* 0xfffffff806087812 */ /* 0x000fc400078ec0ff */
[----:B------:R-:W-:Y:S01]  /*26b0*/  LOP3.LUT R9, R7, 0xfffffff8, RZ, 0xc0, !PT ;  /* 0xfffffff807097812 */ /* 0x000fe200078ec0ff */
[----:B------:R-:W-:Y:S01]  /*26c0*/  IMAD.WIDE.U32 R72, R104, R74, R72 ;  /* 0x0000004a68487225 */ /* 0x000fe200078e0048 */
[----:B------:R-:W-:-:S03]  /*26d0*/  LOP3.LUT R13, R15, 0x8, RZ, 0xc0, !PT ;  /* 0x000000080f0d7812 */ /* 0x000fc600078ec0ff */
[----:B------:R-:W-:Y:S01]  /*26e0*/  IMAD.WIDE.U32 R30, R30, 0x90, RZ ;  /* 0x000000901e1e7825 */ /* 0x000fe200078e00ff */
[----:B------:R-:W-:-:S03]  /*26f0*/  LOP3.LUT R14, R15, 0x10, RZ, 0xc0, !PT ;  /* 0x000000100f0e7812 */ /* 0x000fc600078ec0ff */
[----:B------:R-:W-:Y:S01]  /*2700*/  IMAD.WIDE.U32 R74, R74, 0x90, RZ ;  /* 0x000000904a4a7825 */ /* 0x000fe200078e00ff */
[----:B------:R-:W-:-:S03]  /*2710*/  SHF.R.S32.HI R100, RZ, 0x1f, R78 ;  /* 0x0000001fff647819 */ /* 0x000fc6000001144e */
[----:B------:R-:W-:Y:S01]  /*2720*/  IMAD.IADD R103, R12, 0x1, R103 ;  /* 0x000000010c677824 */ /* 0x000fe200078e0267 */
[----:B------:R-:W-:Y:S01]  /*2730*/  LOP3.LUT R12, R15, 0x4, RZ, 0xc0, !PT ;  /* 0x000000040f0c7812 */ /* 0x000fe200078ec0ff */
[----:B------:R-:W-:Y:S01]  /*2740*/  IMAD.IADD R86, R29, 0x1, R11 ;  /* 0x000000011d567824 */ /* 0x000fe200078e020b */
[----:B------:R-:W-:Y:S01]  /*2750*/  LOP3.LUT R11, R15, 0x2, RZ, 0xc0, !PT ;  /* 0x000000020f0b7812 */ /* 0x000fe200078ec0ff */
[----:B------:R-:W-:Y:S01]  /*2760*/  IMAD.IADD R85, R65, 0x1, R83 ;  /* 0x0000000141557824 */ /* 0x000fe200078e0253 */
[----:B------:R-:W-:Y:S01]  /*2770*/  SHF.R.S32.HI R99, RZ, 0x1f, R8 ;  /* 0x0000001fff637819 */ /* 0x000fe20000011408 */
[----:B------:R-:W-:Y:S01]  /*2780*/  VIADD R110, R34, 0x8 ;  /* 0x00000008226e7836 */ /* 0x000fe20000000000 */
[----:B------:R-:W-:Y:S01]  /*2790*/  SHF.R.S32.HI R98, RZ, 0x1f, R9 ;  /* 0x0000001fff627819 */ /* 0x000fe20000011409 */
[----:B------:R-:W-:Y:S01]  /*27a0*/  IMAD.IADD R91, R31, 0x1, R91 ;  /* 0x000000011f5b7824 */ /* 0x000fe200078e025b */
[----:B------:R-:W-:Y:S01]  /*27b0*/  LOP3.LUT R10, R10, 0x1, RZ, 0xc0, !PT ;  /* 0x000000010a0a7812 */ /* 0x000fe200078ec0ff */
[----:B------:R-:W-:Y:S01]  /*27c0*/  IMAD.IADD R93, R75, 0x1, R93 ;  /* 0x000000014b5d7824 */ /* 0x000fe200078e025d */
[----:B------:R-:W-:Y:S01]  /*27d0*/  LOP3.LUT R15, R15, 0x20, RZ, 0xc0, !PT ;  /* 0x000000200f0f7812 */ /* 0x000fe200078ec0ff */
[----:B------:R-:W-:-:S02]  /*27e0*/  IMAD.IADD R83, R83, 0x1, R67 ;  /* 0x0000000153537824 */ /* 0x000fc400078e0243 */
[----:B------:R-:W-:Y:S02]  /*27f0*/  IMAD.IADD R84, R71, 0x1, R21 ;  /* 0x0000000147547824 */ /* 0x000fe400078e0215 */
[----:B0-----:R-:W-:-:S07]  /*2800*/  IMAD.IADD R82, R21, 0x1, R73 ;  /* 0x0000000115527824 */ /* 0x001fce00078e0249 */
.L_x_371:
[----:B------:R-:W2:Y:S01]  /*2810*/  LDL R21, [R1+0x4c] ;  /* 0x00004c0001157983 */ /* 0x000ea20000100800 */
[----:B------:R-:W0:Y:S03]  /*2820*/  LDC.64 R94, c[0x0][0x2d8] ;  /* 0x0000b600ff5e7b82 */ /* 0x000e260000000a00 */
[----:B---3--:R-:W3:Y:S01]  /*2830*/  LDL R20, [R1+0x60] ;  /* 0x0000600001147983 */ /* 0x008ee20000100800 */
[----:B------:R-:W-:Y:S01]  /*2840*/  VIADD R39, R24, 0xffffffff ;  /* 0xffffffff18277836 */ /* 0x000fe20000000000 */
[----:B------:R-:W-:Y:S05]  /*2850*/  YIELD ;  /* 0x0000000000007946 */ /* 0x000fea0003800000 */
[----:B-1----:R-:W1:Y:S01]  /*2860*/  LDC R105, c[0x0][0x3d4] ;  /* 0x0000f500ff697b82 */ /* 0x002e620000000800 */
[----:B------:R-:W-:Y:S01]  /*2870*/  SHF.R.S32.HI R34, RZ, 0x1f, R39 ;  /* 0x0000001fff227819 */ /* 0x000fe20000011427 */
[----:B------:R-:W-:Y:S01]  /*2880*/  IMAD.WIDE.U32 R60, R30, R39, RZ ;  /* 0x000000271e3c7225 */ /* 0x000fe200078e00ff */
[----:B------:R-:W-:Y:S01]  /*2890*/  BSSY B0, `(.L_x_316) ;  /* 0x0000419000007945 */ /* 0x000fe20003800000 */
[----:B--2---:R-:W-:-:S02]  /*28a0*/  LOP3.LUT P4, RZ, R21, 0x2, RZ, 0xc0, !PT ;  /* 0x0000000215ff7812 */ /* 0x004fc4000788c0ff */
[----:B------:R-:W-:Y:S02]  /*28b0*/  IMAD R21, R91, R39, RZ ;  /* 0x000000275b157224 */ /* 0x000fe400078e02ff */
[----:B---3--:R-:W-:Y:S02]  /*28c0*/  IMAD R20, R19, 0x3600, R20 ;  /* 0x0000360013147824 */ /* 0x008fe400078e0214 */
[----:B------:R-:W-:Y:S01]  /*28d0*/  IMAD R33, R34, R30, R21 ;  /* 0x0000001e22217224 */ /* 0x000fe200078e0215 */
[----:B------:R-:W-:Y:S01]  /*28e0*/  IADD3 R21, P2, R90, R60, RZ ;  /* 0x0000003c5a157210 */ /* 0x000fe20007f5e0ff */
[C---:B------:R-:W-:Y:S02]  /*28f0*/  VIADD R32, R20.reuse, 0x10 ;  /* 0x0000001014207836 */ /* 0x040fe40000000000 */
[----:B------:R-:W-:Y:S01]  /*2900*/  IMAD.IADD R96, R61, 0x1, R33 ;  /* 0x000000013d607824 */ /* 0x000fe200078e0221 */
[----:B0-----:R-:W-:Y:S01]  /*2910*/  LEA R36, P3, R21, R94, 0x1 ;  /* 0x0000005e15247211 */ /* 0x001fe200078608ff */
[----:B------:R-:W-:-:S02]  /*2920*/  IMAD R81, R20, 0x2, R25 ;  /* 0x0000000214517824 */ /* 0x000fc400078e0219 */
[----:B------:R-:W-:Y:S01]  /*2930*/  IMAD.X R24, R96, 0x1, R87, P2 ;  /* 0x0000000160187824 */ /* 0x000fe200010e0657 */
[----:B------:R-:W-:Y:S01]  /*2940*/  ISETP.GT.AND P2, PT, R39, R80, PT ;  /* 0x000000502700720c */ /* 0x000fe20003f44270 */
[----:B------:R-:W-:-:S03]  /*2950*/  @P4 VIADD R32, R20, 0xfffffff0 ;  /* 0xfffffff014204836 */ /* 0x000fc60000000000 */
[----:B------:R-:W-:Y:S01]  /*2960*/  LEA.HI.X R37, R21, R95, R24, 0x1, P3 ;  /* 0x0000005f15257211 */ /* 0x000fe200018f0c18 */
[----:B------:R-:W-:Y:S01]  /*2970*/  IMAD.MOV.U32 R24, RZ, RZ, R39 ;  /* 0x000000ffff187224 */ /* 0x000fe200078e0027 */
[----:B-1----:R-:W-:Y:S01]  /*2980*/  ISETP.GE.AND P3, PT, R105, 0x1, PT ;  /* 0x000000016900780c */ /* 0x002fe20003f66270 */
[----:B------:R-:W-:-:S12]  /*2990*/  IMAD R21, R32, 0x2, R25 ;  /* 0x0000000220157824 */ /* 0x000fd800078e0219 */
[----:B------:R-:W-:Y:S05]  /*29a0*/  @!P3 BRA `(.L_x_317) ;  /* 0x0000003c0094b947 */ /* 0x000fea0003800000 */
[----:B------:R-:W-:Y:S01]  /*29b0*/  ULDC.U8 UR4, c[0x0][0x3f0] ;  /* 0x0000fc0000047ab9 */ /* 0x000fe20000000000 */
[-C--:B------:R-:W-:Y:S01]  /*29c0*/  IMAD R33, R93, R39.reuse, RZ ;  /* 0x000000275d217224 */ /* 0x080fe200078e02ff */
[----:B------:R-:W-:Y:S01]  /*29d0*/  ISETP.NE.AND P3, PT, RZ, UR4, PT ;  /* 0x00000004ff007c0c */ /* 0x000fe2000bf65270 */
[-C--:B------:R-:W-:Y:S02]  /*29e0*/  IMAD R35, R92, R39.reuse, RZ ;  /* 0x000000275c237224 */ /* 0x080fe400078e02ff */
[----:B------:R-:W-:Y:S02]  /*29f0*/  IMAD R88, R24, -0x90, R2 ;  /* 0xffffff7018587824 */ /* 0x000fe400078e0202 */
[C---:B------:R-:W-:Y:S02]  /*2a00*/  IMAD R33, R34.reuse, R74, R33 ;  /* 0x0000004a22217224 */ /* 0x040fe400078e0221 */
[----:B------:R-:W-:Y:S01]  /*2a10*/  IMAD R35, R34, R68, R35 ;  /* 0x0000004422237224 */ /* 0x000fe200078e0223 */
[----:B------:R-:W-:Y:S01]  /*2a20*/  VIMNMX R88, R88, 0x90, PT ;  /* 0x0000009058587848 */ /* 0x000fe20003fe0100 */
[----:B------:R-:W-:-:S04]  /*2a30*/  IMAD.WIDE.U32 R58, R74, R39, RZ ;  /* 0x000000274a3a7225 */ /* 0x000fc800078e00ff */
[----:B------:R-:W-:-:S04]  /*2a40*/  IMAD.WIDE.U32 R56, R68, R39, RZ ;  /* 0x0000002744387225 */ /* 0x000fc800078e00ff */
[----:B------:R-:W-:Y:S02]  /*2a50*/  IMAD.IADD R20, R59, 0x1, R33 ;  /* 0x000000013b147824 */ /* 0x000fe400078e0221 */
[----:B------:R-:W-:Y:S01]  /*2a60*/  IMAD.IADD R89, R57, 0x1, R35 ;  /* 0x0000000139597824 */ /* 0x000fe200078e0223 */
[----:B------:R-:W-:Y:S06]  /*2a70*/  @!P3 BRA `(.L_x_318) ;  /* 0x0000001c0028b947 */ /* 0x000fec0003800000 */
[----:B------:R-:W-:Y:S01]  /*2a80*/  ISETP.GE.AND P4, PT, R23, R88, PT ;  /* 0x000000581700720c */ /* 0x000fe20003f86270 */
[----:B------:R-:W-:Y:S01]  /*2a90*/  BSSY B1, `(.L_x_319) ;  /* 0x000003b000017945 */ /* 0x000fe20003800000 */
        /* <DEDUP_REMOVED lines=12> */
[----:B------:R-:W-:Y:S06]  /*2b60*/  @P4 BRA `(.L_x_320) ;  /* 0x0000000000b44947 */ /* 0x000fec0003800000 */
[----:B------:R-:W-:Y:S01]  /*2b70*/  IADD3 R58, P3, R72, R58, RZ ;  /* 0x0000003a483a7210 */ /* 0x000fe20007f7e0ff */
[----:B------:R-:W-:Y:S01]  /*2b80*/  ULDC.64 UR4, c[0x0][0x3c8] ;  /* 0x0000f20000047ab9 */ /* 0x000fe20000000a00 */
[----:B------:R-:W-:Y:S02]  /*2b90*/  CS2R R62, SRZ ;  /* 0x00000000003e7805 */ /* 0x000fe4000001ff00 */
[----:B------:R-:W-:Y:S01]  /*2ba0*/  CS2R R94, SRZ ;  /* 0x00000000005e7805 */ /* 0x000fe2000001ff00 */
[----:B------:R-:W-:Y:S01]  /*2bb0*/  IMAD.X R33, R20, 0x1, R82, P3 ;  /* 0x0000000114217824 */ /* 0x000fe200018e0652 */
[----:B------:R-:W-:-:S05]  /*2bc0*/  IADD3 R56, P3, R66, R56, RZ ;  /* 0x0000003842387210 */ /* 0x000fca0007f7e0ff */
[----:B------:R-:W-:Y:S01]  /*2bd0*/  IMAD.X R89, R89, 0x1, R83, P3 ;  /* 0x0000000159597824 */ /* 0x000fe200018e0653 */
[----:B------:R-:W-:-:S04]  /*2be0*/  LEA R32, P3, R58, UR4, 0x1 ;  /* 0x000000043a207c11 */ /* 0x000fc8000f8608ff */
[----:B------:R-:W-:Y:S01]  /*2bf0*/  LEA.HI.X R33, R58, UR5, R33, 0x1, P3 ;  /* 0x000000053a217c11 */ /* 0x000fe200098f0c21 */
[----:B------:R-:W-:Y:S02]  /*2c00*/  ULDC.64 UR4, c[0x0][0x3e0] ;  /* 0x0000f80000047ab9 */ /* 0x000fe40000000a00 */
[----:B------:R-:W-:-:S04]  /*2c10*/  LEA R34, P3, R56, UR4, 0x1 ;  /* 0x0000000438227c11 */ /* 0x000fc8000f8608ff */
[----:B------:R-:W-:Y:S02]  /*2c20*/  LEA.HI.X R35, R56, UR5, R89, 0x1, P3 ;  /* 0x0000000538237c11 */ /* 0x000fe400098f0c59 */
[C---:B------:R-:W-:Y:S01]  /*2c30*/  ISETP.GE.AND P3, PT, R16.reuse, R105, PT ;  /* 0x000000691000720c */ /* 0x040fe20003f66270 */
[----:B------:R-:W-:Y:S01]  /*2c40*/  VIADD R20, R16, 0x8 ;  /* 0x0000000810147836 */ /* 0x000fe20000000000 */
[----:B------:R-:W-:Y:S02]  /*2c50*/  CS2R R54, SRZ ;  /* 0x0000000000367805 */ /* 0x000fe4000001ff00 */
[----:B------:R-:W-:-:S09]  /*2c60*/  CS2R R60, SRZ ;  /* 0x00000000003c7805 */ /* 0x000fd2000001ff00 */
[----:B------:R0:W5:Y:S04]  /*2c70*/  @!P3 LDG.E.64 R62, desc[UR60][R32.64] ;  /* 0x0000003c203eb981 */ /* 0x000168000c1e1b00 */
[----:B------:R0:W5:Y:S01]  /*2c80*/  @!P3 LDG.E.64 R94, desc[UR60][R34.64] ;  /* 0x0000003c225eb981 */ /* 0x000162000c1e1b00 */
[----:B------:R-:W-:Y:S01]  /*2c90*/  ISETP.GE.AND P3, PT, R20, R105, PT ;  /* 0x000000691400720c */ /* 0x000fe20003f66270 */
        /* <DEDUP_REMOVED lines=23> */
[----:B------:R-:W-:-:S13]  /*2e10*/  ISETP.GE.AND P3, PT, R20, R105, PT ;  /* 0x000000691400720c */ /* 0x000fda0003f66270 */
[----:B------:R0:W5:Y:S04]  /*2e20*/  @!P3 LDG.E.64 R38, desc[UR60][R32.64+0x50] ;  /* 0x0000503c2026b981 */ /* 0x000168000c1e1b00 */
[----:B------:R0:W5:Y:S02]  /*2e30*/  @!P3 LDG.E.64 R40, desc[UR60][R34.64+0x50] ;  /* 0x0000503c2228b981 */ /* 0x000164000c1e1b00 */
.L_x_320:
[----:B------:R-:W-:Y:S05]  /*2e40*/  BSYNC B1 ;  /* 0x0000000000017941 */ /* 0x000fea0003800000 */
.L_x_319:
[----:B------:R-:W2:Y:S01]  /*2e50*/  LDL R20, [R1+0x48] ;  /* 0x0000480001147983 */ /* 0x000ea20000100800 */
[----:B0----5:R-:W-:Y:S02]  /*2e60*/  IMAD.MOV.U32 R32, RZ, RZ, R39 ;  /* 0x000000ffff207224 */ /* 0x021fe400078e0027 */
[----:B------:R-:W-:Y:S02]  /*2e70*/  IMAD.MOV.U32 R33, RZ, RZ, R42 ;  /* 0x000000ffff217224 */ /* 0x000fe400078e002a */
[----:B------:R-:W-:Y:S01]  /*2e80*/  IMAD.MOV.U32 R34, RZ, RZ, R43 ;  /* 0x000000ffff227224 */ /* 0x000fe200078e002b */
[----:B------:R-:W-:Y:S01]  /*2e90*/  PRMT R113, R32, 0x7610, R113 ;  /* 0x0000761020717816 */ /* 0x000fe20000000071 */
        /* <DEDUP_REMOVED lines=29> */
[----:B------:R-:W-:-:S02]  /*3070*/  PRMT R97, R97, 0x5410, R32 ;  /* 0x0000541061617816 */ /* 0x000fc40000000020 */
[----:B------:R-:W-:Y:S02]  /*3080*/  PRMT R129, R33, 0x7610, R129 ;  /* 0x0000761021817816 */ /* 0x000fe40000000081 */
[----:B------:R-:W-:Y:S02]  /*3090*/  PRMT R113, R113, 0x5410, R34 ;  /* 0x0000541071717816 */ /* 0x000fe40000000022 */
[----:B--2---:R-:W-:Y:S01]  /*30a0*/  R2UR UR4, R20 ;  /* 0x00000000140472ca */ /* 0x004fe200000e0000 */
[----:B------:R-:W-:-:S05]  /*30b0*/  IMAD.MOV.U32 R20, RZ, RZ, R38 ;  /* 0x000000ffff147224 */ /* 0x000fca00078e0026 */
[----:B------:R-:W-:Y:S01]  /*30c0*/  PRMT R111, R20, 0x7610, R111 ;  /* 0x00007610146f7816 */ /* 0x000fe2000000006f */
[----:B------:R-:W-:-:S05]  /*30d0*/  IMAD.MOV.U32 R20, RZ, RZ, R46 ;  /* 0x000000ffff147224 */ /* 0x000fca00078e002e */
[----:B------:R-:W-:Y:S01]  /*30e0*/  PRMT R120, R20, 0x7610, R120 ;  /* 0x0000761014787816 */ /* 0x000fe20000000078 */
[----:B------:R-:W-:Y:S01]  /*30f0*/  IMAD.MOV.U32 R20, RZ, RZ, R54 ;  /* 0x000000ffff147224 */ /* 0x000fe200078e0036 */
[----:B------:R-:W-:-:S04]  /*3100*/  UISETP.NE.AND UP0, UPT, UR4, 0x3, UPT ;  /* 0x000000030400788c */ /* 0x000fc8000bf05270 */
[----:B------:R-:W-:Y:S01]  /*3110*/  PRMT R111, R111, 0x5410, R20 ;  /* 0x000054106f6f7816 */ /* 0x000fe20000000014 */
[----:B------:R-:W-:Y:S01]  /*3120*/  IMAD.MOV.U32 R20, RZ, RZ, R40 ;  /* 0x000000ffff147224 */ /* 0x000fe200078e0028 */
[----:B------:R-:W-:-:S04]  /*3130*/  PLOP3.LUT P3, PT, PT, PT, UP0, 0x80, 0x0 ;  /* 0x000000000000781c */ /* 0x000fc80003f6f008 */
[----:B------:R-:W-:Y:S01]  /*3140*/  PRMT R114, R20, 0x7610, R114 ;  /* 0x0000761014727816 */ /* 0x000fe20000000072 */
[----:B------:R-:W-:-:S05]  /*3150*/  IMAD.MOV.U32 R20, RZ, RZ, R53 ;  /* 0x000000ffff147224 */ /* 0x000fca00078e0035 */
[----:B------:R-:W-:Y:S01]  /*3160*/  PRMT R128, R20, 0x7610, R128 ;  /* 0x0000761014807816 */ /* 0x000fe20000000080 */
[----:B------:R-:W-:-:S05]  /*3170*/  IMAD.MOV.U32 R20, RZ, RZ, R94 ;  /* 0x000000ffff147224 */ /* 0x000fca00078e005e */
[----:B------:R-:W-:Y:S01]  /*3180*/  PRMT R58, R20, 0x7610, R58 ;  /* 0x00007610143a7816 */ /* 0x000fe2000000003a */
[----:B------:R-:W-:Y:S06]  /*3190*/  @!P3 BRA `(.L_x_321) ;  /* 0x000000000004b947 */ /* 0x000fec0003800000 */
[----:B------:R-:W-:Y:S01]  /*31a0*/  BPT.TRAP 0x1 ;  /* 0x000000040000795c */ /* 0x000fe20000300000 */
.L_x_321:
[----:B------:R-:W-:Y:S01]  /*31b0*/  IMAD R20, R19, 0x8, R18 ;  /* 0x0000000813147824 */ /* 0x000fe200078e0212 */
[----:B------:R-:W-:Y:S01]  /*31c0*/  SHF.L.U32 R89, R147, 0x1f, RZ ;  /* 0x0000001f93597819 */ /* 0x000fe200000006ff */
[----:B------:R-:W-:Y:S03]  /*31d0*/  BSSY B1, `(.L_x_322) ;  /* 0x0000003000017945 */ /* 0x000fe60003800000 */
[----:B------:R-:W0:Y:S02]  /*31e0*/  SYNCS.PHASECHK.TRANS64.TRYWAIT P5, [R20+URZ+0x31c90], R89 ;  /* 0x031c9059140075a7 */ /* 0x000e2400080a017f */
[----:B0-----:R-:W-:Y:S05]  /*31f0*/  @!P5 BRA `(.L_x_323) ;  /* 0x000001940068d947 */ /* 0x001fea0003800000 */
.L_x_549:
[----:B------:R-:W-:Y:S05]  /*3200*/  BSYNC B1 ;  /* 0x0000000000017941 */ /* 0x000fea0003800000 */
.L_x_322:
[----:B------:R-:W-:Y:S05]  /*3210*/  @P4 BRA `(.L_x_324) ;  /* 0x0000003800004947 */ /* 0x000fea0003800000 */
[----:B------:R-:W-:Y:S01]  /*3220*/  ISETP.NE.AND P4, PT, R10, RZ, PT ;  /* 0x000000ff0a00720c */ /* 0x000fe20003f85270 */
[----:B------:R-:W-:-:S12]  /*3230*/  BSSY B1, `(.L_x_325) ;  /* 0x0000035000017945 */ /* 0x000fd80003800000 */
[----:B------:R-:W-:Y:S05]  /*3240*/  @!P4 BRA `(.L_x_326) ;  /* 0x0000000000ccc947 */ /* 0x000fea0003800000 */
[----:B------:R1:W2:Y:S01]  /*3250*/  LDS.128 R32, [R81+0x16800] ;  /* 0x0168000051207984 */ /* 0x0002a20000000c00 */
[----:B------:R-:W-:Y:S01]  /*3260*/  ISETP.GE.AND P4, PT, R16, R105, PT ;  /* 0x000000691000720c */ /* 0x000fe20003f86270 */
[----:B------:R-:W-:-:S12]  /*3270*/  BSSY B2, `(.L_x_327) ;  /* 0x000002f000027945 */ /* 0x000fd80003800000 */
[----:B-1----:R-:W-:Y:S05]  /*3280*/  @P4 BRA `(.L_x_328) ;  /* 0x0000000000b44947 */ /* 0x002fea0003800000 */
[----:B------:R-:W-:Y:S02]  /*3290*/  SHF.R.U64 R57, R94, 0x10, R95 ;  /* 0x000000105e397819 */ /* 0x000fe4000000125f */
[----:B------:R-:W-:Y:S02]  /*32a0*/  SHF.R.U64 R56, R62, 0x10, R63 ;  /* 0x000000103e387819 */ /* 0x000fe4000000123f */
[C---:B------:R-:W-:Y:S02]  /*32b0*/  PRMT R57, R58.reuse, 0x5410, R57 ;  /* 0x000054103a397816 */ /* 0x040fe40000000039 */
[----:B------:R-:W-:Y:S02]  /*32c0*/  PRMT R56, R58, 0x5432, R56 ;  /* 0x000054323a387816 */ /* 0x000fe40000000038 */
[----:B------:R-:W-:Y:S02]  /*32d0*/  SHF.R.U32.HI R62, RZ, 0x10, R95 ;  /* 0x00000010ff3e7819 */ /* 0x000fe4000001165f */
[----:B--2---:R-:W-:-:S02]  /*32e0*/  LOP3.LUT R95, R33, 0xffff0000, RZ, 0xc0, !PT ;  /* 0xffff0000215f7812 */ /* 0x004fc400078ec0ff */
[----:B------:R-:W-:Y:S02]  /*32f0*/  LOP3.LUT R58, R57, 0xffff0000, RZ, 0xc0, !PT ;  /* 0xffff0000393a7812 */ /* 0x000fe400078ec0ff */
[C---:B------:R-:W-:Y:S01]  /*3300*/  LOP3.LUT R94, R56.reuse, 0xffff0000, RZ, 0xc0, !PT ;  /* 0xffff0000385e7812 */ /* 0x040fe200078ec0ff */
[----:B------:R-:W-:Y:S01]  /*3310*/  IMAD.U32 R56, R56, 0x10000, RZ ;  /* 0x0001000038387824 */ /* 0x000fe200078e00ff */
[----:B------:R-:W-:Y:S01]  /*3320*/  SHF.R.U32.HI R59, RZ, 0x10, R63 ;  /* 0x00000010ff3b7819 */ /* 0x000fe2000001163f */
[----:B------:R-:W-:Y:S02]  /*3330*/  IMAD.U32 R63, R33, 0x10000, RZ ;  /* 0x00010000213f7824 */ /* 0x000fe400078e00ff */
[C---:B------:R-:W-:Y:S01]  /*3340*/  FMUL.FTZ R96, R95.reuse, R58 ;  /* 0x0000003a5f607220 */ /* 0x040fe20000410000 */
[-C--:B------:R-:W-:Y:S01]  /*3350*/  FMUL.FTZ R95, R95, R94.reuse ;  /* 0x0000005e5f5f7220 */ /* 0x080fe20000410000 */
[C---:B------:R-:W-:Y:S02]  /*3360*/  PRMT R62, R97.reuse, 0x5432, R62 ;  /* 0x00005432613e7816 */ /* 0x040fe4000000003e */
[----:B------:R-:W-:Y:S01]  /*3370*/  PRMT R59, R97, 0x5410, R59 ;  /* 0x00005410613b7816 */ /* 0x000fe2000000003b */
[C---:B------:R-:W-:Y:S01]  /*3380*/  FFMA.FTZ R33, R63.reuse, R94, -R96 ;  /* 0x0000005e3f217223 */ /* 0x040fe20000010860 */
[----:B------:R-:W-:Y:S01]  /*3390*/  FFMA.FTZ R58, R63, R58, R95 ;  /* 0x0000003a3f3a7223 */ /* 0x000fe2000001005f */
[----:B------:R-:W-:Y:S01]  /*33a0*/  LOP3.LUT R96, R34, 0xffff0000, RZ, 0xc0, !PT ;  /* 0xffff000022607812 */ /* 0x000fe200078ec0ff */
[C---:B------:R-:W-:Y:S01]  /*33b0*/  IMAD.U32 R63, R62.reuse, 0x10000, RZ ;  /* 0x000100003e3f7824 */ /* 0x040fe200078e00ff */
[----:B------:R-:W-:Y:S01]  /*33c0*/  LOP3.LUT R62, R62, 0xffff0000, RZ, 0xc0, !PT ;  /* 0xffff00003e3e7812 */ /* 0x000fe200078ec0ff */
[C---:B------:R-:W-:Y:S01]  /*33d0*/  IMAD.U32 R95, R59.reuse, 0x10000, RZ ;  /* 0x000100003b5f7824 */ /* 0x040fe200078e00ff */
[----:B------:R-:W-:Y:S01]  /*33e0*/  LOP3.LUT R59, R59, 0xffff0000, RZ, 0xc0, !PT ;  /* 0xffff00003b3b7812 */ /* 0x000fe200078ec0ff */
[----:B------:R-:W-:Y:S01]  /*33f0*/  FMUL.FTZ R97, R96, R63 ;  /* 0x0000003f60617220 */ /* 0x000fe20000410000 */
[----:B------:R-:W-:-:S02]  /*3400*/  IMAD.U32 R94, R34, 0x10000, RZ ;  /* 0x00010000225e7824 */ /* 0x000fc400078e00ff */
[----:B------:R-:W-:Y:S01]  /*3410*/  FMUL.FTZ R96, R96, R95 ;  /* 0x0000005f60607220 */ /* 0x000fe20000410000 */
[----:B------:R-:W-:Y:S01]  /*3420*/  F2FP.BF16.F32.PACK_AB R33, R58, R33 ;  /* 0x000000213a21723e */ /* 0x000fe200000010ff */
[C---:B------:R-:W-:Y:S02]  /*3430*/  FFMA.FTZ R34, R94.reuse, R95, -R97 ;  /* 0x0000005f5e227223 */ /* 0x040fe40000010861 */
[----:B------:R-:W-:Y:S01]  /*3440*/  FFMA.FTZ R63, R94, R63, R96 ;  /* 0x0000003f5e3f7223 */ /* 0x000fe20000010060 */
[C---:B------:R-:W-:Y:S01]  /*3450*/  LOP3.LUT R94, R35.reuse, 0xffff0000, RZ, 0xc0, !PT ;  /* 0xffff0000235e7812 */ /* 0x040fe200078ec0ff */
[----:B------:R-:W-:-:S03]  /*3460*/  IMAD.U32 R35, R35, 0x10000, RZ ;  /* 0x0001000023237824 */ /* 0x000fc600078e00ff */
[----:B------:R-:W-:Y:S01]  /*3470*/  F2FP.BF16.F32.PACK_AB R34, R63, R34 ;  /* 0x000000223f22723e */ /* 0x000fe200000010ff */
[C---:B------:R-:W-:Y:S01]  /*3480*/  FMUL.FTZ R96, R94.reuse, R62 ;  /* 0x0000003e5e607220 */ /* 0x040fe20000410000 */
[----:B------:R-:W-:-:S03]  /*3490*/  FMUL.FTZ R95, R94, R59 ;  /* 0x0000003b5e5f7220 */ /* 0x000fc60000410000 */
[C---:B------:R-:W-:Y:S01]  /*34a0*/  FFMA.FTZ R96, R35.reuse, R59, -R96 ;  /* 0x0000003b23607223 */ /* 0x040fe20000010860 */
[----:B------:R-:W-:Y:S01]  /*34b0*/  FFMA.FTZ R95, R35, R62, R95 ;  /* 0x0000003e235f7223 */ /* 0x000fe2000001005f */
[C---:B------:R-:W-:Y:S01]  /*34c0*/  LOP3.LUT R35, R32.reuse, 0xffff0000, RZ, 0xc0, !PT ;  /* 0xffff000020237812 */ /* 0x040fe200078ec0ff */
[----:B------:R-:W-:Y:S02]  /*34d0*/  IMAD.U32 R62, R57, 0x10000, RZ ;  /* 0x00010000393e7824 */ /* 0x000fe400078e00ff */
[----:B------:R-:W-:Y:S01]  /*34e0*/  IMAD.U32 R57, R32, 0x10000, RZ ;  /* 0x0001000020397824 */ /* 0x000fe200078e00ff */
[----:B------:R-:W-:Y:S01]  /*34f0*/  F2FP.BF16.F32.PACK_AB R95, R95, R96 ;  /* 0x000000605f5f723e */ /* 0x000fe200000010ff */
[C---:B------:R-:W-:Y:S01]  /*3500*/  FMUL.FTZ R32, R35.reuse, R62 ;  /* 0x0000003e23207220 */ /* 0x040fe20000410000 */
[----:B------:R-:W-:-:S03]  /*3510*/  FMUL.FTZ R35, R35, R56 ;  /* 0x0000003823237220 */ /* 0x000fc60000410000 */
[C---:B------:R-:W-:Y:S01]  /*3520*/  FFMA.FTZ R32, R57.reuse, R56, -R32 ;  /* 0x0000003839207223 */ /* 0x040fe20000010820 */
[----:B------:R-:W-:-:S05]  /*3530*/  FFMA.FTZ R35, R57, R62, R35 ;  /* 0x0000003e39237223 */ /* 0x000fca0000010023 */
[----:B------:R-:W-:Y:S01]  /*3540*/  F2FP.BF16.F32.PACK_AB R32, R35, R32 ;  /* 0x000000202320723e */ /* 0x000fe200000010ff */
[----:B------:R-:W-:-:S07]  /*3550*/  IMAD.MOV.U32 R35, RZ, RZ, R95 ;  /* 0x000000ffff237224 */ /* 0x000fce00078e005f */
.L_x_328:
[----:B------:R-:W-:Y:S05]  /*3560*/  BSYNC B2 ;  /* 0x0000000000027941 */ /* 0x000fea0003800000 */
.L_x_327:
[----:B--2---:R1:W-:Y:S02]  /*3570*/  STG.E.128 desc[UR60][R36.64], R32 ;  /* 0x0000002024007986 */ /* 0x0043e4000c101d3c */
.L_x_326:
[----:B------:R-:W-:Y:S05]  /*3580*/  BSYNC B1 ;  /* 0x0000000000017941 */ /* 0x000fea0003800000 */
.L_x_325:
[----:B------:R-:W-:Y:S01]  /*3590*/  ISETP.NE.AND P4, PT, R11, RZ, PT ;  /* 0x000000ff0b00720c */ /* 0x000fe20003f85270 */
[----:B------:R-:W-:-:S12]  /*35a0*/  BSSY B1, `(.L_x_329) ;  /* 0x0000036000017945 */ /* 0x000fd80003800000 */
[----:B------:R-:W-:Y:S05]  /*35b0*/  @!P4 BRA `(.L_x_330) ;  /* 0x0000000000d0c947 */ /* 0x000fea0003800000 */
[----:B-1----:R1:W2:Y:S01]  /*35c0*/  LDS.128 R32, [R21+0x16800] ;  /* 0x0168000015207984 */ /* 0x0022a20000000c00 */
[----:B------:R-:W-:Y:S01]  /*35d0*/  VIADD R56, R16, 0x8 ;  /* 0x0000000810387836 */ /* 0x000fe20000000000 */
[----:B------:R-:W-:Y:S04]  /*35e0*/  BSSY B2, `(.L_x_331) ;  /* 0x0000030000027945 */ /* 0x000fe80003800000 */
[----:B------:R-:W-:-:S13]  /*35f0*/  ISETP.GE.AND P4, PT, R56, R105, PT ;  /* 0x000000693800720c */ /* 0x000fda0003f86270 */
[----:B-1----:R-:W-:Y:S05]  /*3600*/  @P4 BRA `(.L_x_332) ;  /* 0x0000000000b44947 */ /* 0x002fea0003800000 */
[----:B------:R-:W-:Y:S02]  /*3610*/  SHF.R.U64 R56, R54, 0x10, R55 ;  /* 0x0000001036387819 */ /* 0x000fe40000001237 */
[--C-:B------:R-:W-:Y:S02]  /*3620*/  SHF.R.U64 R54, R60, 0x10, R61.reuse ;  /* 0x000000103c367819 */ /* 0x100fe4000000123d */
[----:B------:R-:W-:Y:S02]  /*3630*/  PRMT R56, R111, 0x5432, R56 ;  /* 0x000054326f387816 */ /* 0x000fe40000000038 */
[----:B------:R-:W-:Y:S02]  /*3640*/  PRMT R54, R113, 0x5432, R54 ;  /* 0x0000543271367816 */ /* 0x000fe40000000036 */
[C---:B--2---:R-:W-:Y:S01]  /*3650*/  LOP3.LUT R59, R33.reuse, 0xffff0000, RZ, 0xc0, !PT ;  /* 0xffff0000213b7812 */ /* 0x044fe200078ec0ff */
[----:B------:R-:W-:Y:S01]  /*3660*/  IMAD.U32 R33, R33, 0x10000, RZ ;  /* 0x0001000021217824 */ /* 0x000fe200078e00ff */
[C---:B------:R-:W-:Y:S01]  /*3670*/  LOP3.LUT R57, R54.reuse, 0xffff0000, RZ, 0xc0, !PT ;  /* 0xffff000036397812 */ /* 0x040fe200078ec0ff */
[----:B------:R-:W-:Y:S01]  /*3680*/  IMAD.U32 R54, R54, 0x10000, RZ ;  /* 0x0001000036367824 */ /* 0x000fe200078e00ff */
[C---:B------:R-:W-:Y:S01]  /*3690*/  LOP3.LUT R58, R56.reuse, 0xffff0000, RZ, 0xc0, !PT ;  /* 0xffff0000383a7812 */ /* 0x040fe200078ec0ff */
[----:B------:R-:W-:Y:S01]  /*36a0*/  IMAD.U32 R56, R56, 0x10000, RZ ;  /* 0x0001000038387824 */ /* 0x000fe200078e00ff */
[----:B------:R-:W-:Y:S01]  /*36b0*/  SHF.R.U32.HI R61, RZ, 0x10, R61 ;  /* 0x00000010ff3d7819 */ /* 0x000fe2000001163d */
[CC--:B------:R-:W-:Y:S01]  /*36c0*/  FMUL.FTZ R60, R59.reuse, R57.reuse ;  /* 0x000000393b3c7220 */ /* 0x0c0fe20000410000 */
[----:B------:R-:W-:Y:S01]  /*36d0*/  SHF.R.U32.HI R55, RZ, 0x10, R55 ;  /* 0x00000010ff377819 */ /* 0x000fe20000011637 */
[-C--:B------:R-:W-:Y:S01]  /*36e0*/  FMUL.FTZ R62, R59, R58.reuse ;  /* 0x0000003a3b3e7220 */ /* 0x080fe20000410000 */
[----:B------:R-:W-:Y:S01]  /*36f0*/  PRMT R61, R129, 0x5410, R61 ;  /* 0x00005410813d7816 */ /* 0x000fe2000000003d */
[C---:B------:R-:W-:Y:S01]  /*3700*/  FFMA.FTZ R60, R33.reuse, R58, -R60 ;  /* 0x0000003a213c7223 */ /* 0x040fe2000001083c */
[----:B------:R-:W-:Y:S01]  /*3710*/  PRMT R55, R126, 0x5410, R55 ;  /* 0x000054107e377816 */ /* 0x000fe20000000037 */
[----:B------:R-:W-:Y:S01]  /*3720*/  FFMA.FTZ R33, R33, R57, R62 ;  /* 0x0000003921217223 */ /* 0x000fe2000001003e */
[C---:B------:R-:W-:Y:S01]  /*3730*/  LOP3.LUT R57, R34.reuse, 0xffff0000, RZ, 0xc0, !PT ;  /* 0xffff000022397812 */ /* 0x040fe200078ec0ff */
[C---:B------:R-:W-:Y:S01]  /*3740*/  IMAD.U32 R62, R61.reuse, 0x10000, RZ ;  /* 0x000100003d3e7824 */ /* 0x040fe200078e00ff */
[----:B------:R-:W-:Y:S01]  /*3750*/  LOP3.LUT R61, R61, 0xffff0000, RZ, 0xc0, !PT ;  /* 0xffff00003d3d7812 */ /* 0x000fe200078ec0ff */
[C---:B------:R-:W-:Y:S01]  /*3760*/  IMAD.U32 R63, R55.reuse, 0x10000, RZ ;  /* 0x00010000373f7824 */ /* 0x040fe200078e00ff */
[----:B------:R-:W-:Y:S01]  /*3770*/  LOP3.LUT R55, R55, 0xffff0000, RZ, 0xc0, !PT ;  /* 0xffff000037377812 */ /* 0x000fe200078ec0ff */
[----:B------:R-:W-:Y:S01]  /*3780*/  IMAD.U32 R58, R34, 0x10000, RZ ;  /* 0x00010000223a7824 */ /* 0x000fe200078e00ff */
[C---:B------:R-:W-:Y:S01]  /*3790*/  LOP3.LUT R34, R35.reuse, 0xffff0000, RZ, 0xc0, !PT ;  /* 0xffff000023227812 */ /* 0x040fe200078ec0ff */
[----:B------:R-:W-:-:S02]  /*37a0*/  IMAD.U32 R59, R35, 0x10000, RZ ;  /* 0x00010000233b7824 */ /* 0x000fc400078e00ff */
[CC--:B------:R-:W-:Y:S01]  /*37b0*/  FMUL.FTZ R95, R57.reuse, R62.reuse ;  /* 0x0000003e395f7220 */ /* 0x0c0fe20000410000 */
[C---:B------:R-:W-:Y:S02]  /*37c0*/  IMAD.U32 R35, R32.reuse, 0x10000, RZ ;  /* 0x0001000020237824 */ /* 0x040fe400078e00ff */
[-C--:B------:R-:W-:Y:S01]  /*37d0*/  FMUL.FTZ R57, R57, R63.reuse ;  /* 0x0000003f39397220 */ /* 0x080fe20000410000 */
[----:B------:R-:W-:Y:S01]  /*37e0*/  LOP3.LUT R32, R32, 0xffff0000, RZ, 0xc0, !PT ;  /* 0xffff000020207812 */ /* 0x000fe200078ec0ff */
[----:B------:R-:W-:Y:S01]  /*37f0*/  FFMA.FTZ R95, R58, R63, -R95 ;  /* 0x0000003f3a5f7223 */ /* 0x000fe2000001085f */
[----:B------:R-:W-:Y:S01]  /*3800*/  FMUL.FTZ R94, R34, R55 ;  /* 0x00000037225e7220 */ /* 0x000fe20000410000 */
[----:B------:R-:W-:Y:S01]  /*3810*/  FFMA.FTZ R58, R58, R62, R57 ;  /* 0x0000003e3a3a7223 */ /* 0x000fe20000010039 */
[----:B------:R-:W-:Y:S01]  /*3820*/  FMUL.FTZ R62, R34, R61 ;  /* 0x0000003d223e7220 */ /* 0x000fe20000410000 */
[C---:B------:R-:W-:Y:S01]  /*3830*/  FMUL.FTZ R34, R32.reuse, R54 ;  /* 0x0000003620227220 */ /* 0x040fe20000410000 */
[----:B------:R-:W-:Y:S01]  /*3840*/  FMUL.FTZ R57, R32, R56 ;  /* 0x0000003820397220 */ /* 0x000fe20000410000 */
[----:B------:R-:W-:Y:S01]  /*3850*/  F2FP.BF16.F32.PACK_AB R33, R33, R60 ;  /* 0x0000003c2121723e */ /* 0x000fe200000010ff */
[----:B------:R-:W-:Y:S01]  /*3860*/  FFMA.FTZ R62, R59, R55, -R62 ;  /* 0x000000373b3e7223 */ /* 0x000fe2000001083e */
[C---:B------:R-:W-:Y:S01]  /*3870*/  FFMA.FTZ R34, R35.reuse, R56, -R34 ;  /* 0x0000003823227223 */ /* 0x040fe20000010822 */
[----:B------:R-:W-:Y:S01]  /*3880*/  FFMA.FTZ R57, R35, R54, R57 ;  /* 0x0000003623397223 */ /* 0x000fe20000010039 */
[----:B------:R-:W-:Y:S01]  /*3890*/  FFMA.FTZ R59, R59, R61, R94 ;  /* 0x0000003d3b3b7223 */ /* 0x000fe2000001005e */
[----:B------:R-:W-:-:S03]  /*38a0*/  F2FP.BF16.F32.PACK_AB R58, R58, R95 ;  /* 0x0000005f3a3a723e */ /* 0x000fc600000010ff */
[----:B------:R-:W-:Y:S02]  /*38b0*/  F2FP.BF16.F32.PACK_AB R32, R57, R34 ;  /* 0x000000223920723e */ /* 0x000fe400000010ff */
[----:B------:R-:W-:Y:S01]  /*38c0*/  F2FP.BF16.F32.PACK_AB R35, R59, R62 ;  /* 0x0000003e3b23723e */ /* 0x000fe200000010ff */
[----:B------:R-:W-:-:S07]  /*38d0*/  IMAD.MOV.U32 R34, RZ, RZ, R58 ;  /* 0x000000ffff227224 */ /* 0x000fce00078e003a */
.L_x_332:
[----:B------:R-:W-:Y:S05]  /*38e0*/  BSYNC B2 ;  /* 0x0000000000027941 */ /* 0x000fea0003800000 */
.L_x_331:
[----:B--2---:R2:W-:Y:S02]  /*38f0*/  STG.E.128 desc[UR60][R36.64+0x20], R32 ;  /* 0x0000202024007986 */ /* 0x0045e4000c101d3c */
.L_x_330:
[----:B------:R-:W-:Y:S05]  /*3900*/  BSYNC B1 ;  /* 0x0000000000017941 */ /* 0x000fea0003800000 */
.L_x_329:
[----:B------:R-:W-:Y:S01]  /*3910*/  ISETP.NE.AND P4, PT, R12, RZ, PT ;  /* 0x000000ff0c00720c */ /* 0x000fe20003f85270 */
[----:B------:R-:W-:-:S12]  /*3920*/  BSSY B1, `(.L_x_333) ;  /* 0x0000037000017945 */ /* 0x000fd80003800000 */
[----:B------:R-:W-:Y:S05]  /*3930*/  @!P4 BRA `(.L_x_334) ;  /* 0x0000000000d4c947 */ /* 0x000fea0003800000 */
[----:B-12---:R1:W2:Y:S01]  /*3940*/  LDS.128 R32, [R81+0x18c00] ;  /* 0x018c000051207984 */ /* 0x0062a20000000c00 */
[----:B------:R-:W-:Y:S01]  /*3950*/  VIADD R54, R16, 0x10 ;  /* 0x0000001010367836 */ /* 0x000fe20000000000 */
[----:B------:R-:W-:Y:S04]  /*3960*/  BSSY B2, `(.L_x_335) ;  /* 0x0000031000027945 */ /* 0x000fe80003800000 */
[----:B------:R-:W-:-:S13]  /*3970*/  ISETP.GE.AND P4, PT, R54, R105, PT ;  /* 0x000000693600720c */ /* 0x000fda0003f86270 */
[----:B-1----:R-:W-:Y:S05]  /*3980*/  @P4 BRA `(.L_x_336) ;  /* 0x0000000000b84947 */ /* 0x002fea0003800000 */
[--C-:B------:R-:W-:Y:S02]  /*3990*/  SHF.R.U64 R52, R52, 0x10, R53.reuse ;  /* 0x0000001034347819 */ /* 0x100fe40000001235 */
[----:B------:R-:W-:Y:S02]  /*39a0*/  SHF.R.U32.HI R53, RZ, 0x10, R53 ;  /* 0x00000010ff357819 */ /* 0x000fe40000011635 */
[--C-:B------:R-:W-:Y:S02]  /*39b0*/  SHF.R.U32.HI R54, RZ, 0x10, R51.reuse ;  /* 0x00000010ff367819 */ /* 0x100fe40000011633 */
[----:B------:R-:W-:Y:S01]  /*39c0*/  SHF.R.U64 R55, R50, 0x10, R51 ;  /* 0x0000001032377819 */ /* 0x000fe20000001233 */
[----:B--2---:R-:W-:Y:S01]  /*39d0*/  IMAD.U32 R51, R34, 0x10000, RZ ;  /* 0x0001000022337824 */ /* 0x004fe200078e00ff */
[----:B------:R-:W-:Y:S02]  /*39e0*/  PRMT R128, R128, 0x5410, R53 ;  /* 0x0000541080807816 */ /* 0x000fe40000000035 */
[----:B------:R-:W-:-:S02]  /*39f0*/  PRMT R125, R125, 0x5410, R54 ;  /* 0x000054107d7d7816 */ /* 0x000fc40000000036 */
[----:B------:R-:W-:Y:S01]  /*3a00*/  PRMT R127, R127, 0x5410, R52 ;  /* 0x000054107f7f7816 */ /* 0x000fe20000000034 */
[----:B------:R-:W-:Y:S01]  /*3a10*/  IMAD.U32 R52, R128, 0x10000, RZ ;  /* 0x0001000080347824 */ /* 0x000fe200078e00ff */
[----:B------:R-:W-:Y:S01]  /*3a20*/  PRMT R124, R124, 0x5410, R55 ;  /* 0x000054107c7c7816 */ /* 0x000fe20000000037 */
[----:B------:R-:W-:Y:S01]  /*3a30*/  IMAD.U32 R53, R125, 0x10000, RZ ;  /* 0x000100007d357824 */ /* 0x000fe200078e00ff */
[----:B------:R-:W-:Y:S01]  /*3a40*/  LOP3.LUT R34, R34, 0xffff0000, RZ, 0xc0, !PT ;  /* 0xffff000022227812 */ /* 0x000fe200078ec0ff */
[C---:B------:R-:W-:Y:S01]  /*3a50*/  IMAD.U32 R55, R33.reuse, 0x10000, RZ ;  /* 0x0001000021377824 */ /* 0x040fe200078e00ff */
[----:B------:R-:W-:Y:S01]  /*3a60*/  LOP3.LUT R54, R33, 0xffff0000, RZ, 0xc0, !PT ;  /* 0xffff000021367812 */ /* 0x000fe200078ec0ff */
[----:B------:R-:W-:Y:S01]  /*3a70*/  IMAD.U32 R33, R32, 0x10000, RZ ;  /* 0x0001000020217824 */ /* 0x000fe200078e00ff */
[C---:B------:R-:W-:Y:S01]  /*3a80*/  LOP3.LUT R57, R127.reuse, 0xffff0000, RZ, 0xc0, !PT ;  /* 0xffff00007f397812 */ /* 0x040fe200078ec0ff */
[----:B------:R-:W-:Y:S01]  /*3a90*/  FMUL.FTZ R60, R34, R52 ;  /* 0x00000034223c7220 */ /* 0x000fe20000410000 */
[----:B------:R-:W-:Y:S01]  /*3aa0*/  LOP3.LUT R56, R124, 0xffff0000, RZ, 0xc0, !PT ;  /* 0xffff00007c387812 */ /* 0x000fe200078ec0ff */
[----:B------:R-:W-:Y:S01]  /*3ab0*/  FMUL.FTZ R34, R34, R53 ;  /* 0x0000003522227220 */ /* 0x000fe20000410000 */
[----:B------:R-:W-:Y:S01]  /*3ac0*/  LOP3.LUT R32, R32, 0xffff0000, RZ, 0xc0, !PT ;  /* 0xffff000020207812 */ /* 0x000fe200078ec0ff */
[C---:B------:R-:W-:Y:S01]  /*3ad0*/  FMUL.FTZ R58, R54.reuse, R57 ;  /* 0x00000039363a7220 */ /* 0x040fe20000410000 */
[----:B------:R-:W-:Y:S01]  /*3ae0*/  IMAD.U32 R127, R127, 0x10000, RZ ;  /* 0x000100007f7f7824 */ /* 0x000fe200078e00ff */
[----:B------:R-:W-:Y:S01]  /*3af0*/  LOP3.LUT R50, R35, 0xffff0000, RZ, 0xc0, !PT ;  /* 0xffff000023327812 */ /* 0x000fe200078ec0ff */
[----:B------:R-:W-:Y:S01]  /*3b00*/  FMUL.FTZ R54, R54, R56 ;  /* 0x0000003836367220 */ /* 0x000fe20000410000 */
[----:B------:R-:W-:Y:S01]  /*3b10*/  LOP3.LUT R128, R128, 0xffff0000, RZ, 0xc0, !PT ;  /* 0xffff000080807812 */ /* 0x000fe200078ec0ff */
[----:B------:R-:W-:Y:S01]  /*3b20*/  IMAD.U32 R124, R124, 0x10000, RZ ;  /* 0x000100007c7c7824 */ /* 0x000fe200078e00ff */
[----:B------:R-:W-:Y:S01]  /*3b30*/  LOP3.LUT R125, R125, 0xffff0000, RZ, 0xc0, !PT ;  /* 0xffff00007d7d7812 */ /* 0x000fe200078ec0ff */
[----:B------:R-:W-:Y:S01]  /*3b40*/  FFMA.FTZ R52, R51, R52, R34 ;  /* 0x0000003433347223 */ /* 0x000fe20000010022 */
[C---:B------:R-:W-:Y:S01]  /*3b50*/  FFMA.FTZ R56, R55.reuse, R56, -R58 ;  /* 0x0000003837387223 */ /* 0x040fe2000001083a */
[C---:B------:R-:W-:Y:S01]  /*3b60*/  FMUL.FTZ R34, R32.reuse, R127 ;  /* 0x0000007f20227220 */ /* 0x040fe20000410000 */
[----:B------:R-:W-:Y:S01]  /*3b70*/  FFMA.FTZ R55, R55, R57, R54 ;  /* 0x0000003937377223 */ /* 0x000fe20000010036 */
[----:B------:R-:W-:Y:S01]  /*3b80*/  FFMA.FTZ R53, R51, R53, -R60 ;  /* 0x0000003533357223 */ /* 0x000fe2000001083c */
[----:B------:R-:W-:Y:S01]  /*3b90*/  FMUL.FTZ R32, R32, R124 ;  /* 0x0000007c20207220 */ /* 0x000fe20000410000 */
[----:B------:R-:W-:-:S02]  /*3ba0*/  IMAD.U32 R35, R35, 0x10000, RZ ;  /* 0x0001000023237824 */ /* 0x000fc400078e00ff */
[C---:B------:R-:W-:Y:S01]  /*3bb0*/  FMUL.FTZ R54, R50.reuse, R128 ;  /* 0x0000008032367220 */ /* 0x040fe20000410000 */
[----:B------:R-:W-:Y:S01]  /*3bc0*/  FMUL.FTZ R51, R50, R125 ;  /* 0x0000007d32337220 */ /* 0x000fe20000410000 */
[C---:B------:R-:W-:Y:S01]  /*3bd0*/  FFMA.FTZ R34, R33.reuse, R124, -R34 ;  /* 0x0000007c21227223 */ /* 0x040fe20000010822 */
[----:B------:R-:W-:Y:S01]  /*3be0*/  FFMA.FTZ R33, R33, R127, R32 ;  /* 0x0000007f21217223 */ /* 0x000fe20000010020 */
[C---:B------:R-:W-:Y:S01]  /*3bf0*/  FFMA.FTZ R54, R35.reuse, R125, -R54 ;  /* 0x0000007d23367223 */ /* 0x040fe20000010836 */
[----:B------:R-:W-:Y:S01]  /*3c00*/  FFMA.FTZ R51, R35, R128, R51 ;  /* 0x0000008023337223 */ /* 0x000fe20000010033 */
[----:B------:R-:W-:Y:S02]  /*3c10*/  F2FP.BF16.F32.PACK_AB R55, R55, R56 ;  /* 0x000000383737723e */ /* 0x000fe400000010ff */
[----:B------:R-:W-:Y:S02]  /*3c20*/  F2FP.BF16.F32.PACK_AB R52, R52, R53 ;  /* 0x000000353434723e */ /* 0x000fe400000010ff */
[----:B------:R-:W-:Y:S01]  /*3c30*/  F2FP.BF16.F32.PACK_AB R32, R33, R34 ;  /* 0x000000222120723e */ /* 0x000fe200000010ff */
[----:B------:R-:W-:Y:S01]  /*3c40*/  IMAD.MOV.U32 R33, RZ, RZ, R55 ;  /* 0x000000ffff217224 */ /* 0x000fe200078e0037 */
[----:B------:R-:W-:Y:S01]  /*3c50*/  F2FP.BF16.F32.PACK_AB R35, R51, R54 ;  /* 0x000000363323723e */ /* 0x000fe200000010ff */
[----:B------:R-:W-:-:S07]  /*3c60*/  IMAD.MOV.U32 R34, RZ, RZ, R52 ;  /* 0x000000ffff227224 */ /* 0x000fce00078e0034 */
.L_x_336:
[----:B------:R-:W-:Y:S05]  /*3c70*/  BSYNC B2 ;  /* 0x0000000000027941 */ /* 0x000fea0003800000 */
.L_x_335:
[----:B--2---:R3:W-:Y:S02]  /*3c80*/  STG.E.128 desc[UR60][R36.64+0x40], R32 ;  /* 0x0000402024007986 */ /* 0x0047e4000c101d3c */
.L_x_334:
[----:B------:R-:W-:Y:S05]  /*3c90*/  BSYNC B1 ;  /* 0x0000000000017941 */ /* 0x000fea0003800000 */
.L_x_333:
[----:B------:R-:W-:Y:S01]  /*3ca0*/  ISETP.NE.AND P4, PT, R13, RZ, PT ;  /* 0x000000ff0d00720c */ /* 0x000fe20003f85270 */
[----:B------:R-:W-:-:S12]  /*3cb0*/  BSSY B1, `(.L_x_337) ;  /* 0x0000036000017945 */ /* 0x000fd80003800000 */
[----:B------:R-:W-:Y:S05]  /*3cc0*/  @!P4 BRA `(.L_x_338) ;  /* 0x0000000000d0c947 */ /* 0x000fea0003800000 */
[----:B-123--:R1:W2:Y:S01]  /*3cd0*/  LDS.128 R32, [R21+0x18c00] ;  /* 0x018c000015207984 */ /* 0x00e2a20000000c00 */
[----:B------:R-:W-:Y:S01]  /*3ce0*/  VIADD R50, R16, 0x18 ;  /* 0x0000001810327836 */ /* 0x000fe20000000000 */
[----:B------:R-:W-:Y:S04]  /*3cf0*/  BSSY B2, `(.L_x_339) ;  /* 0x0000030000027945 */ /* 0x000fe80003800000 */
[----:B------:R-:W-:-:S13]  /*3d00*/  ISETP.GE.AND P4, PT, R50, R105, PT ;  /* 0x000000693200720c */ /* 0x000fda0003f86270 */
[----:B-1----:R-:W-:Y:S05]  /*3d10*/  @P4 BRA `(.L_x_340) ;  /* 0x0000000000b44947 */ /* 0x002fea0003800000 */
[----:B------:R-:W-:Y:S02]  /*3d20*/  SHF.R.U64 R51, R48, 0x10, R49 ;  /* 0x0000001030337819 */ /* 0x000fe40000001231 */
[--C-:B------:R-:W-:Y:S01]  /*3d30*/  SHF.R.U64 R53, R46, 0x10, R47.reuse ;  /* 0x000000102e357819 */ /* 0x100fe2000000122f */
[----:B--2---:R-:W-:Y:S01]  /*3d40*/  IMAD.U32 R46, R34, 0x10000, RZ ;  /* 0x00010000222e7824 */ /* 0x004fe200078e00ff */
[----:B------:R-:W-:Y:S02]  /*3d50*/  SHF.R.U32.HI R50, RZ, 0x10, R47 ;  /* 0x00000010ff327819 */ /* 0x000fe4000001162f */
[----:B------:R-:W-:Y:S01]  /*3d60*/  PRMT R122, R122, 0x5410, R51 ;  /* 0x000054107a7a7816 */ /* 0x000fe20000000033 */
[----:B------:R-:W-:Y:S01]  /*3d70*/  IMAD.U32 R51, R33, 0x10000, RZ ;  /* 0x0001000021337824 */ /* 0x000fe200078e00ff */
[----:B------:R-:W-:Y:S02]  /*3d80*/  SHF.R.U32.HI R48, RZ, 0x10, R49 ;  /* 0x00000010ff307819 */ /* 0x000fe40000011631 */
[----:B------:R-:W-:-:S02]  /*3d90*/  PRMT R120, R120, 0x5410, R53 ;  /* 0x0000541078787816 */ /* 0x000fc40000000035 */
[----:B------:R-:W-:Y:S02]  /*3da0*/  PRMT R121, R121, 0x5410, R50 ;  /* 0x0000541079797816 */ /* 0x000fe40000000032 */
[----:B------:R-:W-:Y:S01]  /*3db0*/  LOP3.LUT R49, R33, 0xffff0000, RZ, 0xc0, !PT ;  /* 0xffff000021317812 */ /* 0x000fe200078ec0ff */
[----:B------:R-:W-:Y:S01]  /*3dc0*/  IMAD.U32 R33, R32, 0x10000, RZ ;  /* 0x0001000020217824 */ /* 0x000fe200078e00ff */
[C---:B------:R-:W-:Y:S01]  /*3dd0*/  LOP3.LUT R54, R122.reuse, 0xffff0000, RZ, 0xc0, !PT ;  /* 0xffff00007a367812 */ /* 0x040fe200078ec0ff */
[----:B------:R-:W-:Y:S01]  /*3de0*/  IMAD.U32 R52, R121, 0x10000, RZ ;  /* 0x0001000079347824 */ /* 0x000fe200078e00ff */
[----:B------:R-:W-:Y:S01]  /*3df0*/  PRMT R123, R123, 0x5410, R48 ;  /* 0x000054107b7b7816 */ /* 0x000fe20000000030 */
[----:B------:R-:W-:Y:S01]  /*3e00*/  IMAD.U32 R122, R122, 0x10000, RZ ;  /* 0x000100007a7a7824 */ /* 0x000fe200078e00ff */
[----:B------:R-:W-:Y:S01]  /*3e10*/  LOP3.LUT R50, R120, 0xffff0000, RZ, 0xc0, !PT ;  /* 0xffff000078327812 */ /* 0x000fe200078ec0ff */
[----:B------:R-:W-:Y:S01]  /*3e20*/  FMUL.FTZ R56, R49, R54 ;  /* 0x0000003631387220 */ /* 0x000fe20000410000 */
[----:B------:R-:W-:Y:S01]  /*3e30*/  LOP3.LUT R47, R34, 0xffff0000, RZ, 0xc0, !PT ;  /* 0xffff0000222f7812 */ /* 0x000fe200078ec0ff */
[----:B------:R-:W-:Y:S01]  /*3e40*/  IMAD.U32 R48, R123, 0x10000, RZ ;  /* 0x000100007b307824 */ /* 0x000fe200078e00ff */
[----:B------:R-:W-:Y:S01]  /*3e50*/  LOP3.LUT R34, R35, 0xffff0000, RZ, 0xc0, !PT ;  /* 0xffff000023227812 */ /* 0x000fe200078ec0ff */
[-C--:B------:R-:W-:Y:S01]  /*3e60*/  FMUL.FTZ R53, R49, R50.reuse ;  /* 0x0000003231357220 */ /* 0x080fe20000410000 */
[----:B------:R-:W-:Y:S01]  /*3e70*/  LOP3.LUT R49, R32, 0xffff0000, RZ, 0xc0, !PT ;  /* 0xffff000020317812 */ /* 0x000fe200078ec0ff */
[----:B------:R-:W-:Y:S01]  /*3e80*/  FFMA.FTZ R32, R51, R50, -R56 ;  /* 0x0000003233207223 */ /* 0x000fe20000010838 */
[----:B------:R-:W-:Y:S01]  /*3e90*/  FMUL.FTZ R55, R47, R48 ;  /* 0x000000302f377220 */ /* 0x000fe20000410000 */
[----:B------:R-:W-:Y:S01]  /*3ea0*/  FFMA.FTZ R51, R51, R54, R53 ;  /* 0x0000003633337223 */ /* 0x000fe20000010035 */
[-C--:B------:R-:W-:Y:S01]  /*3eb0*/  FMUL.FTZ R53, R47, R52.reuse ;  /* 0x000000342f357220 */ /* 0x080fe20000410000 */
[----:B------:R-:W-:Y:S01]  /*3ec0*/  LOP3.LUT R123, R123, 0xffff0000, RZ, 0xc0, !PT ;  /* 0xffff00007b7b7812 */ /* 0x000fe200078ec0ff */
[----:B------:R-:W-:Y:S01]  /*3ed0*/  FFMA.FTZ R47, R46, R52, -R55 ;  /* 0x000000342e2f7223 */ /* 0x000fe20000010837 */
[----:B------:R-:W-:Y:S01]  /*3ee0*/  LOP3.LUT R121, R121, 0xffff0000, RZ, 0xc0, !PT ;  /* 0xffff000079797812 */ /* 0x000fe200078ec0ff */
[----:B------:R-:W-:-:S02]  /*3ef0*/  IMAD.U32 R120, R120, 0x10000, RZ ;  /* 0x0001000078787824 */ /* 0x000fc400078e00ff */
[----:B------:R-:W-:Y:S01]  /*3f00*/  FFMA.FTZ R46, R46, R48, R53 ;  /* 0x000000302e2e7223 */ /* 0x000fe20000010035 */
[C---:B------:R-:W-:Y:S01]  /*3f10*/  FMUL.FTZ R48, R34.reuse, R123 ;  /* 0x0000007b22307220 */ /* 0x040fe20000410000 */
[----:B------:R-:W-:Y:S02]  /*3f20*/  IMAD.U32 R35, R35, 0x10000, RZ ;  /* 0x0001000023237824 */ /* 0x000fe400078e00ff */
[-C--:B------:R-:W-:Y:S01]  /*3f30*/  FMUL.FTZ R50, R34, R121.reuse ;  /* 0x0000007922327220 */ /* 0x080fe20000410000 */
[C---:B------:R-:W-:Y:S01]  /*3f40*/  FMUL.FTZ R34, R49.reuse, R122 ;  /* 0x0000007a31227220 */ /* 0x040fe20000410000 */
[-C--:B------:R-:W-:Y:S01]  /*3f50*/  FMUL.FTZ R49, R49, R120.reuse ;  /* 0x0000007831317220 */ /* 0x080fe20000410000 */
[C---:B------:R-:W-:Y:S01]  /*3f60*/  FFMA.FTZ R48, R35.reuse, R121, -R48 ;  /* 0x0000007923307223 */ /* 0x040fe20000010830 */
[----:B------:R-:W-:Y:S01]  /*3f70*/  FFMA.FTZ R35, R35, R123, R50 ;  /* 0x0000007b23237223 */ /* 0x000fe20000010032 */
[C---:B------:R-:W-:Y:S01]  /*3f80*/  FFMA.FTZ R34, R33.reuse, R120, -R34 ;  /* 0x0000007821227223 */ /* 0x040fe20000010822 */
[----:B------:R-:W-:Y:S01]  /*3f90*/  FFMA.FTZ R49, R33, R122, R49 ;  /* 0x0000007a21317223 */ /* 0x000fe20000010031 */
[----:B------:R-:W-:-:S02]  /*3fa0*/  F2FP.BF16.F32.PACK_AB R46, R46, R47 ;  /* 0x0000002f2e2e723e */ /* 0x000fc400000010ff */
[----:B------:R-:W-:Y:S02]  /*3fb0*/  F2FP.BF16.F32.PACK_AB R33, R51, R32 ;  /* 0x000000203321723e */ /* 0x000fe400000010ff */
[----:B------:R-:W-:Y:S01]  /*3fc0*/  F2FP.BF16.F32.PACK_AB R32, R49, R34 ;  /* 0x000000223120723e */ /* 0x000fe200000010ff */
[----:B------:R-:W-:Y:S01]  /*3fd0*/  IMAD.MOV.U32 R34, RZ, RZ, R46 ;  /* 0x000000ffff227224 */ /* 0x000fe200078e002e */
[----:B------:R-:W-:-:S07]  /*3fe0*/  F2FP.BF16.F32.PACK_AB R35, R35, R48 ;  /* 0x000000302323723e */ /* 0x000fce00000010ff */
.L_x_340:
[----:B------:R-:W-:Y:S05]  /*3ff0*/  BSYNC B2 ;  /* 0x0000000000027941 */ /* 0x000fea0003800000 */
.L_x_339:
[----:B--2---:R4:W-:Y:S02]  /*4000*/  STG.E.128 desc[UR60][R36.64+0x60], R32 ;  /* 0x0000602024007986 */ /* 0x0049e4000c101d3c */
.L_x_338:
[----:B------:R-:W-:Y:S05]  /*4010*/  BSYNC B1 ;  /* 0x0000000000017941 */ /* 0x000fea0003800000 */
.L_x_337:
[----:B------:R-:W-:Y:S01]  /*4020*/  ISETP.NE.AND P4, PT, R14, RZ, PT ;  /* 0x000000ff0e00720c */ /* 0x000fe20003f85270 */
[----:B------:R-:W-:-:S12]  /*4030*/  BSSY B1, `(.L_x_341) ;  /* 0x0000036000017945 */ /* 0x000fd80003800000 */
[----:B------:R-:W-:Y:S05]  /*4040*/  @!P4 BRA `(.L_x_342) ;  /* 0x0000000000d0c947 */ /* 0x000fea0003800000 */
[----:B-1234-:R1:W2:Y:S01]  /*4050*/  LDS.128 R32, [R81+0x1b000] ;  /* 0x01b0000051207984 */ /* 0x01e2a20000000c00 */
[----:B------:R-:W-:Y:S01]  /*4060*/  VIADD R46, R16, 0x20 ;  /* 0x00000020102e7836 */ /* 0x000fe20000000000 */
[----:B------:R-:W-:Y:S04]  /*4070*/  BSSY B2, `(.L_x_343) ;  /* 0x0000030000027945 */ /* 0x000fe80003800000 */
[----:B------:R-:W-:-:S13]  /*4080*/  ISETP.GE.AND P4, PT, R46, R105, PT ;  /* 0x000000692e00720c */ /* 0x000fda0003f86270 */
[----:B-1----:R-:W-:Y:S05]  /*4090*/  @P4 BRA `(.L_x_344) ;  /* 0x0000000000b44947 */ /* 0x002fea0003800000 */
[----:B------:R-:W-:Y:S02]  /*40a0*/  SHF.R.U64 R47, R44, 0x10, R45 ;  /* 0x000000102c2f7819 */ /* 0x000fe4000000122d */
[----:B------:R-:W-:Y:S02]  /*40b0*/  SHF.R.U64 R49, R42, 0x10, R43 ;  /* 0x000000102a317819 */ /* 0x000fe4000000122b */
[----:B------:R-:W-:Y:S02]  /*40c0*/  SHF.R.U32.HI R44, RZ, 0x10, R45 ;  /* 0x00000010ff2c7819 */ /* 0x000fe4000001162d */
[----:B------:R-:W-:Y:S01]  /*40d0*/  SHF.R.U32.HI R46, RZ, 0x10, R43 ;  /* 0x00000010ff2e7819 */ /* 0x000fe2000001162b */
[----:B--2---:R-:W-:Y:S01]  /*40e0*/  IMAD.U32 R43, R34, 0x10000, RZ ;  /* 0x00010000222b7824 */ /* 0x004fe200078e00ff */
[----:B------:R-:W-:Y:S02]  /*40f0*/  PRMT R118, R118, 0x5410, R47 ;  /* 0x0000541076767816 */ /* 0x000fe4000000002f */
[----:B------:R-:W-:-:S02]  /*4100*/  PRMT R116, R116, 0x5410, R49 ;  /* 0x0000541074747816 */ /* 0x000fc40000000031 */
[----:B------:R-:W-:Y:S02]  /*4110*/  PRMT R119, R119, 0x5410, R44 ;  /* 0x0000541077777816 */ /* 0x000fe4000000002c */
[----:B------:R-:W-:Y:S02]  /*4120*/  PRMT R117, R117, 0x5410, R46 ;  /* 0x0000541075757816 */ /* 0x000fe4000000002e */
[----:B------:R-:W-:Y:S01]  /*4130*/  LOP3.LUT R44, R33, 0xffff0000, RZ, 0xc0, !PT ;  /* 0xffff0000212c7812 */ /* 0x000fe200078ec0ff */
[----:B------:R-:W-:Y:S01]  /*4140*/  IMAD.U32 R50, R119, 0x10000, RZ ;  /* 0x0001000077327824 */ /* 0x000fe200078e00ff */
[----:B------:R-:W-:Y:S01]  /*4150*/  LOP3.LUT R47, R118, 0xffff0000, RZ, 0xc0, !PT ;  /* 0xffff0000762f7812 */ /* 0x000fe200078ec0ff */
[----:B------:R-:W-:Y:S01]  /*4160*/  IMAD.U32 R48, R117, 0x10000, RZ ;  /* 0x0001000075307824 */ /* 0x000fe200078e00ff */
[----:B------:R-:W-:Y:S01]  /*4170*/  LOP3.LUT R46, R116, 0xffff0000, RZ, 0xc0, !PT ;  /* 0xffff0000742e7812 */ /* 0x000fe200078ec0ff */
[----:B------:R-:W-:Y:S01]  /*4180*/  IMAD.U32 R118, R118, 0x10000, RZ ;  /* 0x0001000076767824 */ /* 0x000fe200078e00ff */
[----:B------:R-:W-:Y:S01]  /*4190*/  LOP3.LUT R45, R34, 0xffff0000, RZ, 0xc0, !PT ;  /* 0xffff0000222d7812 */ /* 0x000fe200078ec0ff */
[C---:B------:R-:W-:Y:S01]  /*41a0*/  IMAD.U32 R34, R35.reuse, 0x10000, RZ ;  /* 0x0001000023227824 */ /* 0x040fe200078e00ff */
[----:B------:R-:W-:Y:S01]  /*41b0*/  LOP3.LUT R42, R35, 0xffff0000, RZ, 0xc0, !PT ;  /* 0xffff0000232a7812 */ /* 0x000fe200078ec0ff */
[----:B------:R-:W-:Y:S01]  /*41c0*/  FMUL.FTZ R52, R44, R47 ;  /* 0x0000002f2c347220 */ /* 0x000fe20000410000 */
[----:B------:R-:W-:-:S02]  /*41d0*/  IMAD.U32 R35, R33, 0x10000, RZ ;  /* 0x0001000021237824 */ /* 0x000fc400078e00ff */
[----:B------:R-:W-:Y:S01]  /*41e0*/  FMUL.FTZ R44, R44, R46 ;  /* 0x0000002e2c2c7220 */ /* 0x000fe20000410000 */
[----:B------:R-:W-:Y:S01]  /*41f0*/  FMUL.FTZ R54, R45, R50 ;  /* 0x000000322d367220 */ /* 0x000fe20000410000 */
[----:B------:R-:W-:Y:S01]  /*4200*/  LOP3.LUT R119, R119, 0xffff0000, RZ, 0xc0, !PT ;  /* 0xffff000077777812 */ /* 0x000fe200078ec0ff */
[C---:B------:R-:W-:Y:S02]  /*4210*/  IMAD.U32 R33, R32.reuse, 0x10000, RZ ;  /* 0x0001000020217824 */ /* 0x040fe400078e00ff */
[----:B------:R-:W-:Y:S01]  /*4220*/  FFMA.FTZ R47, R35, R47, R44 ;  /* 0x0000002f232f7223 */ /* 0x000fe2000001002c */
[-C--:B------:R-:W-:Y:S01]  /*4230*/  FMUL.FTZ R44, R45, R48.reuse ;  /* 0x000000302d2c7220 */ /* 0x080fe20000410000 */
[----:B------:R-:W-:Y:S01]  /*4240*/  LOP3.LUT R117, R117, 0xffff0000, RZ, 0xc0, !PT ;  /* 0xffff000075757812 */ /* 0x000fe200078ec0ff */
[C---:B------:R-:W-:Y:S01]  /*4250*/  FFMA.FTZ R54, R43.reuse, R48, -R54 ;  /* 0x000000302b367223 */ /* 0x040fe20000010836 */
[----:B------:R-:W-:Y:S01]  /*4260*/  LOP3.LUT R32, R32, 0xffff0000, RZ, 0xc0, !PT ;  /* 0xffff000020207812 */ /* 0x000fe200078ec0ff */
[----:B------:R-:W-:Y:S01]  /*4270*/  FFMA.FTZ R43, R43, R50, R44 ;  /* 0x000000322b2b7223 */ /* 0x000fe2000001002c */
[----:B------:R-:W-:-:S02]  /*4280*/  IMAD.U32 R116, R116, 0x10000, RZ ;  /* 0x0001000074747824 */ /* 0x000fc400078e00ff */
[C---:B------:R-:W-:Y:S01]  /*4290*/  FMUL.FTZ R45, R42.reuse, R119 ;  /* 0x000000772a2d7220 */ /* 0x040fe20000410000 */
[-C--:B------:R-:W-:Y:S01]  /*42a0*/  FMUL.FTZ R44, R42, R117.reuse ;  /* 0x000000752a2c7220 */ /* 0x080fe20000410000 */
[----:B------:R-:W-:Y:S01]  /*42b0*/  FFMA.FTZ R52, R35, R46, -R52 ;  /* 0x0000002e23347223 */ /* 0x000fe20000010834 */
[C---:B------:R-:W-:Y:S01]  /*42c0*/  FMUL.FTZ R42, R32.reuse, R118 ;  /* 0x00000076202a7220 */ /* 0x040fe20000410000 */
[-C--:B------:R-:W-:Y:S01]  /*42d0*/  FMUL.FTZ R35, R32, R116.reuse ;  /* 0x0000007420237220 */ /* 0x080fe20000410000 */
[C---:B------:R-:W-:Y:S01]  /*42e0*/  FFMA.FTZ R45, R34.reuse, R117, -R45 ;  /* 0x00000075222d7223 */ /* 0x040fe2000001082d */
[----:B------:R-:W-:Y:S01]  /*42f0*/  FFMA.FTZ R44, R34, R119, R44 ;  /* 0x00000077222c7223 */ /* 0x000fe2000001002c */
[C---:B------:R-:W-:Y:S01]  /*4300*/  FFMA.FTZ R42, R33.reuse, R116, -R42 ;  /* 0x00000074212a7223 */ /* 0x040fe2000001082a */
[----:B------:R-:W-:Y:S01]  /*4310*/  FFMA.FTZ R35, R33, R118, R35 ;  /* 0x0000007621237223 */ /* 0x000fe20000010023 */
[----:B------:R-:W-:Y:S02]  /*4320*/  F2FP.BF16.F32.PACK_AB R33, R47, R52 ;  /* 0x000000342f21723e */ /* 0x000fe400000010ff */
[----:B------:R-:W-:-:S02]  /*4330*/  F2FP.BF16.F32.PACK_AB R44, R44, R45 ;  /* 0x0000002d2c2c723e */ /* 0x000fc400000010ff */
[----:B------:R-:W-:Y:S02]  /*4340*/  F2FP.BF16.F32.PACK_AB R32, R35, R42 ;  /* 0x0000002a2320723e */ /* 0x000fe400000010ff */
[----:B------:R-:W-:Y:S01]  /*4350*/  F2FP.BF16.F32.PACK_AB R34, R43, R54 ;  /* 0x000000362b22723e */ /* 0x000fe200000010ff */
[----:B------:R-:W-:-:S07]  /*4360*/  IMAD.MOV.U32 R35, RZ, RZ, R44 ;  /* 0x000000ffff237224 */ /* 0x000fce00078e002c */
.L_x_344:
[----:B------:R-:W-:Y:S05]  /*4370*/  BSYNC B2 ;  /* 0x0000000000027941 */ /* 0x000fea0003800000 */
.L_x_343:
[----:B--2---:R1:W-:Y:S02]  /*4380*/  STG.E.128 desc[UR60][R36.64+0x80], R32 ;  /* 0x0000802024007986 */ /* 0x0043e4000c101d3c */
.L_x_342:
[----:B------:R-:W-:Y:S05]  /*4390*/  BSYNC B1 ;  /* 0x0000000000017941 */ /* 0x000fea0003800000 */
.L_x_341:
[----:B------:R-:W-:-:S13]  /*43a0*/  ISETP.NE.AND P4, PT, R15, RZ, PT ;  /* 0x000000ff0f00720c */ /* 0x000fda0003f85270 */
[----:B------:R-:W-:Y:S05]  /*43b0*/  @!P4 BRA `(.L_x_324) ;  /* 0x000000240098c947 */ /* 0x000fea0003800000 */
[----:B-1234-:R1:W2:Y:S01]  /*43c0*/  LDS.128 R32, [R21+0x1b000] ;  /* 0x01b0000015207984 */ /* 0x01e2a20000000c00 */
[----:B------:R-:W-:Y:S01]  /*43d0*/  VIADD R42, R16, 0x28 ;  /* 0x00000028102a7836 */ /* 0x000fe20000000000 */
[----:B------:R-:W-:Y:S04]  /*43e0*/  BSSY B1, `(.L_x_345) ;  /* 0x0000031000017945 */ /* 0x000fe80003800000 */
[----:B------:R-:W-:-:S13]  /*43f0*/  ISETP.GE.AND P4, PT, R42, R105, PT ;  /* 0x000000692a00720c */ /* 0x000fda0003f86270 */
[----:B-1----:R-:W-:Y:S05]  /*4400*/  @P4 BRA `(.L_x_346) ;  /* 0x0000000000b84947 */ /* 0x002fea0003800000 */
[----:B------:R-:W-:Y:S02]  /*4410*/  SHF.R.U32.HI R42, RZ, 0x10, R41 ;  /* 0x00000010ff2a7819 */ /* 0x000fe40000011629 */
[----:B------:R-:W-:Y:S02]  /*4420*/  SHF.R.U32.HI R44, RZ, 0x10, R39 ;  /* 0x00000010ff2c7819 */ /* 0x000fe40000011627 */
[----:B------:R-:W-:Y:S01]  /*4430*/  SHF.R.U64 R43, R40, 0x10, R41 ;  /* 0x00000010282b7819 */ /* 0x000fe20000001229 */
[----:B--2---:R-:W-:Y:S01]  /*4440*/  IMAD.U32 R40, R35, 0x10000, RZ ;  /* 0x0001000023287824 */ /* 0x004fe200078e00ff */
[----:B------:R-:W-:Y:S02]  /*4450*/  PRMT R115, R115, 0x5410, R42 ;  /* 0x0000541073737816 */ /* 0x000fe4000000002a */
[----:B------:R-:W-:Y:S01]  /*4460*/  SHF.R.U64 R46, R38, 0x10, R39 ;  /* 0x00000010262e7819 */ /* 0x000fe20000001227 */
[----:B------:R-:W-:Y:S01]  /*4470*/  IMAD.U32 R38, R34, 0x10000, RZ ;  /* 0x0001000022267824 */ /* 0x000fe200078e00ff */
[----:B------:R-:W-:Y:S01]  /*4480*/  PRMT R113, R113, 0x5410, R44 ;  /* 0x0000541071717816 */ /* 0x000fe2000000002c */
[----:B------:R-:W-:Y:S01]  /*4490*/  IMAD.U32 R45, R115, 0x10000, RZ ;  /* 0x00010000732d7824 */ /* 0x000fe200078e00ff */
[----:B------:R-:W-:-:S02]  /*44a0*/  PRMT R114, R114, 0x5410, R43 ;  /* 0x0000541072727816 */ /* 0x000fc4000000002b */
[----:B------:R-:W-:Y:S01]  /*44b0*/  LOP3.LUT R39, R34, 0xffff0000, RZ, 0xc0, !PT ;  /* 0xffff000022277812 */ /* 0x000fe200078ec0ff */
[----:B------:R-:W-:Y:S01]  /*44c0*/  IMAD.U32 R43, R113, 0x10000, RZ ;  /* 0x00010000712b7824 */ /* 0x000fe200078e00ff */
[----:B------:R-:W-:Y:S01]  /*44d0*/  LOP3.LUT R41, R35, 0xffff0000, RZ, 0xc0, !PT ;  /* 0xffff000023297812 */ /* 0x000fe200078ec0ff */
[----:B------:R-:W-:Y:S01]  /*44e0*/  IMAD.U32 R34, R33, 0x10000, RZ ;  /* 0x0001000021227824 */ /* 0x000fe200078e00ff */
[----:B------:R-:W-:Y:S01]  /*44f0*/  PRMT R111, R111, 0x5410, R46 ;  /* 0x000054106f6f7816 */ /* 0x000fe2000000002e */
[----:B------:R-:W-:Y:S01]  /*4500*/  FMUL.FTZ R49, R39, R45 ;  /* 0x0000002d27317220 */ /* 0x000fe20000410000 */
[----:B------:R-:W-:Y:S01]  /*4510*/  LOP3.LUT R35, R33, 0xffff0000, RZ, 0xc0, !PT ;  /* 0xffff000021237812 */ /* 0x000fe200078ec0ff */
[-C--:B------:R-:W-:Y:S01]  /*4520*/  FMUL.FTZ R39, R39, R43.reuse ;  /* 0x0000002b27277220 */ /* 0x080fe20000410000 */
[----:B------:R-:W-:Y:S01]  /*4530*/  LOP3.LUT R44, R114, 0xffff0000, RZ, 0xc0, !PT ;  /* 0xffff0000722c7812 */ /* 0x000fe200078ec0ff */
[----:B------:R-:W-:Y:S01]  /*4540*/  IMAD.U32 R33, R32, 0x10000, RZ ;  /* 0x0001000020217824 */ /* 0x000fe200078e00ff */
[----:B------:R-:W-:Y:S01]  /*4550*/  LOP3.LUT R42, R111, 0xffff0000, RZ, 0xc0, !PT ;  /* 0xffff00006f2a7812 */ /* 0x000fe200078ec0ff */
[----:B------:R-:W-:Y:S01]  /*4560*/  FFMA.FTZ R49, R38, R43, -R49 ;  /* 0x0000002b26317223 */ /* 0x000fe20000010831 */
[----:B------:R-:W-:Y:S01]  /*4570*/  LOP3.LUT R115, R115, 0xffff0000, RZ, 0xc0, !PT ;  /* 0xffff000073737812 */ /* 0x000fe200078ec0ff */
[----:B------:R-:W-:Y:S01]  /*4580*/  FMUL.FTZ R47, R35, R44 ;  /* 0x0000002c232f7220 */ /* 0x000fe20000410000 */
[----:B------:R-:W-:Y:S01]  /*4590*/  LOP3.LUT R113, R113, 0xffff0000, RZ, 0xc0, !PT ;  /* 0xffff000071717812 */ /* 0x000fe200078ec0ff */
[-C--:B------:R-:W-:Y:S01]  /*45a0*/  FMUL.FTZ R35, R35, R42.reuse ;  /* 0x0000002a23237220 */ /* 0x080fe20000410000 */
[----:B------:R-:W-:Y:S01]  /*45b0*/  LOP3.LUT R32, R32, 0xffff0000, RZ, 0xc0, !PT ;  /* 0xffff000020207812 */ /* 0x000fe200078ec0ff */
[----:B------:R-:W-:Y:S01]  /*45c0*/  FFMA.FTZ R47, R34, R42, -R47 ;  /* 0x0000002a222f7223 */ /* 0x000fe2000001082f */
[----:B------:R-:W-:Y:S01]  /*45d0*/  FFMA.FTZ R38, R38, R45, R39 ;  /* 0x0000002d26267223 */ /* 0x000fe20000010027 */
[----:B------:R-:W-:-:S02]  /*45e0*/  IMAD.U32 R114, R114, 0x10000, RZ ;  /* 0x0001000072727824 */ /* 0x000fc400078e00ff */
[----:B------:R-:W-:Y:S01]  /*45f0*/  FMUL.FTZ R39, R41, R115 ;  /* 0x0000007329277220 */ /* 0x000fe20000410000 */
[----:B------:R-:W-:Y:S02]  /*4600*/  IMAD.U32 R111, R111, 0x10000, RZ ;  /* 0x000100006f6f7824 */ /* 0x000fe400078e00ff */
[----:B------:R-:W-:Y:S01]  /*4610*/  FMUL.FTZ R42, R41, R113 ;  /* 0x00000071292a7220 */ /* 0x000fe20000410000 */
[----:B------:R-:W-:Y:S01]  /*4620*/  FFMA.FTZ R44, R34, R44, R35 ;  /* 0x0000002c222c7223 */ /* 0x000fe20000010023 */
[CC--:B------:R-:W-:Y:S01]  /*4630*/  FMUL.FTZ R34, R32.reuse, R114.reuse ;  /* 0x0000007220227220 */ /* 0x0c0fe20000410000 */
[----:B------:R-:W-:Y:S01]  /*4640*/  FMUL.FTZ R35, R32, R111 ;  /* 0x0000006f20237220 */ /* 0x000fe20000410000 */
        /* <DEDUP_REMOVED lines=8> */
[----:B------:R-:W-:Y:S01]  /*46d0*/  F2FP.BF16.F32.PACK_AB R33, R44, R47 ;  /* 0x0000002f2c21723e */ /* 0x000fe200000010ff */
[----:B------:R-:W-:-:S07]  /*46e0*/  IMAD.MOV.U32 R35, RZ, RZ, R39 ;  /* 0x000000ffff237224 */ /* 0x000fce00078e0027 */
.L_x_346:
[----:B------:R-:W-:Y:S05]  /*46f0*/  BSYNC B1 ;  /* 0x0000000000017941 */ /* 0x000fea0003800000 */
.L_x_345:
[----:B--2---:R1:W-:Y:S01]  /*4700*/  STG.E.128 desc[UR60][R36.64+0xa0], R32 ;  /* 0x0000a02024007986 */ /* 0x0043e2000c101d3c */
[----:B------:R-:W-:Y:S05]  /*4710*/  BRA `(.L_x_324) ;  /* 0x0000002000c07947 */ /* 0x000fea0003800000 */
.L_x_318:
        /* <DEDUP_REMOVED lines=15> */
[----:B------:R-:W2:Y:S04]  /*4810*/  LDL R63, [R1+0x2c] ;  /* 0x00002c00013f7983 */ /* 0x000ea80000100800 */
[----:B------:R-:W3:Y:S01]  /*4820*/  LDL R62, [R1+0x34] ;  /* 0x00003400013e7983 */ /* 0x000ee20000100800 */
[----:B------:R-:W-:Y:S01]  /*4830*/  IADD3 R58, P3, R70, R58, RZ ;  /* 0x0000003a463a7210 */ /* 0x000fe20007f7e0ff */
[----:B------:R-:W-:Y:S01]  /*4840*/  ULDC.64 UR4, c[0x0][0x3c8] ;  /* 0x0000f20000047ab9 */ /* 0x000fe20000000a00 */
[----:B------:R-:W-:Y:S02]  /*4850*/  CS2R R42, SRZ ;  /* 0x00000000002a7805 */ /* 0x000fe4000001ff00 */
[----:B------:R-:W-:Y:S02]  /*4860*/  CS2R R40, SRZ ;  /* 0x0000000000287805 */ /* 0x000fe4000001ff00 */
[----:B------:R-:W-:Y:S01]  /*4870*/  CS2R R54, SRZ ;  /* 0x0000000000367805 */ /* 0x000fe2000001ff00 */
[----:B------:R-:W-:Y:S01]  /*4880*/  IMAD.X R33, R20, 0x1, R84, P3 ;  /* 0x0000000114217824 */ /* 0x000fe200018e0654 */
[----:B------:R-:W-:-:S02]  /*4890*/  IADD3 R20, P3, R64, R56, RZ ;  /* 0x0000003840147210 */ /* 0x000fc40007f7e0ff */
[----:B------:R-:W-:-:S03]  /*48a0*/  CS2R R52, SRZ ;  /* 0x0000000000347805 */ /* 0x000fc6000001ff00 */
[----:B------:R-:W-:Y:S01]  /*48b0*/  IMAD.X R89, R89, 0x1, R85, P3 ;  /* 0x0000000159597824 */ /* 0x000fe200018e0655 */
[----:B------:R-:W-:-:S04]  /*48c0*/  LEA R56, P3, R58, UR4, 0x1 ;  /* 0x000000043a387c11 */ /* 0x000fc8000f8608ff */
[----:B------:R-:W-:Y:S01]  /*48d0*/  LEA.HI.X R57, R58, UR5, R33, 0x1, P3 ;  /* 0x000000053a397c11 */ /* 0x000fe200098f0c21 */
[----:B------:R-:W-:Y:S02]  /*48e0*/  ULDC.64 UR4, c[0x0][0x3e0] ;  /* 0x0000f80000047ab9 */ /* 0x000fe40000000a00 */
[----:B------:R-:W-:-:S04]  /*48f0*/  LEA R58, P3, R20, UR4, 0x1 ;  /* 0x00000004143a7c11 */ /* 0x000fc8000f8608ff */
[----:B------:R-:W-:Y:S02]  /*4900*/  LEA.HI.X R59, R20, UR5, R89, 0x1, P3 ;  /* 0x00000005143b7c11 */ /* 0x000fe400098f0c59 */
[----:B------:R-:W-:Y:S02]  /*4910*/  ISETP.GE.AND P3, PT, R144, R105, PT ;  /* 0x000000699000720c */ /* 0x000fe40003f66270 */
[----:B------:R-:W-:Y:S02]  /*4920*/  CS2R R38, SRZ ;  /* 0x0000000000267805 */ /* 0x000fe4000001ff00 */
[----:B------:R-:W-:Y:S02]  /*4930*/  CS2R R36, SRZ ;  /* 0x0000000000247805 */ /* 0x000fe4000001ff00 */
[----:B------:R-:W-:Y:S02]  /*4940*/  CS2R R50, SRZ ;  /* 0x0000000000327805 */ /* 0x000fe4000001ff00 */
[----:B------:R-:W-:-:S05]  /*4950*/  CS2R R48, SRZ ;  /* 0x0000000000307805 */ /* 0x000fca000001ff00 */
[----:B------:R0:W5:Y:S04]  /*4960*/  @!P3 LDG.E.128 R40, desc[UR60][R56.64] ;  /* 0x0000003c3828b981 */ /* 0x000168000c1e1d00 */
[----:B------:R0:W5:Y:S01]  /*4970*/  @!P3 LDG.E.128 R52, desc[UR60][R58.64] ;  /* 0x0000003c3a34b981 */ /* 0x000162000c1e1d00 */
[----:B------:R-:W-:Y:S02]  /*4980*/  CS2R R34, SRZ ;  /* 0x0000000000227805 */ /* 0x000fe4000001ff00 */
[----:B------:R-:W-:Y:S02]  /*4990*/  CS2R R32, SRZ ;  /* 0x0000000000207805 */ /* 0x000fe4000001ff00 */
[----:B------:R-:W-:Y:S02]  /*49a0*/  CS2R R46, SRZ ;  /* 0x00000000002e7805 */ /* 0x000fe4000001ff00 */
[----:B------:R-:W-:-:S02]  /*49b0*/  CS2R R44, SRZ ;  /* 0x00000000002c7805 */ /* 0x000fc4000001ff00 */
[----:B--2---:R-:W-:-:S13]  /*49c0*/  ISETP.GE.AND P3, PT, R63, R105, PT ;  /* 0x000000693f00720c */ /* 0x004fda0003f66270 */
[----:B------:R0:W5:Y:S04]  /*49d0*/  @!P3 LDG.E.128 R36, desc[UR60][R56.64+0x20] ;  /* 0x0000203c3824b981 */ /* 0x000168000c1e1d00 */
[----:B------:R0:W5:Y:S01]  /*49e0*/  @!P3 LDG.E.128 R48, desc[UR60][R58.64+0x20] ;  /* 0x0000203c3a30b981 */ /* 0x000162000c1e1d00 */
[----:B---3--:R-:W-:-:S13]  /*49f0*/  ISETP.GE.AND P3, PT, R62, R105, PT ;  /* 0x000000693e00720c */ /* 0x008fda0003f66270 */
[----:B------:R0:W5:Y:S04]  /*4a00*/  @!P3 LDG.E.128 R32, desc[UR60][R56.64+0x40] ;  /* 0x0000403c3820b981 */ /* 0x000168000c1e1d00 */
[----:B------:R0:W5:Y:S02]  /*4a10*/  @!P3 LDG.E.128 R44, desc[UR60][R58.64+0x40] ;  /* 0x0000403c3a2cb981 */ /* 0x000164000c1e1d00 */
.L_x_348:
[----:B------:R-:W-:Y:S05]  /*4a20*/  BSYNC B1 ;  /* 0x0000000000017941 */ /* 0x000fea0003800000 */
.L_x_347:
[----:B------:R-:W2:Y:S01]  /*4a30*/  LDL R20, [R1+0x48] ;  /* 0x0000480001147983 */ /* 0x000ea20000100800 */
[----:B0----5:R-:W-:Y:S02]  /*4a40*/  IMAD.MOV.U32 R56, RZ, RZ, R35 ;  /* 0x000000ffff387224 */ /* 0x021fe400078e0023 */
[----:B------:R-:W-:Y:S02]  /*4a50*/  IMAD.MOV.U32 R57, RZ, RZ, R32 ;  /* 0x000000ffff397224 */ /* 0x000fe400078e0020 */
[----:B------:R-:W-:-:S05]  /*4a60*/  IMAD.MOV.U32 R58, RZ, RZ, R33 ;  /* 0x000000ffff3a7224 */ /* 0x000fca00078e0021 */
[----:B------:R-:W-:Y:S01]  /*4a70*/  PRMT R122, R57, 0x5410, R58 ;  /* 0x00005410397a7816 */ /* 0x000fe2000000003a */
[----:B------:R-:W-:Y:S02]  /*4a80*/  IMAD.MOV.U32 R57, RZ, RZ, R36 ;  /* 0x000000ffff397224 */ /* 0x000fe400078e0024 */
[----:B------:R-:W-:-:S03]  /*4a90*/  IMAD.MOV.U32 R58, RZ, RZ, R37 ;  /* 0x000000ffff3a7224 */ /* 0x000fc600078e0025 */
[----:B------:R-:W-:Y:S01]  /*4aa0*/  PRMT R126, R126, 0x5410, R57 ;  /* 0x000054107e7e7816 */ /* 0x000fe20000000039 */
[----:B------:R-:W-:Y:S01]  /*4ab0*/  IMAD.MOV.U32 R57, RZ, RZ, R40 ;  /* 0x000000ffff397224 */ /* 0x000fe200078e0028 */
[----:B------:R-:W-:Y:S01]  /*4ac0*/  PRMT R128, R128, 0x5410, R58 ;  /* 0x0000541080807816 */ /* 0x000fe2000000003a */
[----:B------:R-:W-:-:S03]  /*4ad0*/  IMAD.MOV.U32 R58, RZ, RZ, R41 ;  /* 0x000000ffff3a7224 */ /* 0x000fc600078e0029 */
[----:B------:R-:W-:Y:S01]  /*4ae0*/  PRMT R117, R117, 0x5410, R57 ;  /* 0x0000541075757816 */ /* 0x000fe20000000039 */
[----:B------:R-:W-:Y:S01]  /*4af0*/  IMAD.MOV.U32 R57, RZ, RZ, R44 ;  /* 0x000000ffff397224 */ /* 0x000fe200078e002c */
[----:B------:R-:W-:Y:S01]  /*4b00*/  PRMT R119, R119, 0x5410, R58 ;  /* 0x0000541077777816 */ /* 0x000fe2000000003a */
[----:B------:R-:W-:-:S05]  /*4b10*/  IMAD.MOV.U32 R58, RZ, RZ, R45 ;  /* 0x000000ffff3a7224 */ /* 0x000fca00078e002d */
[----:B------:R-:W-:Y:S01]  /*4b20*/  PRMT R124, R57, 0x5410, R58 ;  /* 0x00005410397c7816 */ /* 0x000fe2000000003a */
[----:B------:R-:W-:Y:S02]  /*4b30*/  IMAD.MOV.U32 R58, RZ, RZ, R50 ;  /* 0x000000ffff3a7224 */ /* 0x000fe400078e0032 */
[----:B------:R-:W-:Y:S01]  /*4b40*/  IMAD.MOV.U32 R57, RZ, RZ, R51 ;  /* 0x000000ffff397224 */ /* 0x000fe200078e0033 */
[----:B--2---:R-:W-:Y:S01]  /*4b50*/  R2UR UR4, R20 ;  /* 0x00000000140472ca */ /* 0x004fe200000e0000 */
[----:B------:R-:W-:-:S05]  /*4b60*/  IMAD.MOV.U32 R20, RZ, RZ, R34 ;  /* 0x000000ffff147224 */ /* 0x000fca00078e0022 */
[----:B------:R-:W-:Y:S01]  /*4b70*/  PRMT R121, R20, 0x5410, R56 ;  /* 0x0000541014797816 */ /* 0x000fe20000000038 */
[----:B------:R-:W-:Y:S02]  /*4b80*/  IMAD.MOV.U32 R20, RZ, RZ, R38 ;  /* 0x000000ffff147224 */ /* 0x000fe400078e0026 */
[----:B------:R-:W-:-:S03]  /*4b90*/  IMAD.MOV.U32 R56, RZ, RZ, R39 ;  /* 0x000000ffff387224 */ /* 0x000fc600078e0027 */
[----:B------:R-:W-:Y:S01]  /*4ba0*/  PRMT R125, R125, 0x5410, R20 ;  /* 0x000054107d7d7816 */ /* 0x000fe20000000014 */
[----:B------:R-:W-:Y:S01]  /*4bb0*/  IMAD.MOV.U32 R20, RZ, RZ, R42 ;  /* 0x000000ffff147224 */ /* 0x000fe200078e002a */
[----:B------:R-:W-:Y:S01]  /*4bc0*/  PRMT R127, R56, 0x7610, R127 ;  /* 0x00007610387f7816 */ /* 0x000fe2000000007f */
[----:B------:R-:W-:Y:S01]  /*4bd0*/  IMAD.MOV.U32 R56, RZ, RZ, R43 ;  /* 0x000000ffff387224 */ /* 0x000fe200078e002b */
[----:B------:R-:W-:Y:S01]  /*4be0*/  UISETP.NE.AND UP0, UPT, UR4, 0x3, UPT ;  /* 0x000000030400788c */ /* 0x000fe2000bf05270 */
[----:B------:R-:W-:Y:S01]  /*4bf0*/  PRMT R125, R58, 0x7610, R125 ;  /* 0x000076103a7d7816 */ /* 0x000fe2000000007d */
[----:B------:R-:W-:Y:S01]  /*4c00*/  IMAD.MOV.U32 R58, RZ, RZ, R53 ;  /* 0x000000ffff3a7224 */ /* 0x000fe200078e0035 */
[----:B------:R-:W-:Y:S01]  /*4c10*/  PRMT R127, R127, 0x5410, R57 ;  /* 0x000054107f7f7816 */ /* 0x000fe20000000039 */
[----:B------:R-:W-:Y:S01]  /*4c20*/  IMAD.MOV.U32 R57, RZ, RZ, R52 ;  /* 0x000000ffff397224 */ /* 0x000fe200078e0034 */
[----:B------:R-:W-:Y:S01]  /*4c30*/  PRMT R118, R20, 0x5410, R56 ;  /* 0x0000541014767816 */ /* 0x000fe20000000038 */
[----:B------:R-:W-:Y:S01]  /*4c40*/  IMAD.MOV.U32 R20, RZ, RZ, R46 ;  /* 0x000000ffff147224 */ /* 0x000fe200078e002e */
[----:B------:R-:W-:Y:S01]  /*4c50*/  PLOP3.LUT P3, PT, PT, PT, UP0, 0x80, 0x0 ;  /* 0x000000000000781c */ /* 0x000fe20003f6f008 */
[----:B------:R-:W-:Y:S01]  /*4c60*/  IMAD.MOV.U32 R56, RZ, RZ, R47 ;  /* 0x000000ffff387224 */ /* 0x000fe200078e002f */
[----:B------:R-:W-:-:S04]  /*4c70*/  PRMT R129, R58, 0x7610, R129 ;  /* 0x000076103a817816 */ /* 0x000fc80000000081 */
[----:B------:R-:W-:Y:S01]  /*4c80*/  PRMT R123, R20, 0x5410, R56 ;  /* 0x00005410147b7816 */ /* 0x000fe20000000038 */
[----:B------:R-:W-:Y:S02]  /*4c90*/  IMAD.MOV.U32 R56, RZ, RZ, R48 ;  /* 0x000000ffff387224 */ /* 0x000fe400078e0030 */
[----:B------:R-:W-:-:S03]  /*4ca0*/  IMAD.MOV.U32 R20, RZ, RZ, R49 ;  /* 0x000000ffff147224 */ /* 0x000fc600078e0031 */
[----:B------:R-:W-:Y:S01]  /*4cb0*/  PRMT R126, R56, 0x7610, R126 ;  /* 0x00007610387e7816 */ /* 0x000fe2000000007e */
[----:B------:R-:W-:Y:S01]  /*4cc0*/  IMAD.MOV.U32 R56, RZ, RZ, R55 ;  /* 0x000000ffff387224 */ /* 0x000fe200078e0037 */
[----:B------:R-:W-:Y:S01]  /*4cd0*/  PRMT R128, R20, 0x7610, R128 ;  /* 0x0000761014807816 */ /* 0x000fe20000000080 */
[----:B------:R-:W-:-:S03]  /*4ce0*/  IMAD.MOV.U32 R20, RZ, RZ, R54 ;  /* 0x000000ffff147224 */ /* 0x000fc600078e0036 */
[----:B------:R-:W-:Y:S02]  /*4cf0*/  PRMT R119, R56, 0x7610, R119 ;  /* 0x0000761038777816 */ /* 0x000fe40000000077 */
[----:B------:R-:W-:Y:S01]  /*4d00*/  PRMT R120, R57, 0x5410, R20 ;  /* 0x0000541039787816 */ /* 0x000fe20000000014 */
[----:B------:R-:W-:Y:S06]  /*4d10*/  @!P3 BRA `(.L_x_349) ;  /* 0x000000000004b947 */ /* 0x000fec0003800000 */
[----:B------:R-:W-:Y:S01]  /*4d20*/  BPT.TRAP 0x1 ;  /* 0x000000040000795c */ /* 0x000fe20000300000 */
.L_x_349:
[----:B------:R-:W-:Y:S01]  /*4d30*/  IMAD R20, R19, 0x8, R18 ;  /* 0x0000000813147824 */ /* 0x000fe200078e0212 */
[----:B------:R-:W-:Y:S01]  /*4d40*/  SHF.L.U32 R89, R147, 0x1f, RZ ;  /* 0x0000001f93597819 */ /* 0x000fe200000006ff */
[----:B------:R-:W-:Y:S03]  /*4d50*/  BSSY B1, `(.L_x_350) ;  /* 0x0000003000017945 */ /* 0x000fe60003800000 */
[----:B------:R-:W0:Y:S02]  /*4d60*/  SYNCS.PHASECHK.TRANS64.TRYWAIT P5, [R20+URZ+0x31c90], R89 ;  /* 0x031c9059140075a7 */ /* 0x000e2400080a017f */
[----:B0-----:R-:W-:Y:S05]  /*4d70*/  @!P5 BRA `(.L_x_351) ;  /* 0x00000178009cd947 */ /* 0x001fea0003800000 */
.L_x_550:
[----:B------:R-:W-:Y:S05]  /*4d80*/  BSYNC B1 ;  /* 0x0000000000017941 */ /* 0x000fea0003800000 */
.L_x_350:
[----:B------:R-:W-:Y:S05]  /*4d90*/  @P4 BRA `(.L_x_324) ;  /* 0x0000001c00204947 */ /* 0x000fea0003800000 */
[----:B------:R-:W1:Y:S01]  /*4da0*/  LDC R111, c[0x0][0x2e4] ;  /* 0x0000b900ff6f7b82 */ /* 0x000e620000000800 */
[----:B------:R-:W-:Y:S01]  /*4db0*/  ISETP.NE.AND P4, PT, R10, RZ, PT ;  /* 0x000000ff0a00720c */ /* 0x000fe20003f85270 */
[----:B------:R-:W-:Y:S01]  /*4dc0*/  ULDC.64 UR4, c[0x0][0x2f0] ;  /* 0x0000bc0000047ab9 */ /* 0x000fe20000000a00 */
[----:B------:R-:W-:Y:S01]  /*4dd0*/  SHF.R.S32.HI R56, RZ, 0x1f, R23 ;  /* 0x0000001fff387819 */ /* 0x000fe20000011417 */
[----:B------:R-:W-:Y:S01]  /*4de0*/  IMAD.MOV.U32 R97, RZ, RZ, R96 ;  /* 0x000000ffff617224 */ /* 0x000fe200078e0060 */
[----:B------:R-:W-:Y:S01]  /*4df0*/  BSSY B1, `(.L_x_352) ;  /* 0x000008a000017945 */ /* 0x000fe20003800000 */
[----:B------:R-:W-:Y:S02]  /*4e00*/  IMAD.MOV.U32 R96, RZ, RZ, R60 ;  /* 0x000000ffff607224 */ /* 0x000fe400078e003c */
[----:B------:R-:W-:Y:S02]  /*4e10*/  IMAD R56, R56, UR4, RZ ;  /* 0x0000000438387c24 */ /* 0x000fe4000f8e02ff */
[----:B------:R-:W-:-:S04]  /*4e20*/  IMAD.WIDE.U32 R96, R23, UR4, R96 ;  /* 0x0000000417607c25 */ /* 0x000fc8000f8e0060 */
[----:B------:R-:W-:-:S04]  /*4e30*/  IMAD R113, R23, UR5, R56 ;  /* 0x0000000517717c24 */ /* 0x000fc8000f8e0238 */
[----:B------:R-:W-:Y:S02]  /*4e40*/  IMAD.IADD R113, R113, 0x1, R97 ;  /* 0x0000000171717824 */ /* 0x000fe400078e0261 */
[----:B-1----:R-:W-:Y:S01]  /*4e50*/  IMAD.IADD R114, R111, 0x1, -R106 ;  /* 0x000000016f727824 */ /* 0x002fe200078e0a6a */
[----:B------:R-:W-:Y:S06]  /*4e60*/  @!P4 BRA `(.L_x_353) ;  /* 0x000000080008c947 */ /* 0x000fec0003800000 */
[----:B------:R-:W2:Y:S04]  /*4e70*/  LDL R62, [R1+0x38] ;  /* 0x00003800013e7983 */ /* 0x000ea80000100800 */
[----:B------:R-:W3:Y:S04]  /*4e80*/  LDL R58, [R1+0x3c] ;  /* 0x00003c00013a7983 */ /* 0x000ee80000100800 */
[----:B------:R-:W4:Y:S01]  /*4e90*/  LDL R59, [R1+0x40] ;  /* 0x00004000013b7983 */ /* 0x000f220000100800 */
[----:B------:R-:W-:-:S04]  /*4ea0*/  SEL R56, R106, R114, !P0 ;  /* 0x000000726a387207 */ /* 0x000fc80004000000 */
[----:B------:R-:W-:-:S04]  /*4eb0*/  SHF.R.S32.HI R57, RZ, 0x1f, R56 ;  /* 0x0000001fff397819 */ /* 0x000fc80000011438 */
[----:B------:R-:W-:-:S04]  /*4ec0*/  LEA.HI R57, R57, R56, RZ, 0x4 ;  /* 0x0000003839397211 */ /* 0x000fc800078f20ff */
[----:B------:R-:W-:-:S04]  /*4ed0*/  SHF.R.S32.HI R56, RZ, 0x4, R57 ;  /* 0x00000004ff387819 */ /* 0x000fc80000011439 */
[----:B------:R-:W-:-:S04]  /*4ee0*/  LEA.HI.SX32 R115, R5, R56, 0x1d ;  /* 0x0000003805737211 */ /* 0x000fc800078feaff */
[----:B------:R-:W-:-:S04]  /*4ef0*/  SHF.R.S32.HI R56, RZ, 0x1f, R115 ;  /* 0x0000001fff387819 */ /* 0x000fc80000011473 */
[----:B------:R-:W-:Y:S01]  /*4f00*/  LEA.HI R57, R56, R115, RZ, 0x2 ;  /* 0x0000007338397211 */ /* 0x000fe200078f10ff */
[----:B------:R-:W-:-:S03]  /*4f10*/  IMAD.SHL.U32 R115, R115, 0x8, RZ ;  /* 0x0000000873737824 */ /* 0x000fc600078e00ff */
[----:B------:R-:W-:Y:S02]  /*4f20*/  SHF.R.S32.HI R57, RZ, 0x2, R57 ;  /* 0x00000002ff397819 */ /* 0x000fe40000011439 */
[----:B------:R-:W-:Y:S01]  /*4f30*/  ISETP.GE.AND P4, PT, R144, R105, PT ;  /* 0x000000699000720c */ /* 0x000fe20003f86270 */
[----:B------:R-:W-:Y:S01]  /*4f40*/  BSSY B2, `(.L_x_354) ;  /* 0x0000068000027945 */ /* 0x000fe20003800000 */
[----:B--2---:R-:W-:-:S04]  /*4f50*/  LOP3.LUT R56, R62, 0x18, R115, 0xf8, !PT ;  /* 0x000000183e387812 */ /* 0x004fc800078ef873 */
[----:B---3--:R-:W-:Y:S01]  /*4f60*/  LOP3.LUT R56, R56, R58, RZ, 0x3c, !PT ;  /* 0x0000003a38387212 */ /* 0x008fe200078e3cff */
[----:B----4-:R-:W-:-:S04]  /*4f70*/  IMAD R57, R57, 0x1200, R59 ;  /* 0x0000120039397824 */ /* 0x010fc800078e023b */
[----:B------:R-:W-:Y:S02]  /*4f80*/  IMAD.IADD R56, R57, 0x1, R56 ;  /* 0x0000000139387824 */ /* 0x000fe400078e0238 */
[C---:B------:R-:W-:Y:S02]  /*4f90*/  IMAD R59, R19.reuse, 0x3600, R103 ;  /* 0x00003600133b7824 */ /* 0x040fe400078e0267 */
[----:B------:R-:W-:Y:S02]  /*4fa0*/  IMAD R57, R19, 0x3600, R56 ;  /* 0x0000360013397824 */ /* 0x000fe400078e0238 */
[--C-:B------:R-:W-:Y:S02]  /*4fb0*/  IMAD R56, R59, 0x2, R18.reuse ;  /* 0x000000023b387824 */ /* 0x100fe400078e0212 */
[----:B------:R-:W-:-:S04]  /*4fc0*/  IMAD R60, R57, 0x2, R18 ;  /* 0x00000002393c7824 */ /* 0x000fc800078e0212 */
[----:B------:R-:W1:Y:S04]  /*4fd0*/  LDS.128 R56, [R56+0x16a00] ;  /* 0x016a000038387984 */ /* 0x000e680000000c00 */
[----:B------:R-:W2:Y:S01]  /*4fe0*/  LDS.128 R60, [R60+0x16a00] ;  /* 0x016a00003c3c7984 */ /* 0x000ea20000000c00 */
[----:B------:R-:W-:Y:S05]  /*4ff0*/  @P4 BRA `(.L_x_355) ;  /* 0x0000000400704947 */ /* 0x000fea0003800000 */
[--C-:B------:R-:W-:Y:S02]  /*5000*/  SHF.R.U64 R40, R40, 0x10, R41.reuse ;  /* 0x0000001028287819 */ /* 0x100fe40000001229 */
[----:B------:R-:W-:Y:S02]  /*5010*/  SHF.R.U32.HI R116, RZ, 0x10, R41 ;  /* 0x00000010ff747819 */ /* 0x000fe40000011629 */
[----:B------:R-:W-:Y:S02]  /*5020*/  PRMT R40, R117, 0x5432, R40 ;  /* 0x0000543275287816 */ /* 0x000fe40000000028 */
[----:B------:R-:W-:Y:S02]  /*5030*/  SHF.R.U32.HI R117, RZ, 0x10, R53 ;  /* 0x00000010ff757819 */ /* 0x000fe40000011635 */
[--C-:B------:R-:W-:Y:S02]  /*5040*/  SHF.R.U64 R41, R42, 0x10, R43.reuse ;  /* 0x000000102a297819 */ /* 0x100fe4000000122b */
[----:B------:R-:W-:-:S02]  /*5050*/  SHF.R.U32.HI R42, RZ, 0x10, R43 ;  /* 0x00000010ff2a7819 */ /* 0x000fc4000001162b */
[----:B------:R-:W-:Y:S02]  /*5060*/  SHF.R.U64 R43, R52, 0x10, R53 ;  /* 0x00000010342b7819 */ /* 0x000fe40000001235 */
[--C-:B------:R-:W-:Y:S02]  /*5070*/  SHF.R.U64 R52, R54, 0x10, R55.reuse ;  /* 0x0000001036347819 */ /* 0x100fe40000001237 */
[----:B------:R-:W-:Y:S02]  /*5080*/  SHF.R.U32.HI R53, RZ, 0x10, R55 ;  /* 0x00000010ff357819 */ /* 0x000fe40000011637 */
[----:B------:R-:W-:Y:S02]  /*5090*/  PRMT R117, R129, 0x5410, R117 ;  /* 0x0000541081757816 */ /* 0x000fe40000000075 */
[----:B------:R-:W-:Y:S02]  /*50a0*/  PRMT R116, R119, 0x5432, R116 ;  /* 0x0000543277747816 */ /* 0x000fe40000000074 */
[----:B------:R-:W-:-:S02]  /*50b0*/  PRMT R43, R120, 0x5410, R43 ;  /* 0x00005410782b7816 */ /* 0x000fc4000000002b */
[----:B------:R-:W-:Y:S01]  /*50c0*/  PRMT R52, R120, 0x5432, R52 ;  /* 0x0000543278347816 */ /* 0x000fe20000000034 */
[----:B--2---:R-:W-:Y:S01]  /*50d0*/  IMAD.U32 R120, R61, 0x10000, RZ ;  /* 0x000100003d787824 */ /* 0x004fe200078e00ff */
[----:B------:R-:W-:Y:S01]  /*50e0*/  PRMT R53, R119, 0x5410, R53 ;  /* 0x0000541077357816 */ /* 0x000fe20000000035 */
[----:B------:R-:W-:Y:S01]  /*50f0*/  IMAD.U32 R119, R117, 0x10000, RZ ;  /* 0x0001000075777824 */ /* 0x000fe200078e00ff */
[----:B------:R-:W-:Y:S01]  /*5100*/  PRMT R41, R118, 0x5410, R41 ;  /* 0x0000541076297816 */ /* 0x000fe20000000029 */
[----:B------:R-:W-:Y:S01]  /*5110*/  IMAD.U32 R55, R116, 0x10000, RZ ;  /* 0x0001000074377824 */ /* 0x000fe200078e00ff */
[----:B------:R-:W-:Y:S01]  /*5120*/  PRMT R42, R118, 0x5432, R42 ;  /* 0x00005432762a7816 */ /* 0x000fe2000000002a */
[----:B-1----:R-:W-:Y:S02]  /*5130*/  IMAD.U32 R118, R57, 0x10000, RZ ;  /* 0x0001000039767824 */ /* 0x002fe400078e00ff */
[----:B------:R-:W-:Y:S01]  /*5140*/  FMUL.FTZ R54, R120, R119 ;  /* 0x0000007778367220 */ /* 0x000fe20000410000 */
[----:B------:R-:W-:-:S02]  /*5150*/  LOP3.LUT R117, R117, 0xffff0000, RZ, 0xc0, !PT ;  /* 0xffff000075757812 */ /* 0x000fc400078ec0ff */
[----:B------:R-:W-:Y:S01]  /*5160*/  LOP3.LUT R61, R61, 0xffff0000, RZ, 0xc0, !PT ;  /* 0xffff00003d3d7812 */ /* 0x000fe200078ec0ff */
[-C--:B------:R-:W-:Y:S01]  /*5170*/  FFMA.FTZ R54, R118, R55.reuse, -R54 ;  /* 0x0000003776367223 */ /* 0x080fe20000010836 */
[----:B------:R-:W-:Y:S01]  /*5180*/  FMUL.FTZ R55, R120, R55 ;  /* 0x0000003778377220 */ /* 0x000fe20000410000 */
[----:B------:R-:W-:Y:S01]  /*5190*/  LOP3.LUT R116, R116, 0xffff0000, RZ, 0xc0, !PT ;  /* 0xffff000074747812 */ /* 0x000fe200078ec0ff */
[C---:B------:R-:W-:Y:S01]  /*51a0*/  IMAD.U32 R120, R63.reuse, 0x10000, RZ ;  /* 0x000100003f787824 */ /* 0x040fe200078e00ff */
[----:B------:R-:W-:Y:S01]  /*51b0*/  LOP3.LUT R63, R63, 0xffff0000, RZ, 0xc0, !PT ;  /* 0xffff00003f3f7812 */ /* 0x000fe200078ec0ff */
[----:B------:R-:W-:Y:S01]  /*51c0*/  FFMA.FTZ R55, R118, R119, R55 ;  /* 0x0000007776377223 */ /* 0x000fe20000010037 */
[----:B------:R-:W-:Y:S01]  /*51d0*/  LOP3.LUT R118, R57, 0xffff0000, RZ, 0xc0, !PT ;  /* 0xffff000039767812 */ /* 0x000fe200078ec0ff */
[CC--:B------:R-:W-:Y:S01]  /*51e0*/  FMUL.FTZ R57, R61.reuse, R117.reuse ;  /* 0x000000753d397220 */ /* 0x0c0fe20000410000 */
[-C--:B------:R-:W-:Y:S01]  /*51f0*/  FMUL.FTZ R61, R61, R116.reuse ;  /* 0x000000743d3d7220 */ /* 0x080fe20000410000 */
[C---:B------:R-:W-:Y:S01]  /*5200*/  IMAD.U32 R119, R53.reuse, 0x10000, RZ ;  /* 0x0001000035777824 */ /* 0x040fe200078e00ff */
[----:B------:R-:W-:Y:S01]  /*5210*/  LOP3.LUT R53, R53, 0xffff0000, RZ, 0xc0, !PT ;  /* 0xffff000035357812 */ /* 0x000fe200078ec0ff */
[C---:B------:R-:W-:Y:S01]  /*5220*/  FFMA.FTZ R57, R118.reuse, R116, -R57 ;  /* 0x0000007476397223 */ /* 0x040fe20000010839 */
[----:B------:R-:W-:Y:S01]  /*5230*/  FFMA.FTZ R61, R118, R117, R61 ;  /* 0x00000075763d7223 */ /* 0x000fe2000001003d */
[----:B------:R-:W-:-:S02]  /*5240*/  IMAD.U32 R118, R59, 0x10000, RZ ;  /* 0x000100003b767824 */ /* 0x000fc400078e00ff */
[----:B------:R-:W-:Y:S01]  /*5250*/  FMUL.FTZ R116, R120, R119 ;  /* 0x0000007778747220 */ /* 0x000fe20000410000 */
[----:B------:R-:W-:Y:S01]  /*5260*/  IMAD.U32 R117, R42, 0x10000, RZ ;  /* 0x000100002a757824 */ /* 0x000fe200078e00ff */
[----:B------:R-:W-:Y:S01]  /*5270*/  F2FP.BF16.F32.PACK_AB R57, R57, R54 ;  /* 0x000000363939723e */ /* 0x000fe200000010ff */
[----:B------:R-:W-:Y:S01]  /*5280*/  IMAD.U32 R54, R60, 0x10000, RZ ;  /* 0x000100003c367824 */ /* 0x000fe200078e00ff */
[----:B------:R-:W-:Y:S01]  /*5290*/  F2FP.BF16.F32.PACK_AB R61, R61, R55 ;  /* 0x000000373d3d723e */ /* 0x000fe200000010ff */
[-C--:B------:R-:W-:Y:S01]  /*52a0*/  FFMA.FTZ R116, R118, R117.reuse, -R116 ;  /* 0x0000007576747223 */ /* 0x080fe20000010874 */
[----:B------:R-:W-:Y:S01]  /*52b0*/  FMUL.FTZ R117, R120, R117 ;  /* 0x0000007578757220 */ /* 0x000fe20000410000 */
[C---:B------:R-:W-:Y:S01]  /*52c0*/  IMAD.U32 R55, R40.reuse, 0x10000, RZ ;  /* 0x0001000028377824 */ /* 0x040fe200078e00ff */
[----:B------:R-:W-:Y:S02]  /*52d0*/  LOP3.LUT R40, R40, 0xffff0000, RZ, 0xc0, !PT ;  /* 0xffff000028287812 */ /* 0x000fe400078ec0ff */
[----:B------:R-:W-:Y:S01]  /*52e0*/  FFMA.FTZ R117, R118, R119, R117 ;  /* 0x0000007776757223 */ /* 0x000fe20000010075 */
[----:B------:R-:W-:-:S02]  /*52f0*/  LOP3.LUT R118, R42, 0xffff0000, RZ, 0xc0, !PT ;  /* 0xffff00002a767812 */ /* 0x000fc400078ec0ff */
[----:B------:R-:W-:Y:S01]  /*5300*/  LOP3.LUT R42, R59, 0xffff0000, RZ, 0xc0, !PT ;  /* 0xffff00003b2a7812 */ /* 0x000fe200078ec0ff */
[CC--:B------:R-:W-:Y:S02]  /*5310*/  FMUL.FTZ R59, R63.reuse, R53.reuse ;  /* 0x000000353f3b7220 */ /* 0x0c0fe40000410000 */
[-C--:B------:R-:W-:Y:S02]  /*5320*/  FMUL.FTZ R63, R63, R118.reuse ;  /* 0x000000763f3f7220 */ /* 0x080fe40000410000 */
[C---:B------:R-:W-:Y:S02]  /*5330*/  FFMA.FTZ R59, R42.reuse, R118, -R59 ;  /* 0x000000762a3b7223 */ /* 0x040fe4000001083b */
[----:B------:R-:W-:Y:S01]  /*5340*/  FFMA.FTZ R63, R42, R53, R63 ;  /* 0x000000352a3f7223 */ /* 0x000fe2000001003f */
[C---:B------:R-:W-:Y:S01]  /*5350*/  IMAD.U32 R53, R43.reuse, 0x10000, RZ ;  /* 0x000100002b357824 */ /* 0x040fe200078e00ff */
[----:B------:R-:W-:Y:S01]  /*5360*/  LOP3.LUT R43, R43, 0xffff0000, RZ, 0xc0, !PT ;  /* 0xffff00002b2b7812 */ /* 0x000fe200078ec0ff */
[----:B------:R-:W-:Y:S01]  /*5370*/  IMAD.U32 R42, R56, 0x10000, RZ ;  /* 0x00010000382a7824 */ /* 0x000fe200078e00ff */
[----:B------:R-:W-:Y:S01]  /*5380*/  F2FP.BF16.F32.PACK_AB R59, R59, R116 ;  /* 0x000000743b3b723e */ /* 0x000fe200000010ff */
[C---:B------:R-:W-:Y:S01]  /*5390*/  FMUL.FTZ R116, R54.reuse, R53 ;  /* 0x0000003536747220 */ /* 0x040fe20000410000 */
[----:B------:R-:W-:Y:S01]  /*53a0*/  FMUL.FTZ R54, R54, R55 ;  /* 0x0000003736367220 */ /* 0x000fe20000410000 */
[----:B------:R-:W-:-:S02]  /*53b0*/  F2FP.BF16.F32.PACK_AB R63, R63, R117 ;  /* 0x000000753f3f723e */ /* 0x000fc400000010ff */
[C---:B------:R-:W-:Y:S01]  /*53c0*/  FFMA.FTZ R116, R42.reuse, R55, -R116 ;  /* 0x000000372a747223 */ /* 0x040fe20000010874 */
[----:B------:R-:W-:Y:S01]  /*53d0*/  FFMA.FTZ R54, R42, R53, R54 ;  /* 0x000000352a367223 */ /* 0x000fe20000010036 */
[----:B------:R-:W-:Y:S01]  /*53e0*/  LOP3.LUT R42, R60, 0xffff0000, RZ, 0xc0, !PT ;  /* 0xffff00003c2a7812 */ /* 0x000fe200078ec0ff */
[----:B------:R-:W-:Y:S01]  /*53f0*/  IMAD.U32 R60, R62, 0x10000, RZ ;  /* 0x000100003e3c7824 */ /* 0x000fe200078e00ff */
[----:B------:R-:W-:-:S03]  /*5400*/  LOP3.LUT R53, R56, 0xffff0000, RZ, 0xc0, !PT ;  /* 0xffff000038357812 */ /* 0x000fc600078ec0ff */
[C---:B------:R-:W-:Y:S01]  /*5410*/  FMUL.FTZ R55, R42.reuse, R43 ;  /* 0x0000002b2a377220 */ /* 0x040fe20000410000 */
[----:B------:R-:W-:-:S03]  /*5420*/  FMUL.FTZ R42, R42, R40 ;  /* 0x000000282a2a7220 */ /* 0x000fc60000410000 */
[C---:B------:R-:W-:Y:S01]  /*5430*/  FFMA.FTZ R40, R53.reuse, R40, -R55 ;  /* 0x0000002835287223 */ /* 0x040fe20000010837 */
[----:B------:R-:W-:Y:S01]  /*5440*/  FFMA.FTZ R42, R53, R43, R42 ;  /* 0x0000002b352a7223 */ /* 0x000fe2000001002a */
[C---:B------:R-:W-:Y:S01]  /*5450*/  IMAD.U32 R53, R52.reuse, 0x10000, RZ ;  /* 0x0001000034357824 */ /* 0x040fe200078e00ff */
[----:B------:R-:W-:Y:S01]  /*5460*/  LOP3.LUT R52, R52, 0xffff0000, RZ, 0xc0, !PT ;  /* 0xffff000034347812 */ /* 0x000fe200078ec0ff */
[C---:B------:R-:W-:Y:S01]  /*5470*/  IMAD.U32 R55, R41.reuse, 0x10000, RZ ;  /* 0x0001000029377824 */ /* 0x040fe200078e00ff */
[----:B------:R-:W-:Y:S01]  /*5480*/  LOP3.LUT R41, R41, 0xffff0000, RZ, 0xc0, !PT ;  /* 0xffff000029297812 */ /* 0x000fe200078ec0ff */
[----:B------:R-:W-:Y:S01]  /*5490*/  FMUL.FTZ R56, R60, R53 ;  /* 0x000000353c387220 */ /* 0x000fe20000410000 */
[----:B------:R-:W-:Y:S02]  /*54a0*/  IMAD.U32 R43, R58, 0x10000, RZ ;  /* 0x000100003a2b7824 */ /* 0x000fe400078e00ff */
[-C--:B------:R-:W-:Y:S01]  /*54b0*/  FMUL.FTZ R60, R60, R55.reuse ;  /* 0x000000373c3c7220 */ /* 0x080fe20000410000 */
[----:B------:R-:W-:Y:S01]  /*54c0*/  F2FP.BF16.F32.PACK_AB R40, R40, R116 ;  /* 0x000000742828723e */ /* 0x000fe200000010ff */
[----:B------:R-:W-:-:S02]  /*54d0*/  FFMA.FTZ R56, R43, R55, -R56 ;  /* 0x000000372b387223 */ /* 0x000fc40000010838 */
[----:B------:R-:W-:Y:S01]  /*54e0*/  FFMA.FTZ R60, R43, R53, R60 ;  /* 0x000000352b3c7223 */ /* 0x000fe2000001003c */
[----:B------:R-:W-:Y:S02]  /*54f0*/  LOP3.LUT R43, R62, 0xffff0000, RZ, 0xc0, !PT ;  /* 0xffff00003e2b7812 */ /* 0x000fe400078ec0ff */
[----:B------:R-:W-:Y:S02]  /*5500*/  LOP3.LUT R53, R58, 0xffff0000, RZ, 0xc0, !PT ;  /* 0xffff00003a357812 */ /* 0x000fe400078ec0ff */
[----:B------:R-:W-:Y:S01]  /*5510*/  F2FP.BF16.F32.PACK_AB R42, R42, R54 ;  /* 0x000000362a2a723e */ /* 0x000fe200000010ff */
[C---:B------:R-:W-:Y:S01]  /*5520*/  FMUL.FTZ R55, R43.reuse, R52 ;  /* 0x000000342b377220 */ /* 0x040fe20000410000 */
[----:B------:R-:W-:-:S03]  /*5530*/  FMUL.FTZ R43, R43, R41 ;  /* 0x000000292b2b7220 */ /* 0x000fc60000410000 */
[C---:B------:R-:W-:Y:S01]  /*5540*/  FFMA.FTZ R55, R53.reuse, R41, -R55 ;  /* 0x0000002935377223 */ /* 0x040fe20000010837 */
[----:B------:R-:W-:-:S04]  /*5550*/  FFMA.FTZ R43, R53, R52, R43 ;  /* 0x00000034352b7223 */ /* 0x000fc8000001002b */
[----:B------:R-:W-:Y:S01]  /*5560*/  F2FP.BF16.F32.PACK_AB R55, R55, R56 ;  /* 0x000000383737723e */ /* 0x000fe200000010ff */
[----:B------:R-:W-:Y:S01]  /*5570*/  IMAD.MOV.U32 R56, RZ, RZ, R40 ;  /* 0x000000ffff387224 */ /* 0x000fe200078e0028 */
[----:B------:R-:W-:Y:S01]  /*5580*/  F2FP.BF16.F32.PACK_AB R43, R43, R60 ;  /* 0x0000003c2b2b723e */ /* 0x000fe200000010ff */
[----:B------:R-:W-:Y:S02]  /*5590*/  IMAD.MOV.U32 R60, RZ, RZ, R42 ;  /* 0x000000ffff3c7224 */ /* 0x000fe400078e002a */
[----:B------:R-:W-:Y:S02]  /*55a0*/  IMAD.MOV.U32 R58, RZ, RZ, R55 ;  /* 0x000000ffff3a7224 */ /* 0x000fe400078e0037 */
[----:B------:R-:W-:-:S07]  /*55b0*/  IMAD.MOV.U32 R62, RZ, RZ, R43 ;  /* 0x000000ffff3e7224 */ /* 0x000fce00078e002b */
.L_x_355:
[----:B------:R-:W-:Y:S05]  /*55c0*/  BSYNC B2 ;  /* 0x0000000000027941 */ /* 0x000fea0003800000 */
.L_x_354:
[----:B------:R-:W-:-:S13]  /*55d0*/  ISETP.GE.AND P4, PT, R115, R111, PT ;  /* 0x0000006f7300720c */ /* 0x000fda0003f86270 */
[--C-:B------:R-:W-:Y:S02]  /*55e0*/  @!P4 SHF.R.S32.HI R43, RZ, 0x1f, R115.reuse ;  /* 0x0000001fff2bc819 */ /* 0x100fe40000011473 */
[----:B------:R-:W-:-:S04]  /*55f0*/  @!P4 IADD3 R115, P5, P6, R26, R96, R115 ;  /* 0x000000601a73c210 */ /* 0x000fc80007ebe073 */
[----:B------:R-:W-:Y:S02]  /*5600*/  @!P4 IADD3.X R43, R0, R113, R43, P5, P6 ;  /* 0x00000071002bc210 */ /* 0x000fe40002fec42b */
[----:B------:R-:W-:-:S04]  /*5610*/  IADD3 R41, P5, P6, R26, R96, R78 ;  /* 0x000000601a297210 */ /* 0x000fc80007ebe04e */
[----:B------:R-:W-:Y:S02]  /*5620*/  IADD3.X R42, R0, R113, R100, P5, P6 ;  /* 0x00000071002a7210 */ /* 0x000fe40002fec464 */
[----:B------:R-:W-:-:S04]  /*5630*/  LEA R40, P5, R41, R94, 0x1 ;  /* 0x0000005e29287211 */ /* 0x000fc800078a08ff */
[----:B------:R-:W-:Y:S02]  /*5640*/  LEA.HI.X R41, R41, R95, R42, 0x1, P5 ;  /* 0x0000005f29297211 */ /* 0x000fe400028f0c2a */
[----:B------:R-:W-:-:S03]  /*5650*/  @!P4 LEA R42, P5, R115, R94, 0x1 ;  /* 0x0000005e732ac211 */ /* 0x000fc600078a08ff */
[----:B-1----:R1:W-:Y:S01]  /*5660*/  STG.E.128 desc[UR60][R40.64], R56 ;  /* 0x0000003828007986 */ /* 0x0023e2000c101d3c */
[----:B------:R-:W-:-:S05]  /*5670*/  @!P4 LEA.HI.X R43, R115, R95, R43, 0x1, P5 ;  /* 0x0000005f732bc211 */ /* 0x000fca00028f0c2b */
[----:B--2---:R1:W-:Y:S04]  /*5680*/  @!P4 STG.E.128 desc[UR60][R42.64], R60 ;  /* 0x0000003c2a00c986 */ /* 0x0043e8000c101d3c */
.L_x_353:
[----:B------:R-:W-:Y:S05]  /*5690*/  BSYNC B1 ;  /* 0x0000000000017941 */ /* 0x000fea0003800000 */
.L_x_352:
[----:B------:R-:W-:Y:S01]  /*56a0*/  ISETP.NE.AND P4, PT, R11, RZ, PT ;  /* 0x000000ff0b00720c */ /* 0x000fe20003f85270 */
[----:B------:R-:W-:-:S12]  /*56b0*/  BSSY B1, `(.L_x_356) ;  /* 0x0000086000017945 */ /* 0x000fd80003800000 */
[----:B------:R-:W-:Y:S05]  /*56c0*/  @!P4 BRA `(.L_x_357) ;  /* 0x000000080010c947 */ /* 0x000fea0003800000 */
[----:B------:R-:W2:Y:S04]  /*56d0*/  LDL R52, [R1+0x38] ;  /* 0x0000380001347983 */ /* 0x000ea80000100800 */
[----:B-1----:R-:W3:Y:S04]  /*56e0*/  LDL R42, [R1+0x3c] ;  /* 0x00003c00012a7983 */ /* 0x002ee80000100800 */
[----:B------:R-:W4:Y:S04]  /*56f0*/  LDL R43, [R1+0x40] ;  /* 0x00004000012b7983 */ /* 0x000f280000100800 */
[----:B------:R-:W5:Y:S01]  /*5700*/  LDL R59, [R1+0x2c] ;  /* 0x00002c00013b7983 */ /* 0x000f620000100800 */
[----:B------:R-:W-:-:S04]  /*5710*/  SEL R40, R106, R114, !P1 ;  /* 0x000000726a287207 */ /* 0x000fc80004800000 */
[----:B------:R-:W-:-:S04]  /*5720*/  SHF.R.S32.HI R41, RZ, 0x1f, R40 ;  /* 0x0000001fff297819 */ /* 0x000fc80000011428 */
[----:B------:R-:W-:-:S04]  /*5730*/  LEA.HI R41, R41, R40, RZ, 0x4 ;  /* 0x0000002829297211 */ /* 0x000fc800078f20ff */
[----:B------:R-:W-:-:S04]  /*5740*/  SHF.R.S32.HI R41, RZ, 0x4, R41 ;  /* 0x00000004ff297819 */ /* 0x000fc80000011429 */
[----:B------:R-:W-:-:S04]  /*5750*/  LEA.HI.SX32 R41, R6, R41, 0x1d ;  /* 0x0000002906297211 */ /* 0x000fc800078feaff */
[----:B------:R-:W-:Y:S01]  /*5760*/  SHF.R.S32.HI R40, RZ, 0x1f, R41 ;  /* 0x0000001fff287819 */ /* 0x000fe20000011429 */
[----:B------:R-:W-:-:S03]  /*5770*/  IMAD.SHL.U32 R58, R41, 0x8, RZ ;  /* 0x00000008293a7824 */ /* 0x000fc600078e00ff */
[----:B------:R-:W-:-:S04]  /*5780*/  LEA.HI R40, R40, R41, RZ, 0x2 ;  /* 0x0000002928287211 */ /* 0x000fc800078f10ff */
[----:B------:R-:W-:Y:S02]  /*5790*/  SHF.R.S32.HI R41, RZ, 0x2, R40 ;  /* 0x00000002ff297819 */ /* 0x000fe40000011428 */
[----:B------:R-:W-:-:S04]  /*57a0*/  IADD3 R56, P4, P5, R26, R96, R8 ;  /* 0x000000601a387210 */ /* 0x000fc80007d9e008 */
[----:B------:R-:W-:Y:S01]  /*57b0*/  IADD3.X R57, R0, R113, R99, P4, P5 ;  /* 0x0000007100397210 */ /* 0x000fe200027ea463 */
        /* <DEDUP_REMOVED lines=11> */
[----:B-----5:R-:W-:-:S13]  /*5870*/  ISETP.GE.AND P4, PT, R59, R105, PT ;  /* 0x000000693b00720c */ /* 0x020fda0003f86270 */
[----:B------:R-:W-:Y:S05]  /*5880*/  @P4 BRA `(.L_x_359) ;  /* 0x0000000400744947 */ /* 0x000fea0003800000 */
[----:B------:R-:W-:Y:S01]  /*5890*/  SHF.R.U32.HI R61, RZ, 0x10, R49 ;  /* 0x00000010ff3d7819 */ /* 0x000fe20000011631 */
[----:B--2---:R-:W-:Y:S01]  /*58a0*/  IMAD.U32 R115, R53, 0x10000, RZ ;  /* 0x0001000035737824 */ /* 0x004fe200078e00ff */
[----:B------:R-:W-:Y:S01]  /*58b0*/  SHF.R.U32.HI R62, RZ, 0x10, R37 ;  /* 0x00000010ff3e7819 */ /* 0x000fe20000011625 */
[C---:B-1----:R-:W-:Y:S01]  /*58c0*/  IMAD.U32 R59, R41.reuse, 0x10000, RZ ;  /* 0x00010000293b7824 */ /* 0x042fe200078e00ff */
[C---:B------:R-:W-:Y:S02]  /*58d0*/  PRMT R61, R128.reuse, 0x5410, R61 ;  /* 0x00005410803d7816 */ /* 0x040fe4000000003d */
[----:B------:R-:W-:Y:S02]  /*58e0*/  PRMT R62, R128, 0x5432, R62 ;  /* 0x00005432803e7816 */ /* 0x000fe4000000003e */
[----:B------:R-:W-:Y:S01]  /*58f0*/  LOP3.LUT R41, R41, 0xffff0000, RZ, 0xc0, !PT ;  /* 0xffff000029297812 */ /* 0x000fe200078ec0ff */
[C---:B------:R-:W-:Y:S01]  /*5900*/  IMAD.U32 R63, R61.reuse, 0x10000, RZ ;  /* 0x000100003d3f7824 */ /* 0x040fe200078e00ff */
[----:B------:R-:W-:Y:S01]  /*5910*/  LOP3.LUT R61, R61, 0xffff0000, RZ, 0xc0, !PT ;  /* 0xffff00003d3d7812 */ /* 0x000fe200078ec0ff */
[C---:B------:R-:W-:Y:S01]  /*5920*/  IMAD.U32 R60, R62.reuse, 0x10000, RZ ;  /* 0x000100003e3c7824 */ /* 0x040fe200078e00ff */
[----:B------:R-:W-:Y:S01]  /*5930*/  LOP3.LUT R62, R62, 0xffff0000, RZ, 0xc0, !PT ;  /* 0xffff00003e3e7812 */ /* 0x000fe200078ec0ff */
[C---:B------:R-:W-:Y:S01]  /*5940*/  FMUL.FTZ R116, R115.reuse, R63 ;  /* 0x0000003f73747220 */ /* 0x040fe20000410000 */
[----:B------:R-:W-:Y:S01]  /*5950*/  SHF.R.U64 R48, R48, 0x10, R49 ;  /* 0x0000001030307819 */ /* 0x000fe20000001231 */
[-C--:B------:R-:W-:Y:S01]  /*5960*/  FMUL.FTZ R115, R115, R60.reuse ;  /* 0x0000003c73737220 */ /* 0x080fe20000410000 */
[----:B------:R-:W-:Y:S01]  /*5970*/  SHF.R.U64 R50, R50, 0x10, R51 ;  /* 0x0000001032327819 */ /* 0x000fe20000001233 */
[----:B------:R-:W-:Y:S01]  /*5980*/  FFMA.FTZ R60, R59, R60, -R116 ;  /* 0x0000003c3b3c7223 */ /* 0x000fe20000010874 */
[----:B------:R-:W-:-:S02]  /*5990*/  IMAD.U32 R116, R55, 0x10000, RZ ;  /* 0x0001000037747824 */ /* 0x000fc400078e00ff */
[----:B------:R-:W-:Y:S01]  /*59a0*/  FFMA.FTZ R59, R59, R63, R115 ;  /* 0x0000003f3b3b7223 */ /* 0x000fe20000010073 */
[----:B------:R-:W-:Y:S02]  /*59b0*/  LOP3.LUT R63, R53, 0xffff0000, RZ, 0xc0, !PT ;  /* 0xffff0000353f7812 */ /* 0x000fe400078ec0ff */
[----:B------:R-:W-:Y:S02]  /*59c0*/  LOP3.LUT R55, R55, 0xffff0000, RZ, 0xc0, !PT ;  /* 0xffff000037377812 */ /* 0x000fe400078ec0ff */
[----:B------:R-:W-:Y:S01]  /*59d0*/  PRMT R48, R126, 0x5410, R48 ;  /* 0x000054107e307816 */ /* 0x000fe20000000030 */
[CC--:B------:R-:W-:Y:S01]  /*59e0*/  FMUL.FTZ R53, R63.reuse, R61.reuse ;  /* 0x0000003d3f357220 */ /* 0x0c0fe20000410000 */
[-C--:B------:R-:W-:Y:S01]  /*59f0*/  FMUL.FTZ R63, R63, R62.reuse ;  /* 0x0000003e3f3f7220 */ /* 0x080fe20000410000 */
[----:B------:R-:W-:Y:S02]  /*5a00*/  SHF.R.U64 R38, R38, 0x10, R39 ;  /* 0x0000001026267819 */ /* 0x000fe40000001227 */
[C---:B------:R-:W-:Y:S01]  /*5a10*/  FFMA.FTZ R53, R41.reuse, R62, -R53 ;  /* 0x0000003e29357223 */ /* 0x040fe20000010835 */
[----:B------:R-:W-:Y:S01]  /*5a20*/  SHF.R.U32.HI R62, RZ, 0x10, R51 ;  /* 0x00000010ff3e7819 */ /* 0x000fe20000011633 */
[----:B------:R-:W-:Y:S01]  /*5a30*/  FFMA.FTZ R41, R41, R61, R63 ;  /* 0x0000003d29297223 */ /* 0x000fe2000001003f */
[----:B------:R-:W-:-:S02]  /*5a40*/  SHF.R.U32.HI R63, RZ, 0x10, R39 ;  /* 0x00000010ff3f7819 */ /* 0x000fc40000011627 */
[C---:B------:R-:W-:Y:S02]  /*5a50*/  PRMT R62, R127.reuse, 0x5432, R62 ;  /* 0x000054327f3e7816 */ /* 0x040fe4000000003e */
[----:B------:R-:W-:Y:S02]  /*5a60*/  PRMT R63, R127, 0x5410, R63 ;  /* 0x000054107f3f7816 */ /* 0x000fe4000000003f */
[----:B------:R-:W-:Y:S01]  /*5a70*/  SHF.R.U64 R61, R36, 0x10, R37 ;  /* 0x00000010243d7819 */ /* 0x000fe20000001225 */
[C---:B------:R-:W-:Y:S01]  /*5a80*/  IMAD.U32 R115, R62.reuse, 0x10000, RZ ;  /* 0x000100003e737824 */ /* 0x040fe200078e00ff */
[----:B------:R-:W-:Y:S01]  /*5a90*/  LOP3.LUT R62, R62, 0xffff0000, RZ, 0xc0, !PT ;  /* 0xffff00003e3e7812 */ /* 0x000fe200078ec0ff */
[----:B------:R-:W-:Y:S01]  /*5aa0*/  IMAD.U32 R36, R43, 0x10000, RZ ;  /* 0x000100002b247824 */ /* 0x000fe200078e00ff */
[C---:B------:R-:W-:Y:S01]  /*5ab0*/  LOP3.LUT R49, R63.reuse, 0xffff0000, RZ, 0xc0, !PT ;  /* 0xffff00003f317812 */ /* 0x040fe200078ec0ff */
[----:B------:R-:W-:Y:S01]  /*5ac0*/  IMAD.U32 R37, R63, 0x10000, RZ ;  /* 0x000100003f257824 */ /* 0x000fe200078e00ff */
[----:B------:R-:W-:Y:S01]  /*5ad0*/  LOP3.LUT R43, R43, 0xffff0000, RZ, 0xc0, !PT ;  /* 0xffff00002b2b7812 */ /* 0x000fe200078ec0ff */
[CC--:B------:R-:W-:Y:S01]  /*5ae0*/  FMUL.FTZ R63, R55.reuse, R62.reuse ;  /* 0x0000003e373f7220 */ /* 0x0c0fe20000410000 */
[C---:B------:R-:W-:Y:S01]  /*5af0*/  FMUL.FTZ R117, R116.reuse, R115 ;  /* 0x0000007374757220 */ /* 0x040fe20000410000 */
[----:B------:R-:W-:Y:S01]  /*5b00*/  FMUL.FTZ R55, R55, R49 ;  /* 0x0000003137377220 */ /* 0x000fe20000410000 */
[----:B------:R-:W-:Y:S01]  /*5b10*/  FMUL.FTZ R116, R116, R37 ;  /* 0x0000002574747220 */ /* 0x000fe20000410000 */
[C---:B------:R-:W-:Y:S01]  /*5b20*/  FFMA.FTZ R49, R43.reuse, R49, -R63 ;  /* 0x000000312b317223 */ /* 0x040fe2000001083f */
[----:B------:R-:W-:Y:S01]  /*5b30*/  FFMA.FTZ R37, R36, R37, -R117 ;  /* 0x0000002524257223 */ /* 0x000fe20000010875 */
[----:B------:R-:W-:Y:S01]  /*5b40*/  FFMA.FTZ R43, R43, R62, R55 ;  /* 0x0000003e2b2b7223 */ /* 0x000fe20000010037 */
[----:B------:R-:W-:Y:S01]  /*5b50*/  PRMT R55, R126, 0x5432, R61 ;  /* 0x000054327e377816 */ /* 0x000fe2000000003d */
[----:B------:R-:W-:Y:S01]  /*5b60*/  FFMA.FTZ R36, R36, R115, R116 ;  /* 0x0000007324247223 */ /* 0x000fe20000010074 */
[C---:B------:R-:W-:Y:S01]  /*5b70*/  IMAD.U32 R116, R52.reuse, 0x10000, RZ ;  /* 0x0001000034747824 */ /* 0x040fe200078e00ff */
[----:B------:R-:W-:Y:S01]  /*5b80*/  LOP3.LUT R52, R52, 0xffff0000, RZ, 0xc0, !PT ;  /* 0xffff000034347812 */ /* 0x000fe200078ec0ff */
[C---:B------:R-:W-:Y:S01]  /*5b90*/  IMAD.U32 R62, R48.reuse, 0x10000, RZ ;  /* 0x00010000303e7824 */ /* 0x040fe200078e00ff */
[----:B------:R-:W-:Y:S01]  /*5ba0*/  LOP3.LUT R48, R48, 0xffff0000, RZ, 0xc0, !PT ;  /* 0xffff000030307812 */ /* 0x000fe200078ec0ff */
[C---:B------:R-:W-:Y:S01]  /*5bb0*/  IMAD.U32 R63, R55.reuse, 0x10000, RZ ;  /* 0x00010000373f7824 */ /* 0x040fe200078e00ff */
[----:B------:R-:W-:Y:S01]  /*5bc0*/  LOP3.LUT R55, R55, 0xffff0000, RZ, 0xc0, !PT ;  /* 0xffff000037377812 */ /* 0x000fe200078ec0ff */
[----:B------:R-:W-:-:S02]  /*5bd0*/  IMAD.U32 R61, R40, 0x10000, RZ ;  /* 0x00010000283d7824 */ /* 0x000fc400078e00ff */
[----:B------:R-:W-:Y:S01]  /*5be0*/  FMUL.FTZ R115, R116, R62 ;  /* 0x0000003e74737220 */ /* 0x000fe20000410000 */
[----:B------:R-:W-:Y:S01]  /*5bf0*/  LOP3.LUT R40, R40, 0xffff0000, RZ, 0xc0, !PT ;  /* 0xffff000028287812 */ /* 0x000fe200078ec0ff */
[----:B------:R-:W-:Y:S01]  /*5c00*/  FMUL.FTZ R39, R52, R48 ;  /* 0x0000003034277220 */ /* 0x000fe20000410000 */
[----:B------:R-:W-:Y:S01]  /*5c10*/  FMUL.FTZ R116, R116, R63 ;  /* 0x0000003f74747220 */ /* 0x000fe20000410000 */
[----:B------:R-:W-:Y:S01]  /*5c20*/  FMUL.FTZ R52, R52, R55 ;  /* 0x0000003734347220 */ /* 0x000fe20000410000 */
[----:B------:R-:W-:Y:S01]  /*5c30*/  PRMT R50, R125, 0x5410, R50 ;  /* 0x000054107d327816 */ /* 0x000fe20000000032 */
[C---:B------:R-:W-:Y:S01]  /*5c40*/  FFMA.FTZ R115, R61.reuse, R63, -R115 ;  /* 0x0000003f3d737223 */ /* 0x040fe20000010873 */
[----:B------:R-:W-:Y:S01]  /*5c50*/  FFMA.FTZ R116, R61, R62, R116 ;  /* 0x0000003e3d747223 */ /* 0x000fe20000010074 */
[----:B------:R-:W-:Y:S01]  /*5c60*/  FFMA.FTZ R52, R40, R48, R52 ;  /* 0x0000003028347223 */ /* 0x000fe20000010034 */
[----:B------:R-:W-:Y:S01]  /*5c70*/  PRMT R38, R125, 0x5432, R38 ;  /* 0x000054327d267816 */ /* 0x000fe20000000026 */
[----:B------:R-:W-:-:S02]  /*5c80*/  IMAD.U32 R61, R54, 0x10000, RZ ;  /* 0x00010000363d7824 */ /* 0x000fc400078e00ff */
[----:B------:R-:W-:Y:S01]  /*5c90*/  FFMA.FTZ R39, R40, R55, -R39 ;  /* 0x0000003728277223 */ /* 0x000fe20000010827 */
[----:B------:R-:W-:Y:S01]  /*5ca0*/  IMAD.U32 R48, R50, 0x10000, RZ ;  /* 0x0001000032307824 */ /* 0x000fe200078e00ff */
[----:B------:R-:W-:Y:S01]  /*5cb0*/  LOP3.LUT R54, R54, 0xffff0000, RZ, 0xc0, !PT ;  /* 0xffff000036367812 */ /* 0x000fe200078ec0ff */
[C---:B------:R-:W-:Y:S01]  /*5cc0*/  IMAD.U32 R51, R38.reuse, 0x10000, RZ ;  /* 0x0001000026337824 */ /* 0x040fe200078e00ff */
[----:B------:R-:W-:Y:S01]  /*5cd0*/  LOP3.LUT R63, R38, 0xffff0000, RZ, 0xc0, !PT ;  /* 0xffff0000263f7812 */ /* 0x000fe200078ec0ff */
[C---:B------:R-:W-:Y:S02]  /*5ce0*/  IMAD.U32 R40, R42.reuse, 0x10000, RZ ;  /* 0x000100002a287824 */ /* 0x040fe400078e00ff */
[CC--:B------:R-:W-:Y:S01]  /*5cf0*/  FMUL.FTZ R55, R61.reuse, R48.reuse ;  /* 0x000000303d377220 */ /* 0x0c0fe20000410000 */
[-C--:B------:R-:W-:Y:S01]  /*5d00*/  FMUL.FTZ R61, R61, R51.reuse ;  /* 0x000000333d3d7220 */ /* 0x080fe20000410000 */
[----:B------:R-:W-:Y:S02]  /*5d10*/  LOP3.LUT R42, R42, 0xffff0000, RZ, 0xc0, !PT ;  /* 0xffff00002a2a7812 */ /* 0x000fe400078ec0ff */
[----:B------:R-:W-:Y:S01]  /*5d20*/  FFMA.FTZ R55, R40, R51, -R55 ;  /* 0x0000003328377223 */ /* 0x000fe20000010837 */
[----:B------:R-:W-:Y:S01]  /*5d30*/  LOP3.LUT R51, R50, 0xffff0000, RZ, 0xc0, !PT ;  /* 0xffff000032337812 */ /* 0x000fe200078ec0ff */
[----:B------:R-:W-:Y:S01]  /*5d40*/  FFMA.FTZ R61, R40, R48, R61 ;  /* 0x00000030283d7223 */ /* 0x000fe2000001003d */
[----:B------:R-:W-:-:S02]  /*5d50*/  F2FP.BF16.F32.PACK_AB R53, R53, R60 ;  /* 0x0000003c3535723e */ /* 0x000fc400000010ff */
[----:B------:R-:W-:Y:S01]  /*5d60*/  F2FP.BF16.F32.PACK_AB R37, R49, R37 ;  /* 0x000000253125723e */ /* 0x000fe200000010ff */
[C---:B------:R-:W-:Y:S01]  /*5d70*/  FMUL.FTZ R117, R54.reuse, R51 ;  /* 0x0000003336757220 */ /* 0x040fe20000410000 */
[----:B------:R-:W-:Y:S01]  /*5d80*/  FMUL.FTZ R54, R54, R63 ;  /* 0x0000003f36367220 */ /* 0x000fe20000410000 */
[----:B------:R-:W-:Y:S01]  /*5d90*/  F2FP.BF16.F32.PACK_AB R59, R41, R59 ;  /* 0x0000003b293b723e */ /* 0x000fe200000010ff */
[----:B------:R-:W-:Y:S02]  /*5da0*/  IMAD.MOV.U32 R41, RZ, RZ, R53 ;  /* 0x000000ffff297224 */ /* 0x000fe400078e0035 */
[C---:B------:R-:W-:Y:S01]  /*5db0*/  FFMA.FTZ R38, R42.reuse, R63, -R117 ;  /* 0x0000003f2a267223 */ /* 0x040fe20000010875 */
[----:B------:R-:W-:Y:S01]  /*5dc0*/  FFMA.FTZ R42, R42, R51, R54 ;  /* 0x000000332a2a7223 */ /* 0x000fe20000010036 */
[----:B------:R-:W-:Y:S01]  /*5dd0*/  F2FP.BF16.F32.PACK_AB R36, R43, R36 ;  /* 0x000000242b24723e */ /* 0x000fe200000010ff */
[----:B------:R-:W-:Y:S01]  /*5de0*/  IMAD.MOV.U32 R53, RZ, RZ, R59 ;  /* 0x000000ffff357224 */ /* 0x000fe200078e003b */
[----:B------:R-:W-:Y:S01]  /*5df0*/  F2FP.BF16.F32.PACK_AB R40, R39, R115 ;  /* 0x000000732728723e */ /* 0x000fe200000010ff */
[----:B------:R-:W-:Y:S01]  /*5e00*/  IMAD.MOV.U32 R43, RZ, RZ, R37 ;  /* 0x000000ffff2b7224 */ /* 0x000fe200078e0025 */
[----:B------:R-:W-:Y:S01]  /*5e10*/  F2FP.BF16.F32.PACK_AB R38, R38, R55 ;  /* 0x000000372626723e */ /* 0x000fe200000010ff */
[----:B------:R-:W-:Y:S01]  /*5e20*/  IMAD.MOV.U32 R55, RZ, RZ, R36 ;  /* 0x000000ffff377224 */ /* 0x000fe200078e0024 */
[----:B------:R-:W-:-:S02]  /*5e30*/  F2FP.BF16.F32.PACK_AB R54, R42, R61 ;  /* 0x0000003d2a36723e */ /* 0x000fc400000010ff */
[----:B------:R-:W-:Y:S01]  /*5e40*/  F2FP.BF16.F32.PACK_AB R52, R52, R116 ;  /* 0x000000743434723e */ /* 0x000fe200000010ff */
[----:B------:R-:W-:-:S07]  /*5e50*/  IMAD.MOV.U32 R42, RZ, RZ, R38 ;  /* 0x000000ffff2a7224 */ /* 0x000fce00078e0026 */
.L_x_359:
[----:B------:R-:W-:Y:S05]  /*5e60*/  BSYNC B2 ;  /* 0x0000000000027941 */ /* 0x000fea0003800000 */
.L_x_358:
[----:B------:R-:W-:-:S13]  /*5e70*/  ISETP.GE.AND P4, PT, R58, R111, PT ;  /* 0x0000006f3a00720c */ /* 0x000fda0003f86270 */
[--C-:B------:R-:W-:Y:S02]  /*5e80*/  @!P4 SHF.R.S32.HI R36, RZ, 0x1f, R58.reuse ;  /* 0x0000001fff24c819 */ /* 0x100fe4000001143a */
[----:B------:R-:W-:-:S04]  /*5e90*/  @!P4 IADD3 R58, P5, P6, R26, R96, R58 ;  /* 0x000000601a3ac210 */ /* 0x000fc80007ebe03a */
[----:B------:R-:W-:Y:S02]  /*5ea0*/  @!P4 IADD3.X R39, R0, R113, R36, P5, P6 ;  /* 0x000000710027c210 */ /* 0x000fe40002fec424 */
[----:B------:R-:W-:-:S04]  /*5eb0*/  LEA R36, P5, R56, R94, 0x1 ;  /* 0x0000005e38247211 */ /* 0x000fc800078a08ff */
[----:B------:R-:W-:Y:S02]  /*5ec0*/  LEA.HI.X R37, R56, R95, R57, 0x1, P5 ;  /* 0x0000005f38257211 */ /* 0x000fe400028f0c39 */
[----:B------:R-:W-:-:S03]  /*5ed0*/  @!P4 LEA R38, P5, R58, R94, 0x1 ;  /* 0x0000005e3a26c211 */ /* 0x000fc600078a08ff */
[----:B-1----:R3:W-:Y:S01]  /*5ee0*/  STG.E.128 desc[UR60][R36.64], R40 ;  /* 0x0000002824007986 */ /* 0x0027e2000c101d3c */
[----:B------:R-:W-:-:S05]  /*5ef0*/  @!P4 LEA.HI.X R39, R58, R95, R39, 0x1, P5 ;  /* 0x0000005f3a27c211 */ /* 0x000fca00028f0c27 */
[----:B--2---:R3:W-:Y:S04]  /*5f00*/  @!P4 STG.E.128 desc[UR60][R38.64], R52 ;  /* 0x000000342600c986 */ /* 0x0047e8000c101d3c */
.L_x_357:
[----:B------:R-:W-:Y:S05]  /*5f10*/  BSYNC B1 ;  /* 0x0000000000017941 */ /* 0x000fea0003800000 */
.L_x_356:
[----:B------:R-:W-:-:S13]  /*5f20*/  ISETP.NE.AND P4, PT, R12, RZ, PT ;  /* 0x000000ff0c00720c */ /* 0x000fda0003f85270 */
[----:B------:R-:W-:Y:S05]  /*5f30*/  @!P4 BRA `(.L_x_324) ;  /* 0x0000000800b8c947 */ /* 0x000fea0003800000 */
[----:B---3--:R-:W2:Y:S04]  /*5f40*/  LDL R36, [R1+0x4c] ;  /* 0x00004c0001247983 */ /* 0x008ea80000100800 */
[----:B------:R-:W1:Y:S04]  /*5f50*/  LDL R39, [R1+0x38] ;  /* 0x0000380001277983 */ /* 0x000e680000100800 */
[----:B------:R-:W3:Y:S04]  /*5f60*/  LDL R38, [R1+0x40] ;  /* 0x0000400001267983 */ /* 0x000ee80000100800 */
[----:B------:R-:W4:Y:S04]  /*5f70*/  LDL R37, [R1+0x3c] ;  /* 0x00003c0001257983 */ /* 0x000f280000100800 */
[----:B------:R-:W5:Y:S01]  /*5f80*/  LDL R50, [R1+0x34] ;  /* 0x0000340001327983 */ /* 0x000f620000100800 */
[----:B------:R-:W-:Y:S01]  /*5f90*/  BSSY B1, `(.L_x_360) ;  /* 0x000007c000017945 */ /* 0x000fe20003800000 */
[----:B--2---:R-:W-:-:S02]  /*5fa0*/  LOP3.LUT P6, RZ, R36, 0x1, RZ, 0xc0, !PT ;  /* 0x0000000124ff7812 */ /* 0x004fc400078cc0ff */
[----:B------:R-:W-:Y:S01]  /*5fb0*/  IADD3 R36, P4, P5, R26, R96, R9 ;  /* 0x000000601a247210 */ /* 0x000fe20007d9e009 */
[----:B-1----:R-:W-:Y:S02]  /*5fc0*/  IMAD.MOV.U32 R40, RZ, RZ, R39 ;  /* 0x000000ffff287224 */ /* 0x002fe400078e0027 */
[----:B---3--:R-:W-:Y:S01]  /*5fd0*/  IMAD.MOV.U32 R39, RZ, RZ, R38 ;  /* 0x000000ffff277224 */ /* 0x008fe200078e0026 */
[----:B------:R-:W-:Y:S01]  /*5fe0*/  SEL R114, R106, R114, !P6 ;  /* 0x000000726a727207 */ /* 0x000fe20007000000 */
[----:B----4-:R-:W-:Y:S01]  /*5ff0*/  IMAD.MOV.U32 R38, RZ, RZ, R37 ;  /* 0x000000ffff267224 */ /* 0x010fe200078e0025 */
[----:B------:R-:W-:Y:S02]  /*6000*/  IADD3.X R37, R0, R113, R98, P4, P5 ;  /* 0x0000007100257210 */ /* 0x000fe400027ea462 */
[----:B------:R-:W-:-:S04]  /*6010*/  LEA R48, P4, R36, R94, 0x1 ;  /* 0x0000005e24307211 */ /* 0x000fc800078808ff */
[----:B------:R-:W-:Y:S02]  /*6020*/  LEA.HI.X R49, R36, R95, R37, 0x1, P4 ;  /* 0x0000005f24317211 */ /* 0x000fe400020f0c25 */
[----:B------:R-:W-:-:S04]  /*6030*/  SHF.R.S32.HI R37, RZ, 0x1f, R114 ;  /* 0x0000001fff257819 */ /* 0x000fc80000011472 */
[----:B------:R-:W-:-:S04]  /*6040*/  LEA.HI R37, R37, R114, RZ, 0x4 ;  /* 0x0000007225257211 */ /* 0x000fc800078f20ff */
[----:B------:R-:W-:-:S04]  /*6050*/  SHF.R.S32.HI R36, RZ, 0x4, R37 ;  /* 0x00000004ff247819 */ /* 0x000fc80000011425 */
[----:B------:R-:W-:-:S04]  /*6060*/  LEA.HI.SX32 R36, R7, R36, 0x1d ;  /* 0x0000002407247211 */ /* 0x000fc800078feaff */
[----:B------:R-:W-:Y:S01]  /*6070*/  SHF.R.S32.HI R37, RZ, 0x1f, R36 ;  /* 0x0000001fff257819 */ /* 0x000fe20000011424 */
[----:B------:R-:W-:-:S03]  /*6080*/  IMAD.SHL.U32 R51, R36, 0x8, RZ ;  /* 0x0000000824337824 */ /* 0x000fc600078e00ff */
[----:B------:R-:W-:Y:S02]  /*6090*/  LEA.HI R37, R37, R36, RZ, 0x2 ;  /* 0x0000002425257211 */ /* 0x000fe400078f10ff */
[----:B------:R-:W-:Y:S02]  /*60a0*/  LOP3.LUT R36, R40, 0x18, R51, 0xf8, !PT ;  /* 0x0000001828247812 */ /* 0x000fe400078ef833 */
[----:B------:R-:W-:Y:S02]  /*60b0*/  SHF.R.S32.HI R37, RZ, 0x2, R37 ;  /* 0x00000002ff257819 */ /* 0x000fe40000011425 */
[----:B------:R-:W-:-:S03]  /*60c0*/  LOP3.LUT R36, R36, R38, RZ, 0x3c, !PT ;  /* 0x0000002624247212 */ /* 0x000fc600078e3cff */
[----:B------:R-:W-:-:S04]  /*60d0*/  IMAD R37, R37, 0x1200, R39 ;  /* 0x0000120025257824 */ /* 0x000fc800078e0227 */
        /* <DEDUP_REMOVED lines=9> */
[----:B------:R-:W-:Y:S01]  /*6170*/  SHF.R.U64 R53, R32, 0x10, R33 ;  /* 0x0000001020357819 */ /* 0x000fe20000001221 */
[----:B--2---:R-:W-:Y:S01]  /*6180*/  IMAD.U32 R52, R41, 0x10000, RZ ;  /* 0x0001000029347824 */ /* 0x004fe200078e00ff */
[--C-:B------:R-:W-:Y:S01]  /*6190*/  SHF.R.U64 R32, R34, 0x10, R35.reuse ;  /* 0x0000001022207819 */ /* 0x100fe20000001223 */
[----:B------:R-:W-:Y:S01]  /*61a0*/  IMAD.U32 R58, R43, 0x10000, RZ ;  /* 0x000100002b3a7824 */ /* 0x000fe200078e00ff */
[----:B------:R-:W-:Y:S01]  /*61b0*/  SHF.R.U32.HI R34, RZ, 0x10, R35 ;  /* 0x00000010ff227819 */ /* 0x000fe20000011623 */
[----:B-1----:R-:W-:Y:S01]  /*61c0*/  IMAD.U32 R56, R39, 0x10000, RZ ;  /* 0x0001000027387824 */ /* 0x002fe200078e00ff */
[--C-:B------:R-:W-:Y:S01]  /*61d0*/  SHF.R.U64 R35, R44, 0x10, R45.reuse ;  /* 0x000000102c237819 */ /* 0x100fe2000000122d */
[----:B------:R-:W-:Y:S01]  /*61e0*/  IMAD.U32 R55, R38, 0x10000, RZ ;  /* 0x0001000026377824 */ /* 0x000fe200078e00ff */
[----:B------:R-:W-:Y:S02]  /*61f0*/  SHF.R.U32.HI R45, RZ, 0x10, R45 ;  /* 0x00000010ff2d7819 */ /* 0x000fe4000001162d */
[----:B------:R-:W-:-:S02]  /*6200*/  SHF.R.U32.HI R33, RZ, 0x10, R33 ;  /* 0x00000010ff217819 */ /* 0x000fc40000011621 */
[----:B------:R-:W-:Y:S02]  /*6210*/  PRMT R53, R122, 0x5410, R53 ;  /* 0x000054107a357816 */ /* 0x000fe40000000035 */
[----:B------:R-:W-:Y:S02]  /*6220*/  PRMT R59, R124, 0x5432, R45 ;  /* 0x000054327c3b7816 */ /* 0x000fe4000000002d */
[----:B------:R-:W-:Y:S02]  /*6230*/  PRMT R122, R122, 0x5432, R33 ;  /* 0x000054327a7a7816 */ /* 0x000fe40000000021 */
[--C-:B------:R-:W-:Y:S01]  /*6240*/  SHF.R.U64 R44, R46, 0x10, R47.reuse ;  /* 0x000000102e2c7819 */ /* 0x100fe2000000122f */
[----:B------:R-:W-:Y:S01]  /*6250*/  IMAD.U32 R45, R59, 0x10000, RZ ;  /* 0x000100003b2d7824 */ /* 0x000fe200078e00ff */
[----:B------:R-:W-:Y:S01]  /*6260*/  SHF.R.U32.HI R46, RZ, 0x10, R47 ;  /* 0x00000010ff2e7819 */ /* 0x000fe2000001162f */
[----:B------:R-:W-:Y:S01]  /*6270*/  IMAD.U32 R33, R122, 0x10000, RZ ;  /* 0x000100007a217824 */ /* 0x000fe200078e00ff */
[----:B------:R-:W-:Y:S01]  /*6280*/  PRMT R124, R124, 0x5410, R35 ;  /* 0x000054107c7c7816 */ /* 0x000fe20000000023 */
[----:B------:R-:W-:Y:S01]  /*6290*/  IMAD.U32 R47, R37, 0x10000, RZ ;  /* 0x00010000252f7824 */ /* 0x000fe200078e00ff */
[----:B------:R-:W-:Y:S01]  /*62a0*/  LOP3.LUT R54, R41, 0xffff0000, RZ, 0xc0, !PT ;  /* 0xffff000029367812 */ /* 0x000fe200078ec0ff */
[C---:B------:R-:W-:Y:S01]  /*62b0*/  FMUL.FTZ R60, R52.reuse, R45 ;  /* 0x0000002d343c7220 */ /* 0x040fe20000410000 */
[----:B------:R-:W-:Y:S01]  /*62c0*/  PRMT R44, R123, 0x5410, R44 ;  /* 0x000054107b2c7816 */ /* 0x000fe2000000002c */
[-C--:B------:R-:W-:Y:S01]  /*62d0*/  FMUL.FTZ R52, R52, R33.reuse ;  /* 0x0000002134347220 */ /* 0x080fe20000410000 */
[----:B------:R-:W-:Y:S01]  /*62e0*/  LOP3.LUT R35, R59, 0xffff0000, RZ, 0xc0, !PT ;  /* 0xffff00003b237812 */ /* 0x000fe200078ec0ff */
[----:B------:R-:W-:Y:S01]  /*62f0*/  FFMA.FTZ R33, R47, R33, -R60 ;  /* 0x000000212f217223 */ /* 0x000fe2000001083c */
[----:B------:R-:W-:Y:S01]  /*6300*/  PRMT R123, R123, 0x5432, R46 ;  /* 0x000054327b7b7816 */ /* 0x000fe2000000002e */
[----:B------:R-:W-:Y:S01]  /*6310*/  FFMA.FTZ R47, R47, R45, R52 ;  /* 0x0000002d2f2f7223 */ /* 0x000fe20000010034 */
[----:B------:R-:W-:Y:S01]  /*6320*/  PRMT R34, R121, 0x5432, R34 ;  /* 0x0000543279227816 */ /* 0x000fe20000000022 */
[----:B------:R-:W-:Y:S01]  /*6330*/  FMUL.FTZ R63, R54, R35 ;  /* 0x00000023363f7220 */ /* 0x000fe20000410000 */
[----:B------:R-:W-:Y:S01]  /*6340*/  LOP3.LUT R50, R37, 0xffff0000, RZ, 0xc0, !PT ;  /* 0xffff000025327812 */ /* 0x000fe200078ec0ff */
[----:B------:R-:W-:Y:S01]  /*6350*/  IMAD.U32 R61, R123, 0x10000, RZ ;  /* 0x000100007b3d7824 */ /* 0x000fe200078e00ff */
[----:B------:R-:W-:Y:S01]  /*6360*/  LOP3.LUT R59, R122, 0xffff0000, RZ, 0xc0, !PT ;  /* 0xffff00007a3b7812 */ /* 0x000fe200078ec0ff */
[----:B------:R-:W-:Y:S01]  /*6370*/  IMAD.U32 R45, R34, 0x10000, RZ ;  /* 0x00010000222d7824 */ /* 0x000fe200078e00ff */
[----:B------:R-:W-:Y:S01]  /*6380*/  LOP3.LUT R43, R43, 0xffff0000, RZ, 0xc0, !PT ;  /* 0xffff00002b2b7812 */ /* 0x000fe200078ec0ff */
[----:B------:R-:W-:Y:S01]  /*6390*/  IMAD.U32 R41, R40, 0x10000, RZ ;  /* 0x0001000028297824 */ /* 0x000fe200078e00ff */
[----:B------:R-:W-:Y:S01]  /*63a0*/  LOP3.LUT R52, R123, 0xffff0000, RZ, 0xc0, !PT ;  /* 0xffff00007b347812 */ /* 0x000fe200078ec0ff */
[-C--:B------:R-:W-:Y:S01]  /*63b0*/  FMUL.FTZ R105, R54, R59.reuse ;  /* 0x0000003b36697220 */ /* 0x080fe20000410000 */
[----:B------:R-:W-:Y:S01]  /*63c0*/  FFMA.FTZ R46, R50, R59, -R63 ;  /* 0x0000003b322e7223 */ /* 0x000fe2000001083f */
[C---:B------:R-:W-:Y:S01]  /*63d0*/  FMUL.FTZ R59, R58.reuse, R61 ;  /* 0x0000003d3a3b7220 */ /* 0x040fe20000410000 */
[----:B------:R-:W-:Y:S01]  /*63e0*/  FMUL.FTZ R58, R58, R45 ;  /* 0x0000002d3a3a7220 */ /* 0x000fe20000410000 */
[----:B------:R-:W-:Y:S01]  /*63f0*/  FFMA.FTZ R50, R50, R35, R105 ;  /* 0x0000002332327223 */ /* 0x000fe20000010069 */
[----:B------:R-:W-:Y:S01]  /*6400*/  LOP3.LUT R34, R34, 0xffff0000, RZ, 0xc0, !PT ;  /* 0xffff000022227812 */ /* 0x000fe200078ec0ff */
[C---:B------:R-:W-:Y:S01]  /*6410*/  FFMA.FTZ R35, R56.reuse, R45, -R59 ;  /* 0x0000002d38237223 */ /* 0x040fe2000001083b */
[----:B------:R-:W-:Y:S01]  /*6420*/  LOP3.LUT R39, R39, 0xffff0000, RZ, 0xc0, !PT ;  /* 0xffff000027277812 */ /* 0x000fe200078ec0ff */
[----:B------:R-:W-:Y:S01]  /*6430*/  FFMA.FTZ R56, R56, R61, R58 ;  /* 0x0000003d38387223 */ /* 0x000fe2000001003a */
[----:B------:R-:W-:Y:S01]  /*6440*/  FMUL.FTZ R60, R43, R52 ;  /* 0x000000342b3c7220 */ /* 0x000fe20000410000 */
[----:B------:R-:W-:-:S02]  /*6450*/  IMAD.U32 R58, R124, 0x10000, RZ ;  /* 0x000100007c3a7824 */ /* 0x000fc400078e00ff */
[-C--:B------:R-:W-:Y:S01]  /*6460*/  FMUL.FTZ R62, R43, R34.reuse ;  /* 0x000000222b3e7220 */ /* 0x080fe20000410000 */
[----:B------:R-:W-:Y:S02]  /*6470*/  IMAD.U32 R54, R53, 0x10000, RZ ;  /* 0x0001000035367824 */ /* 0x000fe400078e00ff */
[----:B------:R-:W-:Y:S01]  /*6480*/  FFMA.FTZ R34, R39, R34, -R60 ;  /* 0x0000002227227223 */ /* 0x000fe2000001083c */
[----:B------:R-:W-:Y:S02]  /*6490*/  IMAD.U32 R37, R36, 0x10000, RZ ;  /* 0x0001000024257824 */ /* 0x000fe400078e00ff */
[C---:B------:R-:W-:Y:S01]  /*64a0*/  FMUL.FTZ R60, R41.reuse, R58 ;  /* 0x0000003a293c7220 */ /* 0x040fe20000410000 */
[----:B------:R-:W-:Y:S01]  /*64b0*/  FMUL.FTZ R45, R41, R54 ;  /* 0x00000036292d7220 */ /* 0x000fe20000410000 */
[----:B------:R-:W-:Y:S01]  /*64c0*/  LOP3.LUT R40, R40, 0xffff0000, RZ, 0xc0, !PT ;  /* 0xffff000028287812 */ /* 0x000fe200078ec0ff */
[----:B------:R-:W-:Y:S01]  /*64d0*/  FFMA.FTZ R39, R39, R52, R62 ;  /* 0x0000003427277223 */ /* 0x000fe2000001003e */
[----:B------:R-:W-:Y:S01]  /*64e0*/  LOP3.LUT R43, R124, 0xffff0000, RZ, 0xc0, !PT ;  /* 0xffff00007c2b7812 */ /* 0x000fe200078ec0ff */
[----:B------:R-:W-:Y:S01]  /*64f0*/  FFMA.FTZ R41, R37, R54, -R60 ;  /* 0x0000003625297223 */ /* 0x000fe2000001083c */
[----:B------:R-:W-:Y:S01]  /*6500*/  LOP3.LUT R53, R53, 0xffff0000, RZ, 0xc0, !PT ;  /* 0xffff000035357812 */ /* 0x000fe200078ec0ff */
[----:B------:R-:W-:Y:S01]  /*6510*/  FFMA.FTZ R37, R37, R58, R45 ;  /* 0x0000003a25257223 */ /* 0x000fe2000001002d */
[----:B------:R-:W-:Y:S01]  /*6520*/  LOP3.LUT R57, R38, 0xffff0000, RZ, 0xc0, !PT ;  /* 0xffff000026397812 */ /* 0x000fe200078ec0ff */
[----:B------:R-:W-:Y:S01]  /*6530*/  IMAD.U32 R38, R42, 0x10000, RZ ;  /* 0x000100002a267824 */ /* 0x000fe200078e00ff */
[----:B------:R-:W-:Y:S01]  /*6540*/  PRMT R32, R121, 0x5410, R32 ;  /* 0x0000541079207816 */ /* 0x000fe20000000020 */
[----:B------:R-:W-:Y:S01]  /*6550*/  IMAD.U32 R45, R44, 0x10000, RZ ;  /* 0x000100002c2d7824 */ /* 0x000fe200078e00ff */
[----:B------:R-:W-:Y:S01]  /*6560*/  LOP3.LUT R42, R42, 0xffff0000, RZ, 0xc0, !PT ;  /* 0xffff00002a2a7812 */ /* 0x000fe200078ec0ff */
[----:B------:R-:W-:Y:S01]  /*6570*/  FMUL.FTZ R59, R40, R43 ;  /* 0x0000002b283b7220 */ /* 0x000fe20000410000 */
[----:B------:R-:W-:Y:S01]  /*6580*/  LOP3.LUT R44, R44, 0xffff0000, RZ, 0xc0, !PT ;  /* 0xffff00002c2c7812 */ /* 0x000fe200078ec0ff */
[----:B------:R-:W-:Y:S01]  /*6590*/  FMUL.FTZ R61, R40, R53 ;  /* 0x00000035283d7220 */ /* 0x000fe20000410000 */
[----:B------:R-:W-:Y:S01]  /*65a0*/  LOP3.LUT R36, R36, 0xffff0000, RZ, 0xc0, !PT ;  /* 0xffff000024247812 */ /* 0x000fe200078ec0ff */
[C---:B------:R-:W-:Y:S01]  /*65b0*/  IMAD.U32 R40, R32.reuse, 0x10000, RZ ;  /* 0x0001000020287824 */ /* 0x040fe200078e00ff */
[----:B------:R-:W-:Y:S01]  /*65c0*/  LOP3.LUT R32, R32, 0xffff0000, RZ, 0xc0, !PT ;  /* 0xffff000020207812 */ /* 0x000fe200078ec0ff */
[----:B------:R-:W-:Y:S01]  /*65d0*/  FMUL.FTZ R54, R38, R45 ;  /* 0x0000002d26367220 */ /* 0x000fe20000410000 */
[----:B------:R-:W-:Y:S01]  /*65e0*/  FMUL.FTZ R58, R42, R44 ;  /* 0x0000002c2a3a7220 */ /* 0x000fe20000410000 */
[C---:B------:R-:W-:Y:S01]  /*65f0*/  FFMA.FTZ R52, R36.reuse, R53, -R59 ;  /* 0x0000003524347223 */ /* 0x040fe2000001083b */
[----:B------:R-:W-:Y:S01]  /*6600*/  FFMA.FTZ R36, R36, R43, R61 ;  /* 0x0000002b24247223 */ /* 0x000fe2000001003d */
[----:B------:R-:W-:Y:S01]  /*6610*/  FMUL.FTZ R38, R38, R40 ;  /* 0x0000002826267220 */ /* 0x000fe20000410000 */
[----:B------:R-:W-:Y:S01]  /*6620*/  FMUL.FTZ R53, R42, R32 ;  /* 0x000000202a357220 */ /* 0x000fe20000410000 */
[----:B------:R-:W-:Y:S01]  /*6630*/  FFMA.FTZ R54, R55, R40, -R54 ;  /* 0x0000002837367223 */ /* 0x000fe20000010836 */
[----:B------:R-:W-:Y:S01]  /*6640*/  FFMA.FTZ R43, R57, R32, -R58 ;  /* 0x00000020392b7223 */ /* 0x000fe2000001083a */
[----:B------:R-:W-:Y:S01]  /*6650*/  FFMA.FTZ R38, R55, R45, R38 ;  /* 0x0000002d37267223 */ /* 0x000fe20000010026 */
[----:B------:R-:W-:Y:S01]  /*6660*/  FFMA.FTZ R53, R57, R44, R53 ;  /* 0x0000002c39357223 */ /* 0x000fe20000010035 */
[----:B------:R-:W-:-:S02]  /*6670*/  F2FP.BF16.F32.PACK_AB R33, R46, R33 ;  /* 0x000000212e21723e */ /* 0x000fc400000010ff */
[----:B------:R-:W-:Y:S02]  /*6680*/  F2FP.BF16.F32.PACK_AB R43, R43, R54 ;  /* 0x000000362b2b723e */ /* 0x000fe400000010ff */
[----:B------:R-:W-:Y:S02]  /*6690*/  F2FP.BF16.F32.PACK_AB R34, R34, R35 ;  /* 0x000000232222723e */ /* 0x000fe400000010ff */
[----:B------:R-:W-:Y:S02]  /*66a0*/  F2FP.BF16.F32.PACK_AB R47, R50, R47 ;  /* 0x0000002f322f723e */ /* 0x000fe400000010ff */
[----:B------:R-:W-:Y:S01]  /*66b0*/  F2FP.BF16.F32.PACK_AB R56, R39, R56 ;  /* 0x000000382738723e */ /* 0x000fe200000010ff */
[----:B------:R-:W-:Y:S01]  /*66c0*/  IMAD.MOV.U32 R39, RZ, RZ, R34 ;  /* 0x000000ffff277224 */ /* 0x000fe200078e0022 */
[----:B------:R-:W-:Y:S01]  /*66d0*/  F2FP.BF16.F32.PACK_AB R32, R52, R41 ;  /* 0x000000293420723e */ /* 0x000fe200000010ff */
[----:B------:R-:W-:Y:S01]  /*66e0*/  IMAD.MOV.U32 R41, RZ, RZ, R47 ;  /* 0x000000ffff297224 */ /* 0x000fe200078e002f */
[----:B------:R-:W-:Y:S01]  /*66f0*/  F2FP.BF16.F32.PACK_AB R42, R53, R38 ;  /* 0x00000026352a723e */ /* 0x000fe200000010ff */
[----:B------:R-:W-:Y:S01]  /*6700*/  IMAD.MOV.U32 R38, RZ, RZ, R43 ;  /* 0x000000ffff267224 */ /* 0x000fe200078e002b */
[----:B------:R-:W-:Y:S01]  /*6710*/  F2FP.BF16.F32.PACK_AB R40, R36, R37 ;  /* 0x000000252428723e */ /* 0x000fe200000010ff */
[----:B------:R-:W-:-:S02]  /*6720*/  IMAD.MOV.U32 R36, RZ, RZ, R32 ;  /* 0x000000ffff247224 */ /* 0x000fc400078e0020 */
[----:B------:R-:W-:Y:S02]  /*6730*/  IMAD.MOV.U32 R37, RZ, RZ, R33 ;  /* 0x000000ffff257224 */ /* 0x000fe400078e0021 */
[----:B------:R-:W-:-:S07]  /*6740*/  IMAD.MOV.U32 R43, RZ, RZ, R56 ;  /* 0x000000ffff2b7224 */ /* 0x000fce00078e0038 */
.L_x_361:
[----:B------:R-:W-:Y:S05]  /*6750*/  BSYNC B1 ;  /* 0x0000000000017941 */ /* 0x000fea0003800000 */
.L_x_360:
[----:B-1----:R4:W-:Y:S01]  /*6760*/  STG.E.128 desc[UR60][R48.64], R36 ;  /* 0x0000002430007986 */ /* 0x0029e2000c101d3c */
[----:B------:R-:W-:-:S13]  /*6770*/  ISETP.GE.AND P4, PT, R51, R111, PT ;  /* 0x0000006f3300720c */ /* 0x000fda0003f86270 */
[----:B------:R-:W-:Y:S05]  /*6780*/  @P4 BRA `(.L_x_324) ;  /* 0x0000000000a44947 */ /* 0x000fea0003800000 */
[--C-:B------:R-:W-:Y:S02]  /*6790*/  SHF.R.S32.HI R32, RZ, 0x1f, R51.reuse ;  /* 0x0000001fff207819 */ /* 0x100fe40000011433 */
[----:B------:R-:W-:-:S04]  /*67a0*/  IADD3 R51, P4, P5, R26, R96, R51 ;  /* 0x000000601a337210 */ /* 0x000fc80007d9e033 */
[----:B------:R-:W-:Y:S02]  /*67b0*/  IADD3.X R32, R0, R113, R32, P4, P5 ;  /* 0x0000007100207210 */ /* 0x000fe400027ea420 */
[----:B------:R-:W-:-:S04]  /*67c0*/  LEA R94, P4, R51, R94, 0x1 ;  /* 0x0000005e335e7211 */ /* 0x000fc800078808ff */
[----:B------:R-:W-:-:S05]  /*67d0*/  LEA.HI.X R95, R51, R95, R32, 0x1, P4 ;  /* 0x0000005f335f7211 */ /* 0x000fca00020f0c20 */
[----:B--2---:R1:W-:Y:S01]  /*67e0*/  STG.E.128 desc[UR60][R94.64], R40 ;  /* 0x000000285e007986 */ /* 0x0043e2000c101d3c */
[----:B------:R-:W-:Y:S05]  /*67f0*/  BRA `(.L_x_324) ;  /* 0x0000000000887947 */ /* 0x000fea0003800000 */
.L_x_317:
[----:B------:R-:W2:Y:S02]  /*6800*/  LDL R32, [R1+0x48] ;  /* 0x0000480001207983 */ /* 0x000ea40000100800 */
[----:B--2---:R-:W-:-:S13]  /*6810*/  R2UR UR4, R32 ;  /* 0x00000000200472ca */ /* 0x004fda00000e0000 */
[----:B------:R-:W-:-:S06]  /*6820*/  UISETP.NE.AND UP0, UPT, UR4, 0x3, UPT ;  /* 0x000000030400788c */ /* 0x000fcc000bf05270 */
[----:B------:R-:W-:-:S13]  /*6830*/  PLOP3.LUT P3, PT, PT, PT, UP0, 0x80, 0x0 ;  /* 0x000000000000781c */ /* 0x000fda0003f6f008 */
[----:B------:R-:W-:Y:S05]  /*6840*/  @!P3 BRA `(.L_x_362) ;  /* 0x000000000004b947 */ /* 0x000fea0003800000 */
[----:B------:R-:W-:Y:S01]  /*6850*/  BPT.TRAP 0x1 ;  /* 0x000000040000795c */ /* 0x000fe20000300000 */
.L_x_362:
[----:B------:R-:W-:Y:S01]  /*6860*/  IMAD R20, R19, 0x8, R18 ;  /* 0x0000000813147824 */ /* 0x000fe200078e0212 */
[----:B------:R-:W-:Y:S01]  /*6870*/  SHF.L.U32 R89, R147, 0x1f, RZ ;  /* 0x0000001f93597819 */ /* 0x000fe200000006ff */
[----:B------:R-:W-:Y:S01]  /*6880*/  IMAD R88, R24, -0x90, R2 ;  /* 0xffffff7018587824 */ /* 0x000fe200078e0202 */
[----:B------:R-:W-:Y:S02]  /*6890*/  BSSY B1, `(.L_x_363) ;  /* 0x0000004000017945 */ /* 0x000fe40003800000 */
[----:B------:R-:W0:Y:S02]  /*68a0*/  SYNCS.PHASECHK.TRANS64.TRYWAIT P4, [R20+URZ+0x31c90], R89 ;  /* 0x031c9059140075a7 */ /* 0x000e24000808017f */
[----:B------:R-:W-:Y:S01]  /*68b0*/  VIMNMX R88, R88, 0x90, PT ;  /* 0x0000009058587848 */ /* 0x000fe20003fe0100 */
[----:B0-----:R-:W-:Y:S06]  /*68c0*/  @!P4 BRA `(.L_x_364) ;  /* 0x0000015c00dcc947 */ /* 0x001fec0003800000 */
.L_x_551:
[----:B------:R-:W-:Y:S05]  /*68d0*/  BSYNC B1 ;  /* 0x0000000000017941 */ /* 0x000fea0003800000 */
.L_x_363:
[----:B------:R-:W-:-:S13]  /*68e0*/  ISETP.GE.AND P4, PT, R23, R88, PT ;  /* 0x000000581700720c */ /* 0x000fda0003f86270 */
[----:B------:R-:W-:Y:S05]  /*68f0*/  @P4 BRA `(.L_x_324) ;  /* 0x0000000000484947 */ /* 0x000fea0003800000 */
[----:B------:R-:W-:-:S13]  /*6900*/  ISETP.NE.AND P4, PT, R10, RZ, PT ;  /* 0x000000ff0a00720c */ /* 0x000fda0003f85270 */
[----:B------:R-:W1:Y:S04]  /*6910*/  @P4 LDS.128 R32, [R81+0x16800] ;  /* 0x0168000051204984 */ /* 0x000e680000000c00 */
[----:B-1----:R-:W-:Y:S01]  /*6920*/  @P4 STG.E.128 desc[UR60][R36.64], R32 ;  /* 0x0000002024004986 */ /* 0x002fe2000c101d3c */
        /* <DEDUP_REMOVED lines=14> */
[----:B-1----:R1:W-:Y:S02]  /*6a10*/  @P4 STG.E.128 desc[UR60][R36.64+0xa0], R32 ;  /* 0x0000a02024004986 */ /* 0x0023e4000c101d3c */
.L_x_324:
[----:B------:R-:W-:Y:S05]  /*6a20*/  BSYNC B0 ;  /* 0x0000000000007941 */ /* 0x000fea0003800000 */
.L_x_316:
[----:B-1234-:R-:W1:Y:S01]  /*6a30*/  S2R R32, SR_TID.X ;  /* 0x0000000000207919 */ /* 0x01ee620000002100 */
[----:B------:R-:W-:Y:S01]  /*6a40*/  @!PT LDS RZ, [RZ] ;  /* 0x00000000fffff984 */ /* 0x000fe20000000800 */
[----:B------:R-:W-:Y:S01]  /*6a50*/  @!PT LDS RZ, [RZ] ;  /* 0x00000000fffff984 */ /* 0x000fe20000000800 */
[----:B------:R-:W-:Y:S01]  /*6a60*/  @!PT LDS RZ, [RZ] ;  /* 0x00000000fffff984 */ /* 0x000fe20000000800 */
[----:B------:R-:W-:Y:S01]  /*6a70*/  @!PT LDS RZ, [RZ] ;  /* 0x00000000fffff984 */ /* 0x000fe20000000800 */
[----:B------:R2:W-:Y:S06]  /*6a80*/  MEMBAR.ALL.CTA ;  /* 0x0000000000007992 */ /* 0x0005ec0000008000 */
[----:B--2---:R-:W2:Y:S01]  /*6a90*/  FENCE.VIEW.ASYNC.S ;  /* 0x00000000000073c6 */ /* 0x004ea20000000000 */
[----:B------:R-:W-:Y:S05]  /*6aa0*/  WARPSYNC.ALL ;  /* 0x0000000000007948 */ /* 0x000fea0003800000 */
[----:B------:R-:W-:Y:S01]  /*6ab0*/  BSSY B0, `(.L_x_365) ;  /* 0x0000009000007945 */ /* 0x000fe20003800000 */
[----:B-1----:R-:W-:Y:S01]  /*6ac0*/  LOP3.LUT R32, R32, 0x7f, RZ, 0xc0, !PT ;  /* 0x0000007f20207812 */ /* 0x002fe200078ec0ff */
[----:B--2---:R1:W-:Y:S03]  /*6ad0*/  BAR.SYNC.DEFER_BLOCKING R110, 0x80 ;  /* 0x0002006e0000751d */ /* 0x0043e60000010000 */
[----:B------:R-:W-:-:S13]  /*6ae0*/  ISETP.NE.AND P4, PT, R32, RZ, PT ;  /* 0x000000ff2000720c */ /* 0x000fda0003f85270 */
[----:B------:R-:W-:-:S05]  /*6af0*/  @!P4 VIADD R32, R20, 0x31ca0 ;  /* 0x00031ca01420c836 */ /* 0x000fca0000000000 */
[----:B------:R-:W-:-:S04]  /*6b00*/  @!P4 PRMT R32, RZ, 0x654, R32 ;  /* 0x00000654ff20c816 */ /* 0x000fc80000000020 */
[----:B------:R1:W-:Y:S01]  /*6b10*/  @!P4 SYNCS.ARRIVE.TRANS64.RED.A1T0 RZ, [R32+URZ], RZ ;  /* 0x000000ff20ffc9a7 */ /* 0x0003e2000810043f */
[----:B------:R-:W-:Y:S05]  /*6b20*/  @!P3 BRA `(.L_x_366) ;  /* 0x000000000004b947 */ /* 0x000fea0003800000 */
[----:B------:R-:W-:Y:S01]  /*6b30*/  BPT.TRAP 0x1 ;  /* 0x000000040000795c */ /* 0x000fe20000300000 */
.L_x_366:
[----:B------:R-:W-:Y:S05]  /*6b40*/  BSYNC B0 ;  /* 0x0000000000007941 */ /* 0x000fea0003800000 */
.L_x_365:
[----:B------:R-:W2:Y:S01]  /*6b50*/  SYNCS.PHASECHK.TRANS64.TRYWAIT P3, [R20+URZ+0x31cb0], R89 ;  /* 0x031cb059140075a7 */ /* 0x000ea2000806017f */
[----:B------:R-:W-:Y:S04]  /*6b60*/  BSSY B0, `(.L_x_367) ;  /* 0x0000002000007945 */ /* 0x000fe80003800000 */
[----:B--2---:R-:W-:Y:S05]  /*6b70*/  @!P3 BRA `(.L_x_368) ;  /* 0x0000015c0044b947 */ /* 0x004fea0003800000 */
.L_x_552:
[----:B------:R-:W-:Y:S05]  /*6b80*/  BSYNC B0 ;  /* 0x0000000000007941 */ /* 0x000fea0003800000 */
.L_x_367:
[----:B------:R-:W-:Y:S01]  /*6b90*/  ISETP.GE.AND P3, PT, R23, R88, PT ;  /* 0x000000581700720c */ /* 0x000fe20003f66270 */
[----:B------:R-:W-:-:S12]  /*6ba0*/  BSSY B0, `(.L_x_369) ;  /* 0x0000022000007945 */ /* 0x000fd80003800000 */
[----:B------:R-:W-:Y:S05]  /*6bb0*/  @P3 BRA `(.L_x_370) ;  /* 0x0000000000803947 */ /* 0x000fea0003800000 */
[----:B------:R-:W3:Y:S04]  /*6bc0*/  LDL R39, [R1+0x34] ;  /* 0x0000340001277983 */ /* 0x000ee80000100800 */
[----:B------:R-:W4:Y:S01]  /*6bd0*/  LDL R38, [R1+0x2c] ;  /* 0x00002c0001267983 */ /* 0x000f220000100800 */
[----:B------:R-:W-:Y:S01]  /*6be0*/  IMAD.WIDE R34, R24, 0x90, R76 ;  /* 0x0000009018227825 */ /* 0x000fe200078e024c */
[----:B------:R-:W-:-:S03]  /*6bf0*/  ULDC.64 UR4, c[0x0][0x318] ;  /* 0x0000c60000047ab9 */ /* 0x000fc60000000a00 */
[----:B------:R-:W-:Y:S02]  /*6c00*/  IMAD R35, R35, UR4, RZ ;  /* 0x0000000423237c24 */ /* 0x000fe4000f8e02ff */
[----:B-1----:R-:W-:Y:S02]  /*6c10*/  IMAD.MOV.U32 R32, RZ, RZ, R28 ;  /* 0x000000ffff207224 */ /* 0x002fe400078e001c */
[----:B------:R-:W-:Y:S02]  /*6c20*/  IMAD.MOV.U32 R33, RZ, RZ, R86 ;  /* 0x000000ffff217224 */ /* 0x000fe400078e0056 */
[C---:B------:R-:W-:Y:S02]  /*6c30*/  IMAD R35, R34.reuse, UR5, R35 ;  /* 0x0000000522237c24 */ /* 0x040fe4000f8e0223 */
[----:B------:R-:W-:Y:S01]  /*6c40*/  IMAD.WIDE.U32 R32, R34, UR4, R32 ;  /* 0x0000000422207c25 */ /* 0x000fe2000f8e0020 */
[----:B------:R-:W-:-:S03]  /*6c50*/  ULDC.64 UR4, c[0x0][0x308] ;  /* 0x0000c20000047ab9 */ /* 0x000fc60000000a00 */
[----:B------:R-:W-:Y:S01]  /*6c60*/  IMAD.IADD R33, R33, 0x1, R35 ;  /* 0x0000000121217824 */ /* 0x000fe200078e0223 */
[----:B------:R-:W-:Y:S01]  /*6c70*/  LEA R36, P3, R32, UR4, 0x1 ;  /* 0x0000000420247c11 */ /* 0x000fe2000f8608ff */
[----:B------:R-:W-:-:S03]  /*6c80*/  ULDC UR4, c[0x0][0x2e4] ;  /* 0x0000b90000047ab9 */ /* 0x000fc60000000800 */
[----:B------:R-:W-:Y:S02]  /*6c90*/  LEA.HI.X R37, R32, UR5, R33, 0x1, P3 ;  /* 0x0000000520257c11 */ /* 0x000fe400098f0c21 */
[----:B------:R-:W-:-:S13]  /*6ca0*/  ISETP.GE.AND P3, PT, R144, UR4, PT ;  /* 0x0000000490007c0c */ /* 0x000fda000bf66270 */
[----:B------:R-:W1:Y:S04]  /*6cb0*/  @!P3 LDS.128 R32, [R81] ;  /* 0x000000005120b984 */ /* 0x000e680000000c00 */
[----:B-1----:R-:W-:Y:S01]  /*6cc0*/  @!P3 STG.E.128 desc[UR60][R36.64], R32 ;  /* 0x000000202400b986 */ /* 0x002fe2000c101d3c */
[----:B---3--:R-:W-:-:S13]  /*6cd0*/  ISETP.GE.AND P3, PT, R39, UR4, PT ;  /* 0x0000000427007c0c */ /* 0x008fda000bf66270 */
[----:B------:R-:W1:Y:S04]  /*6ce0*/  @!P3 LDS.128 R32, [R81+0x2400] ;  /* 0x002400005120b984 */ /* 0x000e680000000c00 */
[----:B-1----:R-:W-:Y:S01]  /*6cf0*/  @!P3 STG.E.128 desc[UR60][R36.64+0x40], R32 ;  /* 0x000040202400b986 */ /* 0x002fe2000c101d3c */
[----:B------:R-:W-:-:S13]  /*6d00*/  ISETP.GE.AND P3, PT, R4, UR4, PT ;  /* 0x0000000404007c0c */ /* 0x000fda000bf66270 */
[----:B------:R-:W1:Y:S04]  /*6d10*/  @!P3 LDS.128 R32, [R81+0x4800] ;  /* 0x004800005120b984 */ /* 0x000e680000000c00 */
[----:B-1----:R-:W-:Y:S01]  /*6d20*/  @!P3 STG.E.128 desc[UR60][R36.64+0x80], R32 ;  /* 0x000080202400b986 */ /* 0x002fe2000c101d3c */
[----:B----4-:R-:W-:-:S13]  /*6d30*/  ISETP.GE.AND P3, PT, R38, UR4, PT ;  /* 0x0000000426007c0c */ /* 0x010fda000bf66270 */
[----:B------:R-:W1:Y:S04]  /*6d40*/  @!P3 LDS.128 R32, [R21] ;  /* 0x000000001520b984 */ /* 0x000e680000000c00 */
[----:B-1----:R-:W-:Y:S01]  /*6d50*/  @!P3 STG.E.128 desc[UR60][R36.64+0x20], R32 ;  /* 0x000020202400b986 */ /* 0x002fe2000c101d3c */
[----:B------:R-:W-:-:S13]  /*6d60*/  ISETP.GE.AND P3, PT, R3, UR4, PT ;  /* 0x0000000403007c0c */ /* 0x000fda000bf66270 */
[----:B------:R-:W1:Y:S04]  /*6d70*/  @!P3 LDS.128 R32, [R21+0x2400] ;  /* 0x002400001520b984 */ /* 0x000e680000000c00 */
[----:B-1----:R-:W-:Y:S01]  /*6d80*/  @!P3 STG.E.128 desc[UR60][R36.64+0x60], R32 ;  /* 0x000060202400b986 */ /* 0x002fe2000c101d3c */
[----:B------:R-:W-:-:S13]  /*6d90*/  ISETP.GE.AND P3, PT, R79, UR4, PT ;  /* 0x000000044f007c0c */ /* 0x000fda000bf66270 */
[----:B------:R-:W1:Y:S04]  /*6da0*/  @!P3 LDS.128 R32, [R21+0x4800] ;  /* 0x004800001520b984 */ /* 0x000e680000000c00 */
[----:B-1----:R3:W-:Y:S02]  /*6db0*/  @!P3 STG.E.128 desc[UR60][R36.64+0xa0], R32 ;  /* 0x0000a0202400b986 */ /* 0x0027e4000c101d3c */
.L_x_370:
[----:B------:R-:W-:Y:S05]  /*6dc0*/  BSYNC B0 ;  /* 0x0000000000007941 */ /* 0x000fea0003800000 */
.L_x_369:
[----:B------:R-:W-:Y:S01]  /*6dd0*/  @!PT LDS RZ, [RZ] ;  /* 0x00000000fffff984 */ /* 0x000fe20000000800 */
[----:B------:R-:W-:Y:S01]  /*6de0*/  @!PT LDS RZ, [RZ] ;  /* 0x00000000fffff984 */ /* 0x000fe20000000800 */
[----:B------:R-:W-:Y:S01]  /*6df0*/  @!PT LDS RZ, [RZ] ;  /* 0x00000000fffff984 */ /* 0x000fe20000000800 */
[----:B------:R-:W-:Y:S01]  /*6e00*/  @!PT LDS RZ, [RZ] ;  /* 0x00000000fffff984 */ /* 0x000fe20000000800 */
[----:B------:R4:W-:Y:S06]  /*6e10*/  MEMBAR.ALL.CTA ;  /* 0x0000000000007992 */ /* 0x0009ec0000008000 */
[----:B----4-:R-:W4:Y:S01]  /*6e20*/  FENCE.VIEW.ASYNC.S ;  /* 0x00000000000073c6 */ /* 0x010f220000000000 */
[----:B0-2---:R-:W-:Y:S02]  /*6e30*/  @!P4 VIADD R20, R20, 0x31cc0 ;  /* 0x00031cc01414c836 */ /* 0x005fe40000000000 */
[----:B------:R-:W-:-:S03]  /*6e40*/  VIADD R19, R19, 0x1 ;  /* 0x0000000113137836 */ /* 0x000fc60000000000 */
[----:B------:R-:W-:Y:S01]  /*6e50*/  @!P4 PRMT R20, RZ, 0x654, R20 ;  /* 0x00000654ff14c816 */ /* 0x000fe20000000014 */
[----:B----4-:R0:W-:Y:S01]  /*6e60*/  BAR.SYNC.DEFER_BLOCKING R110, 0x80 ;  /* 0x0002006e0000751d */ /* 0x0101e20000010000 */
[----:B------:R-:W-:-:S04]  /*6e70*/  ISETP.NE.AND P3, PT, R19, 0x2, PT ;  /* 0x000000021300780c */ /* 0x000fc80003f65270 */
[----:B------:R-:W-:Y:S01]  /*6e80*/  SEL R19, R19, RZ, P3 ;  /* 0x000000ff13137207 */ /* 0x000fe20001800000 */
[----:B------:R2:W-:Y:S02]  /*6e90*/  @!P4 SYNCS.ARRIVE.TRANS64.RED.A1T0 RZ, [R20+URZ], RZ ;  /* 0x000000ff14ffc9a7 */ /* 0x0005e4000810043f */
[----:B--2---:R-:W-:-:S04]  /*6ea0*/  SEL R20, RZ, 0x1, P3 ;  /* 0x00000001ff147807 */ /* 0x004fc80001800000 */
[----:B------:R-:W-:Y:S01]  /*6eb0*/  LOP3.LUT R147, R147, R20, RZ, 0x3c, !PT ;  /* 0x0000001493937212 */ /* 0x000fe200078e3cff */
[----:B0-----:R-:W-:Y:S06]  /*6ec0*/  @P2 BRA `(.L_x_371) ;  /* 0xffffffb800502947 */ /* 0x001fec000383ffff */
[----:B------:R-:W0:Y:S01]  /*6ed0*/  S2R R21, SR_TID.X ;  /* 0x0000000000157919 */ /* 0x000e220000002100 */
[----:B------:R-:W-:Y:S02]  /*6ee0*/  PLOP3.LUT P0, PT, PT, PT, PT, 0x8, 0x0 ;  /* 0x000000000000781c */ /* 0x000fe40003f0e170 */
[----:B0-----:R-:W-:-:S04]  /*6ef0*/  SHF.R.U32.HI R21, RZ, 0x7, R21 ;  /* 0x00000007ff157819 */ /* 0x001fc80000011615 */
[----:B------:R-:W-:-:S13]  /*6f00*/  ISETP.NE.AND P5, PT, R21, 0x1, PT ;  /* 0x000000011500780c */ /* 0x000fda0003fa5270 */
[----:B------:R-:W-:Y:S06]  /*6f10*/  @!P5 BAR.ARV 0x9, 0x100 ;  /* 0x024400000000db1d */ /* 0x000fec0000002000 */
.L_x_311:
[----:B------:R-:W-:Y:S02]  /*6f20*/  ISETP.GE.AND P2, PT, R108, 0x1, PT ;  /* 0x000000016c00780c */ /* 0x000fe40003f46270 */
[----:B------:R-:W-:Y:S02]  /*6f30*/  CS2R R2, SRZ ;  /* 0x0000000000027805 */ /* 0x000fe4000001ff00 */
[----:B------:R-:W-:Y:S01]  /*6f40*/  PLOP3.LUT P1, PT, PT, PT, PT, 0x80, 0x0 ;  /* 0x000000000000781c */ /* 0x000fe20003f2f070 */
[----:B------:R-:W-:Y:S01]  /*6f50*/  IMAD.MOV.U32 R0, RZ, RZ, RZ ;  /* 0x000000ffff007224 */ /* 0x000fe200078e00ff */
[----:B------:R-:W-:Y:S02]  /*6f60*/  CS2R R38, SRZ ;  /* 0x0000000000267805 */ /* 0x000fe4000001ff00 */
[----:B---3--:R-:W-:Y:S02]  /*6f70*/  CS2R R34, SRZ ;  /* 0x0000000000227805 */ /* 0x008fe4000001ff00 */
[----:B------:R-:W-:-:S02]  /*6f80*/  CS2R R56, SRZ ;  /* 0x0000000000387805 */ /* 0x000fc4000001ff00 */
[----:B------:R-:W-:Y:S02]  /*6f90*/  CS2R R40, SRZ ;  /* 0x0000000000287805 */ /* 0x000fe4000001ff00 */
[----:B------:R-:W-:Y:S01]  /*6fa0*/  CS2R R52, SRZ ;  /* 0x0000000000347805 */ /* 0x000fe2000001ff00 */
[----:B------:R-:W-:Y:S01]  /*6fb0*/  IMAD.MOV.U32 R51, RZ, RZ, RZ ;  /* 0x000000ffff337224 */ /* 0x000fe200078e00ff */
[----:B------:R-:W-:Y:S02]  /*6fc0*/  CS2R R42, SRZ ;  /* 0x00000000002a7805 */ /* 0x000fe4000001ff00 */
[----:B------:R-:W-:Y:S02]  /*6fd0*/  CS2R R36, SRZ ;  /* 0x0000000000247805 */ /* 0x000fe4000001ff00 */
[----:B------:R-:W-:Y:S02]  /*6fe0*/  CS2R R54, SRZ ;  /* 0x0000000000367805 */ /* 0x000fe4000001ff00 */
[----:B------:R-:W-:-:S02]  /*6ff0*/  CS2R R48, SRZ ;  /* 0x0000000000307805 */ /* 0x000fc4000001ff00 */
[----:B------:R-:W-:Y:S02]  /*7000*/  CS2R R46, SRZ ;  /* 0x00000000002e7805 */ /* 0x000fe4000001ff00 */
[----:B-1----:R-:W-:Y:S02]  /*7010*/  CS2R R32, SRZ ;  /* 0x0000000000207805 */ /* 0x002fe4000001ff00 */
        /* <DEDUP_REMOVED lines=8> */
[----:B------:R-:W-:Y:S01]  /*70a0*/  CS2R R68, SRZ ;  /* 0x0000000000447805 */ /* 0x000fe2000001ff00 */
[----:B------:R-:W-:Y:S02]  /*70b0*/  IMAD.MOV.U32 R82, RZ, RZ, RZ ;  /* 0x000000ffff527224 */ /* 0x000fe400078e00ff */
[----:B------:R-:W-:-:S02]  /*70c0*/  IMAD.MOV.U32 R77, RZ, RZ, RZ ;  /* 0x000000ffff4d7224 */ /* 0x000fc400078e00ff */
[----:B------:R-:W-:Y:S02]  /*70d0*/  IMAD.MOV.U32 R6, RZ, RZ, RZ ;  /* 0x000000ffff067224 */ /* 0x000fe400078e00ff */
[----:B------:R-:W-:Y:S01]  /*70e0*/  IMAD.MOV.U32 R80, RZ, RZ, RZ ;  /* 0x000000ffff507224 */ /* 0x000fe200078e00ff */
[----:B------:R-:W-:Y:S06]  /*70f0*/  @P0 BRA `(.L_x_372) ;  /* 0x00000000000c0947 */ /* 0x000fec0003800000 */
[----:B------:R-:W0:Y:S01]  /*7100*/  FENCE.VIEW.ASYNC.G ;  /* 0x00000000000073c6 */ /* 0x000e220000000100 */
[----:B------:R-:W-:Y:S05]  /*7110*/  WARPSYNC.ALL ;  /* 0x0000000000007948 */ /* 0x000fea0003800000 */
[----:B0-----:R-:W-:Y:S06]  /*7120*/  BAR.ARV 0xc, 0x1a0 ;  /* 0x0306800000007b1d */ /* 0x001fec0000002000 */
.L_x_372:
[----:B------:R-:W-:Y:S02]  /*7130*/  IMAD.MOV.U32 R76, RZ, RZ, RZ ;  /* 0x000000ffff4c7224 */ /* 0x000fe400078e00ff */
[----:B------:R-:W-:Y:S01]  /*7140*/  IMAD.MOV.U32 R7, RZ, RZ, RZ ;  /* 0x000000ffff077224 */ /* 0x000fe200078e00ff */
[----:B------:R-:W-:Y:S06]  /*7150*/  @!P2 BRA `(.L_x_373) ;  /* 0x000000e8005ca947 */ /* 0x000fec0003800000 */
[----:B------:R-:W-:-:S03]  /*7160*/  UMOV UR4, 0xffffffff ;  /* 0xffffffff00047882 */ /* 0x000fc60000000000 */
[----:B------:R-:W-:Y:S05]  /*7170*/  BRA.DIV UR4, `(.L_x_374) ;  /* 0x0000015604d87947 */ /* 0x000fea000b800000 */
[----:B------:R-:W0:Y:S02]  /*7180*/  S2R R0, SR_TID.X ;  /* 0x0000000000007919 */ /* 0x000e240000002100 */
[----:B0-----:R-:W-:-:S05]  /*7190*/  VIADD R2, R0, 0xffffff80 ;  /* 0xffffff8000027836 */ /* 0x001fca0000000000 */
[----:B------:R-:W-:-:S04]  /*71a0*/  SHF.R.S32.HI R0, RZ, 0x1f, R2 ;  /* 0x0000001fff007819 */ /* 0x000fc80000011402 */
[----:B------:R-:W-:-:S04]  /*71b0*/  LEA.HI R0, R0, R2, RZ, 0x7 ;  /* 0x0000000200007211 */ /* 0x000fc800078f38ff */
[----:B------:R-:W-:-:S06]  /*71c0*/  SHF.R.S32.HI R0, RZ, 0x7, R0 ;  /* 0x00000007ff007819 */ /* 0x000fcc0000011400 */
[----:B------:R-:W0:Y:S04]  /*71d0*/  SHFL.IDX PT, R0, R0, RZ, 0x1f ;  /* 0x00001fff00007589 */ /* 0x000e2800000e0000 */
[----:B0-----:R0:W-:Y:S02]  /*71e0*/  STL [R1+0x50], R0 ;  /* 0x0000500001007387 */ /* 0x0011e40000100800 */
.L_x_555:
[----:B------:R-:W0:Y:S01]  /*71f0*/  LDL R3, [R1+0x50] ;  /* 0x0000500001037983 */ /* 0x000e220000100800 */
[----:B------:R-:W-:Y:S01]  /*7200*/  BSSY B6, `(.L_x_375) ;  /* 0x000001b000067945 */ /* 0x000fe20003800000 */
[----:B0-----:R-:W-:-:S05]  /*7210*/  IMAD.HI R0, R3, 0x55555556, RZ ;  /* 0x5555555603007827 */ /* 0x001fca00078e02ff */
[----:B------:R-:W-:-:S05]  /*7220*/  LEA.HI R2, R0, R0, RZ, 0x1 ;  /* 0x0000000000027211 */ /* 0x000fca00078f08ff */
[----:B------:R-:W-:Y:S02]  /*7230*/  IMAD R2, R2, -0x3, R3 ;  /* 0xfffffffd02027824 */ /* 0x000fe400078e0203 */
[----:B------:R-:W-:-:S04]  /*7240*/  VIADD R3, R18, 0x24300 ;  /* 0x0002430012037836 */ /* 0x000fc80000000000 */
[----:B------:R-:W-:Y:S01]  /*7250*/  IMAD R0, R2, 0x800, R3 ;  /* 0x0000080002007824 */ /* 0x000fe200078e0203 */
[----:B------:R-:W-:-:S04]  /*7260*/  LOP3.LUT P0, RZ, R3, 0x9f, RZ, 0xc0, !PT ;  /* 0x0000009f03ff7812 */ /* 0x000fc8000780c0ff */
[----:B------:R-:W-:-:S04]  /*7270*/  SHF.R.U32.HI R0, RZ, 0x4, R0 ;  /* 0x00000004ff007819 */ /* 0x000fc80000011600 */
[----:B------:R-:W-:-:S05]  /*7280*/  LOP3.LUT R0, R0, 0x3fff, RZ, 0xc0, !PT ;  /* 0x00003fff00007812 */ /* 0x000fca00078ec0ff */
[----:B------:R0:W-:Y:S01]  /*7290*/  STL [R1+0x58], R0 ;  /* 0x0000580001007387 */ /* 0x0001e20000100800 */
[----:B------:R-:W-:Y:S05]  /*72a0*/  @!P0 BRA `(.L_x_376) ;  /* 0x0000000000408947 */ /* 0x000fea0003800000 */
[----:B0-----:R-:W-:Y:S01]  /*72b0*/  MOV R0, 0x0 ;  /* 0x0000000000007802 */ /* 0x001fe20000000f00 */
[----:B------:R-:W-:Y:S01]  /*72c0*/  ULDC.64 UR4, c[0x4][0xa8] ;  /* 0x01002a0000047ab9 */ /* 0x000fe20000000a00 */
[----:B------:R-:W-:Y:S01]  /*72d0*/  ULDC.64 UR6, c[0x4][0xb0] ;  /* 0x01002c0000067ab9 */ /* 0x000fe20000000a00 */
[----:B------:R-:W-:Y:S01]  /*72e0*/  IMAD.U32 R4, RZ, RZ, UR4 ;  /* 0x00000004ff047e24 */ /* 0x000fe2000f8e00ff */
[----:B-1----:R0:W1:Y:S01]  /*72f0*/  LDC.64 R14, c[0x4][R0] ;  /* 0x01000000000e7b82 */ /* 0x0020620000000a00 */
        /* <DEDUP_REMOVED lines=11> */
.L_x_376:
[----:B------:R-:W-:Y:S05]  /*73b0*/  BSYNC B6 ;  /* 0x0000000000067941 */ /* 0x000fea0003800000 */
.L_x_375:
[----:B------:R-:W-:Y:S02]  /*73c0*/  ULDC UR4, c[0x0][0x3d4] ;  /* 0x0000f50000047ab9 */ /* 0x000fe40000000800 */
[----:B------:R-:W-:-:S13]  /*73d0*/  ISETP.LT.AND P0, PT, RZ, UR4, PT ;  /* 0x00000004ff007c0c */ /* 0x000fda000bf01270 */
[----:B------:R-:W-:Y:S05]  /*73e0*/  @P0 BRA `(.L_x_377) ;  /* 0x0000000000400947 */ /* 0x000fea0003800000 */
[----:B------:R-:W0:Y:S02]  /*73f0*/  LDL R20, [R1+0x78] ;  /* 0x0000780001147983 */ /* 0x000e240000100800 */
[----:B0-----:R-:W-:-:S04]  /*7400*/  LEA.HI R0, R20, R20, RZ, 0x1 ;  /* 0x0000001414007211 */ /* 0x001fc800078f08ff */
[----:B------:R-:W-:-:S05]  /*7410*/  LOP3.LUT R0, R0, 0xfffffffe, RZ, 0xc0, !PT ;  /* 0xfffffffe00007812 */ /* 0x000fca00078ec0ff */
[----:B------:R-:W-:-:S05]  /*7420*/  IMAD.IADD R0, R20, 0x1, -R0 ;  /* 0x0000000114007824 */ /* 0x000fca00078e0a00 */
[----:B------:R-:W-:-:S04]  /*7430*/  SHF.L.U32 R3, R0, 0x1f, RZ ;  /* 0x0000001f00037819 */ /* 0x000fc800000006ff */
[----:B------:R0:W2:Y:S03]  /*7440*/  SYNCS.PHASECHK.TRANS64.TRYWAIT P0, [R18+URZ+0x31c00], R3 ;  /* 0x031c0003120075a7 */ /* 0x0000a6000800017f */
[----:B--2---:R-:W-:Y:S05]  /*7450*/  @!P0 NANOSLEEP.SYNCS 0x989680 ;  /* 0x009896800000895d */ /* 0x004fea0003900000 */
[----:B------:R-:W2:Y:S01]  /*7460*/  @!P0 SYNCS.PHASECHK.TRANS64 P0, [R18+URZ+0x31c00], R3 ;  /* 0x031c0003120085a7 */ /* 0x000ea2000800007f */
[----:B------:R-:W-:Y:S04]  /*7470*/  BSSY B0, `(.L_x_378) ;  /* 0x0000006000007945 */ /* 0x000fe80003800000 */
[----:B--2---:R-:W-:Y:S05]  /*7480*/  @P0 BRA `(.L_x_379) ;  /* 0x0000000000100947 */ /* 0x004fea0003800000 */
.L_x_380:
[----:B--2---:R2:W3:Y:S02]  /*7490*/  SYNCS.PHASECHK.TRANS64.TRYWAIT P0, [R18+URZ+0x31c00], R3 ;  /* 0x031c0003120075a7 */ /* 0x0044e4000800017f */
[----:B---3--:R-:W-:Y:S05]  /*74a0*/  @!P0 NANOSLEEP.SYNCS 0x989680 ;  /* 0x009896800000895d */ /* 0x008fea0003900000 */
[----:B------:R-:W3:Y:S02]  /*74b0*/  @!P0 SYNCS.PHASECHK.TRANS64 P0, [R18+URZ+0x31c00], R3 ;  /* 0x031c0003120085a7 */ /* 0x000ee4000800007f */
[----:B---3--:R-:W-:Y:S05]  /*74c0*/  @!P0 BRA `(.L_x_380) ;  /* 0xfffffffc00f08947 */ /* 0x008fea000383ffff */
.L_x_379:
[----:B------:R-:W-:Y:S05]  /*74d0*/  BSYNC B0 ;  /* 0x0000000000007941 */ /* 0x000fea0003800000 */
.L_x_378:
[----:B------:R-:W-:Y:S05]  /*74e0*/  BRA `(.L_x_381) ;  /* 0x0000003800ac7947 */ /* 0x000fea0003800000 */
.L_x_377:
[----:B0-----:R-:W2:Y:S01]  /*74f0*/  LDL R0, [R1+0x9c] ;  /* 0x00009c0001007983 */ /* 0x001ea20000100800 */
[----:B------:R-:W-:Y:S01]  /*7500*/  ULDC.64 UR4, c[0x0][0x3d8] ;  /* 0x0000f60000047ab9 */ /* 0x000fe20000000a00 */
[----:B------:R-:W-:Y:S01]  /*7510*/  ULDC.64 UR6, c[0x0][0x3e8] ;  /* 0x0000fa0000067ab9 */ /* 0x000fe20000000a00 */
[----:B-----5:R-:W-:Y:S01]  /*7520*/  IMAD.WIDE.U32 R50, R104, UR4, RZ ;  /* 0x0000000468327c25 */ /* 0x020fe2000f8e00ff */
[----:B------:R-:W-:Y:S02]  /*7530*/  SHF.R.S32.HI R8, RZ, 0x1f, R16 ;  /* 0x0000001fff087819 */ /* 0x000fe40000011410 */
[----:B------:R-:W-:Y:S02]  /*7540*/  SHF.R.S32.HI R10, RZ, 0x1f, R144 ;  /* 0x0000001fff0a7819 */ /* 0x000fe40000011490 */
[----:B--2---:R-:W-:Y:S02]  /*7550*/  R2UR UR8, R0 ;  /* 0x00000000000872ca */ /* 0x004fe400000e0000 */
[----:B------:R-:W-:-:S05]  /*7560*/  SHF.R.S32.HI R0, RZ, 0x1f, R104 ;  /* 0x0000001fff007819 */ /* 0x000fca0000011468 */
[C---:B------:R-:W-:Y:S02]  /*7570*/  IMAD R3, R0.reuse, UR4, RZ ;  /* 0x0000000400037c24 */ /* 0x040fe4000f8e02ff */
[----:B------:R-:W-:Y:S01]  /*7580*/  IMAD R5, R0, UR6, RZ ;  /* 0x0000000600057c24 */ /* 0x000fe2000f8e02ff */
[----:B------:R-:W-:Y:S01]  /*7590*/  IADD3 R0, P0, R16, R50, RZ ;  /* 0x0000003210007210 */ /* 0x000fe20007f1e0ff */
[C---:B------:R-:W-:Y:S01]  /*75a0*/  IMAD R3, R104.reuse, UR5, R3 ;  /* 0x0000000568037c24 */ /* 0x040fe2000f8e0203 */
[----:B------:R-:W-:Y:S01]  /*75b0*/  ULDC.64 UR4, c[0x0][0x3c8] ;  /* 0x0000f20000047ab9 */ /* 0x000fe20000000a00 */
[----:B------:R-:W-:Y:S01]  /*75c0*/  IMAD R7, R104, UR7, R5 ;  /* 0x0000000768077c24 */ /* 0x000fe2000f8e0205 */
[----:B------:R-:W-:Y:S01]  /*75d0*/  ULOP3.LUT UP0, URZ, UR8, 0x1bf, URZ, 0xc0, !UPT ;  /* 0x000001bf083f7892 */ /* 0x000fe2000f80c03f */
[----:B------:R-:W-:Y:S01]  /*75e0*/  IMAD.IADD R5, R3, 0x1, R51 ;  /* 0x0000000103057824 */ /* 0x000fe200078e0233 */
[----:B------:R-:W-:Y:S01]  /*75f0*/  LEA R44, P1, R50, UR4, 0x1 ;  /* 0x00000004322c7c11 */ /* 0x000fe2000f8208ff */
[----:B------:R-:W-:Y:S01]  /*7600*/  IMAD.WIDE.U32 R104, R104, UR6, RZ ;  /* 0x0000000668687c25 */ /* 0x000fe2000f8e00ff */
[----:B------:R-:W-:Y:S01]  /*7610*/  LEA R28, P2, R0, UR4, 0x1 ;  /* 0x00000004001c7c11 */ /* 0x000fe2000f8408ff */
[----:B------:R-:W-:-:S02]  /*7620*/  ULDC.64 UR6, c[0x0][0x3e0] ;  /* 0x0000f80000067ab9 */ /* 0x000fc40000000a00 */
[----:B------:R-:W-:Y:S01]  /*7630*/  IMAD.X R3, R8, 0x1, R5, P0 ;  /* 0x0000000108037824 */ /* 0x000fe200000e0605 */
[----:B------:R-:W-:Y:S01]  /*7640*/  IADD3 R4, P0, R144, R50, RZ ;  /* 0x0000003290047210 */ /* 0x000fe20007f1e0ff */
[----:B------:R-:W-:Y:S01]  /*7650*/  IMAD.IADD R51, R7, 0x1, R105 ;  /* 0x0000000107337824 */ /* 0x000fe200078e0269 */
[--C-:B------:R-:W-:Y:S02]  /*7660*/  LEA.HI.X R50, R50, UR5, R5.reuse, 0x1, P1 ;  /* 0x0000000532327c11 */ /* 0x100fe400088f0c05 */
[----:B------:R-:W-:Y:S01]  /*7670*/  PLOP3.LUT P1, PT, PT, PT, UP0, 0x80, 0x0 ;  /* 0x000000000000781c */ /* 0x000fe20003f2f008 */
[----:B------:R-:W-:Y:S01]  /*7680*/  IMAD.X R5, R10, 0x1, R5, P0 ;  /* 0x000000010a057824 */ /* 0x000fe200000e0605 */
[----:B------:R-:W-:Y:S02]  /*7690*/  LEA.HI.X R29, R0, UR5, R3, 0x1, P2 ;  /* 0x00000005001d7c11 */ /* 0x000fe400090f0c03 */
[-C--:B------:R-:W-:Y:S02]  /*76a0*/  IADD3 R6, P4, R16, R104.reuse, RZ ;  /* 0x0000006810067210 */ /* 0x080fe40007f9e0ff */
[----:B------:R-:W-:-:S02]  /*76b0*/  IADD3 R0, P3, R144, R104, RZ ;  /* 0x0000006890007210 */ /* 0x000fc40007f7e0ff */
[----:B------:R-:W-:Y:S01]  /*76c0*/  LEA R26, P2, R6, UR6, 0x1 ;  /* 0x00000006061a7c11 */ /* 0x000fe2000f8408ff */
[--C-:B------:R-:W-:Y:S01]  /*76d0*/  IMAD.X R7, R8, 0x1, R51.reuse, P4 ;  /* 0x0000000108077824 */ /* 0x100fe200020e0633 */
[----:B------:R-:W-:Y:S01]  /*76e0*/  LEA R48, P0, R4, UR4, 0x1 ;  /* 0x0000000404307c11 */ /* 0x000fe2000f8008ff */
[----:B------:R-:W-:Y:S01]  /*76f0*/  IMAD.X R3, R10, 0x1, R51, P3 ;  /* 0x000000010a037824 */ /* 0x000fe200018e0633 */
[----:B------:R-:W-:Y:S02]  /*7700*/  LEA R46, P4, R0, UR6, 0x1 ;  /* 0x00000006002e7c11 */ /* 0x000fe4000f8808ff */
[----:B------:R-:W-:Y:S02]  /*7710*/  LEA R45, P3, R104, UR6, 0x1 ;  /* 0x00000006682d7c11 */ /* 0x000fe4000f8608ff */
[----:B------:R-:W-:Y:S02]  /*7720*/  LEA.HI.X R27, R6, UR7, R7, 0x1, P2 ;  /* 0x00000007061b7c11 */ /* 0x000fe400090f0c07 */
[----:B------:R-:W-:-:S02]  /*7730*/  LEA.HI.X R49, R4, UR5, R5, 0x1, P0 ;  /* 0x0000000504317c11 */ /* 0x000fc400080f0c05 */
[----:B------:R-:W-:Y:S02]  /*7740*/  LEA.HI.X R47, R0, UR7, R3, 0x1, P4 ;  /* 0x00000007002f7c11 */ /* 0x000fe4000a0f0c03 */
[----:B------:R-:W-:Y:S01]  /*7750*/  LEA.HI.X R51, R104, UR7, R51, 0x1, P3 ;  /* 0x0000000768337c11 */ /* 0x000fe200098f0c33 */
[----:B------:R-:W-:Y:S06]  /*7760*/  @!P1 BRA `(.L_x_382) ;  /* 0x0000000000409947 */ /* 0x000fec0003800000 */
[----:B------:R-:W-:Y:S01]  /*7770*/  MOV R0, 0x0 ;  /* 0x0000000000007802 */ /* 0x000fe20000000f00 */
        /* <DEDUP_REMOVED lines=14> */
[----:B-1----:R-:W-:Y:S05]  /*7860*/  CALL.ABS.NOINC R14 ;  /* 0x000000000e007343 */ /* 0x002fea0003c00000 */
.L_x_382:
[----:B------:R-:W-:Y:S01]  /*7870*/  ULDC.U8 UR4, c[0x0][0x3f0] ;  /* 0x0000fc0000047ab9 */ /* 0x000fe20000000000 */
[----:B------:R-:W-:Y:S01]  /*7880*/  IMAD R107, R109, -0xc0, R107 ;  /* 0xffffff406d6b7824 */ /* 0x000fe200078e026b */
[----:B------:R-:W-:Y:S01]  /*7890*/  ISETP.NE.AND P0, PT, RZ, UR4, PT ;  /* 0x00000004ff007c0c */ /* 0x000fe2000bf05270 */
[----:B------:R-:W-:Y:S03]  /*78a0*/  BSSY B0, `(.L_x_383) ;  /* 0x0000367000007945 */ /* 0x000fe60003800000 */
[----:B------:R-:W-:-:S09]  /*78b0*/  VIMNMX R0, R107, 0xc0, PT ;  /* 0x000000c06b007848 */ /* 0x000fd20003fe0100 */
[----:B------:R-:W-:Y:S05]  /*78c0*/  @!P0 BRA `(.L_x_384) ;  /* 0x0000001800b08947 */ /* 0x000fea0003800000 */
        /* <DEDUP_REMOVED lines=15> */
[C---:B------:R-:W-:Y:S01]  /*79c0*/  VIADD R0, R16.reuse, 0x8 ;  /* 0x0000000810007836 */ /* 0x040fe20000000000 */
[----:B------:R-:W-:Y:S01]  /*79d0*/  ULDC UR4, c[0x0][0x3d4] ;  /* 0x0000f50000047ab9 */ /* 0x000fe20000000800 */
[C---:B------:R-:W-:Y:S01]  /*79e0*/  VIADD R3, R16.reuse, 0x10 ;  /* 0x0000001010037836 */ /* 0x040fe20000000000 */
[----:B------:R-:W-:Y:S02]  /*79f0*/  ISETP.GE.AND P5, PT, R16, UR4, PT ;  /* 0x0000000410007c0c */ /* 0x000fe4000bfa6270 */
[----:B------:R-:W-:Y:S02]  /*7a00*/  CS2R R46, SRZ ;  /* 0x00000000002e7805 */ /* 0x000fe4000001ff00 */
[----:B------:R-:W-:Y:S01]  /*7a10*/  ISETP.GE.AND P4, PT, R0, UR4, PT ;  /* 0x0000000400007c0c */ /* 0x000fe2000bf86270 */
[C---:B------:R-:W-:Y:S01]  /*7a20*/  VIADD R0, R16.reuse, 0x18 ;  /* 0x0000001810007836 */ /* 0x040fe20000000000 */
[----:B------:R-:W-:Y:S02]  /*7a30*/  CS2R R48, SRZ ;  /* 0x0000000000307805 */ /* 0x000fe4000001ff00 */
[----:B------:R-:W-:Y:S01]  /*7a40*/  ISETP.GE.AND P3, PT, R3, UR4, PT ;  /* 0x0000000403007c0c */ /* 0x000fe2000bf66270 */
[----:B------:R-:W-:Y:S01]  /*7a50*/  VIADD R3, R16, 0x20 ;  /* 0x0000002010037836 */ /* 0x000fe20000000000 */
[----:B------:R-:W-:Y:S01]  /*7a60*/  ISETP.GE.AND P2, PT, R0, UR4, PT ;  /* 0x0000000400007c0c */ /* 0x000fe2000bf46270 */
[----:B------:R-:W-:-:S03]  /*7a70*/  VIADD R0, R16, 0x28 ;  /* 0x0000002810007836 */ /* 0x000fc60000000000 */
[----:B------:R-:W-:Y:S01]  /*7a80*/  ISETP.GE.AND P1, PT, R3, UR4, PT ;  /* 0x0000000403007c0c */ /* 0x000fe2000bf26270 */
[----:B------:R0:W5:Y:S04]  /*7a90*/  @!P5 LDG.E.64 R46, desc[UR60][R28.64] ;  /* 0x0000003c1c2ed981 */ /* 0x000168000c1e1b00 */
[----:B------:R0:W5:Y:S01]  /*7aa0*/  @!P5 LDG.E.64 R48, desc[UR60][R26.64] ;  /* 0x0000003c1a30d981 */ /* 0x000162000c1e1b00 */
[----:B------:R-:W-:Y:S02]  /*7ab0*/  ISETP.GE.AND P5, PT, R0, UR4, PT ;  /* 0x0000000400007c0c */ /* 0x000fe4000bfa6270 */
        /* <DEDUP_REMOVED lines=9> */
[----:B------:R-:W-:Y:S01]  /*7b50*/  CS2R R8, SRZ ;  /* 0x0000000000087805 */ /* 0x000fe2000001ff00 */
[----:B------:R0:W5:Y:S04]  /*7b60*/  @!P4 LDG.E.64 R40, desc[UR60][R28.64+0x10] ;  /* 0x0000103c1c28c981 */ /* 0x000168000c1e1b00 */
        /* <DEDUP_REMOVED lines=8> */
[----:B------:R0:W5:Y:S02]  /*7bf0*/  @!P5 LDG.E.64 R8, desc[UR60][R26.64+0x50] ;  /* 0x0000503c1a08d981 */ /* 0x000164000c1e1b00 */
.L_x_386:
[----:B------:R-:W-:Y:S05]  /*7c00*/  BSYNC B1 ;  /* 0x0000000000017941 */ /* 0x000fea0003800000 */
.L_x_385:
[----:B------:R-:W2:Y:S01]  /*7c10*/  LDL R6, [R1+0x78] ;  /* 0x0000780001067983 */ /* 0x000ea20000100800 */
[----:B-----5:R-:W-:Y:S01]  /*7c20*/  IMAD.MOV.U32 R0, RZ, RZ, R48 ;  /* 0x000000ffff007224 */ /* 0x020fe200078e0030 */
[----:B------:R-:W-:Y:S01]  /*7c30*/  UMOV UR4, 0xffffffff ;  /* 0xffffffff00047882 */ /* 0x000fe20000000000 */
[----:B------:R-:W-:Y:S02]  /*7c40*/  IMAD.MOV.U32 R3, RZ, RZ, R49 ;  /* 0x000000ffff037224 */ /* 0x000fe400078e0031 */
[----:B------:R-:W-:Y:S01]  /*7c50*/  IMAD.MOV.U32 R4, RZ, RZ, R42 ;  /* 0x000000ffff047224 */ /* 0x000fe200078e002a */
[----:B0-----:R-:W-:Y:S01]  /*7c60*/  PRMT R28, R28, 0x5410, R0 ;  /* 0x000054101c1c7816 */ /* 0x001fe20000000000 */
        /* <DEDUP_REMOVED lines=8> */
[----:B--2---:R-:W-:Y:S01]  /*7cf0*/  LEA.HI R0, R6, R6, RZ, 0x1 ;  /* 0x0000000606007211 */ /* 0x004fe200078f08ff */
[----:B------:R-:W-:Y:S06]  /*7d00*/  BRA.DIV UR4, `(.L_x_387) ;  /* 0x0000014e04347947 */ /* 0x000fec000b800000 */
.L_x_558:
[----:B------:R-:W-:Y:S01]  /*7d10*/  UMOV UR4, 0xffffffff ;  /* 0xffffffff00047882 */ /* 0x000fe20000000000 */
[----:B------:R-:W-:Y:S02]  /*7d20*/  LOP3.LUT R0, R0, 0xfffffffe, RZ, 0xc0, !PT ;  /* 0xfffffffe00007812 */ /* 0x000fe400078ec0ff */
[----:B------:R-:W-:Y:S05]  /*7d30*/  BRA.DIV UR4, `(.L_x_388) ;  /* 0x0000014e04507947 */ /* 0x000fea000b800000 */
.L_x_561:
[----:B------:R-:W-:Y:S01]  /*7d40*/  UMOV UR4, 0xffffffff ;  /* 0xffffffff00047882 */ /* 0x000fe20000000000 */
[----:B------:R-:W-:Y:S02]  /*7d50*/  IMAD.IADD R0, R6, 0x1, -R0 ;  /* 0x0000000106007824 */ /* 0x000fe400078e0a00 */
[----:B------:R-:W-:Y:S05]  /*7d60*/  BRA.DIV UR4, `(.L_x_389) ;  /* 0x0000014e046c7947 */ /* 0x000fea000b800000 */
.L_x_564:
[----:B------:R-:W-:Y:S01]  /*7d70*/  UMOV UR4, 0xffffffff ;  /* 0xffffffff00047882 */ /* 0x000fe20000000000 */
[----:B------:R-:W-:Y:S02]  /*7d80*/  SHF.L.U32 R3, R0, 0x1f, RZ ;  /* 0x0000001f00037819 */ /* 0x000fe400000006ff */
[----:B------:R-:W-:Y:S05]  /*7d90*/  BRA.DIV UR4, `(.L_x_390) ;  /* 0x0000014e04887947 */ /* 0x000fea000b800000 */
.L_x_567:
[----:B------:R-:W0:Y:S01]  /*7da0*/  SYNCS.PHASECHK.TRANS64.TRYWAIT P1, [R18+URZ+0x31c00], R3 ;  /* 0x031c0003120075a7 */ /* 0x000e22000802017f */
[----:B------:R-:W-:Y:S01]  /*7db0*/  IMAD.MOV.U32 R0, RZ, RZ, R32 ;  /* 0x000000ffff007224 */ /* 0x000fe200078e0020 */
[----:B------:R-:W-:Y:S01]  /*7dc0*/  BSSY B1, `(.L_x_391) ;  /* 0x0000022000017945 */ /* 0x000fe20003800000 */
[----:B------:R-:W-:Y:S02]  /*7dd0*/  IMAD.MOV.U32 R4, RZ, RZ, R33 ;  /* 0x000000ffff047224 */ /* 0x000fe400078e0021 */
[----:B------:R-:W-:Y:S01]  /*7de0*/  IMAD.MOV.U32 R5, RZ, RZ, R24 ;  /* 0x000000ffff057224 */ /* 0x000fe200078e0018 */
[----:B------:R-:W-:Y:S01]  /*7df0*/  PRMT R28, R0, 0x7610, R28 ;  /* 0x00007610001c7816 */ /* 0x000fe2000000001c */
[----:B------:R-:W-:Y:S01]  /*7e00*/  IMAD.MOV.U32 R6, RZ, RZ, R25 ;  /* 0x000000ffff067224 */ /* 0x000fe200078e0019 */
[----:B------:R-:W-:Y:S01]  /*7e10*/  PRMT R29, R4, 0x7610, R29 ;  /* 0x00007610041d7816 */ /* 0x000fe2000000001d */
[----:B------:R-:W-:Y:S01]  /*7e20*/  IMAD.MOV.U32 R0, RZ, RZ, R8 ;  /* 0x000000ffff007224 */ /* 0x000fe200078e0008 */
[----:B-1----:R-:W-:Y:S01]  /*7e30*/  PRMT R14, R5, 0x7610, R14 ;  /* 0x00007610050e7816 */ /* 0x002fe2000000000e */
[----:B------:R-:W-:Y:S01]  /*7e40*/  IMAD.MOV.U32 R4, RZ, RZ, R9 ;  /* 0x000000ffff047224 */ /* 0x000fe200078e0009 */
[----:B------:R-:W-:Y:S01]  /*7e50*/  PRMT R15, R6, 0x7610, R15 ;  /* 0x00007610060f7816 */ /* 0x000fe2000000000f */
[----:B------:R-:W-:Y:S01]  /*7e60*/  IMAD.MOV.U32 R5, RZ, RZ, R46 ;  /* 0x000000ffff057224 */ /* 0x000fe200078e002e */
[----:B------:R-:W-:Y:S01]  /*7e70*/  PRMT R10, R0, 0x7610, R10 ;  /* 0x00007610000a7816 */ /* 0x000fe2000000000a */
[----:B------:R-:W-:-:S02]  /*7e80*/  IMAD.MOV.U32 R6, RZ, RZ, R47 ;  /* 0x000000ffff067224 */ /* 0x000fc400078e002f */
        /* <DEDUP_REMOVED lines=20> */
[----:B0-----:R-:W-:Y:S06]  /*7fd0*/  @!P1 BRA `(.L_x_392) ;  /* 0x0000014c00209947 */ /* 0x001fec0003800000 */
.L_x_568:
[----:B------:R-:W-:Y:S05]  /*7fe0*/  BSYNC B1 ;  /* 0x0000000000017941 */ /* 0x000fea0003800000 */
.L_x_391:
[----:B------:R-:W-:Y:S02]  /*7ff0*/  PRMT R12, R0, 0x7610, R12 ;  /* 0x00007610000c7816 */ /* 0x000fe4000000000c */
[----:B------:R-:W-:Y:S01]  /*8000*/  PRMT R13, R4, 0x7610, R13 ;  /* 0x00007610040d7816 */ /* 0x000fe2000000000d */
[----:B------:R-:W-:Y:S06]  /*8010*/  @P0 BRA `(.L_x_393) ;  /* 0x0000002c00bc0947 */ /* 0x000fec0003800000 */
[----:B------:R-:W0:Y:S01]  /*8020*/  LDL R54, [R1+0x60] ;  /* 0x0000600001367983 */ /* 0x000e220000100800 */
[----:B------:R-:W1:Y:S03]  /*8030*/  LDC R5, c[0x0][0x3d4] ;  /* 0x0000f500ff057b82 */ /* 0x000e660000000800 */
[----:B------:R-:W2:Y:S01]  /*8040*/  LDL R7, [R1+0x80] ;  /* 0x0000800001077983 */ /* 0x000ea20000100800 */
[C---:B------:R-:W-:Y:S01]  /*8050*/  VIADD R0, R16.reuse, 0x8 ;  /* 0x0000000810007836 */ /* 0x040fe20000000000 */
[----:B------:R-:W-:Y:S01]  /*8060*/  BSSY B1, `(.L_x_394) ;  /* 0x000003d000017945 */ /* 0x000fe20003800000 */
[C---:B------:R-:W-:Y:S02]  /*8070*/  VIADD R4, R16.reuse, 0x10 ;  /* 0x0000001010047836 */ /* 0x040fe40000000000 */
[C---:B------:R-:W-:Y:S01]  /*8080*/  VIADD R6, R16.reuse, 0x18 ;  /* 0x0000001810067836 */ /* 0x040fe20000000000 */
[----:B-1----:R-:W-:-:S02]  /*8090*/  ISETP.GE.AND P6, PT, R16, R5, PT ;  /* 0x000000051000720c */ /* 0x002fc40003fc6270 */
[-C--:B------:R-:W-:Y:S01]  /*80a0*/  ISETP.GE.AND P0, PT, R0, R5.reuse, PT ;  /* 0x000000050000720c */ /* 0x080fe20003f06270 */
[----:B------:R-:W-:Y:S01]  /*80b0*/  VIADD R0, R16, 0x20 ;  /* 0x0000002010007836 */ /* 0x000fe20000000000 */
[-C--:B------:R-:W-:Y:S01]  /*80c0*/  ISETP.GE.AND P1, PT, R4, R5.reuse, PT ;  /* 0x000000050400720c */ /* 0x080fe20003f26270 */
[----:B------:R-:W-:Y:S01]  /*80d0*/  VIADD R4, R16, 0x28 ;  /* 0x0000002810047836 */ /* 0x000fe20000000000 */
[-C--:B------:R-:W-:Y:S02]  /*80e0*/  ISETP.GE.AND P2, PT, R6, R5.reuse, PT ;  /* 0x000000050600720c */ /* 0x080fe40003f46270 */
[-C--:B------:R-:W-:Y:S02]  /*80f0*/  ISETP.GE.AND P3, PT, R0, R5.reuse, PT ;  /* 0x000000050000720c */ /* 0x080fe40003f66270 */
[----:B------:R-:W-:Y:S01]  /*8100*/  ISETP.GE.AND P4, PT, R4, R5, PT ;  /* 0x000000050400720c */ /* 0x000fe20003f86270 */
[----:B0-----:R-:W-:-:S04]  /*8110*/  IMAD R3, R54, 0x2, R18 ;  /* 0x0000000236037824 */ /* 0x001fc800078e0212 */
[----:B------:R-:W-:Y:S01]  /*8120*/  VIADD R0, R3, 0x20 ;  /* 0x0000002003007836 */ /* 0x000fe20000000000 */
[----:B--2---:R-:W-:Y:S01]  /*8130*/  LOP3.LUT P5, RZ, R7, 0x2, RZ, 0xc0, !PT ;  /* 0x0000000207ff7812 */ /* 0x004fe200078ac0ff */
[----:B------:R-:W-:-:S12]  /*8140*/  @P6 BRA `(.L_x_395) ;  /* 0x0000000000b86947 */ /* 0x000fd80003800000 */
[----:B------:R-:W0:Y:S01]  /*8150*/  LDS.128 R4, [R3+0xda00] ;  /* 0x00da000003047984 */ /* 0x000e220000000c00 */
[----:B------:R-:W-:Y:S02]  /*8160*/  SHF.R.U32.HI R58, RZ, 0x10, R49 ;  /* 0x00000010ff3a7819 */ /* 0x000fe40000011631 */
[----:B------:R-:W-:Y:S02]  /*8170*/  SHF.R.U32.HI R55, RZ, 0x10, R47 ;  /* 0x00000010ff377819 */ /* 0x000fe4000001162f */
[----:B------:R-:W-:Y:S02]  /*8180*/  PRMT R58, R10, 0x5432, R58 ;  /* 0x000054320a3a7816 */ /* 0x000fe4000000003a */
[----:B------:R-:W-:Y:S02]  /*8190*/  PRMT R55, R27, 0x5432, R55 ;  /* 0x000054321b377816 */ /* 0x000fe40000000037 */
[----:B------:R-:W-:Y:S01]  /*81a0*/  SHF.R.U64 R54, R46, 0x10, R47 ;  /* 0x000000102e367819 */ /* 0x000fe2000000122f */
[----:B------:R-:W-:Y:S01]  /*81b0*/  IMAD.U32 R59, R58, 0x10000, RZ ;  /* 0x000100003a3b7824 */ /* 0x000fe200078e00ff */
[----:B------:R-:W-:Y:S01]  /*81c0*/  SHF.R.U64 R57, R48, 0x10, R49 ;  /* 0x0000001030397819 */ /* 0x000fe20000001231 */
[----:B------:R-:W-:Y:S01]  /*81d0*/  IMAD.U32 R56, R55, 0x10000, RZ ;  /* 0x0001000037387824 */ /* 0x000fe200078e00ff */
[----:B------:R-:W-:-:S02]  /*81e0*/  LOP3.LUT R58, R58, 0xffff0000, RZ, 0xc0, !PT ;  /* 0xffff00003a3a7812 */ /* 0x000fc400078ec0ff */
[----:B------:R-:W-:Y:S02]  /*81f0*/  LOP3.LUT R55, R55, 0xffff0000, RZ, 0xc0, !PT ;  /* 0xffff000037377812 */ /* 0x000fe400078ec0ff */
[----:B------:R-:W-:Y:S02]  /*8200*/  PRMT R54, R11, 0x5432, R54 ;  /* 0x000054320b367816 */ /* 0x000fe40000000036 */
[----:B------:R-:W-:Y:S02]  /*8210*/  PRMT R57, R28, 0x5432, R57 ;  /* 0x000054321c397816 */ /* 0x000fe40000000039 */
[C---:B0-----:R-:W-:Y:S01]  /*8220*/  LOP3.LUT R47, R6.reuse, 0xffff0000, RZ, 0xc0, !PT ;  /* 0xffff0000062f7812 */ /* 0x041fe200078ec0ff */
[----:B------:R-:W-:Y:S01]  /*8230*/  IMAD.U32 R46, R6, 0x10000, RZ ;  /* 0x00010000062e7824 */ /* 0x000fe200078e00ff */
[C---:B------:R-:W-:Y:S01]  /*8240*/  LOP3.LUT R49, R7.reuse, 0xffff0000, RZ, 0xc0, !PT ;  /* 0xffff000007317812 */ /* 0x040fe200078ec0ff */
[----:B------:R-:W-:Y:S02]  /*8250*/  IMAD.U32 R48, R7, 0x10000, RZ ;  /* 0x0001000007307824 */ /* 0x000fe400078e00ff */
[C---:B------:R-:W-:Y:S01]  /*8260*/  FMUL.FTZ R61, R47.reuse, R59 ;  /* 0x0000003b2f3d7220 */ /* 0x040fe20000410000 */
[----:B------:R-:W-:Y:S01]  /*8270*/  FMUL.FTZ R60, R47, R56 ;  /* 0x000000382f3c7220 */ /* 0x000fe20000410000 */
[----:B------:R-:W-:Y:S01]  /*8280*/  FMUL.FTZ R47, R49, R58 ;  /* 0x0000003a312f7220 */ /* 0x000fe20000410000 */
[----:B------:R-:W-:-:S02]  /*8290*/  IMAD.U32 R6, R4, 0x10000, RZ ;  /* 0x0001000004067824 */ /* 0x000fc400078e00ff */
[C---:B------:R-:W-:Y:S01]  /*82a0*/  FFMA.FTZ R61, R46.reuse, R56, -R61 ;  /* 0x000000382e3d7223 */ /* 0x040fe2000001083d */
[----:B------:R-:W-:Y:S01]  /*82b0*/  FFMA.FTZ R60, R46, R59, R60 ;  /* 0x0000003b2e3c7223 */ /* 0x000fe2000001003c */
[-C--:B------:R-:W-:Y:S01]  /*82c0*/  FFMA.FTZ R59, R48, R55.reuse, -R47 ;  /* 0x00000037303b7223 */ /* 0x080fe2000001082f */
[C---:B------:R-:W-:Y:S01]  /*82d0*/  IMAD.U32 R7, R5.reuse, 0x10000, RZ ;  /* 0x0001000005077824 */ /* 0x040fe200078e00ff */
[----:B------:R-:W-:Y:S01]  /*82e0*/  LOP3.LUT R4, R4, 0xffff0000, RZ, 0xc0, !PT ;  /* 0xffff000004047812 */ /* 0x000fe200078ec0ff */
[C---:B------:R-:W-:Y:S01]  /*82f0*/  IMAD.U32 R47, R54.reuse, 0x10000, RZ ;  /* 0x00010000362f7824 */ /* 0x040fe200078e00ff */
[----:B------:R-:W-:Y:S01]  /*8300*/  LOP3.LUT R5, R5, 0xffff0000, RZ, 0xc0, !PT ;  /* 0xffff000005057812 */ /* 0x000fe200078ec0ff */
[----:B------:R-:W-:Y:S01]  /*8310*/  FMUL.FTZ R63, R49, R55 ;  /* 0x00000037313f7220 */ /* 0x000fe20000410000 */
[C---:B------:R-:W-:Y:S01]  /*8320*/  LOP3.LUT R46, R57.reuse, 0xffff0000, RZ, 0xc0, !PT ;  /* 0xffff0000392e7812 */ /* 0x040fe200078ec0ff */
[----:B------:R-:W-:Y:S01]  /*8330*/  IMAD.U32 R49, R57, 0x10000, RZ ;  /* 0x0001000039317824 */ /* 0x000fe200078e00ff */
[----:B------:R-:W-:Y:S01]  /*8340*/  LOP3.LUT R54, R54, 0xffff0000, RZ, 0xc0, !PT ;  /* 0xffff000036367812 */ /* 0x000fe200078ec0ff */
[----:B------:R-:W-:Y:S01]  /*8350*/  FFMA.FTZ R58, R48, R58, R63 ;  /* 0x0000003a303a7223 */ /* 0x000fe2000001003f */
[C---:B------:R-:W-:Y:S01]  /*8360*/  FMUL.FTZ R48, R4.reuse, R47 ;  /* 0x0000002f04307220 */ /* 0x040fe20000410000 */
[-C--:B------:R-:W-:Y:S01]  /*8370*/  FMUL.FTZ R55, R4, R49.reuse ;  /* 0x0000003104377220 */ /* 0x080fe20000410000 */
[C---:B------:R-:W-:Y:S01]  /*8380*/  FMUL.FTZ R56, R5.reuse, R46 ;  /* 0x0000002e05387220 */ /* 0x040fe20000410000 */
[-C--:B------:R-:W-:Y:S01]  /*8390*/  FMUL.FTZ R57, R5, R54.reuse ;  /* 0x0000003605397220 */ /* 0x080fe20000410000 */
[C---:B------:R-:W-:Y:S01]  /*83a0*/  FFMA.FTZ R49, R6.reuse, R49, R48 ;  /* 0x0000003106317223 */ /* 0x040fe20000010030 */
[----:B------:R-:W-:Y:S01]  /*83b0*/  FFMA.FTZ R4, R6, R47, -R55 ;  /* 0x0000002f06047223 */ /* 0x000fe20000010837 */
[C---:B------:R-:W-:Y:S01]  /*83c0*/  FFMA.FTZ R5, R7.reuse, R54, -R56 ;  /* 0x0000003607057223 */ /* 0x040fe20000010838 */
[----:B------:R-:W-:Y:S01]  /*83d0*/  FFMA.FTZ R46, R7, R46, R57 ;  /* 0x0000002e072e7223 */ /* 0x000fe20000010039 */
[----:B------:R-:W-:-:S02]  /*83e0*/  F2FP.BF16.F32.PACK_AB R6, R60, R61 ;  /* 0x0000003d3c06723e */ /* 0x000fc400000010ff */
[----:B------:R-:W-:Y:S02]  /*83f0*/  F2FP.BF16.F32.PACK_AB R7, R58, R59 ;  /* 0x0000003b3a07723e */ /* 0x000fe400000010ff */
[----:B------:R-:W-:Y:S02]  /*8400*/  F2FP.BF16.F32.PACK_AB R4, R49, R4 ;  /* 0x000000043104723e */ /* 0x000fe400000010ff */
[----:B------:R-:W-:-:S05]  /*8410*/  F2FP.BF16.F32.PACK_AB R5, R46, R5 ;  /* 0x000000052e05723e */ /* 0x000fca00000010ff */
[----:B------:R0:W-:Y:S02]  /*8420*/  STS.128 [R3+0xda00], R4 ;  /* 0x00da000403007388 */ /* 0x0001e40000000c00 */
.L_x_395:
[----:B------:R-:W-:Y:S05]  /*8430*/  BSYNC B1 ;  /* 0x0000000000017941 */ /* 0x000fea0003800000 */
.L_x_394:
[----:B------:R-:W-:Y:S01]  /*8440*/  BSSY B1, `(.L_x_396) ;  /* 0x0000031000017945 */ /* 0x000fe20003800000 */
[----:B------:R-:W-:-:S03]  /*8450*/  @P5 VIADD R0, R3, 0xffffffe0 ;  /* 0xffffffe003005836 */ /* 0x000fc60000000000 */
[----:B------:R-:W-:Y:S05]  /*8460*/  @P0 BRA `(.L_x_397) ;  /* 0x0000000000b80947 */ /* 0x000fea0003800000 */
[----:B0-----:R-:W0:Y:S01]  /*8470*/  LDS.128 R4, [R0+0xda00] ;  /* 0x00da000000047984 */ /* 0x001e220000000c00 */
        /* <DEDUP_REMOVED lines=45> */
.L_x_397:
[----:B------:R-:W-:Y:S05]  /*8750*/  BSYNC B1 ;  /* 0x0000000000017941 */ /* 0x000fea0003800000 */
.L_x_396:
[----:B------:R-:W-:Y:S04]  /*8760*/  BSSY B1, `(.L_x_398) ;  /* 0x0000030000017945 */ /* 0x000fe80003800000 */
[----:B------:R-:W-:Y:S05]  /*8770*/  @P1 BRA `(.L_x_399) ;  /* 0x0000000000b81947 */ /* 0x000fea0003800000 */
[----:B01----:R-:W0:Y:S01]  /*8780*/  LDS.128 R4, [R3+0x10a00] ;  /* 0x010a000003047984 */ /* 0x003e220000000c00 */
[----:B------:R-:W-:Y:S02]  /*8790*/  SHF.R.U64 R40, R36, 0x10, R37 ;  /* 0x0000001024287819 */ /* 0x000fe40000001225 */
[----:B------:R-:W-:Y:S02]  /*87a0*/  SHF.R.U64 R36, R38, 0x10, R39 ;  /* 0x0000001026247819 */ /* 0x000fe40000001227 */
[----:B------:R-:W-:Y:S02]  /*87b0*/  SHF.R.U32.HI R37, RZ, 0x10, R37 ;  /* 0x00000010ff257819 */ /* 0x000fe40000011625 */
[----:B------:R-:W-:Y:S02]  /*87c0*/  SHF.R.U32.HI R39, RZ, 0x10, R39 ;  /* 0x00000010ff277819 */ /* 0x000fe40000011627 */
[----:B------:R-:W-:Y:S02]  /*87d0*/  PRMT R50, R50, 0x5410, R37 ;  /* 0x0000541032327816 */ /* 0x000fe40000000025 */
[----:B------:R-:W-:-:S02]  /*87e0*/  PRMT R52, R52, 0x5410, R39 ;  /* 0x0000541034347816 */ /* 0x000fc40000000027 */
[----:B------:R-:W-:Y:S01]  /*87f0*/  PRMT R51, R51, 0x5410, R40 ;  /* 0x0000541033337816 */ /* 0x000fe20000000028 */
[----:B------:R-:W-:Y:S01]  /*8800*/  IMAD.U32 R40, R50, 0x10000, RZ ;  /* 0x0001000032287824 */ /* 0x000fe200078e00ff */
[----:B------:R-:W-:Y:S01]  /*8810*/  PRMT R53, R53, 0x5410, R36 ;  /* 0x0000541035357816 */ /* 0x000fe20000000024 */
[C---:B------:R-:W-:Y:S01]  /*8820*/  IMAD.U32 R41, R52.reuse, 0x10000, RZ ;  /* 0x0001000034297824 */ /* 0x040fe200078e00ff */
[----:B------:R-:W-:Y:S02]  /*8830*/  LOP3.LUT R52, R52, 0xffff0000, RZ, 0xc0, !PT ;  /* 0xffff000034347812 */ /* 0x000fe400078ec0ff */
[----:B------:R-:W-:Y:S02]  /*8840*/  LOP3.LUT R50, R50, 0xffff0000, RZ, 0xc0, !PT ;  /* 0xffff000032327812 */ /* 0x000fe400078ec0ff */
[C---:B0-----:R-:W-:Y:S01]  /*8850*/  LOP3.LUT R37, R6.reuse, 0xffff0000, RZ, 0xc0, !PT ;  /* 0xffff000006257812 */ /* 0x041fe200078ec0ff */
[----:B------:R-:W-:Y:S01]  /*8860*/  IMAD.U32 R36, R6, 0x10000, RZ ;  /* 0x0001000006247824 */ /* 0x000fe200078e00ff */
[C---:B------:R-:W-:Y:S01]  /*8870*/  LOP3.LUT R39, R7.reuse, 0xffff0000, RZ, 0xc0, !PT ;  /* 0xffff000007277812 */ /* 0x040fe200078ec0ff */
[----:B------:R-:W-:-:S02]  /*8880*/  IMAD.U32 R38, R7, 0x10000, RZ ;  /* 0x0001000007267824 */ /* 0x000fc400078e00ff */
[C---:B------:R-:W-:Y:S01]  /*8890*/  FMUL.FTZ R42, R37.reuse, R40 ;  /* 0x00000028252a7220 */ /* 0x040fe20000410000 */
[-C--:B------:R-:W-:Y:S01]  /*88a0*/  FMUL.FTZ R43, R37, R41.reuse ;  /* 0x00000029252b7220 */ /* 0x080fe20000410000 */
[----:B------:R-:W-:Y:S01]  /*88b0*/  FMUL.FTZ R37, R39, R52 ;  /* 0x0000003427257220 */ /* 0x000fe20000410000 */
[----:B------:R-:W-:Y:S02]  /*88c0*/  IMAD.U32 R6, R4, 0x10000, RZ ;  /* 0x0001000004067824 */ /* 0x000fe400078e00ff */
[C---:B------:R-:W-:Y:S01]  /*88d0*/  FFMA.FTZ R47, R36.reuse, R41, R42 ;  /* 0x00000029242f7223 */ /* 0x040fe2000001002a */
[----:B------:R-:W-:Y:S02]  /*88e0*/  IMAD.U32 R7, R5, 0x10000, RZ ;  /* 0x0001000005077824 */ /* 0x000fe400078e00ff */
[----:B------:R-:W-:Y:S01]  /*88f0*/  FFMA.FTZ R46, R36, R40, -R43 ;  /* 0x00000028242e7223 */ /* 0x000fe2000001082b */
[-C--:B------:R-:W-:Y:S01]  /*8900*/  FMUL.FTZ R41, R39, R50.reuse ;  /* 0x0000003227297220 */ /* 0x080fe20000410000 */
[----:B------:R-:W-:Y:S01]  /*8910*/  LOP3.LUT R4, R4, 0xffff0000, RZ, 0xc0, !PT ;  /* 0xffff000004047812 */ /* 0x000fe200078ec0ff */
[C---:B------:R-:W-:Y:S01]  /*8920*/  FFMA.FTZ R50, R38.reuse, R50, -R37 ;  /* 0x0000003226327223 */ /* 0x040fe20000010825 */
[----:B------:R-:W-:Y:S01]  /*8930*/  LOP3.LUT R5, R5, 0xffff0000, RZ, 0xc0, !PT ;  /* 0xffff000005057812 */ /* 0x000fe200078ec0ff */
[C---:B------:R-:W-:Y:S01]  /*8940*/  IMAD.U32 R39, R53.reuse, 0x10000, RZ ;  /* 0x0001000035277824 */ /* 0x040fe200078e00ff */
[----:B------:R-:W-:Y:S01]  /*8950*/  LOP3.LUT R40, R53, 0xffff0000, RZ, 0xc0, !PT ;  /* 0xffff000035287812 */ /* 0x000fe200078ec0ff */
[C---:B------:R-:W-:Y:S01]  /*8960*/  IMAD.U32 R37, R51.reuse, 0x10000, RZ ;  /* 0x0001000033257824 */ /* 0x040fe200078e00ff */
[----:B------:R-:W-:Y:S01]  /*8970*/  LOP3.LUT R36, R51, 0xffff0000, RZ, 0xc0, !PT ;  /* 0xffff000033247812 */ /* 0x000fe200078ec0ff */
[----:B------:R-:W-:Y:S01]  /*8980*/  FFMA.FTZ R49, R38, R52, R41 ;  /* 0x0000003426317223 */ /* 0x000fe20000010029 */
[C---:B------:R-:W-:Y:S01]  /*8990*/  FMUL.FTZ R41, R4.reuse, R39 ;  /* 0x0000002704297220 */ /* 0x040fe20000410000 */
        /* <DEDUP_REMOVED lines=9> */
[----:B------:R-:W-:Y:S02]  /*8a30*/  F2FP.BF16.F32.PACK_AB R4, R39, R4 ;  /* 0x000000042704723e */ /* 0x000fe400000010ff */
[----:B------:R-:W-:-:S05]  /*8a40*/  F2FP.BF16.F32.PACK_AB R5, R40, R5 ;  /* 0x000000052805723e */ /* 0x000fca00000010ff */
[----:B------:R2:W-:Y:S02]  /*8a50*/  STS.128 [R3+0x10a00], R4 ;  /* 0x010a000403007388 */ /* 0x0005e40000000c00 */
.L_x_399:
[----:B------:R-:W-:Y:S05]  /*8a60*/  BSYNC B1 ;  /* 0x0000000000017941 */ /* 0x000fea0003800000 */
.L_x_398:
[----:B------:R-:W-:Y:S04]  /*8a70*/  BSSY B1, `(.L_x_400) ;  /* 0x0000030000017945 */ /* 0x000fe80003800000 */
[----:B------:R-:W-:Y:S05]  /*8a80*/  @P2 BRA `(.L_x_401) ;  /* 0x0000000000b82947 */ /* 0x000fea0003800000 */
[----:B012---:R-:W0:Y:S01]  /*8a90*/  LDS.128 R4, [R0+0x10a00] ;  /* 0x010a000000047984 */ /* 0x007e220000000c00 */
[--C-:B------:R-:W-:Y:S02]  /*8aa0*/  SHF.R.U64 R37, R34, 0x10, R35.reuse ;  /* 0x0000001022257819 */ /* 0x100fe40000001223 */
[----:B------:R-:W-:Y:S02]  /*8ab0*/  SHF.R.U32.HI R34, RZ, 0x10, R35 ;  /* 0x00000010ff227819 */ /* 0x000fe40000011623 */
[--C-:B------:R-:W-:Y:S02]  /*8ac0*/  SHF.R.U32.HI R36, RZ, 0x10, R33.reuse ;  /* 0x00000010ff247819 */ /* 0x100fe40000011621 */
[----:B------:R-:W-:Y:S02]  /*8ad0*/  PRMT R45, R45, 0x5410, R34 ;  /* 0x000054102d2d7816 */ /* 0x000fe40000000022 */
[----:B------:R-:W-:Y:S02]  /*8ae0*/  PRMT R36, R29, 0x5410, R36 ;  /* 0x000054101d247816 */ /* 0x000fe40000000024 */
[----:B------:R-:W-:Y:S01]  /*8af0*/  SHF.R.U64 R35, R32, 0x10, R33 ;  /* 0x0000001020237819 */ /* 0x000fe20000001221 */
[----:B------:R-:W-:Y:S01]  /*8b00*/  IMAD.U32 R34, R45, 0x10000, RZ ;  /* 0x000100002d227824 */ /* 0x000fe200078e00ff */
[----:B------:R-:W-:Y:S01]  /*8b10*/  PRMT R44, R44, 0x5410, R37 ;  /* 0x000054102c2c7816 */ /* 0x000fe20000000025 */
[C---:B------:R-:W-:Y:S01]  /*8b20*/  IMAD.U32 R37, R36.reuse, 0x10000, RZ ;  /* 0x0001000024257824 */ /* 0x040fe200078e00ff */
[----:B------:R-:W-:-:S02]  /*8b30*/  LOP3.LUT R36, R36, 0xffff0000, RZ, 0xc0, !PT ;  /* 0xffff000024247812 */ /* 0x000fc400078ec0ff */
[----:B------:R-:W-:Y:S02]  /*8b40*/  PRMT R35, R28, 0x5410, R35 ;  /* 0x000054101c237816 */ /* 0x000fe40000000023 */
[----:B------:R-:W-:Y:S02]  /*8b50*/  LOP3.LUT R45, R45, 0xffff0000, RZ, 0xc0, !PT ;  /* 0xffff00002d2d7812 */ /* 0x000fe400078ec0ff */
        /* <DEDUP_REMOVED lines=8> */
[----:B------:R-:W-:Y:S01]  /*8be0*/  FFMA.FTZ R38, R28, R37, R38 ;  /* 0x000000251c267223 */ /* 0x000fe20000010026 */
[-C--:B------:R-:W-:Y:S01]  /*8bf0*/  FMUL.FTZ R37, R33, R45.reuse ;  /* 0x0000002d21257220 */ /* 0x080fe20000410000 */
[----:B------:R-:W-:Y:S01]  /*8c00*/  FFMA.FTZ R45, R32, R45, -R29 ;  /* 0x0000002d202d7223 */ /* 0x000fe2000001081d */
[----:B------:R-:W-:Y:S02]  /*8c10*/  IMAD.U32 R7, R5, 0x10000, RZ ;  /* 0x0001000005077824 */ /* 0x000fe400078e00ff */
[----:B------:R-:W-:Y:S01]  /*8c20*/  FFMA.FTZ R39, R28, R34, -R39 ;  /* 0x000000221c277223 */ /* 0x000fe20000010827 */
[----:B------:R-:W-:Y:S01]  /*8c30*/  IMAD.U32 R29, R44, 0x10000, RZ ;  /* 0x000100002c1d7824 */ /* 0x000fe200078e00ff */
[----:B------:R-:W-:Y:S01]  /*8c40*/  LOP3.LUT R4, R4, 0xffff0000, RZ, 0xc0, !PT ;  /* 0xffff000004047812 */ /* 0x000fe200078ec0ff */
[----:B------:R-:W-:Y:S01]  /*8c50*/  IMAD.U32 R33, R35, 0x10000, RZ ;  /* 0x0001000023217824 */ /* 0x000fe200078e00ff */
[----:B------:R-:W-:Y:S01]  /*8c60*/  LOP3.LUT R5, R5, 0xffff0000, RZ, 0xc0, !PT ;  /* 0xffff000005057812 */ /* 0x000fe200078ec0ff */
[----:B------:R-:W-:Y:S01]  /*8c70*/  FFMA.FTZ R36, R32, R36, R37 ;  /* 0x0000002420247223 */ /* 0x000fe20000010025 */
[----:B------:R-:W-:Y:S01]  /*8c80*/  LOP3.LUT R28, R35, 0xffff0000, RZ, 0xc0, !PT ;  /* 0xffff0000231c7812 */ /* 0x000fe200078ec0ff */
[----:B------:R-:W-:Y:S01]  /*8c90*/  FMUL.FTZ R35, R4, R33 ;  /* 0x0000002104237220 */ /* 0x000fe20000410000 */
[----:B------:R-:W-:Y:S01]  /*8ca0*/  LOP3.LUT R44, R44, 0xffff0000, RZ, 0xc0, !PT ;  /* 0xffff00002c2c7812 */ /* 0x000fe200078ec0ff */
[----:B------:R-:W-:-:S02]  /*8cb0*/  FMUL.FTZ R32, R4, R29 ;  /* 0x0000001d04207220 */ /* 0x000fc40000410000 */
[C---:B------:R-:W-:Y:S01]  /*8cc0*/  FMUL.FTZ R34, R5.reuse, R28 ;  /* 0x0000001c05227220 */ /* 0x040fe20000410000 */
[C---:B------:R-:W-:Y:S01]  /*8cd0*/  FFMA.FTZ R4, R6.reuse, R29, -R35 ;  /* 0x0000001d06047223 */ /* 0x040fe20000010823 */
[-C--:B------:R-:W-:Y:S01]  /*8ce0*/  FMUL.FTZ R37, R5, R44.reuse ;  /* 0x0000002c05257220 */ /* 0x080fe20000410000 */
[----:B------:R-:W-:Y:S01]  /*8cf0*/  FFMA.FTZ R33, R6, R33, R32 ;  /* 0x0000002106217223 */ /* 0x000fe20000010020 */
[C---:B------:R-:W-:Y:S01]  /*8d00*/  FFMA.FTZ R5, R7.reuse, R44, -R34 ;  /* 0x0000002c07057223 */ /* 0x040fe20000010822 */
[----:B------:R-:W-:Y:S01]  /*8d10*/  F2FP.BF16.F32.PACK_AB R6, R38, R39 ;  /* 0x000000272606723e */ /* 0x000fe200000010ff */
[----:B------:R-:W-:Y:S01]  /*8d20*/  FFMA.FTZ R28, R7, R28, R37 ;  /* 0x0000001c071c7223 */ /* 0x000fe20000010025 */
[----:B------:R-:W-:Y:S02]  /*8d30*/  F2FP.BF16.F32.PACK_AB R7, R36, R45 ;  /* 0x0000002d2407723e */ /* 0x000fe400000010ff */
[----:B------:R-:W-:Y:S02]  /*8d40*/  F2FP.BF16.F32.PACK_AB R4, R33, R4 ;  /* 0x000000042104723e */ /* 0x000fe400000010ff */
[----:B------:R-:W-:-:S05]  /*8d50*/  F2FP.BF16.F32.PACK_AB R5, R28, R5 ;  /* 0x000000051c05723e */ /* 0x000fca00000010ff */
[----:B------:R3:W-:Y:S02]  /*8d60*/  STS.128 [R0+0x10a00], R4 ;  /* 0x010a000400007388 */ /* 0x0007e40000000c00 */
.L_x_401:
[----:B------:R-:W-:Y:S05]  /*8d70*/  BSYNC B1 ;  /* 0x0000000000017941 */ /* 0x000fea0003800000 */
.L_x_400:
[----:B------:R-:W-:Y:S04]  /*8d80*/  BSSY B1, `(.L_x_402) ;  /* 0x0000030000017945 */ /* 0x000fe80003800000 */
[----:B------:R-:W-:Y:S05]  /*8d90*/  @P3 BRA `(.L_x_403) ;  /* 0x0000000000b83947 */ /* 0x000fea0003800000 */
[----:B0123--:R-:W0:Y:S01]  /*8da0*/  LDS.128 R4, [R3+0x13a00] ;  /* 0x013a000003047984 */ /* 0x00fe220000000c00 */
[----:B------:R-:W-:Y:S02]  /*8db0*/  SHF.R.U64 R33, R30, 0x10, R31 ;  /* 0x000000101e217819 */ /* 0x000fe4000000121f */
[----:B------:R-:W-:Y:S02]  /*8dc0*/  SHF.R.U32.HI R30, RZ, 0x10, R25 ;  /* 0x00000010ff1e7819 */ /* 0x000fe40000011619 */
[----:B------:R-:W-:Y:S02]  /*8dd0*/  SHF.R.U32.HI R28, RZ, 0x10, R31 ;  /* 0x00000010ff1c7819 */ /* 0x000fe4000001161f */
[----:B------:R-:W-:Y:S02]  /*8de0*/  PRMT R30, R15, 0x5410, R30 ;  /* 0x000054100f1e7816 */ /* 0x000fe4000000001e */
[----:B------:R-:W-:Y:S02]  /*8df0*/  PRMT R27, R27, 0x5410, R28 ;  /* 0x000054101b1b7816 */ /* 0x000fe4000000001c */
[----:B------:R-:W-:Y:S01]  /*8e00*/  SHF.R.U64 R29, R24, 0x10, R25 ;  /* 0x00000010181d7819 */ /* 0x000fe20000001219 */
[C---:B------:R-:W-:Y:S01]  /*8e10*/  IMAD.U32 R31, R30.reuse, 0x10000, RZ ;  /* 0x000100001e1f7824 */ /* 0x040fe200078e00ff */
[----:B------:R-:W-:Y:S01]  /*8e20*/  LOP3.LUT R30, R30, 0xffff0000, RZ, 0xc0, !PT ;  /* 0xffff00001e1e7812 */ /* 0x000fe200078ec0ff */
[----:B------:R-:W-:Y:S01]  /*8e30*/  IMAD.U32 R28, R27, 0x10000, RZ ;  /* 0x000100001b1c7824 */ /* 0x000fe200078e00ff */
[----:B------:R-:W-:-:S02]  /*8e40*/  PRMT R26, R26, 0x5410, R33 ;  /* 0x000054101a1a7816 */ /* 0x000fc40000000021 */
        /* <DEDUP_REMOVED lines=35> */
.L_x_403:
[----:B------:R-:W-:Y:S05]  /*9080*/  BSYNC B1 ;  /* 0x0000000000017941 */ /* 0x000fea0003800000 */
.L_x_402:
[----:B------:R-:W-:Y:S05]  /*9090*/  @P4 BRA `(.L_x_393) ;  /* 0x0000001c009c4947 */ /* 0x000fea0003800000 */
[----:B01234-:R-:W0:Y:S01]  /*90a0*/  LDS.128 R4, [R0+0x13a00] ;  /* 0x013a000000047984 */ /* 0x01fe220000000c00 */
[----:B------:R-:W-:Y:S02]  /*90b0*/  SHF.R.U64 R15, R20, 0x10, R21 ;  /* 0x00000010140f7819 */ /* 0x000fe40000001215 */
[--C-:B------:R-:W-:Y:S02]  /*90c0*/  SHF.R.U64 R3, R8, 0x10, R9.reuse ;  /* 0x0000001008037819 */ /* 0x100fe40000001209 */
[----:B------:R-:W-:Y:S02]  /*90d0*/  SHF.R.U32.HI R8, RZ, 0x10, R9 ;  /* 0x00000010ff087819 */ /* 0x000fe40000011609 */
[----:B------:R-:W-:Y:S02]  /*90e0*/  SHF.R.U32.HI R20, RZ, 0x10, R21 ;  /* 0x00000010ff147819 */ /* 0x000fe40000011615 */
[----:B------:R-:W-:Y:S02]  /*90f0*/  PRMT R12, R12, 0x5410, R15 ;  /* 0x000054100c0c7816 */ /* 0x000fe4000000000f */
[----:B------:R-:W-:-:S02]  /*9100*/  PRMT R15, R11, 0x5410, R8 ;  /* 0x000054100b0f7816 */ /* 0x000fc40000000008 */
[----:B------:R-:W-:Y:S02]  /*9110*/  PRMT R13, R13, 0x5410, R20 ;  /* 0x000054100d0d7816 */ /* 0x000fe40000000014 */
[----:B------:R-:W-:Y:S01]  /*9120*/  PRMT R14, R10, 0x5410, R3 ;  /* 0x000054100a0e7816 */ /* 0x000fe20000000003 */
[C---:B------:R-:W-:Y:S01]  /*9130*/  IMAD.U32 R20, R15.reuse, 0x10000, RZ ;  /* 0x000100000f147824 */ /* 0x040fe200078e00ff */
[----:B------:R-:W-:Y:S01]  /*9140*/  LOP3.LUT R15, R15, 0xffff0000, RZ, 0xc0, !PT ;  /* 0xffff00000f0f7812 */ /* 0x000fe200078ec0ff */
[C---:B------:R-:W-:Y:S01]  /*9150*/  IMAD.U32 R11, R13.reuse, 0x10000, RZ ;  /* 0x000100000d0b7824 */ /* 0x040fe200078e00ff */
[----:B------:R-:W-:Y:S02]  /*9160*/  LOP3.LUT R13, R13, 0xffff0000, RZ, 0xc0, !PT ;  /* 0xffff00000d0d7812 */ /* 0x000fe400078ec0ff */
[C---:B0-----:R-:W-:Y:S01]  /*9170*/  LOP3.LUT R9, R6.reuse, 0xffff0000, RZ, 0xc0, !PT ;  /* 0xffff000006097812 */ /* 0x041fe200078ec0ff */
[C---:B------:R-:W-:Y:S01]  /*9180*/  IMAD.U32 R10, R7.reuse, 0x10000, RZ ;  /* 0x00010000070a7824 */ /* 0x040fe200078e00ff */
[----:B------:R-:W-:Y:S01]  /*9190*/  LOP3.LUT R7, R7, 0xffff0000, RZ, 0xc0, !PT ;  /* 0xffff000007077812 */ /* 0x000fe200078ec0ff */
[----:B------:R-:W-:-:S02]  /*91a0*/  IMAD.U32 R8, R6, 0x10000, RZ ;  /* 0x0001000006087824 */ /* 0x000fc400078e00ff */
[CC--:B------:R-:W-:Y:S01]  /*91b0*/  FMUL.FTZ R21, R9.reuse, R20.reuse ;  /* 0x0000001409157220 */ /* 0x0c0fe20000410000 */
[----:B------:R-:W-:Y:S01]  /*91c0*/  FMUL.FTZ R9, R9, R11 ;  /* 0x0000000b09097220 */ /* 0x000fe20000410000 */
[C---:B------:R-:W-:Y:S01]  /*91d0*/  FMUL.FTZ R25, R7.reuse, R15 ;  /* 0x0000000f07197220 */ /* 0x040fe20000410000 */
[----:B------:R-:W-:Y:S02]  /*91e0*/  IMAD.U32 R3, R4, 0x10000, RZ ;  /* 0x0001000004037824 */ /* 0x000fe400078e00ff */
[C---:B------:R-:W-:Y:S01]  /*91f0*/  FFMA.FTZ R21, R8.reuse, R11, -R21 ;  /* 0x0000000b08157223 */ /* 0x040fe20000010815 */
[----:B------:R-:W-:Y:S01]  /*9200*/  FFMA.FTZ R20, R8, R20, R9 ;  /* 0x0000001408147223 */ /* 0x000fe20000010009 */
[-C--:B------:R-:W-:Y:S01]  /*9210*/  FMUL.FTZ R9, R7, R13.reuse ;  /* 0x0000000d07097220 */ /* 0x080fe20000410000 */
[C---:B------:R-:W-:Y:S01]  /*9220*/  IMAD.U32 R6, R5.reuse, 0x10000, RZ ;  /* 0x0001000005067824 */ /* 0x040fe200078e00ff */
[----:B------:R-:W-:Y:S01]  /*9230*/  LOP3.LUT R4, R4, 0xffff0000, RZ, 0xc0, !PT ;  /* 0xffff000004047812 */ /* 0x000fe200078ec0ff */
[----:B------:R-:W-:Y:S01]  /*9240*/  IMAD.U32 R8, R14, 0x10000, RZ ;  /* 0x000100000e087824 */ /* 0x000fe200078e00ff */
[----:B------:R-:W-:Y:S01]  /*9250*/  LOP3.LUT R5, R5, 0xffff0000, RZ, 0xc0, !PT ;  /* 0xffff000005057812 */ /* 0x000fe200078ec0ff */
[----:B------:R-:W-:Y:S01]  /*9260*/  IMAD.U32 R7, R12, 0x10000, RZ ;  /* 0x000100000c077824 */ /* 0x000fe200078e00ff */
[----:B------:R-:W-:Y:S01]  /*9270*/  LOP3.LUT R14, R14, 0xffff0000, RZ, 0xc0, !PT ;  /* 0xffff00000e0e7812 */ /* 0x000fe200078ec0ff */
[----:B------:R-:W-:Y:S01]  /*9280*/  FFMA.FTZ R25, R10, R13, -R25 ;  /* 0x0000000d0a197223 */ /* 0x000fe20000010819 */
[----:B------:R-:W-:Y:S01]  /*9290*/  LOP3.LUT R12, R12, 0xffff0000, RZ, 0xc0, !PT ;  /* 0xffff00000c0c7812 */ /* 0x000fe200078ec0ff */
[----:B------:R-:W-:Y:S01]  /*92a0*/  FFMA.FTZ R24, R10, R15, R9 ;  /* 0x0000000f0a187223 */ /* 0x000fe20000010009 */
[C---:B------:R-:W-:Y:S01]  /*92b0*/  FMUL.FTZ R10, R4.reuse, R8 ;  /* 0x00000008040a7220 */ /* 0x040fe20000410000 */
[-C--:B------:R-:W-:Y:S01]  /*92c0*/  FMUL.FTZ R9, R4, R7.reuse ;  /* 0x0000000704097220 */ /* 0x080fe20000410000 */
[C---:B------:R-:W-:Y:S01]  /*92d0*/  FMUL.FTZ R11, R5.reuse, R14 ;  /* 0x0000000e050b7220 */ /* 0x040fe20000410000 */
[----:B------:R-:W-:Y:S01]  /*92e0*/  FMUL.FTZ R13, R5, R12 ;  /* 0x0000000c050d7220 */ /* 0x000fe20000410000 */
        /* <DEDUP_REMOVED lines=8> */
[----:B------:R0:W-:Y:S01]  /*9370*/  STS.128 [R0+0x13a00], R4 ;  /* 0x013a000400007388 */ /* 0x0001e20000000c00 */
[----:B------:R-:W-:Y:S05]  /*9380*/  BRA `(.L_x_393) ;  /* 0x0000001800e07947 */ /* 0x000fea0003800000 */
.L_x_384:
        /* <DEDUP_REMOVED lines=15> */
[----:B------:R-:W2:Y:S01]  /*9480*/  LDL R8, [R1+0x2c] ;  /* 0x00002c0001087983 */ /* 0x000ea20000100800 */
[----:B------:R-:W-:-:S03]  /*9490*/  ULDC UR4, c[0x0][0x3d4] ;  /* 0x0000f50000047ab9 */ /* 0x000fc60000000800 */
[----:B------:R-:W3:Y:S01]  /*94a0*/  LDL R3, [R1+0x34] ;  /* 0x0000340001037983 */ /* 0x000ee20000100800 */
[----:B------:R-:W-:Y:S02]  /*94b0*/  ISETP.GE.AND P1, PT, R144, UR4, PT ;  /* 0x0000000490007c0c */ /* 0x000fe4000bf26270 */
        /* <DEDUP_REMOVED lines=12> */
[----:B------:R0:W5:Y:S04]  /*9580*/  @!P1 LDG.E.128 R32, desc[UR60][R48.64] ;  /* 0x0000003c30209981 */ /* 0x000168000c1e1d00 */
[----:B------:R0:W5:Y:S01]  /*9590*/  @!P1 LDG.E.128 R4, desc[UR60][R46.64] ;  /* 0x0000003c2e049981 */ /* 0x000162000c1e1d00 */
[----:B--2---:R-:W-:Y:S02]  /*95a0*/  ISETP.GE.AND P2, PT, R8, UR4, PT ;  /* 0x0000000408007c0c */ /* 0x004fe4000bf46270 */
[----:B---3--:R-:W-:-:S11]  /*95b0*/  ISETP.GE.AND P3, PT, R3, UR4, PT ;  /* 0x0000000403007c0c */ /* 0x008fd6000bf66270 */
[----:B------:R0:W5:Y:S04]  /*95c0*/  @!P2 LDG.E.128 R36, desc[UR60][R48.64+0x20] ;  /* 0x0000203c3024a981 */ /* 0x000168000c1e1d00 */
[----:B------:R0:W5:Y:S04]  /*95d0*/  @!P3 LDG.E.128 R40, desc[UR60][R48.64+0x40] ;  /* 0x0000403c3028b981 */ /* 0x000168000c1e1d00 */
[----:B------:R0:W5:Y:S04]  /*95e0*/  @!P2 LDG.E.128 R24, desc[UR60][R46.64+0x20] ;  /* 0x0000203c2e18a981 */ /* 0x000168000c1e1d00 */
[----:B------:R0:W5:Y:S02]  /*95f0*/  @!P3 LDG.E.128 R28, desc[UR60][R46.64+0x40] ;  /* 0x0000403c2e1cb981 */ /* 0x000164000c1e1d00 */
.L_x_405:
[----:B------:R-:W-:Y:S05]  /*9600*/  BSYNC B1 ;  /* 0x0000000000017941 */ /* 0x000fea0003800000 */
.L_x_404:
[----:B------:R-:W2:Y:S01]  /*9610*/  LDL R10, [R1+0x78] ;  /* 0x00007800010a7983 */ /* 0x000ea20000100800 */
[----:B-----5:R-:W-:Y:S01]  /*9620*/  IMAD.MOV.U32 R0, RZ, RZ, R4 ;  /* 0x000000ffff007224 */ /* 0x020fe200078e0004 */
[----:B------:R-:W-:Y:S01]  /*9630*/  UMOV UR4, 0xffffffff ;  /* 0xffffffff00047882 */ /* 0x000fe20000000000 */
        /* <DEDUP_REMOVED lines=13> */
.L_x_571:
[----:B------:R-:W-:Y:S01]  /*9710*/  UMOV UR4, 0xffffffff ;  /* 0xffffffff00047882 */ /* 0x000fe20000000000 */
[----:B------:R-:W-:Y:S02]  /*9720*/  LOP3.LUT R0, R0, 0xfffffffe, RZ, 0xc0, !PT ;  /* 0xfffffffe00007812 */ /* 0x000fe400078ec0ff */
[----:B------:R-:W-:Y:S05]  /*9730*/  BRA.DIV UR4, `(.L_x_407) ;  /* 0x0000013604847947 */ /* 0x000fea000b800000 */
.L_x_574:
[----:B------:R-:W-:Y:S01]  /*9740*/  UMOV UR4, 0xffffffff ;  /* 0xffffffff00047882 */ /* 0x000fe20000000000 */
[----:B------:R-:W-:Y:S02]  /*9750*/  IMAD.IADD R0, R10, 0x1, -R0 ;  /* 0x000000010a007824 */ /* 0x000fe400078e0a00 */
[----:B------:R-:W-:Y:S05]  /*9760*/  BRA.DIV UR4, `(.L_x_408) ;  /* 0x0000013604a07947 */ /* 0x000fea000b800000 */
.L_x_577:
[----:B------:R-:W-:Y:S01]  /*9770*/  UMOV UR4, 0xffffffff ;  /* 0xffffffff00047882 */ /* 0x000fe20000000000 */
[----:B------:R-:W-:Y:S02]  /*9780*/  SHF.L.U32 R3, R0, 0x1f, RZ ;  /* 0x0000001f00037819 */ /* 0x000fe400000006ff */
[----:B------:R-:W-:Y:S05]  /*9790*/  BRA.DIV UR4, `(.L_x_409) ;  /* 0x0000013604bc7947 */ /* 0x000fea000b800000 */
.L_x_580:
[----:B------:R-:W2:Y:S01]  /*97a0*/  SYNCS.PHASECHK.TRANS64.TRYWAIT P1, [R18+URZ+0x31c00], R3 ;  /* 0x031c0003120075a7 */ /* 0x000ea2000802017f */
        /* <DEDUP_REMOVED lines=11> */
[----:B------:R-:W-:-:S02]  /*9860*/  IMAD.MOV.U32 R9, RZ, RZ, R32 ;  /* 0x000000ffff097224 */ /* 0x000fc400078e0020 */
[----:B------:R-:W-:-:S03]  /*9870*/  IMAD.MOV.U32 R10, RZ, RZ, R33 ;  /* 0x000000ffff0a7224 */ /* 0x000fc600078e0021 */
[----:B------:R-:W-:Y:S01]  /*9880*/  PRMT R44, R0, 0x5410, R9 ;  /* 0x00005410002c7816 */ /* 0x000fe20000000009 */
[----:B------:R-:W-:Y:S01]  /*9890*/  IMAD.MOV.U32 R0, RZ, RZ, R34 ;  /* 0x000000ffff007224 */ /* 0x000fe200078e0022 */
[----:B------:R-:W-:Y:S01]  /*98a0*/  PRMT R45, R8, 0x5410, R10 ;  /* 0x00005410082d7816 */ /* 0x000fe2000000000a */
        /* <DEDUP_REMOVED lines=17> */
[----:B--2---:R-:W-:Y:S06]  /*99c0*/  @!P1 BRA `(.L_x_411) ;  /* 0x0000013400589947 */ /* 0x004fec0003800000 */
.L_x_581:
[----:B------:R-:W-:Y:S05]  /*99d0*/  BSYNC B1 ;  /* 0x0000000000017941 */ /* 0x000fea0003800000 */
.L_x_410:
[----:B------:R-:W-:Y:S02]  /*99e0*/  PRMT R48, R0, 0x7610, R48 ;  /* 0x0000761000307816 */ /* 0x000fe40000000030 */
[----:B------:R-:W-:Y:S01]  /*99f0*/  PRMT R49, R8, 0x7610, R49 ;  /* 0x0000761008317816 */ /* 0x000fe20000000031 */
[----:B------:R-:W-:Y:S06]  /*9a00*/  @P0 BRA `(.L_x_393) ;  /* 0x0000001400400947 */ /* 0x000fec0003800000 */
[----:B------:R-:W2:Y:S01]  /*9a10*/  LDL R76, [R1+0x2c] ;  /* 0x00002c00014c7983 */ /* 0x000ea20000100800 */
[----:B0-----:R-:W0:Y:S03]  /*9a20*/  LDC R3, c[0x0][0x3d4] ;  /* 0x0000f500ff037b82 */ /* 0x001e260000000800 */
[----:B------:R-:W3:Y:S04]  /*9a30*/  LDL R75, [R1+0x34] ;  /* 0x00003400014b7983 */ /* 0x000ee80000100800 */
[----:B------:R4:W5:Y:S04]  /*9a40*/  LDL R74, [R1+0x38] ;  /* 0x00003800014a7983 */ /* 0x0009680000100800 */
[----:B------:R4:W5:Y:S04]  /*9a50*/  LDL R73, [R1+0x40] ;  /* 0x0000400001497983 */ /* 0x0009680000100800 */
[----:B------:R4:W5:Y:S01]  /*9a60*/  LDL R72, [R1+0x3c] ;  /* 0x00003c0001487983 */ /* 0x0009620000100800 */
[----:B------:R-:W-:Y:S01]  /*9a70*/  BSSY B1, `(.L_x_412) ;  /* 0x0000071000017945 */ /* 0x000fe20003800000 */
[----:B0-----:R-:W-:-:S02]  /*9a80*/  ISETP.GE.AND P0, PT, R144, R3, PT ;  /* 0x000000039000720c */ /* 0x001fc40003f06270 */
[-C--:B--2---:R-:W-:Y:S02]  /*9a90*/  ISETP.GE.AND P1, PT, R76, R3.reuse, PT ;  /* 0x000000034c00720c */ /* 0x084fe40003f26270 */
[----:B---3--:R-:W-:-:S09]  /*9aa0*/  ISETP.GE.AND P2, PT, R75, R3, PT ;  /* 0x000000034b00720c */ /* 0x008fd20003f46270 */
[----:B----4-:R-:W-:Y:S05]  /*9ab0*/  @P0 BRA `(.L_x_413) ;  /* 0x0000000400b00947 */ /* 0x010fea0003800000 */
[----:B------:R-:W2:Y:S01]  /*9ac0*/  LDL R77, [R1+0x8c] ;  /* 0x00008c00014d7983 */ /* 0x000ea20000100800 */
[----:B------:R-:W0:Y:S02]  /*9ad0*/  S2R R9, SR_TID.X ;  /* 0x0000000000097919 */ /* 0x000e240000002100 */
[----:B0-----:R-:W-:-:S05]  /*9ae0*/  VIADD R9, R9, 0xffffff80 ;  /* 0xffffff8009097836 */ /* 0x001fca0000000000 */
[----:B------:R-:W-:-:S04]  /*9af0*/  LEA.HI R0, R9, R9, RZ, 0x1 ;  /* 0x0000000909007211 */ /* 0x000fc800078f08ff */
[----:B------:R-:W-:-:S05]  /*9b00*/  LOP3.LUT R0, R0, 0xfffffffe, RZ, 0xc0, !PT ;  /* 0xfffffffe00007812 */ /* 0x000fca00078ec0ff */
[----:B------:R-:W-:-:S05]  /*9b10*/  IMAD.IADD R0, R9, 0x1, -R0 ;  /* 0x0000000109007824 */ /* 0x000fca00078e0a00 */
[----:B------:R-:W-:-:S04]  /*9b20*/  LEA.HI R0, R3, R0, RZ, 0x1d ;  /* 0x0000000003007211 */ /* 0x000fc800078fe8ff */
[----:B------:R-:W-:-:S04]  /*9b30*/  SHF.R.S32.HI R9, RZ, 0x1f, R0 ;  /* 0x0000001fff097819 */ /* 0x000fc80000011400 */
[----:B------:R-:W-:Y:S01]  /*9b40*/  LEA.HI R9, R9, R0, RZ, 0x2 ;  /* 0x0000000009097211 */ /* 0x000fe200078f10ff */
[----:B------:R-:W-:-:S03]  /*9b50*/  IMAD.SHL.U32 R0, R0, 0x8, RZ ;  /* 0x0000000800007824 */ /* 0x000fc600078e00ff */
[----:B------:R-:W-:Y:S02]  /*9b60*/  SHF.R.S32.HI R9, RZ, 0x2, R9 ;  /* 0x00000002ff097819 */ /* 0x000fe40000011409 */
[----:B-----5:R-:W-:-:S03]  /*9b70*/  LOP3.LUT R0, R74, 0x18, R0, 0xf8, !PT ;  /* 0x000000184a007812 */ /* 0x020fc600078ef800 */
[----:B------:R-:W-:Y:S01]  /*9b80*/  IMAD R9, R9, 0x1800, R73 ;  /* 0x0000180009097824 */ /* 0x000fe200078e0249 */
[----:B------:R-:W-:-:S05]  /*9b90*/  LOP3.LUT R0, R0, R72, RZ, 0x3c, !PT ;  /* 0x0000004800007212 */ /* 0x000fca00078e3cff */
[----:B------:R-:W-:-:S04]  /*9ba0*/  IMAD.IADD R13, R9, 0x1, R0 ;  /* 0x00000001090d7824 */ /* 0x000fc800078e0200 */
[----:B------:R-:W-:-:S05]  /*9bb0*/  IMAD R0, R13, 0x2, R18 ;  /* 0x000000020d007824 */ /* 0x000fca00078e0212 */
[----:B-1----:R-:W0:Y:S01]  /*9bc0*/  LDS.128 R12, [R0+0xda00] ;  /* 0x00da0000000c7984 */ /* 0x002e220000000c00 */
[----:B------:R-:W-:Y:S02]  /*9bd0*/  SHF.R.U64 R63, R4, 0x10, R5 ;  /* 0x00000010043f7819 */ /* 0x000fe40000001205 */
[----:B------:R-:W-:Y:S02]  /*9be0*/  SHF.R.U64 R60, R32, 0x10, R33 ;  /* 0x00000010203c7819 */ /* 0x000fe40000001221 */
[--C-:B------:R-:W-:Y:S02]  /*9bf0*/  SHF.R.U64 R32, R34, 0x10, R35.reuse ;  /* 0x0000001022207819 */ /* 0x100fe40000001223 */
[----:B------:R-:W-:Y:S02]  /*9c00*/  SHF.R.U32.HI R34, RZ, 0x10, R35 ;  /* 0x00000010ff227819 */ /* 0x000fe40000011623 */
[----:B------:R-:W-:Y:S02]  /*9c10*/  PRMT R63, R58, 0x5410, R63 ;  /* 0x000054103a3f7816 */ /* 0x000fe4000000003f */
[----:B------:R-:W-:-:S02]  /*9c20*/  SHF.R.U32.HI R64, RZ, 0x10, R5 ;  /* 0x00000010ff407819 */ /* 0x000fc40000011605 */
[----:B------:R-:W-:Y:S01]  /*9c30*/  PRMT R60, R44, 0x5432, R60 ;  /* 0x000054322c3c7816 */ /* 0x000fe2000000003c */
[----:B------:R-:W-:Y:S01]  /*9c40*/  IMAD.U32 R65, R63, 0x10000, RZ ;  /* 0x000100003f417824 */ /* 0x000fe200078e00ff */
[----:B------:R-:W-:Y:S02]  /*9c50*/  PRMT R4, R47, 0x5432, R34 ;  /* 0x000054322f047816 */ /* 0x000fe40000000022 */
[----:B------:R-:W-:Y:S02]  /*9c60*/  SHF.R.U32.HI R62, RZ, 0x10, R33 ;  /* 0x00000010ff3e7819 */ /* 0x000fe40000011621 */
[----:B------:R-:W-:Y:S02]  /*9c70*/  PRMT R64, R20, 0x5432, R64 ;  /* 0x0000543214407816 */ /* 0x000fe40000000040 */
[--C-:B------:R-:W-:Y:S01]  /*9c80*/  SHF.R.U32.HI R68, RZ, 0x10, R7.reuse ;  /* 0x00000010ff447819 */ /* 0x100fe20000011607 */
[----:B------:R-:W-:Y:S01]  /*9c90*/  IMAD.U32 R61, R60, 0x10000, RZ ;  /* 0x000100003c3d7824 */ /* 0x000fe200078e00ff */
[----:B------:R-:W-:Y:S01]  /*9ca0*/  SHF.R.U64 R67, R6, 0x10, R7 ;  /* 0x0000001006437819 */ /* 0x000fe20000001207 */
[----:B------:R-:W-:Y:S01]  /*9cb0*/  IMAD.U32 R66, R64, 0x10000, RZ ;  /* 0x0001000040427824 */ /* 0x000fe200078e00ff */
[----:B------:R-:W-:-:S02]  /*9cc0*/  PRMT R62, R45, 0x5432, R62 ;  /* 0x000054322d3e7816 */ /* 0x000fc4000000003e */
[----:B------:R-:W-:Y:S02]  /*9cd0*/  PRMT R68, R21, 0x5432, R68 ;  /* 0x0000543215447816 */ /* 0x000fe40000000044 */
[----:B------:R-:W-:Y:S02]  /*9ce0*/  PRMT R5, R46, 0x5432, R32 ;  /* 0x000054322e057816 */ /* 0x000fe40000000020 */
[----:B------:R-:W-:Y:S01]  /*9cf0*/  PRMT R67, R59, 0x5410, R67 ;  /* 0x000054103b437816 */ /* 0x000fe20000000043 */
[----:B0-----:R-:W-:Y:S02]  /*9d00*/  IMAD.U32 R34, R12, 0x10000, RZ ;  /* 0x000100000c227824 */ /* 0x001fe400078e00ff */
[----:B------:R-:W-:Y:S02]  /*9d10*/  IMAD.U32 R35, R13, 0x10000, RZ ;  /* 0x000100000d237824 */ /* 0x000fe400078e00ff */
[C---:B------:R-:W-:Y:S01]  /*9d20*/  FMUL.FTZ R69, R34.reuse, R65 ;  /* 0x0000004122457220 */ /* 0x040fe20000410000 */
[----:B------:R-:W-:Y:S01]  /*9d30*/  FMUL.FTZ R71, R34, R61 ;  /* 0x0000003d22477220 */ /* 0x000fe20000410000 */
[----:B------:R-:W-:-:S02]  /*9d40*/  IMAD.U32 R34, R62, 0x10000, RZ ;  /* 0x000100003e227824 */ /* 0x000fc400078e00ff */
[----:B------:R-:W-:Y:S02]  /*9d50*/  IMAD.U32 R59, R15, 0x10000, RZ ;  /* 0x000100000f3b7824 */ /* 0x000fe400078e00ff */
[----:B------:R-:W-:Y:S01]  /*9d60*/  IMAD.U32 R70, R68, 0x10000, RZ ;  /* 0x0001000044467824 */ /* 0x000fe200078e00ff */
[----:B------:R-:W-:Y:S02]  /*9d70*/  LOP3.LUT R12, R12, 0xffff0000, RZ, 0xc0, !PT ;  /* 0xffff00000c0c7812 */ /* 0x000fe400078ec0ff */
[----:B------:R-:W-:Y:S02]  /*9d80*/  LOP3.LUT R63, R63, 0xffff0000, RZ, 0xc0, !PT ;  /* 0xffff00003f3f7812 */ /* 0x000fe400078ec0ff */
[----:B------:R-:W-:Y:S02]  /*9d90*/  LOP3.LUT R60, R60, 0xffff0000, RZ, 0xc0, !PT ;  /* 0xffff00003c3c7812 */ /* 0x000fe400078ec0ff */
[----:B------:R-:W-:Y:S02]  /*9da0*/  LOP3.LUT R13, R13, 0xffff0000, RZ, 0xc0, !PT ;  /* 0xffff00000d0d7812 */ /* 0x000fe400078ec0ff */
[----:B------:R-:W-:-:S02]  /*9db0*/  LOP3.LUT R64, R64, 0xffff0000, RZ, 0xc0, !PT ;  /* 0xffff000040407812 */ /* 0x000fc400078ec0ff */
[----:B------:R-:W-:Y:S01]  /*9dc0*/  LOP3.LUT R62, R62, 0xffff0000, RZ, 0xc0, !PT ;  /* 0xffff00003e3e7812 */ /* 0x000fe200078ec0ff */
[C---:B------:R-:W-:Y:S01]  /*9dd0*/  IMAD.U32 R58, R14.reuse, 0x10000, RZ ;  /* 0x000100000e3a7824 */ /* 0x040fe200078e00ff */
[----:B------:R-:W-:Y:S02]  /*9de0*/  LOP3.LUT R14, R14, 0xffff0000, RZ, 0xc0, !PT ;  /* 0xffff00000e0e7812 */ /* 0x000fe400078ec0ff */
[----:B------:R-:W-:Y:S02]  /*9df0*/  LOP3.LUT R15, R15, 0xffff0000, RZ, 0xc0, !PT ;  /* 0xffff00000f0f7812 */ /* 0x000fe400078ec0ff */
[----:B------:R-:W-:Y:S01]  /*9e00*/  LOP3.LUT R68, R68, 0xffff0000, RZ, 0xc0, !PT ;  /* 0xffff000044447812 */ /* 0x000fe200078ec0ff */
[----:B--2---:R-:W0:Y:S02]  /*9e10*/  LDS.128 R8, [R77] ;  /* 0x000000004d087984 */ /* 0x004e240000000c00 */
[----:B0-----:R-:W-:Y:S02]  /*9e20*/  IMAD.U32 R6, R8, 0x10000, RZ ;  /* 0x0001000008067824 */ /* 0x001fe400078e00ff */
[----:B------:R-:W-:-:S02]  /*9e30*/  IMAD.U32 R32, R9, 0x10000, RZ ;  /* 0x0001000009207824 */ /* 0x000fc400078e00ff */
[C---:B------:R-:W-:Y:S01]  /*9e40*/  FFMA.FTZ R69, R6.reuse, R61, -R69 ;  /* 0x0000003d06457223 */ /* 0x040fe20000010845 */
[C---:B------:R-:W-:Y:S01]  /*9e50*/  FMUL.FTZ R61, R35.reuse, R66 ;  /* 0x00000042233d7220 */ /* 0x040fe20000410000 */
[----:B------:R-:W-:Y:S01]  /*9e60*/  FFMA.FTZ R71, R6, R65, R71 ;  /* 0x0000004106477223 */ /* 0x000fe20000010047 */
[----:B------:R-:W-:Y:S02]  /*9e70*/  IMAD.U32 R6, R4, 0x10000, RZ ;  /* 0x0001000004067824 */ /* 0x000fe400078e00ff */
[-C--:B------:R-:W-:Y:S01]  /*9e80*/  FMUL.FTZ R35, R35, R34.reuse ;  /* 0x0000002223237220 */ /* 0x080fe20000410000 */
[----:B------:R-:W-:Y:S01]  /*9e90*/  FFMA.FTZ R61, R32, R34, -R61 ;  /* 0x00000022203d7223 */ /* 0x000fe2000001083d */
[----:B------:R-:W-:Y:S02]  /*9ea0*/  IMAD.U32 R33, R11, 0x10000, RZ ;  /* 0x000100000b217824 */ /* 0x000fe400078e00ff */
[C---:B------:R-:W-:Y:S01]  /*9eb0*/  FMUL.FTZ R34, R59.reuse, R70 ;  /* 0x000000463b227220 */ /* 0x040fe20000410000 */
[----:B------:R-:W-:Y:S01]  /*9ec0*/  FMUL.FTZ R65, R59, R6 ;  /* 0x000000063b417220 */ /* 0x000fe20000410000 */
[----:B------:R-:W-:-:S02]  /*9ed0*/  LOP3.LUT R7, R8, 0xffff0000, RZ, 0xc0, !PT ;  /* 0xffff000008077812 */ /* 0x000fc400078ec0ff */
[C---:B------:R-:W-:Y:S01]  /*9ee0*/  FFMA.FTZ R59, R33.reuse, R6, -R34 ;  /* 0x00000006213b7223 */ /* 0x040fe20000010822 */
[----:B------:R-:W-:Y:S01]  /*9ef0*/  FMUL.FTZ R6, R12, R63 ;  /* 0x0000003f0c067220 */ /* 0x000fe20000410000 */
[----:B------:R-:W-:Y:S01]  /*9f00*/  FFMA.FTZ R35, R32, R66, R35 ;  /* 0x0000004220237223 */ /* 0x000fe20000010023 */
[----:B------:R-:W-:Y:S01]  /*9f10*/  FMUL.FTZ R32, R12, R60 ;  /* 0x0000003c0c207220 */ /* 0x000fe20000410000 */
[----:B------:R-:W-:Y:S01]  /*9f20*/  FFMA.FTZ R65, R33, R70, R65 ;  /* 0x0000004621417223 */ /* 0x000fe20000010041 */
[----:B------:R-:W-:Y:S01]  /*9f30*/  IMAD.U32 R12, R67, 0x10000, RZ ;  /* 0x00010000430c7824 */ /* 0x000fe200078e00ff */
[----:B------:R-:W-:Y:S01]  /*9f40*/  LOP3.LUT R8, R9, 0xffff0000, RZ, 0xc0, !PT ;  /* 0xffff000009087812 */ /* 0x000fe200078ec0ff */
[----:B------:R-:W-:Y:S01]  /*9f50*/  FFMA.FTZ R60, R7, R60, -R6 ;  /* 0x0000003c073c7223 */ /* 0x000fe20000010806 */
[----:B------:R-:W-:Y:S01]  /*9f60*/  FMUL.FTZ R33, R13, R64 ;  /* 0x000000400d217220 */ /* 0x000fe20000410000 */
[----:B------:R-:W-:Y:S01]  /*9f70*/  LOP3.LUT R67, R67, 0xffff0000, RZ, 0xc0, !PT ;  /* 0xffff000043437812 */ /* 0x000fe200078ec0ff */
[----:B------:R-:W-:-:S02]  /*9f80*/  IMAD.U32 R6, R5, 0x10000, RZ ;  /* 0x0001000005067824 */ /* 0x000fc400078e00ff */
[----:B------:R-:W-:Y:S01]  /*9f90*/  FMUL.FTZ R13, R13, R62 ;  /* 0x0000003e0d0d7220 */ /* 0x000fe20000410000 */
[----:B------:R-:W-:Y:S01]  /*9fa0*/  LOP3.LUT R5, R5, 0xffff0000, RZ, 0xc0, !PT ;  /* 0xffff000005057812 */ /* 0x000fe200078ec0ff */
[----:B------:R-:W-:Y:S01]  /*9fb0*/  IMAD.U32 R9, R10, 0x10000, RZ ;  /* 0x000100000a097824 */ /* 0x000fe200078e00ff */
[----:B------:R-:W-:Y:S01]  /*9fc0*/  LOP3.LUT R4, R4, 0xffff0000, RZ, 0xc0, !PT ;  /* 0xffff000004047812 */ /* 0x000fe200078ec0ff */
[----:B------:R-:W-:Y:S01]  /*9fd0*/  FFMA.FTZ R32, R7, R63, R32 ;  /* 0x0000003f07207223 */ /* 0x000fe20000010020 */
[----:B------:R-:W-:Y:S01]  /*9fe0*/  LOP3.LUT R10, R10, 0xffff0000, RZ, 0xc0, !PT ;  /* 0xffff00000a0a7812 */ /* 0x000fe200078ec0ff */
[----:B------:R-:W-:Y:S01]  /*9ff0*/  FMUL.FTZ R34, R58, R12 ;  /* 0x0000000c3a227220 */ /* 0x000fe20000410000 */
[----:B------:R-:W-:Y:S01]  /*a000*/  LOP3.LUT R11, R11, 0xffff0000, RZ, 0xc0, !PT ;  /* 0xffff00000b0b7812 */ /* 0x000fe200078ec0ff */
[C---:B------:R-:W-:Y:S01]  /*a010*/  FFMA.FTZ R62, R8.reuse, R62, -R33 ;  /* 0x0000003e083e7223 */ /* 0x040fe20000010821 */
[----:B------:R-:W-:Y:S01]  /*a020*/  FFMA.FTZ R64, R8, R64, R13 ;  /* 0x0000004008407223 */ /* 0x000fe2000001000d */
[----:B------:R-:W-:Y:S01]  /*a030*/  FMUL.FTZ R58, R58, R6 ;  /* 0x000000063a3a7220 */ /* 0x000fe20000410000 */
[C---:B------:R-:W-:Y:S01]  /*a040*/  FMUL.FTZ R7, R14.reuse, R67 ;  /* 0x000000430e077220 */ /* 0x040fe20000410000 */
[C---:B------:R-:W-:Y:S01]  /*a050*/  FMUL.FTZ R8, R15.reuse, R68 ;  /* 0x000000440f087220 */ /* 0x040fe20000410000 */
[-C--:B------:R-:W-:Y:S01]  /*a060*/  FMUL.FTZ R14, R14, R5.reuse ;  /* 0x000000050e0e7220 */ /* 0x080fe20000410000 */
[----:B------:R-:W-:Y:S01]  /*a070*/  FMUL.FTZ R15, R15, R4 ;  /* 0x000000040f0f7220 */ /* 0x000fe20000410000 */
[C---:B------:R-:W-:Y:S01]  /*a080*/  FFMA.FTZ R6, R9.reuse, R6, -R34 ;  /* 0x0000000609067223 */ /* 0x040fe20000010822 */
[----:B------:R-:W-:Y:S01]  /*a090*/  FFMA.FTZ R58, R9, R12, R58 ;  /* 0x0000000c093a7223 */ /* 0x000fe2000001003a */
[C---:B------:R-:W-:Y:S01]  /*a0a0*/  FFMA.FTZ R7, R10.reuse, R5, -R7 ;  /* 0x000000050a077223 */ /* 0x040fe20000010807 */
[C---:B------:R-:W-:Y:S01]  /*a0b0*/  FFMA.FTZ R12, R11.reuse, R4, -R8 ;  /* 0x000000040b0c7223 */ /* 0x040fe20000010808 */
[----:B------:R-:W-:Y:S01]  /*a0c0*/  FFMA.FTZ R67, R10, R67, R14 ;  /* 0x000000430a437223 */ /* 0x000fe2000001000e */
[----:B------:R-:W-:Y:S01]  /*a0d0*/  FFMA.FTZ R68, R11, R68, R15 ;  /* 0x000000440b447223 */ /* 0x000fe2000001000f */
[----:B------:R-:W-:-:S02]  /*a0e0*/  F2FP.BF16.F32.PACK_AB R4, R60, R69 ;  /* 0x000000453c04723e */ /* 0x000fc400000010ff */
[----:B------:R-:W-:Y:S02]  /*a0f0*/  F2FP.BF16.F32.PACK_AB R6, R7, R6 ;  /* 0x000000060706723e */ /* 0x000fe400000010ff */
[----:B------:R-:W-:Y:S02]  /*a100*/  F2FP.BF16.F32.PACK_AB R5, R62, R61 ;  /* 0x0000003d3e05723e */ /* 0x000fe400000010ff */
[----:B------:R-:W-:Y:S02]  /*a110*/  F2FP.BF16.F32.PACK_AB R7, R12, R59 ;  /* 0x0000003b0c07723e */ /* 0x000fe400000010ff */
[----:B------:R-:W-:Y:S02]  /*a120*/  F2FP.BF16.F32.PACK_AB R8, R32, R71 ;  /* 0x000000472008723e */ /* 0x000fe400000010ff */
[----:B------:R-:W-:Y:S02]  /*a130*/  F2FP.BF16.F32.PACK_AB R9, R64, R35 ;  /* 0x000000234009723e */ /* 0x000fe400000010ff */
[----:B------:R-:W-:-:S02]  /*a140*/  F2FP.BF16.F32.PACK_AB R10, R67, R58 ;  /* 0x0000003a430a723e */ /* 0x000fc400000010ff */
[----:B------:R-:W-:Y:S01]  /*a150*/  F2FP.BF16.F32.PACK_AB R11, R68, R65 ;  /* 0x00000041440b723e */ /* 0x000fe200000010ff */
[----:B------:R0:W-:Y:S04]  /*a160*/  STS.128 [R77], R4 ;  /* 0x000000044d007388 */ /* 0x0001e80000000c00 */
[----:B------:R0:W-:Y:S02]  /*a170*/  STS.128 [R0+0xda00], R8 ;  /* 0x00da000800007388 */ /* 0x0001e40000000c00 */
.L_x_413:
[----:B------:R-:W-:Y:S05]  /*a180*/  BSYNC B1 ;  /* 0x0000000000017941 */ /* 0x000fea0003800000 */
.L_x_412:
[----:B------:R-:W-:Y:S04]  /*a190*/  BSSY B1, `(.L_x_414) ;  /* 0x000006c000017945 */ /* 0x000fe80003800000 */
[----:B------:R-:W-:Y:S05]  /*a1a0*/  @P1 BRA `(.L_x_415) ;  /* 0x0000000400a81947 */ /* 0x000fea0003800000 */
[----:B------:R-:W2:Y:S01]  /*a1b0*/  LDL R58, [R1+0x88] ;  /* 0x00008800013a7983 */ /* 0x000ea20000100800 */
[----:B0-----:R-:W-:Y:S02]  /*a1c0*/  SHF.R.S32.HI R0, RZ, 0x1f, R76 ;  /* 0x0000001fff007819 */ /* 0x001fe4000001144c */
[----:B------:R-:W-:Y:S02]  /*a1d0*/  SHF.R.U64 R33, R36, 0x10, R37 ;  /* 0x0000001024217819 */ /* 0x000fe40000001225 */
[----:B------:R-:W-:Y:S02]  /*a1e0*/  LEA.HI R0, R0, R76, RZ, 0x3 ;  /* 0x0000004c00007211 */ /* 0x000fe400078f18ff */
[--C-:B------:R-:W-:Y:S02]  /*a1f0*/  SHF.R.U64 R13, R24, 0x10, R25.reuse ;  /* 0x00000010180d7819 */ /* 0x100fe40000001219 */
[----:B------:R-:W-:Y:S02]  /*a200*/  SHF.R.S32.HI R0, RZ, 0x3, R0 ;  /* 0x00000003ff007819 */ /* 0x000fe40000011400 */
[----:B------:R-:W-:-:S02]  /*a210*/  SHF.R.U32.HI R24, RZ, 0x10, R25 ;  /* 0x00000010ff187819 */ /* 0x000fc40000011619 */
[----:B------:R-:W-:Y:S02]  /*a220*/  LEA.HI R0, R3, R0, RZ, 0x1d ;  /* 0x0000000003007211 */ /* 0x000fe400078fe8ff */
[----:B------:R-:W-:Y:S02]  /*a230*/  PRMT R50, R50, 0x5410, R33 ;  /* 0x0000541032327816 */ /* 0x000fe40000000021 */
[----:B------:R-:W-:Y:S02]  /*a240*/  SHF.R.S32.HI R5, RZ, 0x1f, R0 ;  /* 0x0000001fff057819 */ /* 0x000fe40000011400 */
[----:B------:R-:W-:Y:S01]  /*a250*/  PRMT R52, R52, 0x5410, R13 ;  /* 0x0000541034347816 */ /* 0x000fe2000000000d */
[----:B------:R-:W-:Y:S01]  /*a260*/  IMAD.U32 R33, R50, 0x10000, RZ ;  /* 0x0001000032217824 */ /* 0x000fe200078e00ff */
[----:B------:R-:W-:Y:S01]  /*a270*/  LEA.HI R5, R5, R0, RZ, 0x2 ;  /* 0x0000000005057211 */ /* 0x000fe200078f10ff */
[----:B------:R-:W-:Y:S01]  /*a280*/  IMAD.SHL.U32 R0, R0, 0x8, RZ ;  /* 0x0000000800007824 */ /* 0x000fe200078e00ff */
[----:B------:R-:W-:Y:S01]  /*a290*/  SHF.R.U32.HI R36, RZ, 0x10, R37 ;  /* 0x00000010ff247819 */ /* 0x000fe20000011625 */
[----:B------:R-:W-:Y:S01]  /*a2a0*/  IMAD.U32 R35, R52, 0x10000, RZ ;  /* 0x0001000034237824 */ /* 0x000fe200078e00ff */
[----:B------:R-:W-:-:S02]  /*a2b0*/  SHF.R.S32.HI R5, RZ, 0x2, R5 ;  /* 0x00000002ff057819 */ /* 0x000fc40000011405 */
[----:B-----5:R-:W-:Y:S02]  /*a2c0*/  LOP3.LUT R0, R74, 0x18, R0, 0xf8, !PT ;  /* 0x000000184a007812 */ /* 0x020fe400078ef800 */
[----:B------:R-:W-:Y:S01]  /*a2d0*/  SHF.R.U64 R12, R26, 0x10, R27 ;  /* 0x000000101a0c7819 */ /* 0x000fe2000000121b */
[----:B------:R-:W-:Y:S01]  /*a2e0*/  IMAD R5, R5, 0x1800, R73 ;  /* 0x0000180005057824 */ /* 0x000fe200078e0249 */
[----:B------:R-:W-:Y:S02]  /*a2f0*/  LOP3.LUT R0, R0, R72, RZ, 0x3c, !PT ;  /* 0x0000004800007212 */ /* 0x000fe400078e3cff */
[----:B------:R-:W-:Y:S02]  /*a300*/  PRMT R53, R53, 0x5410, R24 ;  /* 0x0000541035357816 */ /* 0x000fe40000000018 */
[----:B------:R-:W-:Y:S01]  /*a310*/  SHF.R.U64 R15, R38, 0x10, R39 ;  /* 0x00000010260f7819 */ /* 0x000fe20000001227 */
[----:B------:R-:W-:Y:S01]  /*a320*/  IMAD.IADD R9, R5, 0x1, R0 ;  /* 0x0000000105097824 */ /* 0x000fe200078e0200 */
[----:B------:R-:W-:Y:S01]  /*a330*/  SHF.R.U32.HI R27, RZ, 0x10, R27 ;  /* 0x00000010ff1b7819 */ /* 0x000fe2000001161b */
[----:B------:R-:W-:Y:S01]  /*a340*/  IMAD.U32 R32, R53, 0x10000, RZ ;  /* 0x0001000035207824 */ /* 0x000fe200078e00ff */
[----:B------:R-:W-:Y:S01]  /*a350*/  SHF.R.U32.HI R38, RZ, 0x10, R39 ;  /* 0x00000010ff267819 */ /* 0x000fe20000011627 */
[----:B------:R-:W-:Y:S01]  /*a360*/  IMAD R0, R9, 0x2, R18 ;  /* 0x0000000209007824 */ /* 0x000fe200078e0212 */
[----:B------:R-:W-:-:S02]  /*a370*/  PRMT R57, R57, 0x5410, R36 ;  /* 0x0000541039397816 */ /* 0x000fc40000000024 */
[----:B------:R-:W-:Y:S02]  /*a380*/  PRMT R55, R55, 0x5410, R12 ;  /* 0x0000541037377816 */ /* 0x000fe4000000000c */
[----:B------:R-:W0:Y:S01]  /*a390*/  LDS.128 R8, [R0+0xda00] ;  /* 0x00da000000087984 */ /* 0x000e220000000c00 */
[----:B------:R-:W-:Y:S02]  /*a3a0*/  PRMT R54, R54, 0x5410, R27 ;  /* 0x0000541036367816 */ /* 0x000fe4000000001b */
[----:B------:R-:W-:Y:S02]  /*a3b0*/  PRMT R51, R51, 0x5410, R38 ;  /* 0x0000541033337816 */ /* 0x000fe40000000026 */
[----:B------:R-:W-:Y:S01]  /*a3c0*/  PRMT R56, R56, 0x5410, R15 ;  /* 0x0000541038387816 */ /* 0x000fe2000000000f */
[C---:B------:R-:W-:Y:S01]  /*a3d0*/  IMAD.U32 R34, R54.reuse, 0x10000, RZ ;  /* 0x0001000036227824 */ /* 0x040fe200078e00ff */
[----:B------:R-:W-:Y:S01]  /*a3e0*/  LOP3.LUT R54, R54, 0xffff0000, RZ, 0xc0, !PT ;  /* 0xffff000036367812 */ /* 0x000fe200078ec0ff */
[C---:B0-----:R-:W-:Y:S01]  /*a3f0*/  IMAD.U32 R24, R8.reuse, 0x10000, RZ ;  /* 0x0001000008187824 */ /* 0x041fe200078e00ff */
[----:B------:R-:W-:Y:S01]  /*a400*/  LOP3.LUT R8, R8, 0xffff0000, RZ, 0xc0, !PT ;  /* 0xffff000008087812 */ /* 0x000fe200078ec0ff */
[C---:B------:R-:W-:Y:S01]  /*a410*/  IMAD.U32 R25, R9.reuse, 0x10000, RZ ;  /* 0x0001000009197824 */ /* 0x040fe200078e00ff */
[----:B------:R-:W-:Y:S01]  /*a420*/  LOP3.LUT R9, R9, 0xffff0000, RZ, 0xc0, !PT ;  /* 0xffff000009097812 */ /* 0x000fe200078ec0ff */
[C---:B------:R-:W-:Y:S01]  /*a430*/  FMUL.FTZ R37, R24.reuse, R35 ;  /* 0x0000002318257220 */ /* 0x040fe20000410000 */
[----:B------:R-:W-:Y:S01]  /*a440*/  FMUL.FTZ R39, R24, R33 ;  /* 0x0000002118277220 */ /* 0x000fe20000410000 */
[----:B------:R-:W-:-:S02]  /*a450*/  IMAD.U32 R24, R57, 0x10000, RZ ;  /* 0x0001000039187824 */ /* 0x000fc400078e00ff */
[----:B------:R-:W-:Y:S01]  /*a460*/  FMUL.FTZ R36, R25, R32 ;  /* 0x0000002019247220 */ /* 0x000fe20000410000 */
[C---:B------:R-:W-:Y:S01]  /*a470*/  IMAD.U32 R27, R11.reuse, 0x10000, RZ ;  /* 0x000100000b1b7824 */ /* 0x040fe200078e00ff */
[----:B------:R-:W-:Y:S01]  /*a480*/  LOP3.LUT R11, R11, 0xffff0000, RZ, 0xc0, !PT ;  /* 0xffff00000b0b7812 */ /* 0x000fe200078ec0ff */
[----:B------:R-:W-:Y:S01]  /*a490*/  FMUL.FTZ R38, R25, R24 ;  /* 0x0000001819267220 */ /* 0x000fe20000410000 */
[----:B------:R-:W-:Y:S01]  /*a4a0*/  LOP3.LUT R25, R52, 0xffff0000, RZ, 0xc0, !PT ;  /* 0xffff000034197812 */ /* 0x000fe200078ec0ff */
[C---:B------:R-:W-:Y:S01]  /*a4b0*/  IMAD.U32 R26, R10.reuse, 0x10000, RZ ;  /* 0x000100000a1a7824 */ /* 0x040fe200078e00ff */
[----:B------:R-:W-:Y:S01]  /*a4c0*/  LOP3.LUT R10, R10, 0xffff0000, RZ, 0xc0, !PT ;  /* 0xffff00000a0a7812 */ /* 0x000fe200078ec0ff */
[----:B--2---:R-:W0:Y:S02]  /*a4d0*/  LDS.128 R4, [R58] ;  /* 0x000000003a047984 */ /* 0x004e240000000c00 */
[C---:B0-----:R-:W-:Y:S01]  /*a4e0*/  IMAD.U32 R12, R4.reuse, 0x10000, RZ ;  /* 0x00010000040c7824 */ /* 0x041fe200078e00ff */
[----:B------:R-:W-:Y:S01]  /*a4f0*/  LOP3.LUT R4, R4, 0xffff0000, RZ, 0xc0, !PT ;  /* 0xffff000004047812 */ /* 0x000fe200078ec0ff */
[C---:B------:R-:W-:Y:S01]  /*a500*/  IMAD.U32 R13, R5.reuse, 0x10000, RZ ;  /* 0x00010000050d7824 */ /* 0x040fe200078e00ff */
[----:B------:R-:W-:Y:S01]  /*a510*/  LOP3.LUT R5, R5, 0xffff0000, RZ, 0xc0, !PT ;  /* 0xffff000005057812 */ /* 0x000fe200078ec0ff */
[C---:B------:R-:W-:Y:S01]  /*a520*/  FFMA.FTZ R37, R12.reuse, R33, -R37 ;  /* 0x000000210c257223 */ /* 0x040fe20000010825 */
[----:B------:R-:W-:Y:S01]  /*a530*/  FFMA.FTZ R39, R12, R35, R39 ;  /* 0x000000230c277223 */ /* 0x000fe20000010027 */
[----:B------:R-:W-:-:S02]  /*a540*/  IMAD.U32 R12, R51, 0x10000, RZ ;  /* 0x00010000330c7824 */ /* 0x000fc400078e00ff */
[----:B------:R-:W-:Y:S01]  /*a550*/  FFMA.FTZ R36, R13, R24, -R36 ;  /* 0x000000180d247223 */ /* 0x000fe20000010824 */
[----:B------:R-:W-:Y:S01]  /*a560*/  FMUL.FTZ R24, R27, R34 ;  /* 0x000000221b187220 */ /* 0x000fe20000410000 */
[----:B------:R-:W-:Y:S02]  /*a570*/  IMAD.U32 R15, R7, 0x10000, RZ ;  /* 0x00010000070f7824 */ /* 0x000fe400078e00ff */
[----:B------:R-:W-:Y:S01]  /*a580*/  FMUL.FTZ R27, R27, R12 ;  /* 0x0000000c1b1b7220 */ /* 0x000fe20000410000 */
[----:B------:R-:W-:Y:S01]  /*a590*/  FFMA.FTZ R38, R13, R32, R38 ;  /* 0x000000200d267223 */ /* 0x000fe20000010026 */
[----:B------:R-:W-:Y:S01]  /*a5a0*/  LOP3.LUT R13, R50, 0xffff0000, RZ, 0xc0, !PT ;  /* 0xffff0000320d7812 */ /* 0x000fe200078ec0ff */
[C---:B------:R-:W-:Y:S01]  /*a5b0*/  FFMA.FTZ R35, R15.reuse, R12, -R24 ;  /* 0x0000000c0f237223 */ /* 0x040fe20000010818 */
[----:B------:R-:W-:Y:S01]  /*a5c0*/  FFMA.FTZ R50, R15, R34, R27 ;  /* 0x000000220f327223 */ /* 0x000fe2000001001b */
[C---:B------:R-:W-:Y:S01]  /*a5d0*/  FMUL.FTZ R15, R8.reuse, R25 ;  /* 0x00000019080f7220 */ /* 0x040fe20000410000 */
[----:B------:R-:W-:Y:S01]  /*a5e0*/  LOP3.LUT R12, R57, 0xffff0000, RZ, 0xc0, !PT ;  /* 0xffff0000390c7812 */ /* 0x000fe200078ec0ff */
[-C--:B------:R-:W-:Y:S01]  /*a5f0*/  FMUL.FTZ R27, R8, R13.reuse ;  /* 0x0000000d081b7220 */ /* 0x080fe20000410000 */
[----:B------:R-:W-:Y:S01]  /*a600*/  LOP3.LUT R24, R53, 0xffff0000, RZ, 0xc0, !PT ;  /* 0xffff000035187812 */ /* 0x000fe200078ec0ff */
[----:B------:R-:W-:Y:S01]  /*a610*/  FFMA.FTZ R8, R4, R13, -R15 ;  /* 0x0000000d04087223 */ /* 0x000fe2000001080f */
[----:B------:R-:W-:-:S02]  /*a620*/  IMAD.U32 R15, R55, 0x10000, RZ ;  /* 0x00010000370f7824 */ /* 0x000fc400078e00ff */
[C---:B------:R-:W-:Y:S01]  /*a630*/  FMUL.FTZ R33, R9.reuse, R12 ;  /* 0x0000000c09217220 */ /* 0x040fe20000410000 */
[----:B------:R-:W-:Y:S02]  /*a640*/  IMAD.U32 R13, R56, 0x10000, RZ ;  /* 0x00010000380d7824 */ /* 0x000fe400078e00ff */
[----:B------:R-:W-:Y:S01]  /*a650*/  FMUL.FTZ R34, R9, R24 ;  /* 0x0000001809227220 */ /* 0x000fe20000410000 */
[----:B------:R-:W-:Y:S01]  /*a660*/  FFMA.FTZ R32, R4, R25, R27 ;  /* 0x0000001904207223 */ /* 0x000fe2000001001b */
[----:B-1----:R-:W-:Y:S02]  /*a670*/  IMAD.U32 R14, R6, 0x10000, RZ ;  /* 0x00010000060e7824 */ /* 0x002fe400078e00ff */
[C---:B------:R-:W-:Y:S01]  /*a680*/  FMUL.FTZ R25, R26.reuse, R15 ;  /* 0x0000000f1a197220 */ /* 0x040fe20000410000 */
[C---:B------:R-:W-:Y:S01]  /*a690*/  FFMA.FTZ R9, R5.reuse, R12, -R34 ;  /* 0x0000000c05097223 */ /* 0x040fe20000010822 */
[----:B------:R-:W-:Y:S01]  /*a6a0*/  FFMA.FTZ R33, R5, R24, R33 ;  /* 0x0000001805217223 */ /* 0x000fe20000010021 */
[-C--:B------:R-:W-:Y:S01]  /*a6b0*/  FMUL.FTZ R27, R26, R13.reuse ;  /* 0x0000000d1a1b7220 */ /* 0x080fe20000410000 */
[----:B------:R-:W-:Y:S01]  /*a6c0*/  LOP3.LUT R55, R55, 0xffff0000, RZ, 0xc0, !PT ;  /* 0xffff000037377812 */ /* 0x000fe200078ec0ff */
[----:B------:R-:W-:Y:S01]  /*a6d0*/  FFMA.FTZ R25, R14, R13, -R25 ;  /* 0x0000000d0e197223 */ /* 0x000fe20000010819 */
[----:B------:R-:W-:Y:S01]  /*a6e0*/  LOP3.LUT R5, R56, 0xffff0000, RZ, 0xc0, !PT ;  /* 0xffff000038057812 */ /* 0x000fe200078ec0ff */
[----:B------:R-:W-:Y:S01]  /*a6f0*/  FFMA.FTZ R27, R14, R15, R27 ;  /* 0x0000000f0e1b7223 */ /* 0x000fe2000001001b */
[----:B------:R-:W-:Y:S01]  /*a700*/  LOP3.LUT R4, R51, 0xffff0000, RZ, 0xc0, !PT ;  /* 0xffff000033047812 */ /* 0x000fe200078ec0ff */
[----:B------:R-:W-:Y:S01]  /*a710*/  FMUL.FTZ R13, R10, R55 ;  /* 0x000000370a0d7220 */ /* 0x000fe20000410000 */
[----:B------:R-:W-:Y:S01]  /*a720*/  LOP3.LUT R6, R6, 0xffff0000, RZ, 0xc0, !PT ;  /* 0xffff000006067812 */ /* 0x000fe200078ec0ff */
[----:B------:R-:W-:Y:S01]  /*a730*/  FMUL.FTZ R14, R11, R54 ;  /* 0x000000360b0e7220 */ /* 0x000fe20000410000 */
[----:B------:R-:W-:Y:S01]  /*a740*/  LOP3.LUT R7, R7, 0xffff0000, RZ, 0xc0, !PT ;  /* 0xffff000007077812 */ /* 0x000fe200078ec0ff */
[-C--:B------:R-:W-:Y:S01]  /*a750*/  FMUL.FTZ R12, R10, R5.reuse ;  /* 0x000000050a0c7220 */ /* 0x080fe20000410000 */
[----:B------:R-:W-:Y:S01]  /*a760*/  FMUL.FTZ R11, R11, R4 ;  /* 0x000000040b0b7220 */ /* 0x000fe20000410000 */
[C---:B------:R-:W-:Y:S01]  /*a770*/  FFMA.FTZ R10, R6.reuse, R5, -R13 ;  /* 0x00000005060a7223 */ /* 0x040fe2000001080d */
[----:B------:R-:W-:Y:S01]  /*a780*/  F2FP.BF16.F32.PACK_AB R5, R9, R36 ;  /* 0x000000240905723e */ /* 0x000fe200000010ff */
[C---:B------:R-:W-:Y:S01]  /*a790*/  FFMA.FTZ R14, R7.reuse, R4, -R14 ;  /* 0x00000004070e7223 */ /* 0x040fe2000001080e */
[----:B------:R-:W-:Y:S01]  /*a7a0*/  FFMA.FTZ R12, R6, R55, R12 ;  /* 0x00000037060c7223 */ /* 0x000fe2000001000c */
[----:B------:R-:W-:Y:S01]  /*a7b0*/  FFMA.FTZ R11, R7, R54, R11 ;  /* 0x00000036070b7223 */ /* 0x000fe2000001000b */
[----:B------:R-:W-:-:S02]  /*a7c0*/  F2FP.BF16.F32.PACK_AB R4, R8, R37 ;  /* 0x000000250804723e */ /* 0x000fc400000010ff */
[----:B------:R-:W-:Y:S02]  /*a7d0*/  F2FP.BF16.F32.PACK_AB R6, R10, R25 ;  /* 0x000000190a06723e */ /* 0x000fe400000010ff */
[----:B------:R-:W-:Y:S02]  /*a7e0*/  F2FP.BF16.F32.PACK_AB R7, R14, R35 ;  /* 0x000000230e07723e */ /* 0x000fe400000010ff */
[----:B------:R-:W-:Y:S02]  /*a7f0*/  F2FP.BF16.F32.PACK_AB R8, R32, R39 ;  /* 0x000000272008723e */ /* 0x000fe400000010ff */
[----:B------:R-:W-:Y:S01]  /*a800*/  F2FP.BF16.F32.PACK_AB R9, R33, R38 ;  /* 0x000000262109723e */ /* 0x000fe200000010ff */
[----:B------:R2:W-:Y:S01]  /*a810*/  STS.128 [R58], R4 ;  /* 0x000000043a007388 */ /* 0x0005e20000000c00 */
[----:B------:R-:W-:Y:S02]  /*a820*/  F2FP.BF16.F32.PACK_AB R10, R12, R27 ;  /* 0x0000001b0c0a723e */ /* 0x000fe400000010ff */
[----:B------:R-:W-:-:S05]  /*a830*/  F2FP.BF16.F32.PACK_AB R11, R11, R50 ;  /* 0x000000320b0b723e */ /* 0x000fca00000010ff */
[----:B------:R2:W-:Y:S02]  /*a840*/  STS.128 [R0+0xda00], R8 ;  /* 0x00da000800007388 */ /* 0x0005e40000000c00 */
.L_x_415:
[----:B------:R-:W-:Y:S05]  /*a850*/  BSYNC B1 ;  /* 0x0000000000017941 */ /* 0x000fea0003800000 */
.L_x_414:
[----:B------:R-:W-:Y:S05]  /*a860*/  @P2 BRA `(.L_x_393) ;  /* 0x0000000400a82947 */ /* 0x000fea0003800000 */
[----:B------:R-:W3:Y:S01]  /*a870*/  LDL R34, [R1+0x84] ;  /* 0x0000840001227983 */ /* 0x000ee20000100800 */
[----:B0-2---:R-:W-:Y:S02]  /*a880*/  SHF.R.S32.HI R0, RZ, 0x1f, R75 ;  /* 0x0000001fff007819 */ /* 0x005fe4000001144b */
        /* <DEDUP_REMOVED lines=12> */
[----:B------:R-:W-:-:S02]  /*a950*/  SHF.R.U32.HI R40, RZ, 0x10, R41 ;  /* 0x00000010ff287819 */ /* 0x000fc40000011629 */
[----:B------:R-:W-:Y:S02]  /*a960*/  SHF.R.S32.HI R0, RZ, 0x2, R0 ;  /* 0x00000002ff007819 */ /* 0x000fe40000011400 */
[----:B-----5:R-:W-:Y:S02]  /*a970*/  LOP3.LUT R3, R74, 0x18, R3, 0xf8, !PT ;  /* 0x000000184a037812 */ /* 0x020fe400078ef803 */
[----:B------:R-:W-:Y:S01]  /*a980*/  PRMT R27, R21, 0x5410, R28 ;  /* 0x00005410151b7816 */ /* 0x000fe2000000001c */
[----:B------:R-:W-:Y:S01]  /*a990*/  IMAD R0, R0, 0x1800, R73 ;  /* 0x0000180000007824 */ /* 0x000fe200078e0249 */
[----:B------:R-:W-:Y:S01]  /*a9a0*/  LOP3.LUT R3, R3, R72, RZ, 0x3c, !PT ;  /* 0x0000004803037212 */ /* 0x000fe200078e3cff */
[----:B------:R-:W-:Y:S01]  /*a9b0*/  IMAD.U32 R28, R25, 0x10000, RZ ;  /* 0x00010000191c7824 */ /* 0x000fe200078e00ff */
[--C-:B------:R-:W-:Y:S01]  /*a9c0*/  SHF.R.U64 R13, R42, 0x10, R43.reuse ;  /* 0x000000102a0d7819 */ /* 0x100fe2000000122b */
[----:B------:R-:W-:Y:S01]  /*a9d0*/  IMAD.U32 R29, R27, 0x10000, RZ ;  /* 0x000100001b1d7824 */ /* 0x000fe200078e00ff */
[----:B------:R-:W-:Y:S01]  /*a9e0*/  SHF.R.U32.HI R42, RZ, 0x10, R43 ;  /* 0x00000010ff2a7819 */ /* 0x000fe2000001162b */
[----:B------:R-:W-:Y:S01]  /*a9f0*/  IMAD.IADD R3, R0, 0x1, R3 ;  /* 0x0000000100037824 */ /* 0x000fe200078e0203 */
[----:B------:R-:W-:-:S02]  /*aa00*/  PRMT R47, R47, 0x5410, R40 ;  /* 0x000054102f2f7816 */ /* 0x000fc40000000028 */
[----:B------:R-:W-:Y:S01]  /*aa10*/  PRMT R49, R49, 0x5410, R42 ;  /* 0x0000541031317816 */ /* 0x000fe2000000002a */
[----:B------:R-:W-:Y:S01]  /*aa20*/  IMAD R0, R3, 0x2, R18 ;  /* 0x0000000203007824 */ /* 0x000fe200078e0212 */
[--C-:B------:R-:W-:Y:S02]  /*aa30*/  SHF.R.U64 R3, R30, 0x10, R31.reuse ;  /* 0x000000101e037819 */ /* 0x100fe4000000121f */
[----:B------:R-:W-:Y:S02]  /*aa40*/  SHF.R.U32.HI R30, RZ, 0x10, R31 ;  /* 0x00000010ff1e7819 */ /* 0x000fe4000001161f */
[----:B------:R-:W0:Y:S01]  /*aa50*/  LDS.128 R8, [R0+0xda00] ;  /* 0x00da000000087984 */ /* 0x000e220000000c00 */
[----:B------:R-:W-:Y:S02]  /*aa60*/  PRMT R44, R44, 0x5410, R3 ;  /* 0x000054102c2c7816 */ /* 0x000fe40000000003 */
[----:B------:R-:W-:Y:S02]  /*aa70*/  PRMT R45, R45, 0x5410, R30 ;  /* 0x000054102d2d7816 */ /* 0x000fe4000000001e */
[----:B------:R-:W-:-:S02]  /*aa80*/  LOP3.LUT R25, R25, 0xffff0000, RZ, 0xc0, !PT ;  /* 0xffff000019197812 */ /* 0x000fc400078ec0ff */
[----:B------:R-:W-:Y:S01]  /*aa90*/  PRMT R48, R48, 0x5410, R13 ;  /* 0x0000541030307816 */ /* 0x000fe2000000000d */
[----:B------:R-:W-:Y:S02]  /*aaa0*/  IMAD.U32 R31, R45, 0x10000, RZ ;  /* 0x000100002d1f7824 */ /* 0x000fe400078e00ff */
[C---:B0-----:R-:W-:Y:S01]  /*aab0*/  IMAD.U32 R15, R8.reuse, 0x10000, RZ ;  /* 0x00010000080f7824 */ /* 0x041fe200078e00ff */
[----:B------:R-:W-:Y:S01]  /*aac0*/  LOP3.LUT R8, R8, 0xffff0000, RZ, 0xc0, !PT ;  /* 0xffff000008087812 */ /* 0x000fe200078ec0ff */
[C---:B------:R-:W-:Y:S01]  /*aad0*/  IMAD.U32 R20, R9.reuse, 0x10000, RZ ;  /* 0x0001000009147824 */ /* 0x040fe200078e00ff */
[----:B------:R-:W-:Y:S01]  /*aae0*/  LOP3.LUT R9, R9, 0xffff0000, RZ, 0xc0, !PT ;  /* 0xffff000009097812 */ /* 0x000fe200078ec0ff */
[C---:B------:R-:W-:Y:S01]  /*aaf0*/  FMUL.FTZ R30, R15.reuse, R28 ;  /* 0x0000001c0f1e7220 */ /* 0x040fe20000410000 */
[-C--:B------:R-:W-:Y:S01]  /*ab00*/  FMUL.FTZ R32, R15, R26.reuse ;  /* 0x0000001a0f207220 */ /* 0x080fe20000410000 */
[----:B------:R-:W-:Y:S02]  /*ab10*/  IMAD.U32 R15, R47, 0x10000, RZ ;  /* 0x000100002f0f7824 */ /* 0x000fe400078e00ff */
[C---:B------:R-:W-:Y:S01]  /*ab20*/  FMUL.FTZ R33, R20.reuse, R29 ;  /* 0x0000001d14217220 */ /* 0x040fe20000410000 */
[C---:B------:R-:W-:Y:S01]  /*ab30*/  IMAD.U32 R24, R11.reuse, 0x10000, RZ ;  /* 0x000100000b187824 */ /* 0x040fe200078e00ff */
[----:B------:R-:W-:Y:S01]  /*ab40*/  LOP3.LUT R11, R11, 0xffff0000, RZ, 0xc0, !PT ;  /* 0xffff00000b0b7812 */ /* 0x000fe200078ec0ff */
[----:B------:R-:W-:Y:S01]  /*ab50*/  FMUL.FTZ R35, R20, R15 ;  /* 0x0000000f14237220 */ /* 0x000fe20000410000 */
[C---:B------:R-:W-:Y:S01]  /*ab60*/  IMAD.U32 R21, R10.reuse, 0x10000, RZ ;  /* 0x000100000a157824 */ /* 0x040fe200078e00ff */
[----:B------:R-:W-:Y:S01]  /*ab70*/  LOP3.LUT R10, R10, 0xffff0000, RZ, 0xc0, !PT ;  /* 0xffff00000a0a7812 */ /* 0x000fe200078ec0ff */
[----:B------:R-:W-:Y:S01]  /*ab80*/  IMAD.U32 R20, R44, 0x10000, RZ ;  /* 0x000100002c147824 */ /* 0x000fe200078e00ff */
[----:B---3--:R-:W0:Y:S02]  /*ab90*/  LDS.128 R4, [R34] ;  /* 0x0000000022047984 */ /* 0x008e240000000c00 */
        /* <DEDUP_REMOVED lines=8> */
[----:B-1----:R-:W-:Y:S02]  /*ac20*/  IMAD.U32 R14, R7, 0x10000, RZ ;  /* 0x00010000070e7824 */ /* 0x002fe400078e00ff */
[C---:B------:R-:W-:Y:S01]  /*ac30*/  FMUL.FTZ R15, R24.reuse, R31 ;  /* 0x0000001f180f7220 */ /* 0x040fe20000410000 */
[----:B------:R-:W-:Y:S01]  /*ac40*/  FMUL.FTZ R24, R24, R3 ;  /* 0x0000000318187220 */ /* 0x000fe20000410000 */
[----:B------:R-:W-:Y:S01]  /*ac50*/  FFMA.FTZ R35, R12, R29, R35 ;  /* 0x0000001d0c237223 */ /* 0x000fe20000010023 */
[----:B------:R-:W-:Y:S01]  /*ac60*/  LOP3.LUT R12, R47, 0xffff0000, RZ, 0xc0, !PT ;  /* 0xffff00002f0c7812 */ /* 0x000fe200078ec0ff */
[----:B------:R-:W-:Y:S01]  /*ac70*/  FFMA.FTZ R28, R14, R3, -R15 ;  /* 0x000000030e1c7223 */ /* 0x000fe2000001080f */
[----:B------:R-:W-:Y:S01]  /*ac80*/  LOP3.LUT R3, R46, 0xffff0000, RZ, 0xc0, !PT ;  /* 0xffff00002e037812 */ /* 0x000fe200078ec0ff */
[----:B------:R-:W-:Y:S01]  /*ac90*/  FFMA.FTZ R31, R14, R31, R24 ;  /* 0x0000001f0e1f7223 */ /* 0x000fe20000010018 */
[----:B------:R-:W-:Y:S01]  /*aca0*/  LOP3.LUT R14, R27, 0xffff0000, RZ, 0xc0, !PT ;  /* 0xffff00001b0e7812 */ /* 0x000fe200078ec0ff */
[----:B------:R-:W-:Y:S01]  /*acb0*/  FMUL.FTZ R15, R8, R25 ;  /* 0x00000019080f7220 */ /* 0x000fe20000410000 */
[----:B------:R-:W-:-:S02]  /*acc0*/  IMAD.U32 R13, R6, 0x10000, RZ ;  /* 0x00010000060d7824 */ /* 0x000fc400078e00ff */
[-C--:B------:R-:W-:Y:S01]  /*acd0*/  FMUL.FTZ R27, R8, R3.reuse ;  /* 0x00000003081b7220 */ /* 0x080fe20000410000 */
[----:B------:R-:W-:Y:S02]  /*ace0*/  IMAD.U32 R8, R48, 0x10000, RZ ;  /* 0x0001000030087824 */ /* 0x000fe400078e00ff */
[C---:B------:R-:W-:Y:S01]  /*acf0*/  FMUL.FTZ R24, R9.reuse, R14 ;  /* 0x0000000e09187220 */ /* 0x040fe20000410000 */
[C---:B------:R-:W-:Y:S01]  /*ad00*/  FFMA.FTZ R15, R4.reuse, R3, -R15 ;  /* 0x00000003040f7223 */ /* 0x040fe2000001080f */
[----:B------:R-:W-:Y:S01]  /*ad10*/  FMUL.FTZ R9, R9, R12 ;  /* 0x0000000c09097220 */ /* 0x000fe20000410000 */
[----:B------:R-:W-:Y:S01]  /*ad20*/  FFMA.FTZ R27, R4, R25, R27 ;  /* 0x00000019041b7223 */ /* 0x000fe2000001001b */
[----:B------:R-:W-:Y:S01]  /*ad30*/  FMUL.FTZ R4, R21, R20 ;  /* 0x0000001415047220 */ /* 0x000fe20000410000 */
[C---:B------:R-:W-:Y:S01]  /*ad40*/  FFMA.FTZ R24, R5.reuse, R12, -R24 ;  /* 0x0000000c05187223 */ /* 0x040fe20000010818 */
[----:B------:R-:W-:Y:S01]  /*ad50*/  FFMA.FTZ R14, R5, R14, R9 ;  /* 0x0000000e050e7223 */ /* 0x000fe20000010009 */
[-C--:B------:R-:W-:Y:S01]  /*ad60*/  FMUL.FTZ R26, R21, R8.reuse ;  /* 0x00000008151a7220 */ /* 0x080fe20000410000 */
[----:B------:R-:W-:Y:S01]  /*ad70*/  FFMA.FTZ R12, R13, R8, -R4 ;  /* 0x000000080d0c7223 */ /* 0x000fe20000010804 */
[----:B------:R-:W-:-:S02]  /*ad80*/  LOP3.LUT R5, R44, 0xffff0000, RZ, 0xc0, !PT ;  /* 0xffff00002c057812 */ /* 0x000fc400078ec0ff */
[----:B------:R-:W-:Y:S01]  /*ad90*/  LOP3.LUT R3, R48, 0xffff0000, RZ, 0xc0, !PT ;  /* 0xffff000030037812 */ /* 0x000fe200078ec0ff */
[----:B------:R-:W-:Y:S01]  /*ada0*/  FFMA.FTZ R26, R13, R20, R26 ;  /* 0x000000140d1a7223 */ /* 0x000fe2000001001a */
[----:B------:R-:W-:Y:S01]  /*adb0*/  LOP3.LUT R8, R45, 0xffff0000, RZ, 0xc0, !PT ;  /* 0xffff00002d087812 */ /* 0x000fe200078ec0ff */
[C---:B------:R-:W-:Y:S01]  /*adc0*/  FMUL.FTZ R9, R10.reuse, R5 ;  /* 0x000000050a097220 */ /* 0x040fe20000410000 */
[----:B------:R-:W-:Y:S01]  /*add0*/  LOP3.LUT R4, R49, 0xffff0000, RZ, 0xc0, !PT ;  /* 0xffff000031047812 */ /* 0x000fe200078ec0ff */
[-C--:B------:R-:W-:Y:S01]  /*ade0*/  FMUL.FTZ R10, R10, R3.reuse ;  /* 0x000000030a0a7220 */ /* 0x080fe20000410000 */
[----:B------:R-:W-:Y:S01]  /*adf0*/  LOP3.LUT R6, R6, 0xffff0000, RZ, 0xc0, !PT ;  /* 0xffff000006067812 */ /* 0x000fe200078ec0ff */
[----:B------:R-:W-:Y:S01]  /*ae00*/  FMUL.FTZ R20, R11, R8 ;  /* 0x000000080b147220 */ /* 0x000fe20000410000 */
[----:B------:R-:W-:Y:S01]  /*ae10*/  LOP3.LUT R7, R7, 0xffff0000, RZ, 0xc0, !PT ;  /* 0xffff000007077812 */ /* 0x000fe200078ec0ff */
[-C--:B------:R-:W-:Y:S02]  /*ae20*/  FMUL.FTZ R21, R11, R4.reuse ;  /* 0x000000040b157220 */ /* 0x080fe40000410000 */
[C---:B------:R-:W-:Y:S01]  /*ae30*/  FFMA.FTZ R3, R6.reuse, R3, -R9 ;  /* 0x0000000306037223 */ /* 0x040fe20000010809 */
[----:B------:R-:W-:Y:S01]  /*ae40*/  FFMA.FTZ R11, R6, R5, R10 ;  /* 0x00000005060b7223 */ /* 0x000fe2000001000a */
[C---:B------:R-:W-:Y:S01]  /*ae50*/  FFMA.FTZ R13, R7.reuse, R4, -R20 ;  /* 0x00000004070d7223 */ /* 0x040fe20000010814 */
[----:B------:R-:W-:Y:S01]  /*ae60*/  FFMA.FTZ R20, R7, R8, R21 ;  /* 0x0000000807147223 */ /* 0x000fe20000010015 */
[----:B------:R-:W-:-:S02]  /*ae70*/  F2FP.BF16.F32.PACK_AB R4, R15, R30 ;  /* 0x0000001e0f04723e */ /* 0x000fc400000010ff */
[----:B------:R-:W-:Y:S02]  /*ae80*/  F2FP.BF16.F32.PACK_AB R5, R24, R33 ;  /* 0x000000211805723e */ /* 0x000fe400000010ff */
[----:B------:R-:W-:Y:S02]  /*ae90*/  F2FP.BF16.F32.PACK_AB R6, R3, R12 ;  /* 0x0000000c0306723e */ /* 0x000fe400000010ff */
[----:B------:R-:W-:Y:S02]  /*aea0*/  F2FP.BF16.F32.PACK_AB R10, R11, R26 ;  /* 0x0000001a0b0a723e */ /* 0x000fe400000010ff */
[----:B------:R-:W-:Y:S02]  /*aeb0*/  F2FP.BF16.F32.PACK_AB R7, R13, R28 ;  /* 0x0000001c0d07723e */ /* 0x000fe400000010ff */
[----:B------:R-:W-:Y:S02]  /*aec0*/  F2FP.BF16.F32.PACK_AB R8, R27, R32 ;  /* 0x000000201b08723e */ /* 0x000fe400000010ff */
[----:B------:R-:W-:Y:S01]  /*aed0*/  F2FP.BF16.F32.PACK_AB R9, R14, R35 ;  /* 0x000000230e09723e */ /* 0x000fe200000010ff */
[----:B------:R0:W-:Y:S01]  /*aee0*/  STS.128 [R34], R4 ;  /* 0x0000000422007388 */ /* 0x0001e20000000c00 */
[----:B------:R-:W-:-:S05]  /*aef0*/  F2FP.BF16.F32.PACK_AB R11, R20, R31 ;  /* 0x0000001f140b723e */ /* 0x000fca00000010ff */
[----:B------:R0:W-:Y:S02]  /*af00*/  STS.128 [R0+0xda00], R8 ;  /* 0x00da000800007388 */ /* 0x0001e40000000c00 */
.L_x_393:
[----:B------:R-:W-:Y:S05]  /*af10*/  BSYNC B0 ;  /* 0x0000000000007941 */ /* 0x000fea0003800000 */
.L_x_383:
[----:B------:R-:W-:Y:S01]  /*af20*/  @!PT LDS RZ, [RZ] ;  /* 0x00000000fffff984 */ /* 0x000fe20000000800 */
[----:B------:R-:W-:Y:S01]  /*af30*/  @!PT LDS RZ, [RZ] ;  /* 0x00000000fffff984 */ /* 0x000fe20000000800 */
[----:B------:R-:W-:Y:S01]  /*af40*/  @!PT LDS RZ, [RZ] ;  /* 0x00000000fffff984 */ /* 0x000fe20000000800 */
[----:B------:R-:W-:Y:S01]  /*af50*/  @!PT LDS RZ, [RZ] ;  /* 0x00000000fffff984 */ /* 0x000fe20000000800 */
[----:B------:R1:W-:Y:S06]  /*af60*/  MEMBAR.ALL.CTA ;  /* 0x0000000000007992 */ /* 0x0003ec0000008000 */
[----:B-1----:R-:W1:Y:S01]  /*af70*/  FENCE.VIEW.ASYNC.S ;  /* 0x00000000000073c6 */ /* 0x002e620000000000 */
[----:B------:R-:W-:Y:S05]  /*af80*/  WARPSYNC.ALL ;  /* 0x0000000000007948 */ /* 0x000fea0003800000 */
[----:B-1----:R-:W-:Y:S06]  /*af90*/  BAR.SYNC.DEFER_BLOCKING 0xd, 0x180 ;  /* 0x0346000000007b1d */ /* 0x002fec0000010000 */
.L_x_381:
[----:B0-23--:R-:W2:Y:S02]  /*afa0*/  LDL R0, [R1+0x48] ;  /* 0x0000480001007983 */ /* 0x00dea40000100800 */
[----:B--2---:R-:W-:-:S13]  /*afb0*/  R2UR UR4, R0 ;  /* 0x00000000000472ca */ /* 0x004fda00000e0000 */
[----:B------:R-:W-:-:S05]  /*afc0*/  IMAD.U32 R0, RZ, RZ, UR4 ;  /* 0x00000004ff007e24 */ /* 0x000fca000f8e00ff */
[----:B------:R-:W-:-:S13]  /*afd0*/  ISETP.NE.AND P0, PT, R0, 0x3, PT ;  /* 0x000000030000780c */ /* 0x000fda0003f05270 */
[----:B------:R-:W-:Y:S05]  /*afe0*/  @!P0 BRA `(.L_x_416) ;  /* 0x0000000000048947 */ /* 0x000fea0003800000 */
[----:B------:R-:W-:Y:S01]  /*aff0*/  BPT.TRAP 0x1 ;  /* 0x000000040000795c */ /* 0x000fe20000300000 */
.L_x_416:
[----:B----4-:R-:W2:Y:S01]  /*b000*/  LDL R3, [R1+0x44] ;  /* 0x0000440001037983 */ /* 0x010ea20000100800 */
[----:B------:R-:W-:Y:S01]  /*b010*/  IMAD R0, R146, 0x8, R18 ;  /* 0x0000000892007824 */ /* 0x000fe200078e0212 */
[----:B--2---:R-:W-:-:S04]  /*b020*/  SHF.L.U32 R5, R3, 0x1f, RZ ;  /* 0x0000001f03057819 */ /* 0x004fc800000006ff */
[----:B------:R0:W2:Y:S01]  /*b030*/  SYNCS.PHASECHK.TRANS64.TRYWAIT P1, [R0+URZ+0x31c30], R5 ;  /* 0x031c3005000075a7 */ /* 0x0000a2000802017f */
[----:B------:R-:W-:Y:S05]  /*b040*/  @!P0 BRA `(.L_x_417) ;  /* 0x0000000000048947 */ /* 0x000fea0003800000 */
[----:B------:R-:W-:Y:S01]  /*b050*/  BPT.TRAP 0x1 ;  /* 0x000000040000795c */ /* 0x000fe20000300000 */
.L_x_417:
[----:B------:R-:W-:Y:S02]  /*b060*/  IMAD R2, R2, 0x1000, R18 ;  /* 0x0000100002027824 */ /* 0x000fe400078e0212 */
[----:B------:R-:W-:Y:S02]  /*b070*/  VIADD R4, R18, 0x16a00 ;  /* 0x00016a0012047836 */ /* 0x000fe40000000000 */
[----:B------:R-:W-:-:S03]  /*b080*/  VIADD R3, R2, 0xda00 ;  /* 0x0000da0002037836 */ /* 0x000fc60000000000 */
[----:B------:R-:W-:Y:S02]  /*b090*/  SHF.R.U32.HI R2, RZ, 0x4, R4 ;  /* 0x00000004ff027819 */ /* 0x000fe40000011604 */
[----:B------:R-:W-:Y:S02]  /*b0a0*/  SHF.R.U32.HI R3, RZ, 0x4, R3 ;  /* 0x00000004ff037819 */ /* 0x000fe40000011603 */
[----:B------:R-:W-:Y:S02]  /*b0b0*/  LOP3.LUT R2, R2, 0x3fff, RZ, 0xc0, !PT ;  /* 0x00003fff02027812 */ /* 0x000fe400078ec0ff */
[----:B------:R-:W-:Y:S02]  /*b0c0*/  LOP3.LUT R3, R3, 0x3fff, RZ, 0xc0, !PT ;  /* 0x00003fff03037812 */ /* 0x000fe400078ec0ff */
[----:B------:R-:W-:-:S05]  /*b0d0*/  LOP3.LUT R2, R2, 0x10000, RZ, 0xfc, !PT ;  /* 0x0001000002027812 */ /* 0x000fca00078efcff */
[----:B------:R3:W-:Y:S01]  /*b0e0*/  STL [R1+0x54], R2 ;  /* 0x0000540201007387 */ /* 0x0007e20000100800 */
[----:B--2---:R-:W-:Y:S05]  /*b0f0*/  @P1 BRA `(.L_x_418) ;  /* 0x0000000000081947 */ /* 0x004fea0003800000 */
[----:B------:R-:W2:Y:S02]  /*b100*/  SYNCS.PHASECHK.TRANS64.TRYWAIT P1, [R0+URZ+0x31c30], R5 ;  /* 0x031c3005000075a7 */ /* 0x000ea4000802017f */
[----:B--2---:R-:W-:Y:S05]  /*b110*/  @!P1 BRA `(.L_x_419) ;  /* 0x0000011c00989947 */ /* 0x004fea0003800000 */
.L_x_418:
[----:B------:R-:W1:Y:S01]  /*b120*/  LDL R4, [R1+0x54] ;  /* 0x0000540001047983 */ /* 0x000e620000100800 */
[----:B---3--:R-:W-:Y:S01]  /*b130*/  LOP3.LUT R2, R3, 0x10000, RZ, 0xfc, !PT ;  /* 0x0001000003027812 */ /* 0x008fe200078efcff */
[----:B------:R-:W-:Y:S02]  /*b140*/  IMAD.MOV.U32 R15, RZ, RZ, -0x7fffffe0 ;  /* 0x80000020ff0f7424 */ /* 0x000fe400078e00ff */
[----:B------:R-:W-:Y:S01]  /*b150*/  IMAD.MOV.U32 R3, RZ, RZ, -0x7fffffe0 ;  /* 0x80000020ff037424 */ /* 0x000fe200078e00ff */
[----:B------:R-:W-:Y:S05]  /*b160*/  WARPSYNC.ALL ;  /* 0x0000000000007948 */ /* 0x000fea0003800000 */
[----:B------:R-:W-:Y:S01]  /*b170*/  R2UR UR7, R15 ;  /* 0x000000000f0772ca */ /* 0x000fe200000e0000 */
[----:B------:R-:W3:Y:S01]  /*b180*/  LDL R98, [R1+0x90] ;  /* 0x0000900001627983 */ /* 0x000ee20000100800 */
[----:B------:R-:W-:-:S02]  /*b190*/  R2UR UR4, R2 ;  /* 0x00000000020472ca */ /* 0x000fc400000e0000 */
[C---:B------:R-:W-:Y:S01]  /*b1a0*/  R2UR UR5, R3.reuse ;  /* 0x00000000030572ca */ /* 0x040fe200000e0000 */
[----:B------:R-:W-:Y:S01]  /*b1b0*/  WARPGROUP.ARRIVE ;  /* 0x00000000000079c5 */ /* 0x000fe20000000000 */
[----:B0-2---:R-:W-:Y:S02]  /*b1c0*/  IMAD.MOV.U32 R5, RZ, RZ, -0x7fffffe0 ;  /* 0x80000020ff057424 */ /* 0x005fe400078e00ff */
[----:B------:R-:W-:Y:S01]  /*b1d0*/  IMAD.MOV.U32 R7, RZ, RZ, -0x7fffffe0 ;  /* 0x80000020ff077424 */ /* 0x000fe200078e00ff */
[C---:B------:R-:W-:Y:S02]  /*b1e0*/  R2UR UR8, R2.reuse ;  /* 0x00000000020872ca */ /* 0x040fe400000e0000 */
[----:B------:R-:W-:Y:S02]  /*b1f0*/  R2UR UR9, R3 ;  /* 0x00000000030972ca */ /* 0x000fe400000e0000 */
[----:B------:R-:W-:Y:S02]  /*b200*/  R2UR UR11, R7 ;  /* 0x00000000070b72ca */ /* 0x000fe400000e0000 */
[----:B------:R-:W-:-:S02]  /*b210*/  R2UR UR12, R2 ;  /* 0x00000000020c72ca */ /* 0x000fc400000e0000 */
[C---:B------:R-:W-:Y:S01]  /*b220*/  R2UR UR13, R3.reuse ;  /* 0x00000000030d72ca */ /* 0x040fe200000e0000 */
[----:B------:R-:W-:Y:S01]  /*b230*/  IMAD.MOV.U32 R9, RZ, RZ, -0x7fffffe0 ;  /* 0x80000020ff097424 */ /* 0x000fe200078e00ff */
[----:B------:R-:W-:Y:S02]  /*b240*/  R2UR UR16, R2 ;  /* 0x00000000021072ca */ /* 0x000fe400000e0000 */
[----:B------:R-:W-:Y:S02]  /*b250*/  R2UR UR17, R3 ;  /* 0x00000000031172ca */ /* 0x000fe400000e0000 */
[----:B------:R-:W-:Y:S01]  /*b260*/  R2UR UR19, R9 ;  /* 0x00000000091372ca */ /* 0x000fe200000e0000 */
[----:B-1----:R-:W-:-:S05]  /*b270*/  IMAD R14, R146, 0x6c0, R4 ;  /* 0x000006c0920e7824 */ /* 0x002fca00078e0204 */
[----:B------:R-:W-:-:S13]  /*b280*/  R2UR UR6, R14 ;  /* 0x000000000e0672ca */ /* 0x000fda00000e0000 */
[----:B------:R-:W-:Y:S01]  /*b290*/  HGMMA.64x16x16.F32.BF16 R88, gdesc[UR4], RZ, !UPT, gsb0 ;  /* 0x00200000045879f0 */ /* 0x000fe2000c0018ff */
[----:B------:R-:W-:Y:S01]  /*b2a0*/  VIADD R4, R14, 0x40 ;  /* 0x000000400e047836 */ /* 0x000fe20000000000 */
[----:B------:R-:W-:Y:S02]  /*b2b0*/  R2UR UR7, R5 ;  /* 0x00000000050772ca */ /* 0x000fe400000e0000 */
[----:B------:R-:W-:Y:S02]  /*b2c0*/  R2UR UR4, R2 ;  /* 0x00000000020472ca */ /* 0x000fe400000e0000 */
[----:B------:R-:W-:Y:S02]  /*b2d0*/  R2UR UR6, R4 ;  /* 0x00000000040672ca */ /* 0x000fe400000e0000 */
[----:B------:R-:W-:Y:S01]  /*b2e0*/  R2UR UR5, R3 ;  /* 0x00000000030572ca */ /* 0x000fe200000e0000 */
[----:B------:R-:W-:Y:S02]  /*b2f0*/  WARPGROUP.DEPBAR.LE gsb0, 0x0 ;  /* 0x00008000000079c5 */ /* 0x000fe40000010000 */
[----:B------:R-:W-:-:S10]  /*b300*/  WARPGROUP.ARRIVE ;  /* 0x00000000000079c5 */ /* 0x000fd40000000000 */
[----:B------:R-:W-:Y:S01]  /*b310*/  HGMMA.64x16x16.F32.BF16 R80, gdesc[UR4], RZ, !UPT, gsb0 ;  /* 0x00200000045079f0 */ /* 0x000fe2000c0018ff */
[----:B------:R-:W-:-:S05]  /*b320*/  VIADD R6, R14, 0x80 ;  /* 0x000000800e067836 */ /* 0x000fca0000000000 */
[----:B------:R-:W-:Y:S01]  /*b330*/  R2UR UR10, R6 ;  /* 0x00000000060a72ca */ /* 0x000fe200000e0000 */
[----:B------:R-:W-:Y:S02]  /*b340*/  WARPGROUP.DEPBAR.LE gsb0, 0x0 ;  /* 0x00008000000079c5 */ /* 0x000fe40000010000 */
[----:B-----5:R-:W-:-:S10]  /*b350*/  WARPGROUP.ARRIVE ;  /* 0x00000000000079c5 */ /* 0x020fd40000000000 */
[----:B------:R-:W-:Y:S01]  /*b360*/  HGMMA.64x16x16.F32.BF16 R72, gdesc[UR8], RZ, !UPT, gsb0 ;  /* 0x00200000084879f0 */ /* 0x000fe2000c0018ff */
[----:B------:R-:W-:Y:S02]  /*b370*/  VIADD R4, R14, 0xc0 ;  /* 0x000000c00e047836 */ /* 0x000fe40000000000 */
[----:B------:R-:W-:-:S03]  /*b380*/  IMAD.MOV.U32 R5, RZ, RZ, -0x7fffffe0 ;  /* 0x80000020ff057424 */ /* 0x000fc600078e00ff */
        /* <DEDUP_REMOVED lines=8> */
[----:B------:R-:W-:-:S10]  /*b410*/  WARPGROUP.ARRIVE ;  /* 0x00000000000079c5 */ /* 0x000fd40000000000 */
[----:B------:R-:W-:Y:S01]  /*b420*/  HGMMA.64x16x16.F32.BF16 R56, gdesc[UR16], RZ, !UPT, gsb0 ;  /* 0x00200000103879f0 */ /* 0x000fe2000c0018ff */
[----:B------:R-:W-:Y:S02]  /*b430*/  VIADD R6, R14, 0x140 ;  /* 0x000001400e067836 */ /* 0x000fe40000000000 */
[----:B------:R-:W-:Y:S01]  /*b440*/  IMAD.MOV.U32 R7, RZ, RZ, -0x7fffffe0 ;  /* 0x80000020ff077424 */ /* 0x000fe200078e00ff */
[----:B------:R-:W-:Y:S02]  /*b450*/  R2UR UR20, R2 ;  /* 0x00000000021472ca */ /* 0x000fe400000e0000 */
[----:B------:R-:W-:Y:S02]  /*b460*/  R2UR UR22, R6 ;  /* 0x00000000061672ca */ /* 0x000fe400000e0000 */
[----:B------:R-:W-:Y:S02]  /*b470*/  R2UR UR23, R7 ;  /* 0x00000000071772ca */ /* 0x000fe400000e0000 */
[----:B------:R-:W-:Y:S01]  /*b480*/  R2UR UR21, R3 ;  /* 0x00000000031572ca */ /* 0x000fe200000e0000 */
[----:B------:R-:W-:-:S02]  /*b490*/  WARPGROUP.DEPBAR.LE gsb0, 0x0 ;  /* 0x00008000000079c5 */ /* 0x000fc40000010000 */
        /* <DEDUP_REMOVED lines=30> */
[----:B------:R-:W-:Y:S02]  /*b680*/  IMAD.MOV.U32 R5, RZ, RZ, -0x7fffffe0 ;  /* 0x80000020ff057424 */ /* 0x000fe400078e00ff */
[----:B------:R-:W-:Y:S02]  /*b690*/  VIADD R8, R2, 0x2 ;  /* 0x0000000202087836 */ /* 0x000fe40000000000 */
[----:B------:R-:W-:Y:S01]  /*b6a0*/  IMAD.MOV.U32 R9, RZ, RZ, -0x7fffffe0 ;  /* 0x80000020ff097424 */ /* 0x000fe200078e00ff */
[----:B------:R-:W-:Y:S02]  /*b6b0*/  R2UR UR38, R4 ;  /* 0x00000000042672ca */ /* 0x000fe400000e0000 */
[----:B------:R-:W-:-:S02]  /*b6c0*/  R2UR UR39, R5 ;  /* 0x00000000052772ca */ /* 0x000fc400000e0000 */
[----:B------:R-:W-:Y:S02]  /*b6d0*/  R2UR UR36, R8 ;  /* 0x00000000082472ca */ /* 0x000fe400000e0000 */
[----:B------:R-:W-:Y:S01]  /*b6e0*/  R2UR UR37, R9 ;  /* 0x00000000092572ca */ /* 0x000fe200000e0000 */
[----:B------:R-:W-:Y:S02]  /*b6f0*/  WARPGROUP.DEPBAR.LE gsb0, 0x0 ;  /* 0x00008000000079c5 */ /* 0x000fe40000010000 */
[----:B------:R-:W-:-:S10]  /*b700*/  WARPGROUP.ARRIVE ;  /* 0x00000000000079c5 */ /* 0x000fd40000000000 */
[----:B------:R-:W-:Y:S01]  /*b710*/  HGMMA.64x16x16.F32.BF16 R88, gdesc[UR36], R88, gsb0 ;  /* 0x00200000245879f0 */ /* 0x000fe20008001858 */
        /* <DEDUP_REMOVED lines=239> */
[----:B------:R-:W-:-:S03]  /*c610*/  IMAD.MOV.U32 R7, RZ, RZ, -0x7fffffe0 ;  /* 0x80000020ff077424 */ /* 0x000fc600078e00ff */
[----:B------:R-:W-:Y:S01]  /*c620*/  R2UR UR38, R6 ;  /* 0x00000000062672ca */ /* 0x000fe200000e0000 */
[----:B------:R-:W-:Y:S01]  /*c630*/  VIADD R6, R2, 0x600 ;  /* 0x0000060002067836 */ /* 0x000fe20000000000 */
[----:B------:R-:W-:Y:S01]  /*c640*/  R2UR UR39, R7 ;  /* 0x00000000072772ca */ /* 0x000fe200000e0000 */
[----:B------:R-:W-:-:S03]  /*c650*/  IMAD.MOV.U32 R7, RZ, RZ, -0x7fffffe0 ;  /* 0x80000020ff077424 */ /* 0x000fc600078e00ff */
        /* <DEDUP_REMOVED lines=78> */
[----:B------:R-:W-:Y:S02]  /*cb40*/  VIADD R4, R2, 0x602 ;  /* 0x0000060202047836 */ /* 0x000fe40000000000 */
[----:B------:R-:W-:Y:S02]  /*cb50*/  IMAD.MOV.U32 R97, RZ, RZ, -0x7fffffe0 ;  /* 0x80000020ff617424 */ /* 0x000fe400078e00ff */
        /* <DEDUP_REMOVED lines=17> */
[----:B------:R-:W-:Y:S01]  /*cc70*/  VIADD R20, R14, 0x502 ;  /* 0x000005020e147836 */ /* 0x000fe20000000000 */
[----:B------:R-:W-:Y:S01]  /*cc80*/  R2UR UR8, R4 ;  /* 0x00000000040872ca */ /* 0x000fe200000e0000 */
[----:B------:R-:W-:Y:S01]  /*cc90*/  IMAD.MOV.U32 R21, RZ, RZ, -0x7fffffe0 ;  /* 0x80000020ff157424 */ /* 0x000fe200078e00ff */
[----:B------:R-:W-:Y:S01]  /*cca0*/  R2UR UR9, R5 ;  /* 0x00000000050972ca */ /* 0x000fe200000e0000 */
[----:B------:R-:W-:Y:S01]  /*ccb0*/  ULDC UR4, c[0x0][0x9d8] ;  /* 0x0002760000047ab9 */ /* 0x000fe20000000800 */
[----:B------:R-:W-:Y:S01]  /*ccc0*/  R2UR UR10, R20 ;  /* 0x00000000140a72ca */ /* 0x000fe200000e0000 */
[----:B------:R-:W-:Y:S01]  /*ccd0*/  ULDC UR5, c[0x0][0x988] ;  /* 0x0002620000057ab9 */ /* 0x000fe20000000800 */
        /* <DEDUP_REMOVED lines=40> */
[----:B---3--:R-:W-:Y:S02]  /*cf60*/  IMAD.IADD R21, R98, 0x1, R108 ;  /* 0x0000000162157824 */ /* 0x008fe400078e026c */
[----:B------:R-:W-:Y:S01]  /*cf70*/  VIADD R20, R14, 0x642 ;  /* 0x000006420e147836 */ /* 0x000fe20000000000 */
[----:B------:R-:W-:Y:S01]  /*cf80*/  R2UR UR8, R4 ;  /* 0x00000000040872ca */ /* 0x000fe200000e0000 */
[----:B------:R-:W-:Y:S01]  /*cf90*/  FMUL.FTZ R15, R88, UR4 ;  /* 0x00000004580f7c20 */ /* 0x000fe20008410000 */
[----:B------:R-:W-:Y:S02]  /*cfa0*/  R2UR UR9, R5 ;  /* 0x00000000050972ca */ /* 0x000fe400000e0000 */
[----:B------:R-:W-:Y:S01]  /*cfb0*/  R2UR UR10, R20 ;  /* 0x00000000140a72ca */ /* 0x000fe200000e0000 */
[----:B------:R-:W-:Y:S01]  /*cfc0*/  FMUL.FTZ R88, R89, UR4 ;  /* 0x0000000459587c20 */ /* 0x000fe20008410000 */
[----:B------:R-:W-:Y:S01]  /*cfd0*/  FMUL.FTZ R89, R90, UR4 ;  /* 0x000000045a597c20 */ /* 0x000fe20008410000 */
[----:B------:R-:W-:Y:S01]  /*cfe0*/  FMUL.FTZ R90, R91, UR4 ;  /* 0x000000045b5a7c20 */ /* 0x000fe20008410000 */
[----:B------:R-:W-:Y:S01]  /*cff0*/  FMUL.FTZ R91, R92, UR4 ;  /* 0x000000045c5b7c20 */ /* 0x000fe20008410000 */
[----:B------:R-:W-:Y:S01]  /*d000*/  FMUL.FTZ R92, R93, UR4 ;  /* 0x000000045d5c7c20 */ /* 0x000fe20008410000 */
[----:B------:R-:W-:Y:S01]  /*d010*/  FMUL.FTZ R93, R94, UR4 ;  /* 0x000000045e5d7c20 */ /* 0x000fe20008410000 */
[----:B------:R-:W-:Y:S01]  /*d020*/  FMUL.FTZ R94, R95, UR4 ;  /* 0x000000045f5e7c20 */ /* 0x000fe20008410000 */
[----:B------:R-:W-:Y:S01]  /*d030*/  FMUL.FTZ R74, R74, UR4 ;  /* 0x000000044a4a7c20 */ /* 0x000fe20008410000 */
[----:B------:R-:W-:Y:S08]  /*d040*/  MUFU.TANH R15, R15 ;  /* 0x0000000f000f7308 */ /* 0x000ff00000002400 */
[----:B------:R-:W-:Y:S01]  /*d050*/  MUFU.TANH R92, R92 ;  /* 0x0000005c005c7308 */ /* 0x000fe20000002400 */
[----:B------:R-:W-:-:S02]  /*d060*/  WARPGROUP.DEPBAR.LE gsb0, 0x0 ;  /* 0x00008000000079c5 */ /* 0x000fc40000010000 */
[----:B------:R-:W-:Y:S01]  /*d070*/  FMUL.FTZ R97, R40, UR4 ;  /* 0x0000000428617c20 */ /* 0x000fe20008410000 */
[----:B------:R-:W-:Y:S02]  /*d080*/  VIADD R40, R14, 0x682 ;  /* 0x000006820e287836 */ /* 0x000fe40000000000 */
[----:B------:R-:W-:Y:S02]  /*d090*/  IMAD R14, R112, -0x90, R21 ;  /* 0xffffff70700e7824 */ /* 0x000fe400078e0215 */
[----:B------:R-:W-:-:S05]  /*d0a0*/  IMAD.MOV.U32 R21, RZ, RZ, -0x7fffffe0 ;  /* 0x80000020ff157424 */ /* 0x000fca00078e00ff */
[----:B------:R-:W-:Y:S01]  /*d0b0*/  R2UR UR11, R21 ;  /* 0x00000000150b72ca */ /* 0x000fe200000e0000 */
[----:B------:R-:W-:Y:S01]  /*d0c0*/  WARPGROUP.ARRIVE ;  /* 0x00000000000079c5 */ /* 0x000fe20000000000 */
[----:B------:R-:W0:Y:S01]  /*d0d0*/  MUFU.TANH R94, R94 ;  /* 0x0000005e005e7308 */ /* 0x000e220000002400 */
[----:B------:R-:W-:-:S07]  /*d0e0*/  FMUL.FTZ R80, R80, UR4 ;  /* 0x0000000450507c20 */ /* 0x000fce0008410000 */
[----:B------:R-:W1:Y:S03]  /*d0f0*/  MUFU.TANH R88, R88 ;  /* 0x0000005800587308 */ /* 0x000e660000002400 */
[----:B------:R-:W-:Y:S05]  /*d100*/  HGMMA.64x16x16.F32.BF16 R32, gdesc[UR8], R32, gsb0 ;  /* 0x00200000082079f0 */ /* 0x000fea0008001820 */
[----:B------:R-:W-:Y:S01]  /*d110*/  MUFU.TANH R74, R74 ;  /* 0x0000004a004a7308 */ /* 0x000fe20000002400 */
[----:B------:R-:W-:-:S07]  /*d120*/  FMUL.FTZ R81, R81, UR4 ;  /* 0x0000000451517c20 */ /* 0x000fce0008410000 */
[----:B------:R-:W2:Y:S01]  /*d130*/  MUFU.TANH R91, R91 ;  /* 0x0000005b005b7308 */ /* 0x000ea20000002400 */
[----:B------:R-:W-:Y:S01]  /*d140*/  ISETP.GT.AND P3, PT, R14, 0x9, PT ;  /* 0x000000090e00780c */ /* 0x000fe20003f64270 */
[----:B------:R-:W-:Y:S01]  /*d150*/  FMUL.FTZ R84, R84, UR4 ;  /* 0x0000000454547c20 */ /* 0x000fe20008410000 */
[C---:B------:R-:W-:Y:S02]  /*d160*/  ISETP.GT.AND P5, PT, R14.reuse, RZ, PT ;  /* 0x000000ff0e00720c */ /* 0x040fe40003fa4270 */
[----:B------:R-:W-:-:S03]  /*d170*/  ISETP.GT.AND P1, PT, R14, 0x1, PT ;  /* 0x000000010e00780c */ /* 0x000fc60003f24270 */
[----:B------:R-:W3:Y:S01]  /*d180*/  MUFU.TANH R89, R89 ;  /* 0x0000005900597308 */ /* 0x000ee20000002400 */
[----:B------:R-:W-:Y:S01]  /*d190*/  FMUL.FTZ R53, R53, UR4 ;  /* 0x0000000435357c20 */ /* 0x000fe20008410000 */
[----:B0-----:R-:W-:Y:S02]  /*d1a0*/  FSEL R94, R94, -INF , P3 ;  /* 0xff8000005e5e7808 */ /* 0x001fe40001800000 */
[----:B------:R-:W-:-:S04]  /*d1b0*/  FSEL R92, R92, -INF , P3 ;  /* 0xff8000005c5c7808 */ /* 0x000fc80001800000 */
[----:B------:R-:W0:Y:S01]  /*d1c0*/  MUFU.TANH R80, R80 ;  /* 0x0000005000507308 */ /* 0x000e220000002400 */
[C---:B------:R-:W-:Y:S01]  /*d1d0*/  ISETP.GT.AND P3, PT, R14.reuse, 0x20, PT ;  /* 0x000000200e00780c */ /* 0x040fe20003f64270 */
[----:B------:R-:W-:Y:S01]  /*d1e0*/  FMUL.FTZ R96, R55, UR4 ;  /* 0x0000000437607c20 */ /* 0x000fe20008410000 */
[----:B------:R-:W-:Y:S01]  /*d1f0*/  FMUL.FTZ R98, R41, UR4 ;  /* 0x0000000429627c20 */ /* 0x000fe20008410000 */
[----:B------:R-:W-:Y:S01]  /*d200*/  ISETP.GT.AND P2, PT, R14, 0x8, PT ;  /* 0x000000080e00780c */ /* 0x000fe20003f44270 */
[----:B------:R-:W-:Y:S01]  /*d210*/  FMUL.FTZ R85, R85, UR4 ;  /* 0x0000000455557c20 */ /* 0x000fe20008410000 */
[----:B------:R-:W-:Y:S02]  /*d220*/  FSEL R21, R15, -INF , P5 ;  /* 0xff8000000f157808 */ /* 0x000fe40002800000 */
[----:B------:R-:W4:Y:S01]  /*d230*/  MUFU.TANH R90, R90 ;  /* 0x0000005a005a7308 */ /* 0x000f220000002400 */
[----:B-1----:R-:W-:Y:S01]  /*d240*/  FSEL R88, R88, -INF , P1 ;  /* 0xff80000058587808 */ /* 0x002fe20000800000 */
[----:B------:R-:W-:Y:S01]  /*d250*/  FMUL.FTZ R55, R42, UR4 ;  /* 0x000000042a377c20 */ /* 0x000fe20008410000 */
[----:B------:R-:W-:-:S05]  /*d260*/  IMAD.MOV.U32 R41, RZ, RZ, -0x7fffffe0 ;  /* 0x80000020ff297424 */ /* 0x000fca00078e00ff */
[----:B------:R-:W1:Y:S01]  /*d270*/  MUFU.TANH R81, R81 ;  /* 0x0000005100517308 */ /* 0x000e620000002400 */
[----:B------:R-:W-:Y:S01]  /*d280*/  FMUL.FTZ R82, R82, UR4 ;  /* 0x0000000452527c20 */ /* 0x000fe20008410000 */
[----:B--2---:R-:W-:Y:S01]  /*d290*/  FSEL R91, R91, -INF , P2 ;  /* 0xff8000005b5b7808 */ /* 0x004fe20001000000 */
[----:B------:R-:W-:Y:S01]  /*d2a0*/  FMUL.FTZ R72, R72, UR4 ;  /* 0x0000000448487c20 */ /* 0x000fe20008410000 */
[----:B------:R-:W-:-:S04]  /*d2b0*/  R2UR UR15, R41 ;  /* 0x00000000290f72ca */ /* 0x000fc800000e0000 */
[----:B------:R-:W2:Y:S01]  /*d2c0*/  MUFU.TANH R93, R93 ;  /* 0x0000005d005d7308 */ /* 0x000ea20000002400 */
[----:B------:R-:W-:Y:S01]  /*d2d0*/  FMUL.FTZ R83, R83, UR4 ;  /* 0x0000000453537c20 */ /* 0x000fe20008410000 */
[----:B------:R-:W-:-:S06]  /*d2e0*/  ISETP.GT.AND P4, PT, R14, 0x10, PT ;  /* 0x000000100e00780c */ /* 0x000fcc0003f84270 */
[----:B------:R3:W-:Y:S01]  /*d2f0*/  MUFU.TANH R42, R53 ;  /* 0x00000035002a7308 */ /* 0x0007e20000002400 */
[----:B------:R-:W-:-:S07]  /*d300*/  FMUL.FTZ R73, R73, UR4 ;  /* 0x0000000449497c20 */ /* 0x000fce0008410000 */
[----:B------:R-:W2:Y:S01]  /*d310*/  MUFU.TANH R84, R84 ;  /* 0x0000005400547308 */ /* 0x000ea20000002400 */
[----:B---3--:R-:W-:Y:S02]  /*d320*/  FSEL R53, R74, -INF , P3 ;  /* 0xff8000004a357808 */ /* 0x008fe40001800000 */
[----:B------:R-:W-:-:S05]  /*d330*/  FMNMX.FTZ R74, R21, R88, !PT ;  /* 0x00000058154a7209 */ /* 0x000fca0007810000 */
[----:B------:R-:W3:Y:S01]  /*d340*/  MUFU.TANH R85, R85 ;  /* 0x0000005500557308 */ /* 0x000ee20000002400 */
[----:B------:R-:W-:Y:S01]  /*d350*/  FSEL R89, R89, -INF , P5 ;  /* 0xff80000059597808 */ /* 0x000fe20002800000 */
[----:B------:R-:W-:Y:S01]  /*d360*/  FMUL.FTZ R86, R86, UR4 ;  /* 0x0000000456567c20 */ /* 0x000fe20008410000 */
[----:B------:R-:W-:-:S05]  /*d370*/  ISETP.GT.AND P5, PT, R14, 0x11, PT ;  /* 0x000000110e00780c */ /* 0x000fca0003fa4270 */
[----:B------:R4:W-:Y:S01]  /*d380*/  MUFU.TANH R41, R55 ;  /* 0x0000003700297308 */ /* 0x0009e20000002400 */
[----:B0-----:R-:W-:Y:S01]  /*d390*/  FSEL R80, R80, -INF , P4 ;  /* 0xff80000050507808 */ /* 0x001fe20002000000 */
[----:B------:R-:W-:Y:S01]  /*d3a0*/  FMUL.FTZ R76, R76, UR4 ;  /* 0x000000044c4c7c20 */ /* 0x000fe20008410000 */
[----:B----4-:R-:W-:-:S05]  /*d3b0*/  FMNMX.FTZ R55, R91, R74, !PT ;  /* 0x0000004a5b377209 */ /* 0x010fca0007810000 */
[----:B------:R-:W0:Y:S01]  /*d3c0*/  MUFU.TANH R82, R82 ;  /* 0x0000005200527308 */ /* 0x000e220000002400 */
[----:B------:R-:W-:-:S07]  /*d3d0*/  FMNMX.FTZ R55, R92, R55, !PT ;  /* 0x000000375c377209 */ /* 0x000fce0007810000 */
[----:B------:R-:W4:Y:S01]  /*d3e0*/  MUFU.TANH R72, R72 ;  /* 0x0000004800487308 */ /* 0x000f220000002400 */
[----:B------:R-:W-:Y:S01]  /*d3f0*/  FSEL R90, R90, -INF , P1 ;  /* 0xff8000005a5a7808 */ /* 0x000fe20000800000 */
[----:B------:R-:W-:Y:S01]  /*d400*/  FMUL.FTZ R87, R87, UR4 ;  /* 0x0000000457577c20 */ /* 0x000fe20008410000 */
[----:B------:R-:W-:Y:S01]  /*d410*/  ISETP.GT.AND P1, PT, R14, 0x18, PT ;  /* 0x000000180e00780c */ /* 0x000fe20003f24270 */
[----:B------:R-:W-:Y:S01]  /*d420*/  FMUL.FTZ R77, R77, UR4 ;  /* 0x000000044d4d7c20 */ /* 0x000fe20008410000 */
[----:B-1----:R-:W-:-:S03]  /*d430*/  FSEL R81, R81, -INF , P5 ;  /* 0xff80000051517808 */ /* 0x002fc60002800000 */
[----:B------:R-:W1:Y:S01]  /*d440*/  MUFU.TANH R83, R83 ;  /* 0x0000005300537308 */ /* 0x000e620000002400 */
[----:B------:R-:W-:Y:S02]  /*d450*/  FMNMX.FTZ R74, R80, R55, !PT ;  /* 0x00000037504a7209 */ /* 0x000fe40007810000 */
[----:B--2---:R-:W-:-:S05]  /*d460*/  FSEL R93, R93, -INF , P2 ;  /* 0xff8000005d5d7808 */ /* 0x004fca0001000000 */
[----:B------:R-:W2:Y:S01]  /*d470*/  MUFU.TANH R73, R73 ;  /* 0x0000004900497308 */ /* 0x000ea20000002400 */
[----:B------:R-:W-:Y:S01]  /*d480*/  ISETP.GT.AND P2, PT, R14, 0x19, PT ;  /* 0x000000190e00780c */ /* 0x000fe20003f44270 */
[----:B------:R-:W-:Y:S01]  /*d490*/  FMUL.FTZ R64, R64, UR4 ;  /* 0x0000000440407c20 */ /* 0x000fe20008410000 */
[----:B------:R-:W-:Y:S02]  /*d4a0*/  FSEL R84, R84, -INF , P1 ;  /* 0xff80000054547808 */ /* 0x000fe40000800000 */
[----:B------:R-:W-:-:S03]  /*d4b0*/  FMNMX.FTZ R55, R81, R74, !PT ;  /* 0x0000004a51377209 */ /* 0x000fc60007810000 */
[----:B------:R-:W2:Y:S01]  /*d4c0*/  MUFU.TANH R86, R86 ;  /* 0x0000005600567308 */ /* 0x000ea20000002400 */
[----:B------:R-:W-:Y:S01]  /*d4d0*/  FMUL.FTZ R75, R75, UR4 ;  /* 0x000000044b4b7c20 */ /* 0x000fe20008410000 */
[----:B---3--:R-:W-:-:S06]  /*d4e0*/  FSEL R85, R85, -INF , P2 ;  /* 0xff80000055557808 */ /* 0x008fcc0001000000 */
[----:B------:R-:W3:Y:S01]  /*d4f0*/  MUFU.TANH R76, R76 ;  /* 0x0000004c004c7308 */ /* 0x000ee20000002400 */
[----:B------:R-:W-:Y:S01]  /*d500*/  FMNMX.FTZ R74, R84, R55, !PT ;  /* 0x00000037544a7209 */ /* 0x000fe20007810000 */
[----:B------:R-:W-:Y:S01]  /*d510*/  FMUL.FTZ R65, R65, UR4 ;  /* 0x0000000441417c20 */ /* 0x000fe20008410000 */
[----:B------:R-:W-:-:S05]  /*d520*/  R2UR UR14, R40 ;  /* 0x00000000280e72ca */ /* 0x000fca00000e0000 */
[----:B------:R-:W3:Y:S01]  /*d530*/  MUFU.TANH R87, R87 ;  /* 0x0000005700577308 */ /* 0x000ee20000002400 */
[----:B------:R-:W-:Y:S02]  /*d540*/  R2UR UR12, R4 ;  /* 0x00000000040c72ca */ /* 0x000fe400000e0000 */
[----:B------:R-:W-:-:S05]  /*d550*/  R2UR UR13, R5 ;  /* 0x00000000050d72ca */ /* 0x000fca00000e0000 */
[----:B------:R-:W3:Y:S01]  /*d560*/  MUFU.TANH R77, R77 ;  /* 0x0000004d004d7308 */ /* 0x000ee20000002400 */
[----:B0-----:R-:W-:Y:S01]  /*d570*/  FSEL R82, R82, -INF , P4 ;  /* 0xff80000052527808 */ /* 0x001fe20002000000 */
[----:B------:R-:W-:Y:S01]  /*d580*/  FMUL.FTZ R78, R78, UR4 ;  /* 0x000000044e4e7c20 */ /* 0x000fe20008410000 */
[----:B------:R-:W-:Y:S01]  /*d590*/  ISETP.GT.AND P4, PT, R14, 0x21, PT ;  /* 0x000000210e00780c */ /* 0x000fe20003f84270 */
[----:B------:R-:W-:Y:S01]  /*d5a0*/  FMUL.FTZ R68, R68, UR4 ;  /* 0x0000000444447c20 */ /* 0x000fe20008410000 */
[----:B----4-:R-:W-:Y:S02]  /*d5b0*/  FSEL R72, R72, -INF , P3 ;  /* 0xff80000048487808 */ /* 0x010fe40001800000 */
[----:B------:R-:W-:Y:S01]  /*d5c0*/  FMNMX.FTZ R55, R85, R74, !PT ;  /* 0x0000004a55377209 */ /* 0x000fe20007810000 */
[----:B------:R-:W0:Y:S01]  /*d5d0*/  MUFU.TANH R64, R64 ;  /* 0x0000004000407308 */ /* 0x000e220000002400 */
[----:B-1----:R-:W-:Y:S01]  /*d5e0*/  FSEL R83, R83, -INF , P5 ;  /* 0xff80000053537808 */ /* 0x002fe20002800000 */
[----:B------:R-:W-:Y:S01]  /*d5f0*/  FMUL.FTZ R79, R79, UR4 ;  /* 0x000000044f4f7c20 */ /* 0x000fe20008410000 */
[----:B------:R-:W-:-:S02]  /*d600*/  WARPGROUP.DEPBAR.LE gsb0, 0x0 ;  /* 0x00008000000079c5 */ /* 0x000fc40000010000 */
[----:B------:R-:W-:-:S03]  /*d610*/  ISETP.GT.AND P5, PT, R14, 0x28, PT ;  /* 0x000000280e00780c */ /* 0x000fc60003fa4270 */
[----:B------:R-:W1:Y:S01]  /*d620*/  MUFU.TANH R75, R75 ;  /* 0x0000004b004b7308 */ /* 0x000e620000002400 */
[----:B--2---:R-:W-:Y:S01]  /*d630*/  FSEL R73, R73, -INF , P4 ;  /* 0xff80000049497808 */ /* 0x004fe20002000000 */
[----:B------:R-:W-:Y:S01]  /*d640*/  FMUL.FTZ R69, R69, UR4 ;  /* 0x0000000445457c20 */ /* 0x000fe20008410000 */
[----:B------:R-:W-:Y:S01]  /*d650*/  FMNMX.FTZ R74, R72, R55, !PT ;  /* 0x00000037484a7209 */ /* 0x000fe20007810000 */
[----:B------:R-:W-:-:S04]  /*d660*/  WARPGROUP.ARRIVE ;  /* 0x00000000000079c5 */ /* 0x000fc80000000000 */
[----:B------:R-:W2:Y:S01]  /*d670*/  MUFU.TANH R65, R65 ;  /* 0x0000004100417308 */ /* 0x000ea20000002400 */
[----:B------:R-:W-:Y:S01]  /*d680*/  FSEL R86, R86, -INF , P1 ;  /* 0xff80000056567808 */ /* 0x000fe20000800000 */
[----:B------:R-:W-:Y:S01]  /*d690*/  FMUL.FTZ R66, R66, UR4 ;  /* 0x0000000442427c20 */ /* 0x000fe20008410000 */
[----:B------:R-:W-:Y:S01]  /*d6a0*/  ISETP.GT.AND P1, PT, R14, 0x29, PT ;  /* 0x000000290e00780c */ /* 0x000fe20003f24270 */
[----:B------:R-:W-:Y:S01]  /*d6b0*/  FMUL.FTZ R56, R56, UR4 ;  /* 0x0000000438387c20 */ /* 0x000fe20008410000 */
[----:B---3--:R-:W-:Y:S01]  /*d6c0*/  FSEL R76, R76, -INF , P5 ;  /* 0xff8000004c4c7808 */ /* 0x008fe20002800000 */
[----:B------:R-:W-:Y:S02]  /*d6d0*/  HGMMA.64x16x16.F32.BF16 R24, gdesc[UR12], R24, gsb0 ;  /* 0x002000000c1879f0 */ /* 0x000fe40008001818 */
[----:B------:R-:W3:Y:S01]  /*d6e0*/  MUFU.TANH R78, R78 ;  /* 0x0000004e004e7308 */ /* 0x000ee20000002400 */
[----:B------:R-:W-:Y:S01]  /*d6f0*/  FMNMX.FTZ R55, R73, R74, !PT ;  /* 0x0000004a49377209 */ /* 0x000fe20007810000 */
[----:B------:R-:W-:Y:S01]  /*d700*/  FMUL.FTZ R67, R67, UR4 ;  /* 0x0000000443437c20 */ /* 0x000fe20008410000 */
[----:B------:R-:W-:-:S05]  /*d710*/  FSEL R87, R87, -INF , P2 ;  /* 0xff80000057577808 */ /* 0x000fca0001000000 */
[----:B------:R-:W4:Y:S01]  /*d720*/  MUFU.TANH R68, R68 ;  /* 0x0000004400447308 */ /* 0x000f220000002400 */
[----:B------:R-:W-:Y:S01]  /*d730*/  ISETP.GT.AND P2, PT, R14, 0x30, PT ;  /* 0x000000300e00780c */ /* 0x000fe20003f44270 */
[----:B------:R-:W-:Y:S01]  /*d740*/  FMUL.FTZ R57, R57, UR4 ;  /* 0x0000000439397c20 */ /* 0x000fe20008410000 */
[----:B------:R-:W-:Y:S02]  /*d750*/  FSEL R77, R77, -INF , P1 ;  /* 0xff8000004d4d7808 */ /* 0x000fe40000800000 */
[----:B------:R-:W-:-:S03]  /*d760*/  FMNMX.FTZ R74, R76, R55, !PT ;  /* 0x000000374c4a7209 */ /* 0x000fc60007810000 */
[----:B------:R-:W4:Y:S01]  /*d770*/  MUFU.TANH R79, R79 ;  /* 0x0000004f004f7308 */ /* 0x000f220000002400 */
[----:B------:R-:W-:Y:S01]  /*d780*/  FMUL.FTZ R70, R70, UR4 ;  /* 0x0000000446467c20 */ /* 0x000fe20008410000 */
[----:B------:R-:W-:-:S06]  /*d790*/  ISETP.GT.AND P3, PT, R14, 0x31, PT ;  /* 0x000000310e00780c */ /* 0x000fcc0003f64270 */
[----:B------:R-:W4:Y:S01]  /*d7a0*/  MUFU.TANH R69, R69 ;  /* 0x0000004500457308 */ /* 0x000f220000002400 */
[----:B0-----:R-:W-:Y:S01]  /*d7b0*/  FSEL R64, R64, -INF , P2 ;  /* 0xff80000040407808 */ /* 0x001fe20001000000 */
[----:B------:R-:W-:Y:S01]  /*d7c0*/  FMUL.FTZ R60, R60, UR4 ;  /* 0x000000043c3c7c20 */ /* 0x000fe20008410000 */
[----:B------:R-:W-:-:S05]  /*d7d0*/  FMNMX.FTZ R55, R77, R74, !PT ;  /* 0x0000004a4d377209 */ /* 0x000fca0007810000 */
[----:B------:R-:W0:Y:S01]  /*d7e0*/  MUFU.TANH R66, R66 ;  /* 0x0000004200427308 */ /* 0x000e220000002400 */
[----:B-1----:R-:W-:Y:S01]  /*d7f0*/  FSEL R75, R75, -INF , P4 ;  /* 0xff8000004b4b7808 */ /* 0x002fe20002000000 */
[----:B------:R-:W-:Y:S01]  /*d800*/  FMUL.FTZ R71, R71, UR4 ;  /* 0x0000000447477c20 */ /* 0x000fe20008410000 */
[----:B------:R-:W-:-:S05]  /*d810*/  ISETP.GT.AND P4, PT, R14, 0x38, PT ;  /* 0x000000380e00780c */ /* 0x000fca0003f84270 */
[----:B------:R-:W1:Y:S01]  /*d820*/  MUFU.TANH R56, R56 ;  /* 0x0000003800387308 */ /* 0x000e620000002400 */
[----:B--2---:R-:W-:Y:S01]  /*d830*/  FSEL R65, R65, -INF , P3 ;  /* 0xff80000041417808 */ /* 0x004fe20001800000 */
[----:B------:R-:W-:Y:S01]  /*d840*/  FMUL.FTZ R61, R61, UR4 ;  /* 0x000000043d3d7c20 */ /* 0x000fe20008410000 */
[----:B------:R-:W-:Y:S01]  /*d850*/  FMNMX.FTZ R74, R64, R55, !PT ;  /* 0x00000037404a7209 */ /* 0x000fe20007810000 */
[----:B------:R-:W-:-:S04]  /*d860*/  FMUL.FTZ R95, R54, UR4 ;  /* 0x00000004365f7c20 */ /* 0x000fc80008410000 */
[----:B------:R-:W2:Y:S01]  /*d870*/  MUFU.TANH R67, R67 ;  /* 0x0000004300437308 */ /* 0x000ea20000002400 */
[----:B---3--:R-:W-:Y:S01]  /*d880*/  FSEL R78, R78, -INF , P5 ;  /* 0xff8000004e4e7808 */ /* 0x008fe20002800000 */
[----:B------:R-:W-:Y:S01]  /*d890*/  FMUL.FTZ R58, R58, UR4 ;  /* 0x000000043a3a7c20 */ /* 0x000fe20008410000 */
[----:B------:R-:W-:-:S05]  /*d8a0*/  ISETP.GT.AND P5, PT, R14, 0x39, PT ;  /* 0x000000390e00780c */ /* 0x000fca0003fa4270 */
[----:B------:R-:W3:Y:S01]  /*d8b0*/  MUFU.TANH R57, R57 ;  /* 0x0000003900397308 */ /* 0x000ee20000002400 */
[----:B----4-:R-:W-:Y:S01]  /*d8c0*/  FSEL R68, R68, -INF , P4 ;  /* 0xff80000044447808 */ /* 0x010fe20002000000 */
[----:B------:R-:W-:Y:S01]  /*d8d0*/  FMUL.FTZ R48, R48, UR4 ;  /* 0x0000000430307c20 */ /* 0x000fe20008410000 */
[----:B------:R-:W-:Y:S01]  /*d8e0*/  FMNMX.FTZ R55, R65, R74, !PT ;  /* 0x0000004a41377209 */ /* 0x000fe20007810000 */
[----:B------:R-:W-:-:S04]  /*d8f0*/  FMUL.FTZ R54, R43, UR4 ;  /* 0x000000042b367c20 */ /* 0x000fc80008410000 */
[----:B------:R-:W4:Y:S01]  /*d900*/  MUFU.TANH R70, R70 ;  /* 0x0000004600467308 */ /* 0x000f220000002400 */
[----:B------:R-:W-:Y:S01]  /*d910*/  FSEL R79, R79, -INF , P1 ;  /* 0xff8000004f4f7808 */ /* 0x000fe20000800000 */
[----:B------:R-:W-:Y:S01]  /*d920*/  FMUL.FTZ R59, R59, UR4 ;  /* 0x000000043b3b7c20 */ /* 0x000fe20008410000 */
[----:B------:R-:W-:-:S05]  /*d930*/  ISETP.GT.AND P1, PT, R14, 0x40, PT ;  /* 0x000000400e00780c */ /* 0x000fca0003f24270 */
[----:B------:R-:W4:Y:S01]  /*d940*/  MUFU.TANH R60, R60 ;  /* 0x0000003c003c7308 */ /* 0x000f220000002400 */
[----:B------:R-:W-:Y:S01]  /*d950*/  FSEL R69, R69, -INF , P5 ;  /* 0xff80000045457808 */ /* 0x000fe20002800000 */
[----:B------:R-:W-:Y:S01]  /*d960*/  FMUL.FTZ R49, R49, UR4 ;  /* 0x0000000431317c20 */ /* 0x000fe20008410000 */
[----:B0-----:R-:W-:-:S05]  /*d970*/  FSEL R66, R66, -INF , P2 ;  /* 0xff80000042427808 */ /* 0x001fca0001000000 */
[----:B------:R-:W0:Y:S01]  /*d980*/  MUFU.TANH R71, R71 ;  /* 0x0000004700477308 */ /* 0x000e220000002400 */
[----:B------:R-:W-:Y:S01]  /*d990*/  FMUL.FTZ R62, R62, UR4 ;  /* 0x000000043e3e7c20 */ /* 0x000fe20008410000 */
[----:B------:R-:W-:-:S06]  /*d9a0*/  ISETP.GT.AND P2, PT, R14, 0x41, PT ;  /* 0x000000410e00780c */ /* 0x000fcc0003f44270 */
[----:B------:R2:W-:Y:S01]  /*d9b0*/  MUFU.TANH R43, R95 ;  /* 0x0000005f002b7308 */ /* 0x0005e20000002400 */
[----:B-1----:R-:W-:Y:S01]  /*d9c0*/  FSEL R56, R56, -INF , P1 ;  /* 0xff80000038387808 */ /* 0x002fe20000800000 */
[----:B------:R-:W-:-:S06]  /*d9d0*/  FMUL.FTZ R52, R52, UR4 ;  /* 0x0000000434347c20 */ /* 0x000fcc0008410000 */
[----:B------:R-:W1:Y:S01]  /*d9e0*/  MUFU.TANH R61, R61 ;  /* 0x0000003d003d7308 */ /* 0x000e620000002400 */
[----:B--2---:R-:W-:Y:S01]  /*d9f0*/  FMUL.FTZ R95, R34, UR4 ;  /* 0x00000004225f7c20 */ /* 0x004fe20008410000 */
[----:B------:R-:W-:-:S04]  /*da00*/  FMNMX.FTZ R34, R68, R55, !PT ;  /* 0x0000003744227209 */ /* 0x000fc80007810000 */
[----:B------:R-:W-:Y:S02]  /*da10*/  FMNMX.FTZ R55, R69, R34, !PT ;  /* 0x0000002245377209 */ /* 0x000fe40007810000 */
[----:B------:R-:W2:Y:S01]  /*da20*/  MUFU.TANH R58, R58 ;  /* 0x0000003a003a7308 */ /* 0x000ea20000002400 */
[----:B------:R-:W-:Y:S01]  /*da30*/  FSEL R67, R67, -INF , P3 ;  /* 0xff80000043437808 */ /* 0x000fe20001800000 */
[----:B------:R-:W-:Y:S01]  /*da40*/  FMUL.FTZ R63, R63, UR4 ;  /* 0x000000043f3f7c20 */ /* 0x000fe20008410000 */
[----:B------:R-:W-:-:S05]  /*da50*/  ISETP.GT.AND P3, PT, R14, 0x48, PT ;  /* 0x000000480e00780c */ /* 0x000fca0003f64270 */
[----:B------:R-:W2:Y:S01]  /*da60*/  MUFU.TANH R48, R48 ;  /* 0x0000003000307308 */ /* 0x000ea20000002400 */
[----:B---3--:R-:W-:Y:S02]  /*da70*/  FSEL R57, R57, -INF , P2 ;  /* 0xff80000039397808 */ /* 0x008fe40001000000 */
[----:B------:R-:W-:-:S05]  /*da80*/  FMNMX.FTZ R34, R56, R55, !PT ;  /* 0x0000003738227209 */ /* 0x000fca0007810000 */
[----:B------:R-:W3:Y:S01]  /*da90*/  MUFU.TANH R59, R59 ;  /* 0x0000003b003b7308 */ /* 0x000ee20000002400 */
[----:B----4-:R-:W-:Y:S01]  /*daa0*/  FSEL R70, R70, -INF , P4 ;  /* 0xff80000046467808 */ /* 0x010fe20002000000 */
[----:B------:R-:W-:Y:S01]  /*dab0*/  FMUL.FTZ R50, R50, UR4 ;  /* 0x0000000432327c20 */ /* 0x000fe20008410000 */
[----:B------:R-:W-:-:S05]  /*dac0*/  ISETP.GT.AND P4, PT, R14, 0x49, PT ;  /* 0x000000490e00780c */ /* 0x000fca0003f84270 */
[----:B------:R-:W4:Y:S01]  /*dad0*/  MUFU.TANH R49, R49 ;  /* 0x0000003100317308 */ /* 0x000f220000002400 */
[----:B------:R-:W-:Y:S01]  /*dae0*/  FSEL R60, R60, -INF , P3 ;  /* 0xff8000003c3c7808 */ /* 0x000fe20001800000 */
[----:B------:R-:W-:Y:S01]  /*daf0*/  FMUL.FTZ R51, R51, UR4 ;  /* 0x0000000433337c20 */ /* 0x000fe20008410000 */
[----:B0-----:R-:W-:-:S05]  /*db00*/  FSEL R71, R71, -INF , P5 ;  /* 0xff80000047477808 */ /* 0x001fca0002800000 */
[----:B------:R-:W0:Y:S01]  /*db10*/  MUFU.TANH R62, R62 ;  /* 0x0000003e003e7308 */ /* 0x000e220000002400 */
[----:B------:R-:W-:Y:S02]  /*db20*/  ISETP.GT.AND P5, PT, R14, 0x50, PT ;  /* 0x000000500e00780c */ /* 0x000fe40003fa4270 */
[----:B-1----:R-:W-:-:S05]  /*db30*/  FSEL R61, R61, -INF , P4 ;  /* 0xff8000003d3d7808 */ /* 0x002fca0002000000 */
[----:B------:R-:W1:Y:S08]  /*db40*/  MUFU.TANH R52, R52 ;  /* 0x0000003400347308 */ /* 0x000e700000002400 */
[----:B------:R3:W-:Y:S01]  /*db50*/  MUFU.TANH R15, R97 ;  /* 0x00000061000f7308 */ /* 0x0007e20000002400 */
[----:B--2---:R-:W-:Y:S01]  /*db60*/  FSEL R58, R58, -INF , P1 ;  /* 0xff8000003a3a7808 */ /* 0x004fe20000800000 */
[----:B------:R-:W-:Y:S01]  /*db70*/  FMUL.FTZ R55, R37, UR4 ;  /* 0x0000000425377c20 */ /* 0x000fe20008410000 */
[----:B---3--:R-:W-:-:S05]  /*db80*/  FMNMX.FTZ R97, R57, R34, !PT ;  /* 0x0000002239617209 */ /* 0x008fca0007810000 */
[----:B------:R-:W2:Y:S01]  /*db90*/  MUFU.TANH R63, R63 ;  /* 0x0000003f003f7308 */ /* 0x000ea20000002400 */
[----:B------:R-:W-:Y:S01]  /*dba0*/  FMNMX.FTZ R34, R60, R97, !PT ;  /* 0x000000613c227209 */ /* 0x000fe20007810000 */
[----:B------:R-:W-:Y:S01]  /*dbb0*/  FMUL.FTZ R44, R44, UR4 ;  /* 0x000000042c2c7c20 */ /* 0x000fe20008410000 */
[----:B------:R-:W-:-:S05]  /*dbc0*/  ISETP.GT.AND P1, PT, R14, 0x51, PT ;  /* 0x000000510e00780c */ /* 0x000fca0003f24270 */
[----:B------:R-:W3:Y:S01]  /*dbd0*/  MUFU.TANH R50, R50 ;  /* 0x0000003200327308 */ /* 0x000ee20000002400 */
[----:B------:R-:W-:Y:S02]  /*dbe0*/  FSEL R48, R48, -INF , P5 ;  /* 0xff80000030307808 */ /* 0x000fe40002800000 */
[----:B------:R-:W-:Y:S02]  /*dbf0*/  FMNMX.FTZ R37, R61, R34, !PT ;  /* 0x000000223d257209 */ /* 0x000fe40007810000 */
[----:B------:R-:W-:-:S03]  /*dc00*/  FSEL R59, R59, -INF , P2 ;  /* 0xff8000003b3b7808 */ /* 0x000fc60001000000 */
[----:B------:R-:W3:Y:S01]  /*dc10*/  MUFU.TANH R51, R51 ;  /* 0x0000003300337308 */ /* 0x000ee20000002400 */
[----:B------:R-:W-:Y:S01]  /*dc20*/  ISETP.GT.AND P2, PT, R14, 0x58, PT ;  /* 0x000000580e00780c */ /* 0x000fe20003f44270 */
[----:B------:R-:W-:Y:S01]  /*dc30*/  FMUL.FTZ R45, R45, UR4 ;  /* 0x000000042d2d7c20 */ /* 0x000fe20008410000 */
[----:B----4-:R-:W-:Y:S02]  /*dc40*/  FSEL R49, R49, -INF , P1 ;  /* 0xff80000031317808 */ /* 0x010fe40000800000 */
[----:B------:R-:W-:-:S03]  /*dc50*/  FMNMX.FTZ R34, R48, R37, !PT ;  /* 0x0000002530227209 */ /* 0x000fc60007810000 */
[----:B------:R-:W4:Y:S01]  /*dc60*/  MUFU.TANH R40, R98 ;  /* 0x0000006200287308 */ /* 0x000f220000002400 */
[----:B0-----:R-:W-:Y:S01]  /*dc70*/  FSEL R62, R62, -INF , P3 ;  /* 0xff8000003e3e7808 */ /* 0x001fe20001800000 */
[----:B------:R-:W-:Y:S01]  /*dc80*/  FMUL.FTZ R32, R32, UR4 ;  /* 0x0000000420207c20 */ /* 0x000fe20008410000 */
[----:B------:R-:W-:Y:S02]  /*dc90*/  ISETP.GT.AND P3, PT, R14, 0x59, PT ;  /* 0x000000590e00780c */ /* 0x000fe40003f64270 */
[----:B-1----:R-:W-:Y:S02]  /*dca0*/  FSEL R52, R52, -INF , P2 ;  /* 0xff80000034347808 */ /* 0x002fe40001000000 */
[----:B------:R-:W-:Y:S01]  /*dcb0*/  FMNMX.FTZ R37, R49, R34, !PT ;  /* 0x0000002231257209 */ /* 0x000fe20007810000 */
[----:B------:R-:W0:Y:S01]  /*dcc0*/  MUFU.TANH R44, R44 ;  /* 0x0000002c002c7308 */ /* 0x000e220000002400 */
[----:B--2---:R-:W-:Y:S01]  /*dcd0*/  FSEL R63, R63, -INF , P4 ;  /* 0xff8000003f3f7808 */ /* 0x004fe20002000000 */
[----:B------:R-:W-:Y:S01]  /*dce0*/  FMUL.FTZ R33, R33, UR4 ;  /* 0x0000000421217c20 */ /* 0x000fe20008410000 */
[----:B------:R-:W-:-:S02]  /*dcf0*/  ISETP.GT.AND P4, PT, R14, 0x60, PT ;  /* 0x000000600e00780c */ /* 0x000fc40003f84270 */
[----:B------:R-:W-:-:S03]  /*dd00*/  FSEL R42, R42, -INF , P3 ;  /* 0xff8000002a2a7808 */ /* 0x000fc60001800000 */
[----:B------:R-:W1:Y:S01]  /*dd10*/  MUFU.TANH R20, R96 ;  /* 0x0000006000147308 */ /* 0x000e620000002400 */
[----:B------:R-:W-:Y:S01]  /*dd20*/  FMNMX.FTZ R37, R52, R37, !PT ;  /* 0x0000002534257209 */ /* 0x000fe20007810000 */
[----:B------:R-:W-:Y:S02]  /*dd30*/  WARPGROUP.DEPBAR.LE gsb0, 0x0 ;  /* 0x00008000000079c5 */ /* 0x000fe40000010000 */
[----:B---3--:R-:W-:-:S04]  /*dd40*/  FSEL R50, R50, -INF , P5 ;  /* 0xff80000032327808 */ /* 0x008fc80002800000 */
[----:B------:R-:W2:Y:S01]  /*dd50*/  MUFU.TANH R45, R45 ;  /* 0x0000002d002d7308 */ /* 0x000ea20000002400 */
[----:B------:R-:W-:Y:S01]  /*dd60*/  FMUL.FTZ R34, R24, UR4 ;  /* 0x0000000418227c20 */ /* 0x000fe20008410000 */
[----:B------:R-:W-:Y:S01]  /*dd70*/  FMUL.FTZ R46, R46, UR4 ;  /* 0x000000042e2e7c20 */ /* 0x000fe20008410000 */
[----:B------:R-:W-:Y:S01]  /*dd80*/  FMUL.FTZ R47, R47, UR4 ;  /* 0x000000042f2f7c20 */ /* 0x000fe20008410000 */
[----:B------:R-:W-:Y:S01]  /*dd90*/  ISETP.GT.AND P5, PT, R14, 0x61, PT ;  /* 0x000000610e00780c */ /* 0x000fe20003fa4270 */
[----:B------:R-:W-:Y:S01]  /*dda0*/  FMUL.FTZ R74, R36, UR4 ;  /* 0x00000004244a7c20 */ /* 0x000fe20008410000 */
[----:B------:R-:W-:Y:S02]  /*ddb0*/  FSEL R24, R15, -INF , P4 ;  /* 0xff8000000f187808 */ /* 0x000fe40002000000 */
[----:B------:R-:W-:Y:S01]  /*ddc0*/  MUFU.TANH R32, R32 ;  /* 0x0000002000207308 */ /* 0x000fe20000002400 */
[----:B------:R-:W-:Y:S02]  /*ddd0*/  FMNMX.FTZ R37, R42, R37, !PT ;  /* 0x000000252a257209 */ /* 0x000fe40007810000 */
[----:B------:R-:W-:-:S02]  /*dde0*/  FSEL R51, R51, -INF , P1 ;  /* 0xff80000033337808 */ /* 0x000fc40000800000 */
[----:B------:R-:W-:-:S03]  /*ddf0*/  ISETP.GT.AND P1, PT, R14, 0x68, PT ;  /* 0x000000680e00780c */ /* 0x000fc60003f24270 */
[----:B------:R-:W3:Y:S01]  /*de00*/  MUFU.TANH R54, R54 ;  /* 0x0000003600367308 */ /* 0x000ee20000002400 */
[----:B----4-:R-:W-:Y:S02]  /*de10*/  FSEL R40, R40, -INF , P5 ;  /* 0xff80000028287808 */ /* 0x010fe40002800000 */
[----:B------:R-:W-:-:S05]  /*de20*/  FMNMX.FTZ R37, R24, R37, !PT ;  /* 0x0000002518257209 */ /* 0x000fca0007810000 */
[----:B------:R-:W4:Y:S01]  /*de30*/  MUFU.TANH R33, R33 ;  /* 0x0000002100217308 */ /* 0x000f220000002400 */
[----:B------:R-:W-:Y:S02]  /*de40*/  FSEL R43, R43, -INF , P2 ;  /* 0xff8000002b2b7808 */ /* 0x000fe40001000000 */
[----:B------:R-:W-:Y:S02]  /*de50*/  ISETP.GT.AND P2, PT, R14, 0x69, PT ;  /* 0x000000690e00780c */ /* 0x000fe40003f44270 */
[----:B0-----:R-:W-:-:S03]  /*de60*/  FSEL R44, R44, -INF , P1 ;  /* 0xff8000002c2c7808 */ /* 0x001fc60000800000 */
[----:B------:R-:W0:Y:S01]  /*de70*/  MUFU.TANH R46, R46 ;  /* 0x0000002e002e7308 */ /* 0x000e220000002400 */
[----:B------:R-:W-:Y:S01]  /*de80*/  FMNMX.FTZ R37, R40, R37, !PT ;  /* 0x0000002528257209 */ /* 0x000fe20007810000 */
[----:B------:R-:W-:Y:S01]  /*de90*/  FMUL.FTZ R36, R38, UR4 ;  /* 0x0000000426247c20 */ /* 0x000fe20008410000 */
[----:B-1----:R-:W-:-:S05]  /*dea0*/  FSEL R20, R20, -INF , P3 ;  /* 0xff80000014147808 */ /* 0x002fca0001800000 */
[----:B------:R-:W1:Y:S01]  /*deb0*/  MUFU.TANH R47, R47 ;  /* 0x0000002f002f7308 */ /* 0x000e620000002400 */
[----:B------:R-:W-:Y:S01]  /*dec0*/  FMUL.FTZ R35, R35, UR4 ;  /* 0x0000000423237c20 */ /* 0x000fe20008410000 */
[----:B------:R-:W-:-:S06]  /*ded0*/  ISETP.GT.AND P3, PT, R14, 0x70, PT ;  /* 0x000000700e00780c */ /* 0x000fcc0003f64270 */
[----:B------:R-:W1:Y:S01]  /*dee0*/  MUFU.TANH R74, R74 ;  /* 0x0000004a004a7308 */ /* 0x000e620000002400 */
[----:B--2---:R-:W-:Y:S01]  /*def0*/  FSEL R45, R45, -INF , P2 ;  /* 0xff8000002d2d7808 */ /* 0x004fe20001000000 */
[----:B------:R-:W-:Y:S01]  /*df00*/  FMUL.FTZ R25, R25, UR4 ;  /* 0x0000000419197c20 */ /* 0x000fe20008410000 */
[----:B------:R-:W-:-:S05]  /*df10*/  FMNMX.FTZ R38, R44, R37, !PT ;  /* 0x000000252c267209 */ /* 0x000fca0007810000 */
[----:B------:R-:W2:Y:S01]  /*df20*/  MUFU.TANH R55, R55 ;  /* 0x0000003700377308 */ /* 0x000ea20000002400 */
[----:B------:R-:W-:Y:S02]  /*df30*/  FSEL R41, R41, -INF , P4 ;  /* 0xff80000029297808 */ /* 0x000fe40002000000 */
[----:B------:R-:W-:Y:S02]  /*df40*/  ISETP.GT.AND P4, PT, R14, 0x71, PT ;  /* 0x000000710e00780c */ /* 0x000fe40003f84270 */
[----:B------:R-:W-:-:S03]  /*df50*/  FMNMX.FTZ R97, R45, R38, !PT ;  /* 0x000000262d617209 */ /* 0x000fc60007810000 */
[----:B------:R-:W2:Y:S01]  /*df60*/  MUFU.TANH R95, R95 ;  /* 0x0000005f005f7308 */ /* 0x000ea20000002400 */
[----:B---3--:R-:W-:Y:S01]  /*df70*/  FSEL R54, R54, -INF , P5 ;  /* 0xff80000036367808 */ /* 0x008fe20002800000 */
[----:B------:R-:W-:Y:S01]  /*df80*/  FMUL.FTZ R28, R28, UR4 ;  /* 0x000000041c1c7c20 */ /* 0x000fe20008410000 */
[----:B------:R-:W-:-:S05]  /*df90*/  ISETP.GT.AND P5, PT, R14, 0x78, PT ;  /* 0x000000780e00780c */ /* 0x000fca0003fa4270 */
[----:B------:R3:W2:Y:S01]  /*dfa0*/  MUFU.TANH R15, R34 ;  /* 0x00000022000f7308 */ /* 0x0006a20000002400 */
[----:B----4-:R-:W-:Y:S01]  /*dfb0*/  FSEL R33, R33, -INF , P4 ;  /* 0xff80000021217808 */ /* 0x010fe20002000000 */
[----:B------:R-:W-:Y:S01]  /*dfc0*/  FMUL.FTZ R96, R29, UR4 ;  /* 0x000000041d607c20 */ /* 0x000fe20008410000 */
[----:B---3--:R-:W-:-:S05]  /*dfd0*/  FSEL R34, R32, -INF , P3 ;  /* 0xff80000020227808 */ /* 0x008fca0001800000 */
[----:B------:R-:W3:Y:S01]  /*dfe0*/  MUFU.TANH R35, R35 ;  /* 0x0000002300237308 */ /* 0x000ee20000002400 */
[----:B------:R-:W-:-:S07]  /*dff0*/  FMNMX.FTZ R32, R34, R97, !PT ;  /* 0x0000006122207209 */ /* 0x000fce0007810000 */
[----:B------:R-:W4:Y:S01]  /*e000*/  MUFU.TANH R25, R25 ;  /* 0x0000001900197308 */ /* 0x000f220000002400 */
[----:B0-----:R-:W-:Y:S02]  /*e010*/  FSEL R46, R46, -INF , P1 ;  /* 0xff8000002e2e7808 */ /* 0x001fe40000800000 */
[----:B-1----:R-:W-:Y:S02]  /*e020*/  FSEL R29, R47, -INF , P2 ;  /* 0xff8000002f1d7808 */ /* 0x002fe40001000000 */
[----:B------:R-:W-:-:S03]  /*e030*/  ISETP.GT.AND P1, PT, R14, 0x79, PT ;  /* 0x000000790e00780c */ /* 0x000fc60003f24270 */
[----:B------:R-:W0:Y:S01]  /*e040*/  MUFU.TANH R36, R36 ;  /* 0x0000002400247308 */ /* 0x000e220000002400 */
[----:B------:R-:W-:Y:S02]  /*e050*/  FSEL R74, R74, -INF , P5 ;  /* 0xff8000004a4a7808 */ /* 0x000fe40002800000 */
[----:B------:R-:W-:-:S05]  /*e060*/  FMNMX.FTZ R47, R33, R32, !PT ;  /* 0x00000020212f7209 */ /* 0x000fca0007810000 */
[----:B------:R3:W1:Y:S01]  /*e070*/  MUFU.TANH R37, R28 ;  /* 0x0000001c00257308 */ /* 0x0006620000002400 */
[----:B------:R-:W-:Y:S02]  /*e080*/  ISETP.GT.AND P2, PT, R14, 0x80, PT ;  /* 0x000000800e00780c */ /* 0x000fe40003f44270 */
[----:B--2---:R-:W-:Y:S02]  /*e090*/  FSEL R55, R55, -INF , P1 ;  /* 0xff80000037377808 */ /* 0x004fe40000800000 */
[----:B------:R-:W-:-:S03]  /*e0a0*/  FMNMX.FTZ R38, R74, R47, !PT ;  /* 0x0000002f4a267209 */ /* 0x000fc60007810000 */
[----:B------:R-:W2:Y:S01]  /*e0b0*/  MUFU.TANH R96, R96 ;  /* 0x0000006000607308 */ /* 0x000ea20000002400 */
[----:B------:R-:W-:Y:S02]  /*e0c0*/  FSEL R32, R95, -INF , P3 ;  /* 0xff8000005f207808 */ /* 0x000fe40001800000 */
[C---:B------:R-:W-:Y:S02]  /*e0d0*/  ISETP.GT.AND P3, PT, R14.reuse, 0x81, PT ;  /* 0x000000810e00780c */ /* 0x040fe40003f64270 */
[----:B------:R-:W-:Y:S02]  /*e0e0*/  FSEL R47, R15, -INF , P2 ;  /* 0xff8000000f2f7808 */ /* 0x000fe40001000000 */
[----:B------:R-:W-:Y:S02]  /*e0f0*/  FMNMX.FTZ R98, R55, R38, !PT ;  /* 0x0000002637627209 */ /* 0x000fe40007810000 */
[----:B---3--:R-:W-:Y:S02]  /*e100*/  FSEL R28, R35, -INF , P4 ;  /* 0xff800000231c7808 */ /* 0x008fe40002000000 */
[----:B------:R-:W-:-:S02]  /*e110*/  ISETP.GT.AND P4, PT, R14, 0x88, PT ;  /* 0x000000880e00780c */ /* 0x000fc40003f84270 */
[----:B----4-:R-:W-:Y:S02]  /*e120*/  FSEL R38, R25, -INF , P3 ;  /* 0xff80000019267808 */ /* 0x010fe40001800000 */
[----:B------:R-:W-:Y:S02]  /*e130*/  FMNMX.FTZ R15, R47, R98, !PT ;  /* 0x000000622f0f7209 */ /* 0x000fe40007810000 */
[----:B0-----:R-:W-:Y:S02]  /*e140*/  FSEL R25, R36, -INF , P5 ;  /* 0xff80000024197808 */ /* 0x001fe40002800000 */
[----:B------:R-:W-:Y:S02]  /*e150*/  ISETP.GT.AND P5, PT, R14, 0x89, PT ;  /* 0x000000890e00780c */ /* 0x000fe40003fa4270 */
[----:B-1----:R-:W-:Y:S02]  /*e160*/  FSEL R37, R37, -INF , P4 ;  /* 0xff80000025257808 */ /* 0x002fe40002000000 */
[----:B------:R-:W-:-:S02]  /*e170*/  FMNMX.FTZ R14, R38, R15, !PT ;  /* 0x0000000f260e7209 */ /* 0x000fc40007810000 */
[----:B--2---:R-:W-:Y:S02]  /*e180*/  FSEL R35, R96, -INF , P5 ;  /* 0xff80000060237808 */ /* 0x004fe40002800000 */
[----:B------:R-:W-:-:S04]  /*e190*/  FMNMX.FTZ R14, R37, R14, !PT ;  /* 0x0000000e250e7209 */ /* 0x000fc80007810000 */
[----:B------:R-:W-:-:S05]  /*e1a0*/  FMNMX.FTZ R95, R35, R14, !PT ;  /* 0x0000000e235f7209 */ /* 0x000fca0007810000 */
[----:B------:R-:W0:Y:S02]  /*e1b0*/  SHFL.BFLY PT, R14, R95, 0x2, 0x1f ;  /* 0x0c401f005f0e7f89 */ /* 0x000e2400000e0000 */
[----:B0-----:R-:W-:-:S05]  /*e1c0*/  FMNMX.FTZ R98, R95, R14, !PT ;  /* 0x0000000e5f627209 */ /* 0x001fca0007810000 */
[----:B------:R-:W0:Y:S01]  /*e1d0*/  SHFL.BFLY PT, R15, R98, 0x1, 0x1f ;  /* 0x0c201f00620f7f89 */ /* 0x000e2200000e0000 */
[----:B------:R-:W-:Y:S01]  /*e1e0*/  FMUL.FTZ R97, R26, UR4 ;  /* 0x000000041a617c20 */ /* 0x000fe20008410000 */
[----:B0-----:R-:W-:Y:S01]  /*e1f0*/  FMNMX.FTZ R14, R98, R15, !PT ;  /* 0x0000000f620e7209 */ /* 0x001fe20007810000 */
[----:B------:R-:W-:-:S03]  /*e200*/  IMAD.U32 R15, RZ, RZ, UR5 ;  /* 0x00000005ff0f7e24 */ /* 0x000fc6000f8e00ff */
[C---:B------:R-:W-:Y:S01]  /*e210*/  FSETP.NEU.FTZ.AND P6, PT, R14.reuse, -INF , PT ;  /* 0xff8000000e00780b */ /* 0x040fe20003fdd000 */
[----:B------:R-:W-:Y:S01]  /*e220*/  FMUL.FTZ R36, R14, R15 ;  /* 0x0000000f0e247220 */ /* 0x000fe20000410000 */
[----:B------:R-:W-:-:S04]  /*e230*/  FMUL.FTZ R98, R27, UR4 ;  /* 0x000000041b627c20 */ /* 0x000fc80008410000 */
[----:B------:R-:W-:-:S05]  /*e240*/  FSEL R36, R36, RZ, P6 ;  /* 0x000000ff24247208 */ /* 0x000fca0003000000 */
[-CC-:B------:R-:W-:Y:S01]  /*e250*/  FFMA.FTZ R27, R88, R15.reuse, -R36.reuse ;  /* 0x0000000f581b7223 */ /* 0x180fe20000010824 */
[----:B------:R-:W-:Y:S01]  /*e260*/  FMNMX.FTZ R88, R89, R90, !PT ;  /* 0x0000005a59587209 */ /* 0x000fe20007810000 */
[----:B------:R-:W-:-:S03]  /*e270*/  FFMA.FTZ R26, R21, R15, -R36 ;  /* 0x0000000f151a7223 */ /* 0x000fc60000010824 */
[----:B------:R-:W-:-:S04]  /*e280*/  FMNMX.FTZ R21, R93, R88, !PT ;  /* 0x000000585d157209 */ /* 0x000fc80007810000 */
[----:B------:R-:W-:-:S04]  /*e290*/  FMNMX.FTZ R21, R94, R21, !PT ;  /* 0x000000155e157209 */ /* 0x000fc80007810000 */
[----:B------:R-:W-:-:S04]  /*e2a0*/  FMNMX.FTZ R88, R82, R21, !PT ;  /* 0x0000001552587209 */ /* 0x000fc80007810000 */
[----:B------:R-:W-:Y:S01]  /*e2b0*/  FMNMX.FTZ R21, R83, R88, !PT ;  /* 0x0000005853157209 */ /* 0x000fe20007810000 */
[----:B------:R-:W-:-:S03]  /*e2c0*/  FMUL.FTZ R96, R39, UR4 ;  /* 0x0000000427607c20 */ /* 0x000fc60008410000 */
[----:B------:R-:W-:Y:S01]  /*e2d0*/  FMNMX.FTZ R88, R86, R21, !PT ;  /* 0x0000001556587209 */ /* 0x000fe20007810000 */
[----:B------:R-:W-:-:S03]  /*e2e0*/  FFMA.FTZ R39, R72, R15, -R36 ;  /* 0x0000000f48277223 */ /* 0x000fc60000010824 */
[----:B------:R-:W-:-:S04]  /*e2f0*/  FMNMX.FTZ R72, R87, R88, !PT ;  /* 0x0000005857487209 */ /* 0x000fc80007810000 */
[----:B------:R-:W-:-:S04]  /*e300*/  FMNMX.FTZ R72, R53, R72, !PT ;  /* 0x0000004835487209 */ /* 0x000fc80007810000 */
[----:B------:R-:W-:-:S04]  /*e310*/  FMNMX.FTZ R21, R75, R72, !PT ;  /* 0x000000484b157209 */ /* 0x000fc80007810000 */
[----:B------:R-:W-:-:S04]  /*e320*/  FMNMX.FTZ R72, R78, R21, !PT ;  /* 0x000000154e487209 */ /* 0x000fc80007810000 */
[----:B------:R-:W-:-:S04]  /*e330*/  FMNMX.FTZ R21, R79, R72, !PT ;  /* 0x000000484f157209 */ /* 0x000fc80007810000 */
[----:B------:R-:W-:-:S04]  /*e340*/  FMNMX.FTZ R72, R66, R21, !PT ;  /* 0x0000001542487209 */ /* 0x000fc80007810000 */
[----:B------:R-:W-:-:S04]  /*e350*/  FMNMX.FTZ R21, R67, R72, !PT ;  /* 0x0000004843157209 */ /* 0x000fc80007810000 */
[----:B------:R-:W-:Y:S01]  /*e360*/  FMNMX.FTZ R72, R70, R21, !PT ;  /* 0x0000001546487209 */ /* 0x000fe20007810000 */
[----:B------:R0:W-:Y:S03]  /*e370*/  MUFU.EX2 R88, R39 ;  /* 0x0000002700587308 */ /* 0x0001e60000000800 */
[----:B------:R-:W-:Y:S01]  /*e380*/  FMNMX.FTZ R21, R71, R72, !PT ;  /* 0x0000004847157209 */ /* 0x000fe20007810000 */
[----:B0-----:R-:W-:-:S03]  /*e390*/  FFMA.FTZ R39, R64, R15, -R36 ;  /* 0x0000000f40277223 */ /* 0x001fc60000010824 */
[----:B------:R-:W-:-:S04]  /*e3a0*/  FMNMX.FTZ R64, R58, R21, !PT ;  /* 0x000000153a407209 */ /* 0x000fc80007810000 */
[----:B------:R-:W-:Y:S01]  /*e3b0*/  FMNMX.FTZ R21, R59, R64, !PT ;  /* 0x000000403b157209 */ /* 0x000fe20007810000 */
[----:B------:R-:W-:-:S03]  /*e3c0*/  FMUL.FTZ R99, R30, UR4 ;  /* 0x000000041e637c20 */ /* 0x000fc60008410000 */
[----:B------:R-:W-:Y:S01]  /*e3d0*/  FMNMX.FTZ R72, R62, R21, !PT ;  /* 0x000000153e487209 */ /* 0x000fe20007810000 */
[-CC-:B------:R-:W-:Y:S01]  /*e3e0*/  FFMA.FTZ R30, R91, R15.reuse, -R36.reuse ;  /* 0x0000000f5b1e7223 */ /* 0x180fe20000010824 */
[-CC-:B------:R-:W-:Y:S02]  /*e3f0*/  FFMA.FTZ R91, R73, R15.reuse, -R36.reuse ;  /* 0x0000000f495b7223 */ /* 0x180fe40000010824 */
[----:B------:R-:W-:Y:S01]  /*e400*/  FMNMX.FTZ R21, R63, R72, !PT ;  /* 0x000000483f157209 */ /* 0x000fe20007810000 */
[-CC-:B------:R-:W-:Y:S01]  /*e410*/  FFMA.FTZ R73, R65, R15.reuse, -R36.reuse ;  /* 0x0000000f41497223 */ /* 0x180fe20000010824 */
[----:B------:R-:W-:Y:S02]  /*e420*/  FFMA.FTZ R65, R68, R15, -R36 ;  /* 0x0000000f44417223 */ /* 0x000fe40000010824 */
        /* <DEDUP_REMOVED lines=8> */
[----:B------:R-:W-:-:S04]  /*e4b0*/  FMNMX.FTZ R56, R20, R21, !PT ;  /* 0x0000001514387209 */ /* 0x000fc80007810000 */
[----:B------:R-:W-:Y:S01]  /*e4c0*/  FMNMX.FTZ R21, R41, R56, !PT ;  /* 0x0000003829157209 */ /* 0x000fe20007810000 */
[----:B------:R-:W0:Y:S03]  /*e4d0*/  MUFU.TANH R96, R96 ;  /* 0x0000006000607308 */ /* 0x000e260000002400 */
[----:B------:R-:W-:-:S04]  /*e4e0*/  FMNMX.FTZ R21, R54, R21, !PT ;  /* 0x0000001536157209 */ /* 0x000fc80007810000 */
[----:B------:R-:W-:Y:S01]  /*e4f0*/  FMNMX.FTZ R56, R46, R21, !PT ;  /* 0x000000152e387209 */ /* 0x000fe20007810000 */
[----:B------:R-:W1:Y:S03]  /*e500*/  MUFU.TANH R97, R97 ;  /* 0x0000006100617308 */ /* 0x000e660000002400 */
[----:B------:R-:W-:-:S04]  /*e510*/  FMNMX.FTZ R21, R29, R56, !PT ;  /* 0x000000381d157209 */ /* 0x000fc80007810000 */
[----:B------:R-:W-:Y:S01]  /*e520*/  FMNMX.FTZ R21, R32, R21, !PT ;  /* 0x0000001520157209 */ /* 0x000fe20007810000 */
[----:B------:R-:W2:Y:S03]  /*e530*/  MUFU.TANH R98, R98 ;  /* 0x0000006200627308 */ /* 0x000ea60000002400 */
[----:B------:R-:W-:-:S05]  /*e540*/  FMNMX.FTZ R56, R28, R21, !PT ;  /* 0x000000151c387209 */ /* 0x000fca0007810000 */
[----:B------:R-:W3:Y:S01]  /*e550*/  MUFU.TANH R99, R99 ;  /* 0x0000006300637308 */ /* 0x000ee20000002400 */
[----:B0-----:R-:W-:Y:S02]  /*e560*/  FSEL R96, R96, -INF , P1 ;  /* 0xff80000060607808 */ /* 0x001fe40000800000 */
[----:B------:R-:W-:-:S05]  /*e570*/  FMNMX.FTZ R21, R25, R56, !PT ;  /* 0x0000003819157209 */ /* 0x000fca0007810000 */
[----:B------:R-:W0:Y:S01]  /*e580*/  MUFU.TANH R100, R100 ;  /* 0x0000006400647308 */ /* 0x000e220000002400 */
[----:B-1----:R-:W-:Y:S02]  /*e590*/  FSEL R102, R97, -INF , P2 ;  /* 0xff80000061667808 */ /* 0x002fe40001000000 */
[----:B------:R-:W-:Y:S02]  /*e5a0*/  FMNMX.FTZ R21, R96, R21, !PT ;  /* 0x0000001560157209 */ /* 0x000fe40007810000 */
[----:B--2---:R-:W-:Y:S02]  /*e5b0*/  FSEL R98, R98, -INF , P3 ;  /* 0xff80000062627808 */ /* 0x004fe40001800000 */
[----:B------:R-:W-:Y:S02]  /*e5c0*/  FMNMX.FTZ R21, R102, R21, !PT ;  /* 0x0000001566157209 */ /* 0x000fe40007810000 */
[----:B---3--:R-:W-:Y:S02]  /*e5d0*/  FSEL R104, R99, -INF , P4 ;  /* 0xff80000063687808 */ /* 0x008fe40002000000 */
[----:B------:R-:W-:-:S04]  /*e5e0*/  FMNMX.FTZ R21, R98, R21, !PT ;  /* 0x0000001562157209 */ /* 0x000fc80007810000 */
[----:B------:R-:W-:Y:S02]  /*e5f0*/  FMNMX.FTZ R21, R104, R21, !PT ;  /* 0x0000001568157209 */ /* 0x000fe40007810000 */
[----:B0-----:R-:W-:-:S04]  /*e600*/  FSEL R100, R100, -INF , P5 ;  /* 0xff80000064647808 */ /* 0x001fc80002800000 */
[----:B------:R-:W-:Y:S01]  /*e610*/  FMNMX.FTZ R21, R100, R21, !PT ;  /* 0x0000001564157209 */ /* 0x000fe20007810000 */
[----:B------:R-:W-:-:S04]  /*e620*/  FFMA.FTZ R56, R42, R15, -R36 ;  /* 0x0000000f2a387223 */ /* 0x000fc80000010824 */
[----:B------:R-:W0:Y:S01]  /*e630*/  SHFL.BFLY PT, R42, R21, 0x2, 0x1f ;  /* 0x0c401f00152a7f89 */ /* 0x000e2200000e0000 */
[-CC-:B------:R-:W-:Y:S01]  /*e640*/  FFMA.FTZ R72, R57, R15.reuse, -R36.reuse ;  /* 0x0000000f39487223 */ /* 0x180fe20000010824 */
[----:B------:R-:W-:Y:S01]  /*e650*/  FFMA.FTZ R57, R24, R15, -R36 ;  /* 0x0000000f18397223 */ /* 0x000fe20000010824 */
[----:B0-----:R-:W-:-:S05]  /*e660*/  FMNMX.FTZ R24, R21, R42, !PT ;  /* 0x0000002a15187209 */ /* 0x001fca0007810000 */
[----:B------:R-:W0:Y:S01]  /*e670*/  SHFL.BFLY PT, R21, R24, 0x1, 0x1f ;  /* 0x0c201f0018157f89 */ /* 0x000e2200000e0000 */
[----:B------:R1:W-:Y:S01]  /*e680*/  MUFU.EX2 R64, R73 ;  /* 0x0000004900407308 */ /* 0x0003e20000000800 */
[----:B------:R-:W2:Y:S01]  /*e690*/  S2R R101, SR_TID.X ;  /* 0x0000000000657919 */ /* 0x000ea20000002100 */
[-CC-:B-1----:R-:W-:Y:S01]  /*e6a0*/  FFMA.FTZ R73, R44, R15.reuse, -R36.reuse ;  /* 0x0000000f2c497223 */ /* 0x182fe20000010824 */
[----:B------:R-:W-:Y:S01]  /*e6b0*/  FFMA.FTZ R44, R74, R15, -R36 ;  /* 0x0000000f4a2c7223 */ /* 0x000fe20000010824 */
[----:B0-----:R-:W-:-:S04]  /*e6c0*/  FMNMX.FTZ R74, R24, R21, !PT ;  /* 0x00000015184a7209 */ /* 0x001fc80007810000 */
[C---:B------:R-:W-:Y:S01]  /*e6d0*/  FSETP.NEU.FTZ.AND P1, PT, R74.reuse, -INF , PT ;  /* 0xff8000004a00780b */ /* 0x040fe20003f3d000 */
[-C--:B------:R-:W-:Y:S01]  /*e6e0*/  FMUL.FTZ R24, R74, R15.reuse ;  /* 0x0000000f4a187220 */ /* 0x080fe20000410000 */
[----:B------:R0:W-:Y:S04]  /*e6f0*/  MUFU.EX2 R68, R76 ;  /* 0x0000004c00447308 */ /* 0x0001e80000000800 */
[----:B------:R-:W-:Y:S01]  /*e700*/  FSEL R24, R24, RZ, P1 ;  /* 0x000000ff18187208 */ /* 0x000fe20000800000 */
[-CC-:B------:R-:W-:Y:S01]  /*e710*/  FFMA.FTZ R42, R33, R15.reuse, -R36.reuse ;  /* 0x0000000f212a7223 */ /* 0x180fe20000010824 */
[-CC-:B------:R-:W-:Y:S01]  /*e720*/  FFMA.FTZ R95, R77, R15.reuse, -R36.reuse ;  /* 0x0000000f4d5f7223 */ /* 0x180fe20000010824 */
[-CC-:B------:R-:W-:Y:S01]  /*e730*/  FFMA.FTZ R77, R45, R15.reuse, -R36.reuse ;  /* 0x0000000f2d4d7223 */ /* 0x180fe20000010824 */
[-C--:B0-----:R-:W-:Y:S01]  /*e740*/  FFMA.FTZ R76, R61, R15.reuse, -R36 ;  /* 0x0000000f3d4c7223 */ /* 0x081fe20000010824 */
[-CC-:B------:R-:W-:Y:S01]  /*e750*/  FFMA.FTZ R33, R89, R15.reuse, -R24.reuse ;  /* 0x0000000f59217223 */ /* 0x180fe20000010818 */
[-C--:B------:R-:W-:Y:S01]  /*e760*/  FFMA.FTZ R90, R90, R15.reuse, -R24 ;  /* 0x0000000f5a5a7223 */ /* 0x080fe20000010818 */
[-CC-:B------:R-:W-:Y:S01]  /*e770*/  FFMA.FTZ R61, R40, R15.reuse, -R36.reuse ;  /* 0x0000000f283d7223 */ /* 0x180fe20000010824 */
        /* <DEDUP_REMOVED lines=13> */
[-C--:B------:R-:W-:Y:S01]  /*e850*/  FFMA.FTZ R36, R35, R15.reuse, -R36 ;  /* 0x0000000f23247223 */ /* 0x080fe20000010824 */
[-CC-:B------:R-:W-:Y:S01]  /*e860*/  FFMA.FTZ R35, R93, R15.reuse, -R24.reuse ;  /* 0x0000000f5d237223 */ /* 0x180fe20000010818 */
[----:B------:R-:W-:Y:S01]  /*e870*/  MUFU.EX2 R26, R26 ;  /* 0x0000001a001a7308 */ /* 0x000fe20000000800 */
[----:B------:R-:W-:-:S07]  /*e880*/  FFMA.FTZ R94, R94, R15, -R24 ;  /* 0x0000000f5e5e7223 */ /* 0x000fce0000010818 */
[----:B------:R-:W0:Y:S01]  /*e890*/  MUFU.EX2 R27, R27 ;  /* 0x0000001b001b7308 */ /* 0x000e220000000800 */
[----:B------:R-:W-:-:S07]  /*e8a0*/  FFMA.FTZ R55, R82, R15, -R24 ;  /* 0x0000000f52377223 */ /* 0x000fce0000010818 */
[----:B------:R-:W-:Y:S01]  /*e8b0*/  MUFU.EX2 R33, R33 ;  /* 0x0000002100217308 */ /* 0x000fe20000000800 */
[----:B--2---:R-:W-:-:S07]  /*e8c0*/  LOP3.LUT R101, R101, 0x7f, RZ, 0xc0, !PT ;  /* 0x0000007f65657812 */ /* 0x004fce00078ec0ff */
[----:B------:R-:W1:Y:S01]  /*e8d0*/  MUFU.EX2 R90, R90 ;  /* 0x0000005a005a7308 */ /* 0x000e620000000800 */
[----:B------:R-:W-:-:S07]  /*e8e0*/  FFMA.FTZ R82, R83, R15, -R24 ;  /* 0x0000000f53527223 */ /* 0x000fce0000010818 */
[----:B------:R-:W2:Y:S01]  /*e8f0*/  MUFU.EX2 R30, R30 ;  /* 0x0000001e001e7308 */ /* 0x000ea20000000800 */
[----:B------:R-:W-:-:S07]  /*e900*/  ISETP.NE.AND P1, PT, R101, RZ, PT ;  /* 0x000000ff6500720c */ /* 0x000fce0003f25270 */
[----:B------:R-:W3:Y:S01]  /*e910*/  MUFU.EX2 R35, R35 ;  /* 0x0000002300237308 */ /* 0x000ee20000000800 */
[----:B------:R-:W-:-:S07]  /*e920*/  FFMA.FTZ R83, R86, R15, -R24 ;  /* 0x0000000f56537223 */ /* 0x000fce0000010818 */
[----:B------:R-:W4:Y:S01]  /*e930*/  MUFU.EX2 R31, R31 ;  /* 0x0000001f001f7308 */ /* 0x000f220000000800 */
[----:B------:R-:W-:-:S07]  /*e940*/  FFMA.FTZ R89, R51, R15, -R24 ;  /* 0x0000000f33597223 */ /* 0x000fce0000010818 */
[----:B------:R-:W4:Y:S01]  /*e950*/  MUFU.EX2 R94, R94 ;  /* 0x0000005e005e7308 */ /* 0x000f220000000800 */
[-CC-:B------:R-:W-:Y:S01]  /*e960*/  FFMA.FTZ R93, R43, R15.reuse, -R24.reuse ;  /* 0x0000000f2b5d7223 */ /* 0x180fe20000010818 */
[----:B------:R-:W-:Y:S01]  /*e970*/  FFMA.FTZ R43, R20, R15, -R24 ;  /* 0x0000000f142b7223 */ /* 0x000fe20000010818 */
[----:B0-----:R-:W-:-:S05]  /*e980*/  FADD.FTZ R51, R26, R27 ;  /* 0x0000001b1a337221 */ /* 0x001fca0000010000 */
[----:B------:R-:W0:Y:S01]  /*e990*/  MUFU.EX2 R80, R80 ;  /* 0x0000005000507308 */ /* 0x000e220000000800 */
[----:B------:R-:W-:Y:S01]  /*e9a0*/  FFMA.FTZ R37, R66, R15, -R24 ;  /* 0x0000000f42257223 */ /* 0x000fe20000010818 */
[----:B-1----:R-:W-:-:S06]  /*e9b0*/  FADD.FTZ R20, R33, R90 ;  /* 0x0000005a21147221 */ /* 0x002fcc0000010000 */
[----:B------:R-:W1:Y:S01]  /*e9c0*/  MUFU.EX2 R55, R55 ;  /* 0x0000003700377308 */ /* 0x000e620000000800 */
[-CC-:B------:R-:W-:Y:S01]  /*e9d0*/  FFMA.FTZ R86, R87, R15.reuse, -R24.reuse ;  /* 0x0000000f57567223 */ /* 0x180fe20000010818 */
[-CC-:B------:R-:W-:Y:S01]  /*e9e0*/  FFMA.FTZ R66, R67, R15.reuse, -R24.reuse ;  /* 0x0000000f43427223 */ /* 0x180fe20000010818 */
[----:B------:R-:W-:-:S05]  /*e9f0*/  FFMA.FTZ R67, R54, R15, -R24 ;  /* 0x0000000f36437223 */ /* 0x000fca0000010818 */
[----:B------:R-:W1:Y:S01]  /*ea00*/  MUFU.EX2 R81, R81 ;  /* 0x0000005100517308 */ /* 0x000e620000000800 */
[----:B--2---:R-:W-:Y:S01]  /*ea10*/  FADD.FTZ R54, R30, R51 ;  /* 0x000000331e367221 */ /* 0x004fe20000010000 */
[----:B---3--:R-:W-:-:S06]  /*ea20*/  FADD.FTZ R97, R35, R20 ;  /* 0x0000001423617221 */ /* 0x008fcc0000010000 */
[----:B------:R-:W2:Y:S01]  /*ea30*/  MUFU.EX2 R82, R82 ;  /* 0x0000005200527308 */ /* 0x000ea20000000800 */
[----:B------:R-:W-:Y:S01]  /*ea40*/  FFMA.FTZ R87, R53, R15, -R24 ;  /* 0x0000000f35577223 */ /* 0x000fe20000010818 */
[----:B------:R-:W-:Y:S02]  /*ea50*/  @!P1 VIADD R0, R0, 0x31c40 ;  /* 0x00031c4000009836 */ /* 0x000fe40000000000 */
[----:B----4-:R-:W-:-:S04]  /*ea60*/  FADD.FTZ R99, R31, R54 ;  /* 0x000000361f637221 */ /* 0x010fc80000010000 */
[----:B------:R-:W3:Y:S01]  /*ea70*/  MUFU.EX2 R84, R84 ;  /* 0x0000005400547308 */ /* 0x000ee20000000800 */
[-CC-:B------:R-:W-:Y:S01]  /*ea80*/  FFMA.FTZ R51, R32, R15.reuse, -R24.reuse ;  /* 0x0000000f20337223 */ /* 0x180fe20000010818 */
[-CC-:B------:R-:W-:Y:S01]  /*ea90*/  FFMA.FTZ R106, R75, R15.reuse, -R24.reuse ;  /* 0x0000000f4b6a7223 */ /* 0x180fe20000010818 */
[----:B------:R-:W-:-:S05]  /*eaa0*/  FFMA.FTZ R53, R70, R15, -R24 ;  /* 0x0000000f46357223 */ /* 0x000fca0000010818 */
[----:B------:R-:W-:Y:S01]  /*eab0*/  MUFU.EX2 R83, R83 ;  /* 0x0000005300537308 */ /* 0x000fe20000000800 */
[----:B------:R-:W-:Y:S01]  /*eac0*/  FADD.FTZ R32, R94, R97 ;  /* 0x000000615e207221 */ /* 0x000fe20000010000 */
[-CC-:B------:R-:W-:Y:S01]  /*ead0*/  FFMA.FTZ R75, R78, R15.reuse, -R24.reuse ;  /* 0x0000000f4e4b7223 */ /* 0x180fe20000010818 */
[-CC-:B------:R-:W-:Y:S01]  /*eae0*/  FFMA.FTZ R70, R71, R15.reuse, -R24.reuse ;  /* 0x0000000f47467223 */ /* 0x180fe20000010818 */
[----:B------:R-:W-:-:S04]  /*eaf0*/  FFMA.FTZ R78, R79, R15, -R24 ;  /* 0x0000000f4f4e7223 */ /* 0x000fc80000010818 */
[----:B------:R-:W4:Y:S01]  /*eb00*/  MUFU.EX2 R85, R85 ;  /* 0x0000005500557308 */ /* 0x000f220000000800 */
[-CC-:B------:R-:W-:Y:S01]  /*eb10*/  FFMA.FTZ R71, R46, R15.reuse, -R24.reuse ;  /* 0x0000000f2e477223 */ /* 0x180fe20000010818 */
[----:B------:R-:W-:Y:S01]  /*eb20*/  FFMA.FTZ R79, R29, R15, -R24 ;  /* 0x0000000f1d4f7223 */ /* 0x000fe20000010818 */
[----:B0-----:R-:W-:-:S05]  /*eb30*/  FADD.FTZ R46, R80, R99 ;  /* 0x00000063502e7221 */ /* 0x001fca0000010000 */
[----:B------:R-:W0:Y:S01]  /*eb40*/  MUFU.EX2 R86, R86 ;  /* 0x0000005600567308 */ /* 0x000e220000000800 */
[----:B------:R-:W-:Y:S01]  /*eb50*/  @!P1 PRMT R0, RZ, 0x654, R0 ;  /* 0x00000654ff009816 */ /* 0x000fe20000000000 */
[----:B-1----:R-:W-:Y:S01]  /*eb60*/  FADD.FTZ R29, R55, R32 ;  /* 0x00000020371d7221 */ /* 0x002fe20000010000 */
[-CC-:B------:R-:W-:Y:S01]  /*eb70*/  FFMA.FTZ R50, R50, R15.reuse, -R24.reuse ;  /* 0x0000000f32327223 */ /* 0x180fe20000010818 */
[----:B------:R-:W-:-:S04]  /*eb80*/  FFMA.FTZ R54, R28, R15, -R24 ;  /* 0x0000000f1c367223 */ /* 0x000fc80000010818 */
[----:B------:R-:W1:Y:S01]  /*eb90*/  MUFU.EX2 R87, R87 ;  /* 0x0000005700577308 */ /* 0x000e620000000800 */
[----:B------:R-:W-:Y:S01]  /*eba0*/  FADD.FTZ R97, R81, R46 ;  /* 0x0000002e51617221 */ /* 0x000fe20000010000 */
[----:B--2---:R-:W-:Y:S01]  /*ebb0*/  FADD.FTZ R28, R82, R29 ;  /* 0x0000001d521c7221 */ /* 0x004fe20000010000 */
[----:B------:R2:W-:Y:S05]  /*ebc0*/  @!P1 SYNCS.ARRIVE.TRANS64.RED.A1T0 RZ, [R0+URZ], RZ ;  /* 0x000000ff00ff99a7 */ /* 0x0005ea000810043f */
[----:B------:R-:W1:Y:S01]  /*ebd0*/  MUFU.EX2 R91, R91 ;  /* 0x0000005b005b7308 */ /* 0x000e620000000800 */
[----:B---3--:R-:W-:-:S07]  /*ebe0*/  FADD.FTZ R32, R84, R97 ;  /* 0x0000006154207221 */ /* 0x008fce0000010000 */
[----:B------:R-:W3:Y:S01]  /*ebf0*/  MUFU.EX2 R106, R106 ;  /* 0x0000006a006a7308 */ /* 0x000ee20000000800 */
[----:B----4-:R-:W-:-:S07]  /*ec00*/  FADD.FTZ R29, R85, R32 ;  /* 0x00000020551d7221 */ /* 0x010fce0000010000 */
[----:B------:R-:W4:Y:S08]  /*ec10*/  MUFU.EX2 R92, R92 ;  /* 0x0000005c005c7308 */ /* 0x000f300000000800 */
[----:B--2---:R2:W-:Y:S08]  /*ec20*/  MUFU.EX2 R0, R50 ;  /* 0x0000003200007308 */ /* 0x0045f00000000800 */
[----:B------:R-:W4:Y:S01]  /*ec30*/  MUFU.EX2 R75, R75 ;  /* 0x0000004b004b7308 */ /* 0x000f220000000800 */
[----:B--2---:R-:W-:Y:S01]  /*ec40*/  FFMA.FTZ R50, R25, R15, -R24 ;  /* 0x0000000f19327223 */ /* 0x004fe20000010818 */
[----:B------:R-:W-:Y:S01]  /*ec50*/  FADD.FTZ R25, R83, R28 ;  /* 0x0000001c53197221 */ /* 0x000fe20000010000 */
[----:B------:R-:W-:-:S03]  /*ec60*/  FADD.FTZ R32, R88, R29 ;  /* 0x0000001d58207221 */ /* 0x000fc60000010000 */
[----:B0-----:R-:W-:Y:S02]  /*ec70*/  FADD.FTZ R28, R86, R25 ;  /* 0x00000019561c7221 */ /* 0x001fe40000010000 */
[----:B------:R-:W0:Y:S01]  /*ec80*/  MUFU.EX2 R95, R95 ;  /* 0x0000005f005f7308 */ /* 0x000e220000000800 */
[----:B------:R-:W-:Y:S01]  /*ec90*/  FFMA.FTZ R58, R58, R15, -R24 ;  /* 0x0000000f3a3a7223 */ /* 0x000fe20000010818 */
[----:B-1----:R-:W-:-:S06]  /*eca0*/  FADD.FTZ R25, R87, R28 ;  /* 0x0000001c57197221 */ /* 0x002fcc0000010000 */
[----:B------:R-:W1:Y:S01]  /*ecb0*/  MUFU.EX2 R78, R78 ;  /* 0x0000004e004e7308 */ /* 0x000e620000000800 */
[-CC-:B------:R-:W-:Y:S01]  /*ecc0*/  FFMA.FTZ R59, R59, R15.reuse, -R24.reuse ;  /* 0x0000000f3b3b7223 */ /* 0x180fe20000010818 */
[-CC-:B------:R-:W-:Y:S01]  /*ecd0*/  FFMA.FTZ R62, R62, R15.reuse, -R24.reuse ;  /* 0x0000000f3e3e7223 */ /* 0x180fe20000010818 */
[-CC-:B------:R-:W-:Y:S01]  /*ece0*/  FFMA.FTZ R63, R63, R15.reuse, -R24.reuse ;  /* 0x0000000f3f3f7223 */ /* 0x180fe20000010818 */
[-CC-:B------:R-:W-:Y:S01]  /*ecf0*/  FFMA.FTZ R34, R41, R15.reuse, -R24.reuse ;  /* 0x0000000f29227223 */ /* 0x180fe20000010818 */
[----:B------:R-:W-:-:S03]  /*ed00*/  FFMA.FTZ R96, R96, R15, -R24 ;  /* 0x0000000f60607223 */ /* 0x000fc60000010818 */
[----:B------:R-:W2:Y:S01]  /*ed10*/  MUFU.EX2 R39, R39 ;  /* 0x0000002700277308 */ /* 0x000ea20000000800 */
[-CC-:B------:R-:W-:Y:S01]  /*ed20*/  FFMA.FTZ R102, R102, R15.reuse, -R24.reuse ;  /* 0x0000000f66667223 */ /* 0x180fe20000010818 */
[-CC-:B------:R-:W-:Y:S01]  /*ed30*/  FFMA.FTZ R98, R98, R15.reuse, -R24.reuse ;  /* 0x0000000f62627223 */ /* 0x180fe20000010818 */
[-CC-:B------:R-:W-:Y:S01]  /*ed40*/  FFMA.FTZ R104, R104, R15.reuse, -R24.reuse ;  /* 0x0000000f68687223 */ /* 0x180fe20000010818 */
[----:B------:R-:W-:Y:S01]  /*ed50*/  FFMA.FTZ R100, R100, R15, -R24 ;  /* 0x0000000f64647223 */ /* 0x000fe20000010818 */
[----:B------:R-:W-:-:S03]  /*ed60*/  F2FP.BF16.F32.PACK_AB R24, R27, R26 ;  /* 0x0000001a1b18723e */ /* 0x000fc600000010ff */
[----:B------:R-:W2:Y:S01]  /*ed70*/  MUFU.EX2 R37, R37 ;  /* 0x0000002500257308 */ /* 0x000ea20000000800 */
[----:B------:R-:W-:Y:S01]  /*ed80*/  FADD.FTZ R29, R91, R32 ;  /* 0x000000205b1d7221 */ /* 0x000fe20000010000 */
[----:B------:R-:W-:Y:S01]  /*ed90*/  F2FP.BF16.F32.PACK_AB R26, R31, R30 ;  /* 0x0000001e1f1a723e */ /* 0x000fe200000010ff */
[----:B---3--:R-:W-:-:S05]  /*eda0*/  FADD.FTZ R30, R106, R25 ;  /* 0x000000196a1e7221 */ /* 0x008fca0000010000 */
[----:B------:R-:W3:Y:S01]  /*edb0*/  MUFU.EX2 R66, R66 ;  /* 0x0000004200427308 */ /* 0x000ee20000000800 */
[----:B----4-:R-:W-:Y:S01]  /*edc0*/  FADD.FTZ R32, R92, R29 ;  /* 0x0000001d5c207221 */ /* 0x010fe20000010000 */
[----:B------:R-:W-:Y:S01]  /*edd0*/  FADD.FTZ R25, R75, R30 ;  /* 0x0000001e4b197221 */ /* 0x000fe20000010000 */
[----:B------:R-:W-:-:S05]  /*ede0*/  F2FP.BF16.F32.PACK_AB R28, R81, R80 ;  /* 0x00000050511c723e */ /* 0x000fca00000010ff */
[----:B------:R-:W4:Y:S01]  /*edf0*/  MUFU.EX2 R65, R65 ;  /* 0x0000004100417308 */ /* 0x000f220000000800 */
[----:B0-----:R-:W-:Y:S01]  /*ee00*/  FADD.FTZ R80, R95, R32 ;  /* 0x000000205f507221 */ /* 0x001fe20000010000 */
[----:B------:R-:W-:Y:S01]  /*ee10*/  F2FP.BF16.F32.PACK_AB R30, R85, R84 ;  /* 0x00000054551e723e */ /* 0x000fe200000010ff */
[----:B-1----:R-:W-:-:S05]  /*ee20*/  FADD.FTZ R84, R78, R25 ;  /* 0x000000194e547221 */ /* 0x002fca0000010000 */
[----:B------:R-:W0:Y:S01]  /*ee30*/  MUFU.EX2 R53, R53 ;  /* 0x0000003500357308 */ /* 0x000e220000000800 */
[----:B--2---:R-:W-:Y:S01]  /*ee40*/  FADD.FTZ R25, R39, R80 ;  /* 0x0000005027197221 */ /* 0x004fe20000010000 */
[----:B------:R-:W-:-:S06]  /*ee50*/  FADD.FTZ R29, R37, R84 ;  /* 0x00000054251d7221 */ /* 0x000fcc0000010000 */
[----:B------:R-:W1:Y:S01]  /*ee60*/  MUFU.EX2 R70, R70 ;  /* 0x0000004600467308 */ /* 0x000e620000000800 */
[----:B------:R-:W-:Y:S01]  /*ee70*/  FADD.FTZ R80, R64, R25 ;  /* 0x0000001940507221 */ /* 0x000fe20000010000 */
[----:B---3--:R-:W-:-:S06]  /*ee80*/  FADD.FTZ R84, R66, R29 ;  /* 0x0000001d42547221 */ /* 0x008fcc0000010000 */
[----:B------:R-:W2:Y:S08]  /*ee90*/  MUFU.EX2 R69, R69 ;  /* 0x0000004500457308 */ /* 0x000eb00000000800 */
[----:B------:R-:W3:Y:S01]  /*eea0*/  MUFU.EX2 R58, R58 ;  /* 0x0000003a003a7308 */ /* 0x000ee20000000800 */
[----:B------:R-:W-:Y:S01]  /*eeb0*/  F2FP.BF16.F32.PACK_AB R27, R94, R35 ;  /* 0x000000235e1b723e */ /* 0x000fe200000010ff */
[----:B----4-:R-:W-:-:S06]  /*eec0*/  FADD.FTZ R31, R65, R80 ;  /* 0x00000050411f7221 */ /* 0x010fcc0000010000 */
[----:B------:R-:W4:Y:S01]  /*eed0*/  MUFU.EX2 R72, R72 ;  /* 0x0000004800487308 */ /* 0x000f220000000800 */
[----:B0-----:R-:W-:-:S07]  /*eee0*/  FADD.FTZ R35, R53, R84 ;  /* 0x0000005435237221 */ /* 0x001fce0000010000 */
[----:B------:R-:W0:Y:S01]  /*eef0*/  MUFU.EX2 R59, R59 ;  /* 0x0000003b003b7308 */ /* 0x000e220000000800 */
[----:B------:R-:W-:Y:S01]  /*ef00*/  F2FP.BF16.F32.PACK_AB R29, R82, R55 ;  /* 0x00000037521d723e */ /* 0x000fe200000010ff */
[----:B------:R-:W-:-:S06]  /*ef10*/  FADD.FTZ R82, R68, R31 ;  /* 0x0000001f44527221 */ /* 0x000fcc0000010000 */
[----:B------:R-:W0:Y:S01]  /*ef20*/  MUFU.EX2 R60, R60 ;  /* 0x0000003c003c7308 */ /* 0x000e220000000800 */
[----:B-1----:R-:W-:-:S07]  /*ef30*/  FADD.FTZ R55, R70, R35 ;  /* 0x0000002346377221 */ /* 0x002fce0000010000 */
[----:B------:R-:W1:Y:S01]  /*ef40*/  MUFU.EX2 R62, R62 ;  /* 0x0000003e003e7308 */ /* 0x000e620000000800 */
[----:B--2---:R-:W-:Y:S01]  /*ef50*/  FADD.FTZ R81, R69, R82 ;  /* 0x0000005245517221 */ /* 0x004fe20000010000 */
[----:B------:R-:W-:-:S06]  /*ef60*/  F2FP.BF16.F32.PACK_AB R35, R78, R75 ;  /* 0x0000004b4e23723e */ /* 0x000fcc00000010ff */
[----:B------:R-:W2:Y:S01]  /*ef70*/  MUFU.EX2 R76, R76 ;  /* 0x0000004c004c7308 */ /* 0x000ea20000000800 */
[----:B---3--:R-:W-:-:S07]  /*ef80*/  FADD.FTZ R78, R58, R55 ;  /* 0x000000373a4e7221 */ /* 0x008fce0000010000 */
[----:B------:R-:W3:Y:S01]  /*ef90*/  MUFU.EX2 R63, R63 ;  /* 0x0000003f003f7308 */ /* 0x000ee20000000800 */
[----:B----4-:R-:W-:Y:S01]  /*efa0*/  FADD.FTZ R81, R72, R81 ;  /* 0x0000005148517221 */ /* 0x010fe20000010000 */
[----:B0-----:R-:W-:-:S06]  /*efb0*/  FADD.FTZ R55, R59, R78 ;  /* 0x0000004e3b377221 */ /* 0x001fcc0000010000 */
[----:B------:R-:W0:Y:S01]  /*efc0*/  MUFU.EX2 R48, R48 ;  /* 0x0000003000307308 */ /* 0x000e220000000800 */
[----:B------:R-:W-:Y:S01]  /*efd0*/  F2FP.BF16.F32.PACK_AB R25, R90, R33 ;  /* 0x000000215a19723e */ /* 0x000fe200000010ff */
[----:B------:R-:W-:-:S06]  /*efe0*/  FADD.FTZ R81, R60, R81 ;  /* 0x000000513c517221 */ /* 0x000fcc0000010000 */
[----:B------:R-:W4:Y:S01]  /*eff0*/  MUFU.EX2 R49, R49 ;  /* 0x0000003100317308 */ /* 0x000f220000000800 */
[----:B-1----:R-:W-:-:S07]  /*f000*/  FADD.FTZ R78, R62, R55 ;  /* 0x000000373e4e7221 */ /* 0x002fce0000010000 */
[----:B------:R-:W1:Y:S01]  /*f010*/  MUFU.EX2 R41, R89 ;  /* 0x0000005900297308 */ /* 0x000e620000000800 */
[----:B------:R3:W-:Y:S01]  /*f020*/  STSM.16.M88.4 [R22+0x24300], R24 ;  /* 0x0243001816007844 */ /* 0x0007e20000000200 */
[----:B--2---:R-:W-:-:S06]  /*f030*/  FADD.FTZ R81, R76, R81 ;  /* 0x000000514c517221 */ /* 0x004fcc0000010000 */
[----:B------:R-:W2:Y:S01]  /*f040*/  MUFU.EX2 R52, R52 ;  /* 0x0000003400347308 */ /* 0x000ea20000000800 */
[----:B------:R-:W-:-:S07]  /*f050*/  F2FP.BF16.F32.PACK_AB R31, R86, R83 ;  /* 0x00000053561f723e */ /* 0x000fce00000010ff */
[----:B------:R-:W2:Y:S01]  /*f060*/  MUFU.EX2 R20, R93 ;  /* 0x0000005d00147308 */ /* 0x000ea20000000800 */
[----:B---3--:R-:W-:Y:S01]  /*f070*/  F2FP.BF16.F32.PACK_AB R24, R64, R39 ;  /* 0x000000274018723e */ /* 0x008fe200000010ff */
[----:B------:R-:W-:Y:S01]  /*f080*/  FADD.FTZ R39, R63, R78 ;  /* 0x0000004e3f277221 */ /* 0x000fe20000010000 */
[----:B------:R-:W-:-:S05]  /*f090*/  F2FP.BF16.F32.PACK_AB R26, R68, R65 ;  /* 0x00000041441a723e */ /* 0x000fca00000010ff */
[----:B------:R-:W3:Y:S01]  /*f0a0*/  MUFU.EX2 R56, R56 ;  /* 0x0000003800387308 */ /* 0x000ee20000000800 */
[----:B0-----:R-:W-:Y:S01]  /*f0b0*/  FADD.FTZ R64, R48, R81 ;  /* 0x0000005130407221 */ /* 0x001fe20000010000 */
[----:B------:R-:W-:-:S06]  /*f0c0*/  FADD.FTZ R68, R0, R39 ;  /* 0x0000002700447221 */ /* 0x000fcc0000010000 */
[----:B------:R-:W0:Y:S01]  /*f0d0*/  MUFU.EX2 R43, R43 ;  /* 0x0000002b002b7308 */ /* 0x000e220000000800 */
[----:B------:R-:W-:Y:S01]  /*f0e0*/  F2FP.BF16.F32.PACK_AB R32, R91, R88 ;  /* 0x000000585b20723e */ /* 0x000fe200000010ff */
[----:B------:R1:W-:Y:S01]  /*f0f0*/  STSM.16.M88.4 [R22+0x25b00], R28 ;  /* 0x025b001c16007844 */ /* 0x0003e20000000200 */
[----:B------:R-:W-:-:S05]  /*f100*/  F2FP.BF16.F32.PACK_AB R33, R106, R87 ;  /* 0x000000576a21723e */ /* 0x000fca00000010ff */
[----:B------:R-:W0:Y:S01]  /*f110*/  MUFU.EX2 R57, R57 ;  /* 0x0000003900397308 */ /* 0x000e220000000800 */
[----:B----4-:R-:W-:-:S07]  /*f120*/  FADD.FTZ R27, R49, R64 ;  /* 0x00000040311b7221 */ /* 0x010fce0000010000 */
[----:B------:R4:W0:Y:S01]  /*f130*/  MUFU.EX2 R46, R34 ;  /* 0x00000022002e7308 */ /* 0x0008220000000800 */
[----:B-1----:R-:W-:Y:S01]  /*f140*/  FADD.FTZ R29, R41, R68 ;  /* 0x00000044291d7221 */ /* 0x002fe20000010000 */
[----:B--2---:R-:W-:-:S06]  /*f150*/  FADD.FTZ R31, R52, R27 ;  /* 0x0000001b341f7221 */ /* 0x004fcc0000010000 */
[----:B------:R-:W1:Y:S01]  /*f160*/  MUFU.EX2 R61, R61 ;  /* 0x0000003d003d7308 */ /* 0x000e620000000800 */
[----:B----4-:R-:W-:-:S07]  /*f170*/  F2FP.BF16.F32.PACK_AB R34, R95, R92 ;  /* 0x0000005c5f22723e */ /* 0x010fce00000010ff */
[----:B------:R-:W2:Y:S01]  /*f180*/  MUFU.EX2 R67, R67 ;  /* 0x0000004300437308 */ /* 0x000ea20000000800 */
[----:B------:R4:W-:Y:S07]  /*f190*/  STSM.16.M88.4 [R22+0x27300], R32 ;  /* 0x0273002016007844 */ /* 0x0009ee0000000200 */
[----:B------:R-:W2:Y:S08]  /*f1a0*/  MUFU.EX2 R73, R73 ;  /* 0x0000004900497308 */ /* 0x000eb00000000800 */
[----:B------:R-:W2:Y:S01]  /*f1b0*/  MUFU.EX2 R71, R71 ;  /* 0x0000004700477308 */ /* 0x000ea20000000800 */
[----:B----4-:R-:W-:Y:S01]  /*f1c0*/  FADD.FTZ R32, R20, R29 ;  /* 0x0000001d14207221 */ /* 0x010fe20000010000 */
[----:B---3--:R-:W-:-:S03]  /*f1d0*/  FADD.FTZ R34, R56, R31 ;  /* 0x0000001f38227221 */ /* 0x008fc60000010000 */
[----:B0-----:R-:W-:-:S03]  /*f1e0*/  FADD.FTZ R33, R43, R32 ;  /* 0x000000202b217221 */ /* 0x001fc60000010000 */
[----:B------:R-:W-:Y:S01]  /*f1f0*/  MUFU.EX2 R77, R77 ;  /* 0x0000004d004d7308 */ /* 0x000fe20000000800 */
[----:B------:R-:W-:Y:S01]  /*f200*/  FADD.FTZ R34, R57, R34 ;  /* 0x0000002239227221 */ /* 0x000fe20000010000 */
[----:B------:R-:W-:-:S06]  /*f210*/  FADD.FTZ R32, R46, R33 ;  /* 0x000000212e207221 */ /* 0x000fcc0000010000 */
[----:B------:R-:W0:Y:S01]  /*f220*/  MUFU.EX2 R80, R79 ;  /* 0x0000004f00507308 */ /* 0x000e220000000800 */
[----:B-1----:R-:W-:Y:S01]  /*f230*/  FADD.FTZ R34, R61, R34 ;  /* 0x000000223d227221 */ /* 0x002fe20000010000 */
[----:B--2---:R-:W-:-:S06]  /*f240*/  FADD.FTZ R32, R67, R32 ;  /* 0x0000002043207221 */ /* 0x004fcc0000010000 */
[----:B------:R-:W1:Y:S01]  /*f250*/  MUFU.EX2 R40, R40 ;  /* 0x0000002800287308 */ /* 0x000e620000000800 */
[----:B------:R-:W-:-:S07]  /*f260*/  F2FP.BF16.F32.PACK_AB R25, R66, R37 ;  /* 0x000000254219723e */ /* 0x000fce00000010ff */
[----:B------:R-:W2:Y:S01]  /*f270*/  MUFU.EX2 R51, R51 ;  /* 0x0000003300337308 */ /* 0x000ea20000000800 */
[----:B------:R-:W-:Y:S01]  /*f280*/  F2FP.BF16.F32.PACK_AB R27, R70, R53 ;  /* 0x00000035461b723e */ /* 0x000fe200000010ff */
[----:B------:R-:W-:-:S06]  /*f290*/  FADD.FTZ R34, R73, R34 ;  /* 0x0000002249227221 */ /* 0x000fcc0000010000 */
[----:B------:R-:W3:Y:S01]  /*f2a0*/  MUFU.EX2 R42, R42 ;  /* 0x0000002a002a7308 */ /* 0x000ee20000000800 */
[----:B------:R-:W-:-:S07]  /*f2b0*/  FADD.FTZ R33, R71, R32 ;  /* 0x0000002047217221 */ /* 0x000fce0000010000 */
[----:B------:R-:W4:Y:S01]  /*f2c0*/  MUFU.EX2 R54, R54 ;  /* 0x0000003600367308 */ /* 0x000f220000000800 */
[----:B------:R-:W-:Y:S01]  /*f2d0*/  F2FP.BF16.F32.PACK_AB R28, R72, R69 ;  /* 0x00000045481c723e */ /* 0x000fe200000010ff */
[----:B------:R1:W-:Y:S01]  /*f2e0*/  STSM.16.M88.4 [R22+0x28b00], R24 ;  /* 0x028b001816007844 */ /* 0x0003e20000000200 */
[----:B------:R-:W-:-:S05]  /*f2f0*/  F2FP.BF16.F32.PACK_AB R30, R76, R60 ;  /* 0x0000003c4c1e723e */ /* 0x000fca00000010ff */
[----:B------:R-:W4:Y:S01]  /*f300*/  MUFU.EX2 R44, R44 ;  /* 0x0000002c002c7308 */ /* 0x000f220000000800 */
[----:B------:R-:W-:Y:S02]  /*f310*/  F2FP.BF16.F32.PACK_AB R29, R59, R58 ;  /* 0x0000003a3b1d723e */ /* 0x000fe400000010ff */
[----:B------:R-:W-:-:S05]  /*f320*/  F2FP.BF16.F32.PACK_AB R31, R63, R62 ;  /* 0x0000003e3f1f723e */ /* 0x000fca00000010ff */
[----:B------:R-:W4:Y:S01]  /*f330*/  MUFU.EX2 R50, R50 ;  /* 0x0000003200327308 */ /* 0x000f220000000800 */
[----:B0-----:R-:W-:Y:S01]  /*f340*/  FADD.FTZ R32, R80, R33 ;  /* 0x0000002150207221 */ /* 0x001fe20000010000 */
[----:B-1----:R-:W-:Y:S01]  /*f350*/  FADD.FTZ R25, R77, R34 ;  /* 0x000000224d197221 */ /* 0x002fe20000010000 */
[----:B------:R2:W-:Y:S05]  /*f360*/  STSM.16.M88.4 [R22+0x2a300], R28 ;  /* 0x02a3001c16007844 */ /* 0x0005ea0000000200 */
[----:B------:R-:W0:Y:S01]  /*f370*/  MUFU.EX2 R45, R45 ;  /* 0x0000002d002d7308 */ /* 0x000e220000000800 */
[----:B------:R-:W-:-:S07]  /*f380*/  FADD.FTZ R27, R40, R25 ;  /* 0x00000019281b7221 */ /* 0x000fce0000010000 */
[----:B------:R-:W1:Y:S01]  /*f390*/  MUFU.EX2 R35, R96 ;  /* 0x0000006000237308 */ /* 0x000e620000000800 */
[----:B--2---:R-:W-:-:S07]  /*f3a0*/  FADD.FTZ R31, R51, R32 ;  /* 0x00000020331f7221 */ /* 0x004fce0000010000 */
[----:B------:R-:W2:Y:S01]  /*f3b0*/  MUFU.EX2 R47, R47 ;  /* 0x0000002f002f7308 */ /* 0x000ea20000000800 */
[----:B------:R-:W-:Y:S01]  /*f3c0*/  F2FP.BF16.F32.PACK_AB R25, R41, R0 ;  /* 0x000000002919723e */ /* 0x000fe200000010ff */
[----:B---3--:R-:W-:Y:S01]  /*f3d0*/  FADD.FTZ R33, R42, R27 ;  /* 0x0000001b2a217221 */ /* 0x008fe20000010000 */
[----:B----4-:R-:W-:-:S05]  /*f3e0*/  FADD.FTZ R41, R54, R31 ;  /* 0x0000001f36297221 */ /* 0x010fca0000010000 */
[----:B------:R-:W3:Y:S01]  /*f3f0*/  MUFU.EX2 R102, R102 ;  /* 0x0000006600667308 */ /* 0x000ee20000000800 */
[----:B------:R-:W-:Y:S01]  /*f400*/  F2FP.BF16.F32.PACK_AB R27, R43, R20 ;  /* 0x000000142b1b723e */ /* 0x000fe200000010ff */
[----:B------:R-:W-:-:S06]  /*f410*/  FADD.FTZ R0, R44, R33 ;  /* 0x000000212c007221 */ /* 0x000fcc0000010000 */
[----:B------:R-:W4:Y:S01]  /*f420*/  MUFU.EX2 R38, R38 ;  /* 0x0000002600267308 */ /* 0x000f220000000800 */
[----:B------:R-:W-:-:S07]  /*f430*/  FADD.FTZ R20, R50, R41 ;  /* 0x0000002932147221 */ /* 0x000fce0000010000 */
[----:B------:R-:W-:Y:S08]  /*f440*/  MUFU.EX2 R21, R21 ;  /* 0x0000001500157308 */ /* 0x000ff00000000800 */
[----:B------:R-:W-:Y:S08]  /*f450*/  MUFU.EX2 R36, R36 ;  /* 0x0000002400247308 */ /* 0x000ff00000000800 */
[----:B------:R-:W4:Y:S08]  /*f460*/  MUFU.EX2 R37, R98 ;  /* 0x0000006200257308 */ /* 0x000f300000000800 */
[----:B------:R-:W-:Y:S08]  /*f470*/  MUFU.EX2 R104, R104 ;  /* 0x0000006800687308 */ /* 0x000ff00000000800 */
[----:B------:R-:W4:Y:S01]  /*f480*/  MUFU.EX2 R39, R100 ;  /* 0x0000006400277308 */ /* 0x000f220000000800 */
[----:B0-----:R-:W-:Y:S01]  /*f490*/  FADD.FTZ R0, R45, R0 ;  /* 0x000000002d007221 */ /* 0x001fe20000010000 */
[----:B-1----:R-:W-:Y:S01]  /*f4a0*/  FADD.FTZ R33, R35, R20 ;  /* 0x0000001423217221 */ /* 0x002fe20000010000 */
[----:B------:R-:W-:-:S02]  /*f4b0*/  F2FP.BF16.F32.PACK_AB R24, R49, R48 ;  /* 0x000000303118723e */ /* 0x000fc400000010ff */
[----:B------:R-:W-:Y:S01]  /*f4c0*/  F2FP.BF16.F32.PACK_AB R26, R56, R52 ;  /* 0x00000034381a723e */ /* 0x000fe200000010ff */
[----:B--2---:R-:W-:Y:S01]  /*f4d0*/  FADD.FTZ R41, R47, R0 ;  /* 0x000000002f297221 */ /* 0x004fe20000010000 */
[----:B---3--:R-:W-:Y:S01]  /*f4e0*/  FADD.FTZ R0, R102, R33 ;  /* 0x0000002166007221 */ /* 0x008fe20000010000 */
[----:B------:R-:W-:Y:S02]  /*f4f0*/  F2FP.BF16.F32.PACK_AB R28, R61, R57 ;  /* 0x000000393d1c723e */ /* 0x000fe400000010ff */
[----:B------:R-:W-:Y:S01]  /*f500*/  F2FP.BF16.F32.PACK_AB R30, R77, R73 ;  /* 0x000000494d1e723e */ /* 0x000fe200000010ff */
[----:B------:R0:W-:Y:S01]  /*f510*/  STSM.16.M88.4 [R22+0x2bb00], R24 ;  /* 0x02bb001816007844 */ /* 0x0001e20000000200 */
[----:B------:R-:W-:Y:S01]  /*f520*/  F2FP.BF16.F32.PACK_AB R29, R67, R46 ;  /* 0x0000002e431d723e */ /* 0x000fe200000010ff */
[----:B----4-:R-:W-:Y:S01]  /*f530*/  FADD.FTZ R20, R38, R41 ;  /* 0x0000002926147221 */ /* 0x010fe20000010000 */
[----:B------:R-:W-:Y:S01]  /*f540*/  F2FP.BF16.F32.PACK_AB R31, R80, R71 ;  /* 0x00000047501f723e */ /* 0x000fe200000010ff */
[----:B------:R-:W-:Y:S01]  /*f550*/  FADD.FTZ R41, R37, R0 ;  /* 0x0000000025297221 */ /* 0x000fe20000010000 */
[----:B------:R-:W-:-:S02]  /*f560*/  F2FP.BF16.F32.PACK_AB R32, R42, R40 ;  /* 0x000000282a20723e */ /* 0x000fc400000010ff */
[----:B------:R-:W-:Y:S02]  /*f570*/  F2FP.BF16.F32.PACK_AB R34, R45, R44 ;  /* 0x0000002c2d22723e */ /* 0x000fe400000010ff */
[----:B------:R-:W-:Y:S02]  /*f580*/  F2FP.BF16.F32.PACK_AB R33, R54, R51 ;  /* 0x000000333621723e */ /* 0x000fe400000010ff */
[----:B------:R-:W-:Y:S01]  /*f590*/  F2FP.BF16.F32.PACK_AB R35, R35, R50 ;  /* 0x000000322323723e */ /* 0x000fe200000010ff */
[----:B------:R-:W-:Y:S01]  /*f5a0*/  STSM.16.M88.4 [R22+0x2d300], R28 ;  /* 0x02d3001c16007844 */ /* 0x000fe20000000200 */
[----:B0-----:R-:W-:Y:S02]  /*f5b0*/  F2FP.BF16.F32.PACK_AB R24, R38, R47 ;  /* 0x0000002f2618723e */ /* 0x001fe400000010ff */
[----:B------:R-:W-:Y:S02]  /*f5c0*/  F2FP.BF16.F32.PACK_AB R25, R37, R102 ;  /* 0x000000662519723e */ /* 0x000fe400000010ff */
[----:B------:R-:W-:-:S02]  /*f5d0*/  F2FP.BF16.F32.PACK_AB R26, R36, R21 ;  /* 0x00000015241a723e */ /* 0x000fc400000010ff */
[----:B------:R-:W-:Y:S01]  /*f5e0*/  F2FP.BF16.F32.PACK_AB R27, R39, R104 ;  /* 0x00000068271b723e */ /* 0x000fe200000010ff */
[----:B------:R-:W-:Y:S01]  /*f5f0*/  FADD.FTZ R21, R21, R20 ;  /* 0x0000001415157221 */ /* 0x000fe20000010000 */
[----:B------:R0:W-:Y:S01]  /*f600*/  STSM.16.M88.4 [R22+0x2eb00], R32 ;  /* 0x02eb002016007844 */ /* 0x0001e20000000200 */
[----:B------:R-:W-:-:S03]  /*f610*/  FADD.FTZ R104, R104, R41 ;  /* 0x0000002968687221 */ /* 0x000fc60000010000 */
[----:B------:R1:W-:Y:S01]  /*f620*/  STSM.16.M88.4 [R22+0x30300], R24 ;  /* 0x0303001816007844 */ /* 0x0003e20000000200 */
[----:B------:R-:W-:Y:S01]  /*f630*/  FADD.FTZ R20, R36, R21 ;  /* 0x0000001524147221 */ /* 0x000fe20000010000 */
[----:B------:R-:W-:Y:S01]  /*f640*/  FADD.FTZ R0, R39, R104 ;  /* 0x0000006827007221 */ /* 0x000fe20000010000 */
[----:B------:R2:W-:Y:S06]  /*f650*/  MEMBAR.ALL.CTA ;  /* 0x0000000000007992 */ /* 0x0005ec0000008000 */
[----:B--2---:R-:W2:Y:S04]  /*f660*/  FENCE.VIEW.ASYNC.S ;  /* 0x00000000000073c6 */ /* 0x004ea80000000000 */
[----:B------:R3:W-:Y:S04]  /*f670*/  STL [R1+0x20], R20 ;  /* 0x0000201401007387 */ /* 0x0007e80000100800 */
[----:B------:R3:W-:Y:S01]  /*f680*/  STL [R1+0x28], R0 ;  /* 0x0000280001007387 */ /* 0x0007e20000100800 */
[----:B------:R-:W-:Y:S01]  /*f690*/  ISETP.GE.AND P2, PT, R108, 0x91, PT ;  /* 0x000000916c00780c */ /* 0x000fe20003f46270 */
[----:B------:R-:W-:-:S04]  /*f6a0*/  IMAD.MOV.U32 R71, RZ, RZ, RZ ;  /* 0x000000ffff477224 */ /* 0x000fc800078e00ff */
[--C-:B------:R-:W-:Y:S02]  /*f6b0*/  IMAD.MOV.U32 R70, RZ, RZ, R71.reuse ;  /* 0x000000ffff467224 */ /* 0x100fe400078e0047 */
[--C-:B------:R-:W-:Y:S02]  /*f6c0*/  IMAD.MOV.U32 R69, RZ, RZ, R71.reuse ;  /* 0x000000ffff457224 */ /* 0x100fe400078e0047 */
[--C-:B------:R-:W-:Y:S02]  /*f6d0*/  IMAD.MOV.U32 R68, RZ, RZ, R71.reuse ;  /* 0x000000ffff447224 */ /* 0x100fe400078e0047 */
[--C-:B------:R-:W-:Y:S02]  /*f6e0*/  IMAD.MOV.U32 R67, RZ, RZ, R71.reuse ;  /* 0x000000ffff437224 */ /* 0x100fe400078e0047 */
[--C-:B------:R-:W-:Y:S02]  /*f6f0*/  IMAD.MOV.U32 R66, RZ, RZ, R71.reuse ;  /* 0x000000ffff427224 */ /* 0x100fe400078e0047 */
[----:B------:R-:W-:-:S02]  /*f700*/  IMAD.MOV.U32 R65, RZ, RZ, R71 ;  /* 0x000000ffff417224 */ /* 0x000fc400078e0047 */
        /* <DEDUP_REMOVED lines=29> */
[----:B0-----:R-:W-:-:S02]  /*f8e0*/  IMAD.MOV.U32 R35, RZ, RZ, R71 ;  /* 0x000000ffff237224 */ /* 0x001fc400078e0047 */
[--C-:B------:R-:W-:Y:S02]  /*f8f0*/  IMAD.MOV.U32 R34, RZ, RZ, R71.reuse ;  /* 0x000000ffff227224 */ /* 0x100fe400078e0047 */
[--C-:B------:R-:W-:Y:S02]  /*f900*/  IMAD.MOV.U32 R33, RZ, RZ, R71.reuse ;  /* 0x000000ffff217224 */ /* 0x100fe400078e0047 */
[--C-:B------:R-:W-:Y:S02]  /*f910*/  IMAD.MOV.U32 R32, RZ, RZ, R71.reuse ;  /* 0x000000ffff207224 */ /* 0x100fe400078e0047 */
[--C-:B------:R-:W-:Y:S02]  /*f920*/  IMAD.MOV.U32 R31, RZ, RZ, R71.reuse ;  /* 0x000000ffff1f7224 */ /* 0x100fe400078e0047 */
[--C-:B------:R-:W-:Y:S02]  /*f930*/  IMAD.MOV.U32 R30, RZ, RZ, R71.reuse ;  /* 0x000000ffff1e7224 */ /* 0x100fe400078e0047 */
[----:B------:R-:W-:-:S02]  /*f940*/  IMAD.MOV.U32 R29, RZ, RZ, R71 ;  /* 0x000000ffff1d7224 */ /* 0x000fc400078e0047 */
[--C-:B------:R-:W-:Y:S02]  /*f950*/  IMAD.MOV.U32 R28, RZ, RZ, R71.reuse ;  /* 0x000000ffff1c7224 */ /* 0x100fe400078e0047 */
[--C-:B-1----:R-:W-:Y:S02]  /*f960*/  IMAD.MOV.U32 R27, RZ, RZ, R71.reuse ;  /* 0x000000ffff1b7224 */ /* 0x102fe400078e0047 */
[--C-:B------:R-:W-:Y:S02]  /*f970*/  IMAD.MOV.U32 R26, RZ, RZ, R71.reuse ;  /* 0x000000ffff1a7224 */ /* 0x100fe400078e0047 */
[--C-:B------:R-:W-:Y:S02]  /*f980*/  IMAD.MOV.U32 R25, RZ, RZ, R71.reuse ;  /* 0x000000ffff197224 */ /* 0x100fe400078e0047 */
[----:B------:R-:W-:Y:S01]  /*f990*/  IMAD.MOV.U32 R24, RZ, RZ, R71 ;  /* 0x000000ffff187224 */ /* 0x000fe200078e0047 */
[----:B--2---:R-:W-:Y:S01]  /*f9a0*/  NOP ;  /* 0x0000000000007918 */ /* 0x004fe20000000000 */
[----:B---3--:R-:W-:Y:S05]  /*f9b0*/  @!P2 BRA `(.L_x_420) ;  /* 0x00000054000ca947 */ /* 0x008fea0003800000 */
[----:B------:R-:W-:Y:S01]  /*f9c0*/  VIADD R0, R112, 0xfffffffe ;  /* 0xfffffffe70007836 */ /* 0x000fe20000000000 */
[----:B------:R-:W-:Y:S01]  /*f9d0*/  STL [R1+0x1c], R74 ;  /* 0x00001c4a01007387 */ /* 0x000fe20000100800 */
[----:B------:R-:W-:-:S03]  /*f9e0*/  IMAD.MOV.U32 R152, RZ, RZ, R14 ;  /* 0x000000ffff987224 */ /* 0x000fc600078e000e */
[----:B------:R0:W-:Y:S04]  /*f9f0*/  STL [R1+0x24], R0 ;  /* 0x0000240001007387 */ /* 0x0001e80000100800 */
[----:B------:R1:W5:Y:S01]  /*fa00*/  LDL.LU R153, [R1+0x44] ;  /* 0x0000440001997983 */ /* 0x0003620000300800 */
[----:B------:R-:W-:Y:S02]  /*fa10*/  CS2R R70, SRZ ;  /* 0x0000000000467805 */ /* 0x000fe4000001ff00 */
[----:B------:R-:W-:Y:S02]  /*fa20*/  CS2R R68, SRZ ;  /* 0x0000000000447805 */ /* 0x000fe4000001ff00 */
[----:B------:R-:W-:Y:S02]  /*fa30*/  CS2R R66, SRZ ;  /* 0x0000000000427805 */ /* 0x000fe4000001ff00 */
[----:B------:R-:W-:-:S02]  /*fa40*/  CS2R R64, SRZ ;  /* 0x0000000000407805 */ /* 0x000fc4000001ff00 */
[----:B------:R-:W-:Y:S01]  /*fa50*/  CS2R R62, SRZ ;  /* 0x00000000003e7805 */ /* 0x000fe2000001ff00 */
[----:B0-----:R-:W-:Y:S01]  /*fa60*/  IMAD.MOV.U32 R0, RZ, RZ, R146 ;  /* 0x000000ffff007224 */ /* 0x001fe200078e0092 */
        /* <DEDUP_REMOVED lines=18> */
[----:B-1----:R-:W-:-:S07]  /*fb90*/  CS2R R24, SRZ ;  /* 0x0000000000187805 */ /* 0x002fce000001ff00 */
.L_x_430:
[----:B------:R-:W2:Y:S01]  /*fba0*/  LDL R15, [R1+0x50] ;  /* 0x00005000010f7983 */ /* 0x000ea20000100800 */
[----:B------:R-:W-:Y:S01]  /*fbb0*/  VIADD R146, R0, 0x1 ;  /* 0x0000000100927836 */ /* 0x000fe20000000000 */
[----:B------:R-:W-:Y:S05]  /*fbc0*/  YIELD ;  /* 0x0000000000007946 */ /* 0x000fea0003800000 */
[----:B------:R-:W-:-:S04]  /*fbd0*/  ISETP.NE.AND P3, PT, R146, 0x2, PT ;  /* 0x000000029200780c */ /* 0x000fc80003f65270 */
[----:B------:R-:W-:Y:S02]  /*fbe0*/  SEL R14, RZ, 0x1, P3 ;  /* 0x00000001ff0e7807 */ /* 0x000fe40001800000 */
[----:B------:R-:W-:Y:S02]  /*fbf0*/  SEL R146, R146, RZ, P3 ;  /* 0x000000ff92927207 */ /* 0x000fe40001800000 */
[----:B--2---:R-:W-:Y:S02]  /*fc00*/  ISETP.NE.AND P2, PT, R15, RZ, PT ;  /* 0x000000ff0f00720c */ /* 0x004fe40003f45270 */
[----:B-----5:R-:W-:-:S05]  /*fc10*/  LOP3.LUT R15, R153, R14, RZ, 0x3c, !PT ;  /* 0x0000000e990f7212 */ /* 0x020fca00078e3cff */
[----:B------:R0:W-:Y:S06]  /*fc20*/  STL [R1+0x44], R15 ;  /* 0x0000440f01007387 */ /* 0x0001ec0000100800 */
[----:B------:R-:W-:Y:S05]  /*fc30*/  @P2 BRA `(.L_x_421) ;  /* 0x0000000000302947 */ /* 0x000fea0003800000 */
[----:B------:R-:W-:Y:S05]  /*fc40*/  @!P0 BRA `(.L_x_422) ;  /* 0x0000000000048947 */ /* 0x000fea0003800000 */
[----:B------:R-:W-:Y:S01]  /*fc50*/  BPT.TRAP 0x1 ;  /* 0x000000040000795c */ /* 0x000fe20000300000 */
.L_x_422:
[----:B------:R-:W-:Y:S01]  /*fc60*/  IMAD R14, R146, 0x8, R18 ;  /* 0x00000008920e7824 */ /* 0x000fe200078e0212 */
[----:B0-----:R-:W-:-:S04]  /*fc70*/  SHF.L.U32 R15, R15, 0x1f, RZ ;  /* 0x0000001f0f0f7819 */ /* 0x001fc800000006ff */
[----:B------:R0:W1:Y:S01]  /*fc80*/  SYNCS.PHASECHK.TRANS64.TRYWAIT P3, [R14+URZ+0x31c30], R15 ;  /* 0x031c300f0e0075a7 */ /* 0x000062000806017f */
[----:B------:R-:W-:Y:S05]  /*fc90*/  @!P0 BRA `(.L_x_423) ;  /* 0x0000000000048947 */ /* 0x000fea0003800000 */
[----:B------:R-:W-:Y:S01]  /*fca0*/  BPT.TRAP 0x1 ;  /* 0x000000040000795c */ /* 0x000fe20000300000 */
.L_x_423:
[----:B------:R-:W-:Y:S04]  /*fcb0*/  BSSY B0, `(.L_x_421) ;  /* 0x0000004000007945 */ /* 0x000fe80003800000 */
[----:B-1----:R-:W-:Y:S05]  /*fcc0*/  @P3 BRA `(.L_x_424) ;  /* 0x0000000000083947 */ /* 0x002fea0003800000 */
[----:B------:R-:W1:Y:S02]  /*fcd0*/  SYNCS.PHASECHK.TRANS64.TRYWAIT P3, [R14+URZ+0x31c30], R15 ;  /* 0x031c300f0e0075a7 */ /* 0x000e64000806017f */
[----:B-1----:R-:W-:Y:S05]  /*fce0*/  @!P3 BRA `(.L_x_425) ;  /* 0x000000d000b8b947 */ /* 0x002fea0003800000 */
.L_x_424:
[----:B------:R-:W-:Y:S05]  /*fcf0*/  BSYNC B0 ;  /* 0x0000000000007941 */ /* 0x000fea0003800000 */
.L_x_421:
[----:B01----:R-:W2:Y:S01]  /*fd00*/  LDL R14, [R1+0x54] ;  /* 0x00005400010e7983 */ /* 0x003ea20000100800 */
[----:B------:R-:W-:Y:S01]  /*fd10*/  IMAD.MOV.U32 R21, RZ, RZ, -0x7fffffe0 ;  /* 0x80000020ff157424 */ /* 0x000fe200078e00ff */
[----:B------:R-:W-:Y:S05]  /*fd20*/  WARPSYNC.ALL ;  /* 0x0000000000007948 */ /* 0x000fea0003800000 */
[----:B------:R-:W0:Y:S01]  /*fd30*/  S2R R20, SR_TID.X ;  /* 0x0000000000147919 */ /* 0x000e220000002100 */
[----:B------:R-:W-:Y:S01]  /*fd40*/  R2UR UR59, R21 ;  /* 0x00000000153b72ca */ /* 0x000fe200000e0000 */
[----:B------:R-:W-:Y:S01]  /*fd50*/  IMAD.MOV.U32 R149, RZ, RZ, -0x7fffffe0 ;  /* 0x80000020ff957424 */ /* 0x000fe200078e00ff */
[----:B------:R-:W-:Y:S01]  /*fd60*/  R2UR UR56, R2 ;  /* 0x00000000023872ca */ /* 0x000fe200000e0000 */
[----:B------:R-:W-:Y:S01]  /*fd70*/  IMAD.MOV.U32 R73, RZ, RZ, -0x7fffffe0 ;  /* 0x80000020ff497424 */ /* 0x000fe200078e00ff */
[----:B------:R-:W-:Y:S01]  /*fd80*/  R2UR UR57, R3 ;  /* 0x00000000033972ca */ /* 0x000fe200000e0000 */
[----:B------:R-:W-:Y:S01]  /*fd90*/  IMAD.MOV.U32 R15, RZ, RZ, -0x7fffffe0 ;  /* 0x80000020ff0f7424 */ /* 0x000fe200078e00ff */
[----:B------:R-:W-:Y:S01]  /*fda0*/  R2UR UR19, R21 ;  /* 0x00000000151372ca */ /* 0x000fe200000e0000 */
[----:B------:R-:W-:Y:S01]  /*fdb0*/  STL [R1+0xb8], R22 ;  /* 0x0000b81601007387 */ /* 0x000fe20000100800 */
[C---:B------:R-:W-:Y:S01]  /*fdc0*/  R2UR UR7, R73.reuse ;  /* 0x00000000490772ca */ /* 0x040fe200000e0000 */
[----:B------:R-:W-:Y:S01]  /*fdd0*/  IMAD.MOV.U32 R151, RZ, RZ, -0x7fffffe0 ;  /* 0x80000020ff977424 */ /* 0x000fe200078e00ff */
[----:B------:R-:W-:Y:S01]  /*fde0*/  R2UR UR11, R73 ;  /* 0x00000000490b72ca */ /* 0x000fe200000e0000 */
[----:B------:R-:W-:Y:S01]  /*fdf0*/  STL [R1+0xb4], R19 ;  /* 0x0000b41301007387 */ /* 0x000fe20000100800 */
[----:B------:R-:W-:-:S02]  /*fe00*/  R2UR UR9, R15 ;  /* 0x000000000f0972ca */ /* 0x000fc400000e0000 */
[----:B------:R-:W-:Y:S01]  /*fe10*/  MOV R80, UR59 ;  /* 0x0000003b00507c02 */ /* 0x000fe20008000f00 */
[----:B------:R1:W-:Y:S01]  /*fe20*/  STL [R1+0xb0], R18 ;  /* 0x0000b01201007387 */ /* 0x0003e20000100800 */
[----:B------:R-:W-:Y:S02]  /*fe30*/  R2UR UR59, R149 ;  /* 0x00000000953b72ca */ /* 0x000fe400000e0000 */
[C---:B------:R-:W-:Y:S01]  /*fe40*/  R2UR UR5, R15.reuse ;  /* 0x000000000f0572ca */ /* 0x040fe200000e0000 */
[----:B------:R3:W-:Y:S01]  /*fe50*/  STL [R1+0xac], R17 ;  /* 0x0000ac1101007387 */ /* 0x0007e20000100800 */
[C---:B------:R-:W-:Y:S02]  /*fe60*/  R2UR UR15, R15.reuse ;  /* 0x000000000f0f72ca */ /* 0x040fe400000e0000 */
[C---:B------:R-:W-:Y:S01]  /*fe70*/  R2UR UR23, R15.reuse ;  /* 0x000000000f1772ca */ /* 0x040fe200000e0000 */
[----:B------:R-:W-:Y:S01]  /*fe80*/  STL [R1+0xa8], R16 ;  /* 0x0000a81001007387 */ /* 0x000fe20000100800 */
[----:B------:R-:W-:-:S02]  /*fe90*/  R2UR UR35, R15 ;  /* 0x000000000f2372ca */ /* 0x000fc400000e0000 */
[----:B------:R-:W-:Y:S01]  /*fea0*/  MOV R77, UR9 ;  /* 0x00000009004d7c02 */ /* 0x000fe20008000f00 */
[----:B------:R4:W-:Y:S01]  /*feb0*/  STL [R1+0xa4], R0 ;  /* 0x0000a40001007387 */ /* 0x0009e20000100800 */
[----:B------:R-:W-:Y:S02]  /*fec0*/  R2UR UR9, R3 ;  /* 0x00000000030972ca */ /* 0x000fe400000e0000 */
[C---:B------:R-:W-:Y:S02]  /*fed0*/  R2UR UR47, R15.reuse ;  /* 0x000000000f2f72ca */ /* 0x040fe400000e0000 */
[----:B0-----:R-:W-:Y:S02]  /*fee0*/  SHF.R.U32.HI R20, RZ, 0x7, R20 ;  /* 0x00000007ff147819 */ /* 0x001fe40000011614 */
[----:B------:R-:W-:Y:S02]  /*fef0*/  R2UR UR55, R15 ;  /* 0x000000000f3772ca */ /* 0x000fe400000e0000 */
[C---:B------:R-:W-:Y:S01]  /*ff00*/  R2UR UR31, R21.reuse ;  /* 0x00000000151f72ca */ /* 0x040fe200000e0000 */
[----:B------:R-:W-:Y:S01]  /*ff10*/  VIADD R74, R20, 0x8 ;  /* 0x00000008144a7836 */ /* 0x000fe20000000000 */
[----:B------:R-:W-:-:S02]  /*ff20*/  R2UR UR39, R21 ;  /* 0x00000000152772ca */ /* 0x000fc400000e0000 */
[C---:B------:R-:W-:Y:S02]  /*ff30*/  R2UR UR41, R21.reuse ;  /* 0x00000000152972ca */ /* 0x040fe400000e0000 */
[----:B------:R0:W-:Y:S01]  /*ff40*/  BAR.SYNC.DEFER_BLOCKING R74, 0x100 ;  /* 0x0004004a0000751d */ /* 0x0001e20000010000 */
[----:B------:R-:W-:Y:S02]  /*ff50*/  R2UR UR45, R21 ;  /* 0x00000000152d72ca */ /* 0x000fe400000e0000 */
[----:B------:R-:W-:Y:S02]  /*ff60*/  R2UR UR12, R2 ;  /* 0x00000000020c72ca */ /* 0x000fe400000e0000 */
[----:B------:R-:W-:Y:S02]  /*ff70*/  R2UR UR13, R3 ;  /* 0x00000000030d72ca */ /* 0x000fe400000e0000 */
[----:B------:R-:W-:Y:S02]  /*ff80*/  R2UR UR27, R73 ;  /* 0x00000000491b72ca */ /* 0x000fe400000e0000 */
[----:B0-----:R-:W-:Y:S01]  /*ff90*/  MOV R74, UR7 ;  /* 0x00000007004a7c02 */ /* 0x001fe20008000f00 */
[----:B------:R-:W-:Y:S01]  /*ffa0*/  UMOV UR7, UR11 ;  /* 0x0000000b00077c82 */ /* 0x000fe20008000000 */
[----:B------:R-:W-:-:S02]  /*ffb0*/  R2UR UR11, R21 ;  /* 0x00000000150b72ca */ /* 0x000fc400000e0000 */
[C---:B------:R-:W-:Y:S02]  /*ffc0*/  R2UR UR43, R73.reuse ;  /* 0x00000000492b72ca */ /* 0x040fe400000e0000 */
[C---:B------:R-:W-:Y:S02]  /*ffd0*/  R2UR UR51, R73.reuse ;  /* 0x00000000493372ca */ /* 0x040fe400000e0000 */
[C---:B------:R-:W-:Y:S02]  /*ffe0*/  R2UR UR29, R73.reuse ;  /* 0x00000000491d72ca */ /* 0x040fe400000e0000 */
[C---:B------:R-:W-:Y:S02]  /*fff0*/  R2UR UR49, R73.reuse ;  /* 0x00000000493172ca */ /* 0x040fe400000e0000 */
[----:B------:R-:W-:Y:S01]  /*10000*/  R2UR UR37, R73 ;  /* 0x00000000492572ca */ /* 0x000fe200000e0000 */
[----:B------:R-:W-:Y:S01]  /*10010*/  IMAD.MOV.U32 R73, RZ, RZ, -0x7fffffe0 ;  /* 0x80000020ff497424 */ /* 0x000fe200078e00ff */
[----:B-1----:R-:W-:Y:S01]  /*10020*/  MOV R18, UR61 ;  /* 0x0000003d00127c02 */ /* 0x002fe20008000f00 */
[----:B------:R-:W-:Y:S01]  /*10030*/  WARPGROUP.ARRIVE ;  /* 0x00000000000079c5 */ /* 0x000fe20000000000 */
[----:B------:R-:W-:Y:S01]  /*10040*/  MOV R78, UR11 ;  /* 0x0000000b004e7c02 */ /* 0x000fe20008000f00 */
[----:B------:R-:W-:Y:S01]  /*10050*/  UMOV UR11, UR5 ;  /* 0x00000005000b7c82 */ /* 0x000fe20008000000 */
[----:B------:R-:W-:Y:S01]  /*10060*/  R2UR UR5, R21 ;  /* 0x00000000150572ca */ /* 0x000fe200000e0000 */
[----:B------:R-:W-:Y:S01]  /*10070*/  IMAD.MOV.U32 R21, RZ, RZ, -0x7fffffe0 ;  /* 0x80000020ff157424 */ /* 0x000fe200078e00ff */
[----:B------:R-:W-:Y:S01]  /*10080*/  R2UR UR33, R73 ;  /* 0x00000000492172ca */ /* 0x000fe200000e0000 */
[----:B------:R-:W-:Y:S01]  /*10090*/  IMAD.MOV.U32 R73, RZ, RZ, -0x7fffffe0 ;  /* 0x80000020ff497424 */ /* 0x000fe200078e00ff */
[----:B---3--:R-:W-:-:S02]  /*100a0*/  MOV R17, UR60 ;  /* 0x0000003c00117c02 */ /* 0x008fc40008000f00 */
[----:B------:R-:W-:Y:S01]  /*100b0*/  R2UR UR25, R21 ;  /* 0x00000000151972ca */ /* 0x000fe200000e0000 */
[----:B------:R-:W-:Y:S01]  /*100c0*/  IMAD.MOV.U32 R21, RZ, RZ, -0x7fffffe0 ;  /* 0x80000020ff157424 */ /* 0x000fe200078e00ff */
[----:B------:R-:W-:Y:S01]  /*100d0*/  R2UR UR61, R73 ;  /* 0x00000000493d72ca */ /* 0x000fe200000e0000 */
[----:B------:R-:W-:Y:S01]  /*100e0*/  IMAD.MOV.U32 R73, RZ, RZ, -0x7fffffe0 ;  /* 0x80000020ff497424 */ /* 0x000fe200078e00ff */
[----:B------:R-:W-:Y:S02]  /*100f0*/  R2UR UR16, R2 ;  /* 0x00000000021072ca */ /* 0x000fe400000e0000 */
[C---:B------:R-:W-:Y:S01]  /*10100*/  R2UR UR17, R3.reuse ;  /* 0x00000000031172ca */ /* 0x040fe200000e0000 */
[----:B------:R-:W-:Y:S01]  /*10110*/  IMAD.U32 R15, RZ, RZ, UR5 ;  /* 0x00000005ff0f7e24 */ /* 0x000fe2000f8e00ff */
[----:B------:R-:W-:Y:S02]  /*10120*/  R2UR UR5, R3 ;  /* 0x00000000030572ca */ /* 0x000fe400000e0000 */
[----:B------:R-:W-:-:S02]  /*10130*/  R2UR UR20, R8 ;  /* 0x00000000081472ca */ /* 0x000fc400000e0000 */
[C---:B------:R-:W-:Y:S02]  /*10140*/  R2UR UR21, R9.reuse ;  /* 0x00000000091572ca */ /* 0x040fe400000e0000 */
[----:B------:R-:W-:Y:S02]  /*10150*/  R2UR UR52, R8 ;  /* 0x00000000083472ca */ /* 0x000fe400000e0000 */
[----:B------:R-:W-:Y:S01]  /*10160*/  R2UR UR53, R9 ;  /* 0x00000000093572ca */ /* 0x000fe200000e0000 */
[----:B--2---:R-:W-:-:S04]  /*10170*/  IMAD R148, R146, 0x6c0, R14 ;  /* 0x000006c092947824 */ /* 0x004fc800078e020e */
[C---:B------:R-:W-:Y:S02]  /*10180*/  VIADD R20, R148.reuse, 0xc0 ;  /* 0x000000c094147836 */ /* 0x040fe40000000000 */
[C---:B------:R-:W-:Y:S02]  /*10190*/  VIADD R72, R148.reuse, 0x80 ;  /* 0x0000008094487836 */ /* 0x040fe40000000000 */
[----:B------:R-:W-:Y:S01]  /*101a0*/  VIADD R14, R148, 0x40 ;  /* 0x00000040940e7836 */ /* 0x000fe20000000000 */
[----:B------:R-:W-:Y:S01]  /*101b0*/  R2UR UR58, R20 ;  /* 0x00000000143a72ca */ /* 0x000fe200000e0000 */
[----:B------:R-:W-:Y:S01]  /*101c0*/  VIADD R20, R148, 0x180 ;  /* 0x0000018094147836 */ /* 0x000fe20000000000 */
[----:B------:R-:W-:Y:S01]  /*101d0*/  R2UR UR10, R72 ;  /* 0x00000000480a72ca */ /* 0x000fe200000e0000 */
[----:B------:R-:W-:Y:S01]  /*101e0*/  VIADD R72, R148, 0x140 ;  /* 0x0000014094487836 */ /* 0x000fe20000000000 */
[----:B------:R-:W-:Y:S01]  /*101f0*/  R2UR UR4, R14 ;  /* 0x000000000e0472ca */ /* 0x000fe200000e0000 */
[----:B------:R-:W-:-:S02]  /*10200*/  VIADD R14, R148, 0x100 ;  /* 0x00000100940e7836 */ /* 0x000fc40000000000 */
[----:B------:R-:W-:Y:S01]  /*10210*/  VIADD R150, R148, 0x382 ;  /* 0x0000038294967836 */ /* 0x000fe20000000000 */
[----:B------:R-:W-:Y:S01]  /*10220*/  R2UR UR6, R72 ;  /* 0x00000000480672ca */ /* 0x000fe200000e0000 */
[----:B------:R-:W-:Y:S01]  /*10230*/  VIADD R72, R148, 0x42 ;  /* 0x0000004294487836 */ /* 0x000fe20000000000 */
[----:B------:R-:W-:Y:S01]  /*10240*/  R2UR UR8, R14 ;  /* 0x000000000e0872ca */ /* 0x000fe200000e0000 */
[C---:B------:R-:W-:Y:S02]  /*10250*/  VIADD R14, R148.reuse, 0x1c0 ;  /* 0x000001c0940e7836 */ /* 0x040fe40000000000 */
[----:B------:R-:W-:Y:S02]  /*10260*/  MOV R81, UR58 ;  /* 0x0000003a00517c02 */ /* 0x000fe40008000f00 */
[----:B------:R-:W-:Y:S02]  /*10270*/  R2UR UR58, R148 ;  /* 0x00000000943a72ca */ /* 0x000fe400000e0000 */
[----:B------:R-:W-:Y:S01]  /*10280*/  R2UR UR14, R14 ;  /* 0x000000000e0e72ca */ /* 0x000fe200000e0000 */
[----:B------:R-:W-:Y:S01]  /*10290*/  VIADD R14, R148, 0x2 ;  /* 0x00000002940e7836 */ /* 0x000fe20000000000 */
[----:B------:R-:W-:Y:S01]  /*102a0*/  R2UR UR26, R72 ;  /* 0x00000000481a72ca */ /* 0x000fe200000e0000 */
[----:B------:R-:W-:Y:S01]  /*102b0*/  VIADD R72, R148, 0x142 ;  /* 0x0000014294487836 */ /* 0x000fe20000000000 */
[----:B------:R-:W-:Y:S01]  /*102c0*/  MOV R75, UR6 ;  /* 0x00000006004b7c02 */ /* 0x000fe20008000f00 */
[----:B------:R-:W-:Y:S01]  /*102d0*/  UMOV UR6, UR10 ;  /* 0x0000000a00067c82 */ /* 0x000fe20008000000 */
[----:B------:R-:W-:Y:S01]  /*102e0*/  R2UR UR10, R20 ;  /* 0x00000000140a72ca */ /* 0x000fe200000e0000 */
[----:B------:R-:W-:Y:S01]  /*102f0*/  VIADD R20, R148, 0x200 ;  /* 0x0000020094147836 */ /* 0x000fe20000000000 */
[----:B------:R-:W-:-:S02]  /*10300*/  MOV R76, UR8 ;  /* 0x00000008004c7c02 */ /* 0x000fc40008000f00 */
[----:B------:R-:W-:Y:S01]  /*10310*/  R2UR UR8, R2 ;  /* 0x00000000020872ca */ /* 0x000fe200000e0000 */
[----:B------:R-:W-:Y:S01]  /*10320*/  HGMMA.64x16x16.F32.BF16 R136, gdesc[UR56], RZ, !UPT, gsb0 ;  /* 0x00200000388879f0 */ /* 0x000fe2000c0018ff */
[----:B------:R-:W-:Y:S01]  /*10330*/  R2UR UR18, R20 ;  /* 0x00000000141272ca */ /* 0x000fe200000e0000 */
[----:B------:R-:W-:Y:S01]  /*10340*/  VIADD R20, R148, 0x82 ;  /* 0x0000008294147836 */ /* 0x000fe20000000000 */
[----:B------:R-:W-:Y:S01]  /*10350*/  R2UR UR22, R14 ;  /* 0x000000000e1672ca */ /* 0x000fe200000e0000 */
[----:B------:R-:W-:Y:S01]  /*10360*/  VIADD R14, R148, 0xc2 ;  /* 0x000000c2940e7836 */ /* 0x000fe20000000000 */
[----:B------:R-:W-:Y:S02]  /*10370*/  R2UR UR59, R80 ;  /* 0x00000000503b72ca */ /* 0x000fe400000e0000 */
[----:B------:R-:W-:Y:S01]  /*10380*/  R2UR UR30, R20 ;  /* 0x00000000141e72ca */ /* 0x000fe200000e0000 */
[----:B------:R-:W-:Y:S01]  /*10390*/  VIADD R20, R148, 0x102 ;  /* 0x0000010294147836 */ /* 0x000fe20000000000 */
[----:B------:R-:W-:Y:S01]  /*103a0*/  MOV R79, UR10 ;  /* 0x0000000a004f7c02 */ /* 0x000fe20008000f00 */
[----:B------:R-:W-:Y:S01]  /*103b0*/  UMOV UR10, UR4 ;  /* 0x00000004000a7c82 */ /* 0x000fe20008000000 */
[----:B------:R-:W-:Y:S01]  /*103c0*/  R2UR UR34, R14 ;  /* 0x000000000e2272ca */ /* 0x000fe200000e0000 */
[----:B------:R-:W-:Y:S01]  /*103d0*/  VIADD R14, R148, 0x182 ;  /* 0x00000182940e7836 */ /* 0x000fe20000000000 */
[----:B------:R-:W-:Y:S01]  /*103e0*/  R2UR UR38, R20 ;  /* 0x00000000142672ca */ /* 0x000fe200000e0000 */
[----:B------:R-:W-:Y:S01]  /*103f0*/  VIADD R20, R148, 0x240 ;  /* 0x0000024094147836 */ /* 0x000fe20000000000 */
[----:B------:R-:W-:-:S02]  /*10400*/  R2UR UR58, R81 ;  /* 0x00000000513a72ca */ /* 0x000fc400000e0000 */
[----:B------:R-:W-:Y:S01]  /*10410*/  R2UR UR46, R14 ;  /* 0x000000000e2e72ca */ /* 0x000fe200000e0000 */
[----:B------:R-:W-:Y:S01]  /*10420*/  VIADD R14, R148, 0x202 ;  /* 0x00000202940e7836 */ /* 0x000fe20000000000 */
[----:B------:R-:W-:Y:S01]  /*10430*/  R2UR UR4, R20 ;  /* 0x00000000140472ca */ /* 0x000fe200000e0000 */
[----:B------:R-:W-:Y:S01]  /*10440*/  VIADD R20, R148, 0x2c0 ;  /* 0x000002c094147836 */ /* 0x000fe20000000000 */
[----:B------:R-:W-:Y:S02]  /*10450*/  R2UR UR56, R2 ;  /* 0x00000000023872ca */ /* 0x000fe400000e0000 */
[----:B------:R-:W-:Y:S02]  /*10460*/  R2UR UR54, R14 ;  /* 0x000000000e3672ca */ /* 0x000fe400000e0000 */
[----:B------:R-:W-:Y:S02]  /*10470*/  R2UR UR57, R3 ;  /* 0x00000000033972ca */ /* 0x000fe400000e0000 */
[----:B------:R-:W-:Y:S01]  /*10480*/  R2UR UR40, R20 ;  /* 0x00000000142872ca */ /* 0x000fe200000e0000 */
[----:B------:R-:W-:Y:S01]  /*10490*/  VIADD R20, R148, 0x340 ;  /* 0x0000034094147836 */ /* 0x000fe20000000000 */
[----:B------:R-:W-:Y:S01]  /*104a0*/  R2UR UR42, R72 ;  /* 0x00000000482a72ca */ /* 0x000fe200000e0000 */
[----:B------:R-:W-:-:S02]  /*104b0*/  VIADD R72, R148, 0x1c2 ;  /* 0x000001c294487836 */ /* 0x000fc40000000000 */
[----:B------:R-:W-:Y:S01]  /*104c0*/  IMAD.U32 R14, RZ, RZ, UR4 ;  /* 0x00000004ff0e7e24 */ /* 0x000fe2000f8e00ff */
[----:B------:R-:W-:Y:S02]  /*104d0*/  R2UR UR4, R2 ;  /* 0x00000000020472ca */ /* 0x000fe400000e0000 */
[----:B------:R-:W-:Y:S01]  /*104e0*/  R2UR UR44, R20 ;  /* 0x00000000142c72ca */ /* 0x000fe200000e0000 */
[----:B------:R-:W-:Y:S01]  /*104f0*/  VIADD R20, R148, 0x3c0 ;  /* 0x000003c094147836 */ /* 0x000fe20000000000 */
[----:B------:R-:W-:Y:S01]  /*10500*/  R2UR UR50, R72 ;  /* 0x00000000483272ca */ /* 0x000fe200000e0000 */
[----:B------:R-:W-:-:S03]  /*10510*/  VIADD R72, R148, 0x280 ;  /* 0x0000028094487836 */ /* 0x000fc60000000000 */
[----:B------:R-:W-:Y:S01]  /*10520*/  R2UR UR24, R20 ;  /* 0x00000000141872ca */ /* 0x000fe200000e0000 */
[----:B------:R-:W-:Y:S01]  /*10530*/  VIADD R20, R148, 0x440 ;  /* 0x0000044094147836 */ /* 0x000fe20000000000 */
[----:B------:R-:W-:Y:S01]  /*10540*/  R2UR UR28, R72 ;  /* 0x00000000481c72ca */ /* 0x000fe200000e0000 */
[----:B------:R-:W-:-:S05]  /*10550*/  VIADD R72, R148, 0x300 ;  /* 0x0000030094487836 */ /* 0x000fca0000000000 */
[----:B------:R-:W-:Y:S01]  /*10560*/  R2UR UR48, R72 ;  /* 0x00000000483072ca */ /* 0x000fe200000e0000 */
[----:B------:R-:W-:Y:S01]  /*10570*/  VIADD R72, R148, 0x380 ;  /* 0x0000038094487836 */ /* 0x000fe20000000000 */
[----:B------:R-:W-:Y:S02]  /*10580*/  WARPGROUP.DEPBAR.LE gsb0, 0x0 ;  /* 0x00008000000079c5 */ /* 0x000fe40000010000 */
[----:B------:R-:W-:Y:S02]  /*10590*/  WARPGROUP.ARRIVE ;  /* 0x00000000000079c5 */ /* 0x000fe40000000000 */
[----:B------:R-:W-:Y:S01]  /*105a0*/  R2UR UR36, R72 ;  /* 0x00000000482472ca */ /* 0x000fe200000e0000 */
[----:B------:R-:W-:-:S03]  /*105b0*/  VIADD R72, R148, 0x400 ;  /* 0x0000040094487836 */ /* 0x000fc60000000000 */
[----:B------:R-:W-:Y:S01]  /*105c0*/  HGMMA.64x16x16.F32.BF16 R128, gdesc[UR8], RZ, !UPT, gsb0 ;  /* 0x00200000088079f0 */ /* 0x000fe2000c0018ff */
[----:B------:R-:W-:Y:S02]  /*105d0*/  R2UR UR9, R77 ;  /* 0x000000004d0972ca */ /* 0x000fe400000e0000 */
[----:B------:R-:W-:Y:S02]  /*105e0*/  R2UR UR8, R76 ;  /* 0x000000004c0872ca */ /* 0x000fe400000e0000 */
[----:B------:R-:W-:Y:S02]  /*105f0*/  R2UR UR11, R78 ;  /* 0x000000004e0b72ca */ /* 0x000fe400000e0000 */
[----:B------:R-:W-:Y:S02]  /*10600*/  R2UR UR10, R79 ;  /* 0x000000004f0a72ca */ /* 0x000fe400000e0000 */
[----:B------:R-:W-:Y:S01]  /*10610*/  R2UR UR32, R72 ;  /* 0x00000000482072ca */ /* 0x000fe200000e0000 */
[----:B------:R-:W-:-:S05]  /*10620*/  VIADD R72, R148, 0x242 ;  /* 0x0000024294487836 */ /* 0x000fca0000000000 */
[----:B------:R-:W-:Y:S01]  /*10630*/  R2UR UR60, R72 ;  /* 0x00000000483c72ca */ /* 0x000fe200000e0000 */
[----:B------:R-:W-:Y:S01]  /*10640*/  VIADD R72, R148, 0x2c2 ;  /* 0x000002c294487836 */ /* 0x000fe20000000000 */
[----:B------:R-:W-:Y:S02]  /*10650*/  WARPGROUP.DEPBAR.LE gsb0, 0x0 ;  /* 0x00008000000079c5 */ /* 0x000fe40000010000 */
[----:B------:R-:W-:-:S06]  /*10660*/  WARPGROUP.ARRIVE ;  /* 0x00000000000079c5 */ /* 0x000fcc0000000000 */
[----:B------:R-:W-:Y:S01]  /*10670*/  HGMMA.64x16x16.F32.BF16 R120, gdesc[UR4], RZ, !UPT, gsb0 ;  /* 0x00200000047879f0 */ /* 0x000fe2000c0018ff */
[----:B------:R-:W-:Y:S01]  /*10680*/  R2UR UR7, R74 ;  /* 0x000000004a0772ca */ /* 0x000fe200000e0000 */
[----:B------:R-:W-:Y:S01]  /*10690*/  VIADD R74, R148, 0x302 ;  /* 0x00000302944a7836 */ /* 0x000fe20000000000 */
[----:B------:R-:W-:Y:S01]  /*106a0*/  R2UR UR6, R75 ;  /* 0x000000004b0672ca */ /* 0x000fe200000e0000 */
[----:B------:R-:W-:Y:S01]  /*106b0*/  IMAD.MOV.U32 R75, RZ, RZ, -0x7fffffe0 ;  /* 0x80000020ff4b7424 */ /* 0x000fe200078e00ff */
[----:B------:R-:W-:Y:S02]  /*106c0*/  R2UR UR4, R2 ;  /* 0x00000000020472ca */ /* 0x000fe400000e0000 */
[----:B------:R-:W-:Y:S01]  /*106d0*/  R2UR UR5, R3 ;  /* 0x00000000030572ca */ /* 0x000fe200000e0000 */
        /* <DEDUP_REMOVED lines=8> */
[----:B------:R-:W-:-:S07]  /*10760*/  R2UR UR57, R3 ;  /* 0x00000000033972ca */ /* 0x000fce00000e0000 */
[----:B------:R-:W-:Y:S01]  /*10770*/  MOV R22, UR58 ;  /* 0x0000003a00167c02 */ /* 0x000fe20008000f00 */
[----:B------:R-:W-:Y:S01]  /*10780*/  UMOV UR58, UR8 ;  /* 0x00000008003a7c82 */ /* 0x000fe20008000000 */
[----:B------:R-:W-:Y:S01]  /*10790*/  MOV R154, UR59 ;  /* 0x0000003b009a7c02 */ /* 0x000fe20008000f00 */
[----:B------:R-:W-:Y:S01]  /*107a0*/  UMOV UR59, UR9 ;  /* 0x00000009003b7c82 */ /* 0x000fe20008000000 */
        /* <DEDUP_REMOVED lines=8> */
[----:B------:R-:W-:-:S03]  /*10830*/  IMAD.MOV.U32 R73, RZ, RZ, -0x7fffffe0 ;  /* 0x80000020ff497424 */ /* 0x000fc600078e00ff */
[----:B------:R-:W-:Y:S02]  /*10840*/  R2UR UR56, R72 ;  /* 0x00000000483872ca */ /* 0x000fe400000e0000 */
[----:B------:R-:W-:Y:S01]  /*10850*/  R2UR UR57, R73 ;  /* 0x00000000493972ca */ /* 0x000fe200000e0000 */
[----:B------:R-:W-:Y:S02]  /*10860*/  WARPGROUP.DEPBAR.LE gsb0, 0x0 ;  /* 0x00008000000079c5 */ /* 0x000fe40000010000 */
[----:B------:R-:W-:-:S06]  /*10870*/  WARPGROUP.ARRIVE ;  /* 0x00000000000079c5 */ /* 0x000fcc0000000000 */
[----:B------:R-:W-:Y:S01]  /*10880*/  HGMMA.64x16x16.F32.BF16 R96, gdesc[UR4], RZ, !UPT, gsb0 ;  /* 0x00200000046079f0 */ /* 0x000fe2000c0018ff */
[----:B------:R-:W-:Y:S02]  /*10890*/  R2UR UR4, R20 ;  /* 0x00000000140472ca */ /* 0x000fe400000e0000 */
[----:B------:R-:W-:Y:S02]  /*108a0*/  R2UR UR5, R21 ;  /* 0x00000000150572ca */ /* 0x000fe400000e0000 */
[----:B------:R-:W-:Y:S01]  /*108b0*/  R2UR UR6, R150 ;  /* 0x00000000960672ca */ /* 0x000fe200000e0000 */
[----:B------:R-:W-:Y:S01]  /*108c0*/  VIADD R150, R148, 0x3c2 ;  /* 0x000003c294967836 */ /* 0x000fe20000000000 */
[----:B------:R-:W-:Y:S01]  /*108d0*/  R2UR UR7, R151 ;  /* 0x00000000970772ca */ /* 0x000fe200000e0000 */
[----:B------:R-:W-:-:S06]  /*108e0*/  IMAD.MOV.U32 R151, RZ, RZ, -0x7fffffe0 ;  /* 0x80000020ff977424 */ /* 0x000fcc00078e00ff */
[----:B------:R-:W-:Y:S01]  /*108f0*/  IMAD.U32 R20, RZ, RZ, UR4 ;  /* 0x00000004ff147e24 */ /* 0x000fe2000f8e00ff */
[----:B------:R-:W-:Y:S01]  /*10900*/  UMOV UR4, UR44 ;  /* 0x0000002c00047c82 */ /* 0x000fe20008000000 */
[----:B------:R-:W-:Y:S01]  /*10910*/  IMAD.U32 R21, RZ, RZ, UR5 ;  /* 0x00000005ff157e24 */ /* 0x000fe2000f8e00ff */
[----:B------:R-:W-:Y:S01]  /*10920*/  UMOV UR5, UR45 ;  /* 0x0000002d00057c82 */ /* 0x000fe20008000000 */
[C---:B------:R-:W-:Y:S02]  /*10930*/  R2UR UR44, R8.reuse ;  /* 0x00000000082c72ca */ /* 0x040fe400000e0000 */
[----:B------:R-:W-:Y:S02]  /*10940*/  R2UR UR45, R9 ;  /* 0x00000000092d72ca */ /* 0x000fe400000e0000 */
[----:B------:R-:W-:Y:S01]  /*10950*/  MOV R19, UR7 ;  /* 0x0000000700137c02 */ /* 0x000fe20008000f00 */
[----:B------:R-:W-:Y:S01]  /*10960*/  UMOV UR7, UR49 ;  /* 0x0000003100077c82 */ /* 0x000fe20008000000 */
[----:B------:R-:W-:Y:S01]  /*10970*/  MOV R157, UR6 ;  /* 0x00000006009d7c02 */ /* 0x000fe20008000f00 */
[----:B------:R-:W-:Y:S01]  /*10980*/  UMOV UR6, UR48 ;  /* 0x0000003000067c82 */ /* 0x000fe20008000000 */
[----:B------:R-:W-:-:S02]  /*10990*/  R2UR UR48, R8 ;  /* 0x00000000083072ca */ /* 0x000fc400000e0000 */
        /* <DEDUP_REMOVED lines=9> */
[----:B------:R-:W-:Y:S01]  /*10a30*/  IMAD.MOV.U32 R151, RZ, RZ, -0x7fffffe0 ;  /* 0x80000020ff977424 */ /* 0x000fe200078e00ff */
[----:B------:R-:W-:Y:S02]  /*10a40*/  WARPGROUP.DEPBAR.LE gsb0, 0x0 ;  /* 0x00008000000079c5 */ /* 0x000fe40000010000 */
[----:B------:R-:W-:-:S06]  /*10a50*/  WARPGROUP.ARRIVE ;  /* 0x00000000000079c5 */ /* 0x000fcc0000000000 */
[----:B------:R-:W-:Y:S01]  /*10a60*/  HGMMA.64x16x16.F32.BF16 R80, gdesc[UR12], RZ, !UPT, gsb0 ;  /* 0x002000000c5079f0 */ /* 0x000fe2000c0018ff */
[----:B------:R-:W-:Y:S01]  /*10a70*/  UMOV UR12, UR36 ;  /* 0x00000024000c7c82 */ /* 0x000fe20008000000 */
[----:B------:R-:W-:Y:S01]  /*10a80*/  UMOV UR13, UR37 ;  /* 0x00000025000d7c82 */ /* 0x000fe20008000000 */
[----:B------:R-:W-:Y:S02]  /*10a90*/  R2UR UR36, R8 ;  /* 0x00000000082472ca */ /* 0x000fe400000e0000 */
[----:B------:R-:W-:Y:S02]  /*10aa0*/  R2UR UR37, R9 ;  /* 0x00000000092572ca */ /* 0x000fe400000e0000 */
[----:B------:R-:W-:Y:S01]  /*10ab0*/  R2UR UR14, R150 ;  /* 0x00000000960e72ca */ /* 0x000fe200000e0000 */
[----:B------:R-:W-:Y:S01]  /*10ac0*/  VIADD R150, R148, 0x442 ;  /* 0x0000044294967836 */ /* 0x000fe20000000000 */
[----:B------:R-:W-:Y:S01]  /*10ad0*/  R2UR UR15, R151 ;  /* 0x00000000970f72ca */ /* 0x000fe200000e0000 */
[----:B------:R-:W-:Y:S01]  /*10ae0*/  IMAD.MOV.U32 R151, RZ, RZ, -0x7fffffe0 ;  /* 0x80000020ff977424 */ /* 0x000fe200078e00ff */
[----:B------:R-:W-:-:S02]  /*10af0*/  WARPGROUP.DEPBAR.LE gsb0, 0x0 ;  /* 0x00008000000079c5 */ /* 0x000fc40000010000 */
        /* <DEDUP_REMOVED lines=12> */
[----:B------:R-:W-:Y:S01]  /*10bc0*/  HGMMA.64x16x16.F32.BF16 R136, gdesc[UR20], R136, gsb0 ;  /* 0x00200000148879f0 */ /* 0x000fe20008001888 */
[----:B------:R-:W-:Y:S01]  /*10bd0*/  UMOV UR20, UR28 ;  /* 0x0000001c00147c82 */ /* 0x000fe20008000000 */
[----:B------:R-:W-:Y:S01]  /*10be0*/  UMOV UR21, UR29 ;  /* 0x0000001d00157c82 */ /* 0x000fe20008000000 */
[C---:B------:R-:W-:Y:S01]  /*10bf0*/  R2UR UR28, R8.reuse ;  /* 0x00000000081c72ca */ /* 0x040fe200000e0000 */
[----:B------:R-:W-:Y:S01]  /*10c00*/  UMOV UR22, UR32 ;  /* 0x0000002000167c82 */ /* 0x000fe20008000000 */
[C---:B------:R-:W-:Y:S01]  /*10c10*/  R2UR UR29, R9.reuse ;  /* 0x00000000091d72ca */ /* 0x040fe200000e0000 */
[----:B------:R-:W-:Y:S01]  /*10c20*/  UMOV UR23, UR33 ;  /* 0x0000002100177c82 */ /* 0x000fe20008000000 */
[----:B------:R-:W-:Y:S02]  /*10c30*/  R2UR UR32, R8 ;  /* 0x00000000082072ca */ /* 0x000fe400000e0000 */
[----:B------:R-:W-:Y:S01]  /*10c40*/  R2UR UR33, R9 ;  /* 0x00000000092172ca */ /* 0x000fe200000e0000 */
[----:B------:R-:W-:-:S02]  /*10c50*/  WARPGROUP.DEPBAR.LE gsb0, 0x0 ;  /* 0x00008000000079c5 */ /* 0x000fc40000010000 */
        /* <DEDUP_REMOVED lines=9> */
[----:B------:R-:W-:Y:S01]  /*10cf0*/  UMOV UR35, UR41 ;  /* 0x0000002900237c82 */ /* 0x000fe20008000000 */
[----:B------:R-:W-:Y:S02]  /*10d00*/  R2UR UR40, R8 ;  /* 0x00000000082872ca */ /* 0x000fe400000e0000 */
[----:B------:R-:W-:Y:S02]  /*10d10*/  R2UR UR41, R9 ;  /* 0x00000000092972ca */ /* 0x000fe400000e0000 */
[----:B------:R-:W-:Y:S02]  /*10d20*/  R2UR UR32, R12 ;  /* 0x000000000c2072ca */ /* 0x000fe400000e0000 */
[----:B------:R-:W-:Y:S01]  /*10d30*/  R2UR UR33, R13 ;  /* 0x000000000d2172ca */ /* 0x000fe200000e0000 */
[----:B------:R-:W-:-:S02]  /*10d40*/  WARPGROUP.DEPBAR.LE gsb0, 0x0 ;  /* 0x00008000000079c5 */ /* 0x000fc40000010000 */
[----:B------:R-:W-:-:S06]  /*10d50*/  WARPGROUP.ARRIVE ;  /* 0x00000000000079c5 */ /* 0x000fcc0000000000 */
[----:B------:R-:W-:Y:S01]  /*10d60*/  HGMMA.64x16x16.F32.BF16 R104, gdesc[UR36], R104, gsb0 ;  /* 0x00200000246879f0 */ /* 0x000fe20008001868 */
[----:B------:R-:W-:Y:S02]  /*10d70*/  R2UR UR36, R12 ;  /* 0x000000000c2472ca */ /* 0x000fe400000e0000 */
[----:B------:R-:W-:Y:S01]  /*10d80*/  R2UR UR37, R13 ;  /* 0x000000000d2572ca */ /* 0x000fe200000e0000 */
[----:B------:R-:W-:Y:S02]  /*10d90*/  WARPGROUP.DEPBAR.LE gsb0, 0x0 ;  /* 0x00008000000079c5 */ /* 0x000fe40000010000 */
[----:B------:R-:W-:-:S06]  /*10da0*/  WARPGROUP.ARRIVE ;  /* 0x00000000000079c5 */ /* 0x000fcc0000000000 */
[----:B------:R-:W-:Y:S01]  /*10db0*/  HGMMA.64x16x16.F32.BF16 R96, gdesc[UR40], R96, gsb0 ;  /* 0x00200000286079f0 */ /* 0x000fe20008001860 */
[----:B------:R-:W-:Y:S01]  /*10dc0*/  UMOV UR42, UR22 ;  /* 0x00000016002a7c82 */ /* 0x000fe20008000000 */
[----:B------:R-:W-:Y:S01]  /*10dd0*/  UMOV UR43, UR23 ;  /* 0x00000017002b7c82 */ /* 0x000fe20008000000 */
[----:B------:R-:W-:Y:S01]  /*10de0*/  R2UR UR22, R150 ;  /* 0x00000000961672ca */ /* 0x000fe200000e0000 */
[----:B------:R-:W-:Y:S01]  /*10df0*/  VIADD R150, R148, 0x4c0 ;  /* 0x000004c094967836 */ /* 0x000fe20000000000 */
[----:B------:R-:W-:Y:S01]  /*10e00*/  R2UR UR23, R151 ;  /* 0x00000000971772ca */ /* 0x000fe200000e0000 */
[----:B------:R-:W-:-:S03]  /*10e10*/  IMAD.MOV.U32 R151, RZ, RZ, -0x7fffffe0 ;  /* 0x80000020ff977424 */ /* 0x000fc600078e00ff */
[----:B------:R-:W-:Y:S01]  /*10e20*/  R2UR UR38, R150 ;  /* 0x00000000962672ca */ /* 0x000fe200000e0000 */
[----:B------:R-:W-:Y:S01]  /*10e30*/  IMAD.MOV.U32 R150, RZ, RZ, R154 ;  /* 0x000000ffff967224 */ /* 0x000fe200078e009a */
[----:B------:R-:W-:-:S05]  /*10e40*/  R2UR UR39, R151 ;  /* 0x00000000972772ca */ /* 0x000fca00000e0000 */
[----:B----4-:R-:W-:Y:S01]  /*10e50*/  MOV R0, UR22 ;  /* 0x0000001600007c02 */ /* 0x010fe20008000f00 */
[----:B------:R-:W-:Y:S01]  /*10e60*/  UMOV UR22, UR20 ;  /* 0x0000001400167c82 */ /* 0x000fe20008000000 */
[----:B------:R-:W-:Y:S01]  /*10e70*/  MOV R16, UR23 ;  /* 0x0000001700107c02 */ /* 0x000fe20008000f00 */
[----:B------:R-:W-:Y:S01]  /*10e80*/  UMOV UR23, UR21 ;  /* 0x0000001500177c82 */ /* 0x000fe20008000000 */
[----:B------:R-:W-:Y:S02]  /*10e90*/  R2UR UR20, R12 ;  /* 0x000000000c1472ca */ /* 0x000fe400000e0000 */
[----:B------:R-:W-:Y:S02]  /*10ea0*/  MOV R155, UR38 ;  /* 0x00000026009b7c02 */ /* 0x000fe40008000f00 */
[----:B------:R-:W-:Y:S02]  /*10eb0*/  MOV R156, UR39 ;  /* 0x00000027009c7c02 */ /* 0x000fe40008000f00 */
[----:B------:R-:W-:Y:S01]  /*10ec0*/  R2UR UR38, R14 ;  /* 0x000000000e2672ca */ /* 0x000fe200000e0000 */
[----:B------:R-:W-:Y:S01]  /*10ed0*/  VIADD R14, R148, 0x500 ;  /* 0x00000500940e7836 */ /* 0x000fe20000000000 */
[----:B------:R-:W-:Y:S01]  /*10ee0*/  R2UR UR39, R15 ;  /* 0x000000000f2772ca */ /* 0x000fe200000e0000 */
[----:B------:R-:W-:Y:S01]  /*10ef0*/  IMAD.MOV.U32 R15, RZ, RZ, -0x7fffffe0 ;  /* 0x80000020ff0f7424 */ /* 0x000fe200078e00ff */
[----:B------:R-:W-:-:S02]  /*10f00*/  R2UR UR21, R13 ;  /* 0x000000000d1572ca */ /* 0x000fc400000e0000 */
[----:B------:R-:W-:Y:S02]  /*10f10*/  R2UR UR40, R12 ;  /* 0x000000000c2872ca */ /* 0x000fe400000e0000 */
[----:B------:R-:W-:Y:S02]  /*10f20*/  R2UR UR41, R13 ;  /* 0x000000000d2972ca */ /* 0x000fe400000e0000 */
[----:B------:R-:W-:Y:S01]  /*10f30*/  R2UR UR30, R14 ;  /* 0x000000000e1e72ca */ /* 0x000fe200000e0000 */
[----:B------:R-:W-:Y:S01]  /*10f40*/  VIADD R14, R148, 0x540 ;  /* 0x00000540940e7836 */ /* 0x000fe20000000000 */
[----:B------:R-:W-:Y:S01]  /*10f50*/  R2UR UR31, R15 ;  /* 0x000000000f1f72ca */ /* 0x000fe200000e0000 */
[----:B------:R-:W-:-:S03]  /*10f60*/  IMAD.MOV.U32 R15, RZ, RZ, -0x7fffffe0 ;  /* 0x80000020ff0f7424 */ /* 0x000fc600078e00ff */
[----:B------:R-:W-:Y:S01]  /*10f70*/  R2UR UR26, R14 ;  /* 0x000000000e1a72ca */ /* 0x000fe200000e0000 */
[----:B------:R-:W-:Y:S01]  /*10f80*/  IMAD.MOV.U32 R14, RZ, RZ, R150 ;  /* 0x000000ffff0e7224 */ /* 0x000fe200078e0096 */
[----:B------:R-:W-:-:S05]  /*10f90*/  R2UR UR27, R15 ;  /* 0x000000000f1b72ca */ /* 0x000fca00000e0000 */
[----:B------:R-:W-:Y:S01]  /*10fa0*/  MOV R151, UR30 ;  /* 0x0000001e00977c02 */ /* 0x000fe20008000f00 */
[----:B------:R-:W-:Y:S01]  /*10fb0*/  UMOV UR30, UR58 ;  /* 0x0000003a001e7c82 */ /* 0x000fe20008000000 */
[----:B------:R-:W-:Y:S01]  /*10fc0*/  MOV R154, UR31 ;  /* 0x0000001f009a7c02 */ /* 0x000fe20008000f00 */
[----:B------:R-:W-:Y:S02]  /*10fd0*/  WARPGROUP.DEPBAR.LE gsb0, 0x0 ;  /* 0x00008000000079c5 */ /* 0x000fe40000010000 */
[----:B------:R-:W-:Y:S01]  /*10fe0*/  WARPGROUP.ARRIVE ;  /* 0x00000000000079c5 */ /* 0x000fe20000000000 */
[----:B------:R-:W-:Y:S01]  /*10ff0*/  UMOV UR31, UR59 ;  /* 0x0000003b001f7c82 */ /* 0x000fe20008000000 */
[----:B------:R-:W-:Y:S02]  /*11000*/  R2UR UR59, R14 ;  /* 0x000000000e3b72ca */ /* 0x000fe400000e0000 */
[----:B------:R-:W-:Y:S02]  /*11010*/  R2UR UR58, R22 ;  /* 0x00000000163a72ca */ /* 0x000fe400000e0000 */
[----:B------:R-:W-:Y:S01]  /*11020*/  HGMMA.64x16x16.F32.BF16 R88, gdesc[UR44], R88, gsb0 ;  /* 0x002000002c5879f0 */ /* 0x000fe20008001858 */
[----:B------:R-:W-:Y:S01]  /*11030*/  R2UR UR44, R12 ;  /* 0x000000000c2c72ca */ /* 0x000fe200000e0000 */
[----:B------:R-:W-:Y:S01]  /*11040*/  UMOV UR46, UR16 ;  /* 0x00000010002e7c82 */ /* 0x000fe20008000000 */
[----:B------:R-:W-:Y:S01]  /*11050*/  R2UR UR45, R13 ;  /* 0x000000000d2d72ca */ /* 0x000fe200000e0000 */
[----:B------:R-:W-:Y:S01]  /*11060*/  UMOV UR47, UR17 ;  /* 0x00000011002f7c82 */ /* 0x000fe20008000000 */
[----:B------:R-:W-:-:S02]  /*11070*/  MOV R150, UR27 ;  /* 0x0000001b00967c02 */ /* 0x000fc40008000f00 */
[----:B------:R-:W-:Y:S02]  /*11080*/  MOV R149, UR26 ;  /* 0x0000001a00957c02 */ /* 0x000fe40008000f00 */
[C---:B------:R-:W-:Y:S02]  /*11090*/  R2UR UR24, R10.reuse ;  /* 0x000000000a1872ca */ /* 0x040fe400000e0000 */
[C---:B------:R-:W-:Y:S02]  /*110a0*/  R2UR UR25, R11.reuse ;  /* 0x000000000b1972ca */ /* 0x040fe400000e0000 */
[----:B------:R-:W-:Y:S02]  /*110b0*/  R2UR UR28, R10 ;  /* 0x000000000a1c72ca */ /* 0x000fe400000e0000 */
[----:B------:R-:W-:Y:S01]  /*110c0*/  R2UR UR29, R11 ;  /* 0x000000000b1d72ca */ /* 0x000fe200000e0000 */
[----:B------:R-:W-:Y:S01]  /*110d0*/  VIADD R14, R148, 0x580 ;  /* 0x00000580940e7836 */ /* 0x000fe20000000000 */
[----:B------:R-:W-:Y:S01]  /*110e0*/  R2UR UR26, R20 ;  /* 0x00000000141a72ca */ /* 0x000fe200000e0000 */
[----:B------:R-:W-:Y:S01]  /*110f0*/  IMAD.MOV.U32 R15, RZ, RZ, -0x7fffffe0 ;  /* 0x80000020ff0f7424 */ /* 0x000fe200078e00ff */
[----:B------:R-:W-:Y:S01]  /*11100*/  R2UR UR27, R21 ;  /* 0x00000000151b72ca */ /* 0x000fe200000e0000 */
[----:B------:R0:W5:Y:S01]  /*11110*/  LDL.LU R22, [R1+0xb8] ;  /* 0x0000b80001167983 */ /* 0x0001620000300800 */
[----:B------:R-:W-:-:S02]  /*11120*/  WARPGROUP.DEPBAR.LE gsb0, 0x0 ;  /* 0x00008000000079c5 */ /* 0x000fc40000010000 */
[----:B------:R-:W-:-:S06]  /*11130*/  WARPGROUP.ARRIVE ;  /* 0x00000000000079c5 */ /* 0x000fcc0000000000 */
[----:B------:R-:W-:Y:S01]  /*11140*/  HGMMA.64x16x16.F32.BF16 R80, gdesc[UR48], R80, gsb0 ;  /* 0x00200000305079f0 */ /* 0x000fe20008001850 */
[----:B------:R-:W-:Y:S01]  /*11150*/  R2UR UR48, R12 ;  /* 0x000000000c3072ca */ /* 0x000fe200000e0000 */
[----:B------:R-:W-:Y:S01]  /*11160*/  UMOV UR50, UR12 ;  /* 0x0000000c00327c82 */ /* 0x000fe20008000000 */
[----:B------:R-:W-:Y:S01]  /*11170*/  R2UR UR49, R13 ;  /* 0x000000000d3172ca */ /* 0x000fe200000e0000 */
[----:B------:R-:W-:Y:S01]  /*11180*/  UMOV UR51, UR13 ;  /* 0x0000000d00337c82 */ /* 0x000fe20008000000 */
[----:B------:R-:W-:Y:S02]  /*11190*/  WARPGROUP.DEPBAR.LE gsb0, 0x0 ;  /* 0x00008000000079c5 */ /* 0x000fe40000010000 */
[----:B------:R-:W-:-:S06]  /*111a0*/  WARPGROUP.ARRIVE ;  /* 0x00000000000079c5 */ /* 0x000fcc0000000000 */
[----:B------:R-:W-:Y:S01]  /*111b0*/  HGMMA.64x16x16.F32.BF16 R72, gdesc[UR52], R72, gsb0 ;  /* 0x00200000344879f0 */ /* 0x000fe20008001848 */
[----:B------:R-:W-:Y:S01]  /*111c0*/  UMOV UR54, UR4 ;  /* 0x0000000400367c82 */ /* 0x000fe20008000000 */
[----:B------:R-:W-:Y:S01]  /*111d0*/  UMOV UR55, UR5 ;  /* 0x0000000500377c82 */ /* 0x000fe20008000000 */
[C---:B------:R-:W-:Y:S02]  /*111e0*/  R2UR UR4, R12.reuse ;  /* 0x000000000c0472ca */ /* 0x040fe400000e0000 */
[C---:B------:R-:W-:Y:S02]  /*111f0*/  R2UR UR5, R13.reuse ;  /* 0x000000000d0572ca */ /* 0x040fe400000e0000 */
        /* <DEDUP_REMOVED lines=29> */
[----:B------:R-:W-:Y:S01]  /*113d0*/  R2UR UR57, R13 ;  /* 0x000000000d3972ca */ /* 0x000fe200000e0000 */
[----:B------:R-:W-:Y:S02]  /*113e0*/  WARPGROUP.DEPBAR.LE gsb0, 0x0 ;  /* 0x00008000000079c5 */ /* 0x000fe40000010000 */
[----:B------:R-:W-:-:S10]  /*113f0*/  WARPGROUP.ARRIVE ;  /* 0x00000000000079c5 */ /* 0x000fd40000000000 */
[----:B------:R-:W-:Y:S01]  /*11400*/  HGMMA.64x16x16.F32.BF16 R72, gdesc[UR56], R72, gsb0 ;  /* 0x00200000384879f0 */ /* 0x000fe20008001848 */
[----:B------:R-:W-:Y:S02]  /*11410*/  R2UR UR56, R10 ;  /* 0x000000000a3872ca */ /* 0x000fe400000e0000 */
[----:B------:R-:W-:Y:S01]  /*11420*/  R2UR UR57, R11 ;  /* 0x000000000b3972ca */ /* 0x000fe200000e0000 */
[----:B------:R-:W-:Y:S01]  /*11430*/  UMOV UR58, UR60 ;  /* 0x0000003c003a7c82 */ /* 0x000fe20008000000 */
[----:B------:R-:W-:Y:S01]  /*11440*/  UMOV UR59, UR61 ;  /* 0x0000003d003b7c82 */ /* 0x000fe20008000000 */
[----:B------:R-:W-:Y:S02]  /*11450*/  WARPGROUP.DEPBAR.LE gsb0, 0x0 ;  /* 0x00008000000079c5 */ /* 0x000fe40000010000 */
[----:B------:R-:W-:-:S08]  /*11460*/  WARPGROUP.ARRIVE ;  /* 0x00000000000079c5 */ /* 0x000fd00000000000 */
[----:B------:R-:W-:Y:S03]  /*11470*/  HGMMA.64x16x16.F32.BF16 R136, gdesc[UR56], R136, gsb0 ;  /* 0x00200000388879f0 */ /* 0x000fe60008001888 */
[----:B------:R-:W-:Y:S02]  /*11480*/  WARPGROUP.DEPBAR.LE gsb0, 0x0 ;  /* 0x00008000000079c5 */ /* 0x000fe40000010000 */
[----:B------:R-:W-:-:S06]  /*11490*/  WARPGROUP.ARRIVE ;  /* 0x00000000000079c5 */ /* 0x000fcc0000000000 */
[----:B------:R-:W-:Y:S03]  /*114a0*/  HGMMA.64x16x16.F32.BF16 R128, gdesc[UR24], R128, gsb0 ;  /* 0x00200000188079f0 */ /* 0x000fe60008001880 */
[----:B------:R-:W-:Y:S02]  /*114b0*/  WARPGROUP.DEPBAR.LE gsb0, 0x0 ;  /* 0x00008000000079c5 */ /* 0x000fe40000010000 */
[----:B------:R-:W-:-:S06]  /*114c0*/  WARPGROUP.ARRIVE ;  /* 0x00000000000079c5 */ /* 0x000fcc0000000000 */
[----:B------:R-:W-:Y:S01]  /*114d0*/  HGMMA.64x16x16.F32.BF16 R120, gdesc[UR28], R120, gsb0 ;  /* 0x002000001c7879f0 */ /* 0x000fe20008001878 */
[----:B------:R-:W-:Y:S02]  /*114e0*/  R2UR UR36, R10 ;  /* 0x000000000a2472ca */ /* 0x000fe400000e0000 */
[----:B------:R-:W-:Y:S01]  /*114f0*/  R2UR UR37, R11 ;  /* 0x000000000b2572ca */ /* 0x000fe200000e0000 */
[----:B------:R-:W-:Y:S01]  /*11500*/  UMOV UR38, UR8 ;  /* 0x0000000800267c82 */ /* 0x000fe20008000000 */
[----:B------:R-:W-:Y:S01]  /*11510*/  UMOV UR39, UR9 ;  /* 0x0000000900277c82 */ /* 0x000fe20008000000 */
[----:B------:R-:W-:Y:S02]  /*11520*/  WARPGROUP.DEPBAR.LE gsb0, 0x0 ;  /* 0x00008000000079c5 */ /* 0x000fe40000010000 */
[----:B------:R-:W-:-:S08]  /*11530*/  WARPGROUP.ARRIVE ;  /* 0x00000000000079c5 */ /* 0x000fd00000000000 */
[----:B------:R-:W-:Y:S01]  /*11540*/  HGMMA.64x16x16.F32.BF16 R112, gdesc[UR36], R112, gsb0 ;  /* 0x00200000247079f0 */ /* 0x000fe20008001870 */
[----:B------:R-:W-:Y:S02]  /*11550*/  R2UR UR20, R10 ;  /* 0x000000000a1472ca */ /* 0x000fe400000e0000 */
[----:B------:R-:W-:Y:S01]  /*11560*/  R2UR UR21, R11 ;  /* 0x000000000b1572ca */ /* 0x000fe200000e0000 */
[----:B------:R-:W-:Y:S02]  /*11570*/  WARPGROUP.DEPBAR.LE gsb0, 0x0 ;  /* 0x00008000000079c5 */ /* 0x000fe40000010000 */
[----:B------:R-:W-:-:S10]  /*11580*/  WARPGROUP.ARRIVE ;  /* 0x00000000000079c5 */ /* 0x000fd40000000000 */
[----:B------:R-:W-:Y:S01]  /*11590*/  HGMMA.64x16x16.F32.BF16 R104, gdesc[UR20], R104, gsb0 ;  /* 0x00200000146879f0 */ /* 0x000fe20008001868 */
[----:B------:R-:W-:Y:S02]  /*115a0*/  R2UR UR7, R19 ;  /* 0x00000000130772ca */ /* 0x000fe400000e0000 */
[----:B------:R-:W-:Y:S01]  /*115b0*/  R2UR UR6, R157 ;  /* 0x000000009d0672ca */ /* 0x000fe200000e0000 */
[----:B------:R0:W5:Y:S01]  /*115c0*/  LDL.LU R19, [R1+0xb4] ;  /* 0x0000b40001137983 */ /* 0x0001620000300800 */
[----:B------:R-:W-:Y:S02]  /*115d0*/  R2UR UR4, R10 ;  /* 0x000000000a0472ca */ /* 0x000fe400000e0000 */
[----:B------:R-:W-:Y:S01]  /*115e0*/  R2UR UR5, R11 ;  /* 0x000000000b0572ca */ /* 0x000fe200000e0000 */
[----:B------:R-:W-:Y:S02]  /*115f0*/  WARPGROUP.DEPBAR.LE gsb0, 0x0 ;  /* 0x00008000000079c5 */ /* 0x000fe40000010000 */
[----:B------:R-:W-:-:S10]  /*11600*/  WARPGROUP.ARRIVE ;  /* 0x00000000000079c5 */ /* 0x000fd40000000000 */
        /* <DEDUP_REMOVED lines=17> */
[----:B------:R-:W-:Y:S02]  /*11720*/  R2UR UR22, R0 ;  /* 0x00000000001672ca */ /* 0x000fe400000e0000 */
        /* <DEDUP_REMOVED lines=110> */
[----:B------:R-:W-:-:S02]  /*11e10*/  R2UR UR17, R5 ;  /* 0x00000000051172ca */ /* 0x000fc400000e0000 */
[----:B------:R-:W-:Y:S02]  /*11e20*/  R2UR UR61, R18 ;  /* 0x00000000123d72ca */ /* 0x000fe400000e0000 */
[----:B------:R0:W5:Y:S01]  /*11e30*/  LDL.LU R18, [R1+0xb0] ;  /* 0x0000b00001127983 */ /* 0x0001620000300800 */
[----:B------:R-:W-:-:S03]  /*11e40*/  R2UR UR60, R17 ;  /* 0x00000000113c72ca */ /* 0x000fc600000e0000 */
[----:B------:R0:W5:Y:S04]  /*11e50*/  LDL.LU R17, [R1+0xac] ;  /* 0x0000ac0001117983 */ /* 0x0001680000300800 */
[----:B------:R0:W5:Y:S04]  /*11e60*/  LDL.LU R16, [R1+0xa8] ;  /* 0x0000a80001107983 */ /* 0x0001680000300800 */
[----:B------:R0:W5:Y:S01]  /*11e70*/  LDL.LU R0, [R1+0xa4] ;  /* 0x0000a40001007983 */ /* 0x0001620000300800 */
[----:B------:R-:W-:Y:S02]  /*11e80*/  WARPGROUP.DEPBAR.LE gsb0, 0x0 ;  /* 0x00008000000079c5 */ /* 0x000fe40000010000 */
[----:B------:R-:W-:-:S06]  /*11e90*/  WARPGROUP.ARRIVE ;  /* 0x00000000000079c5 */ /* 0x000fcc0000000000 */
        /* <DEDUP_REMOVED lines=36> */
[----:B------:R-:W-:Y:S03]  /*120e0*/  HGMMA.64x16x16.F32.BF16 R72, gdesc[UR32], R72, gsb0 ;  /* 0x00200000204879f0 */ /* 0x000fe60008001848 */
[----:B------:R-:W-:Y:S02]  /*120f0*/  WARPGROUP.DEPBAR.LE gsb0, 0x0 ;  /* 0x00008000000079c5 */ /* 0x000fe40000010000 */
[----:B0-----:R-:W-:Y:S05]  /*12100*/  @P2 BRA `(.L_x_426) ;  /* 0x0000000000282947 */ /* 0x001fea0003800000 */
[----:B------:R-:W-:Y:S05]  /*12110*/  @!P0 BRA `(.L_x_427) ;  /* 0x0000000000048947 */ /* 0x000fea0003800000 */
[----:B------:R-:W-:Y:S01]  /*12120*/  BPT.TRAP 0x1 ;  /* 0x000000040000795c */ /* 0x000fe20000300000 */
.L_x_427:
[----:B------:R-:W-:Y:S01]  /*12130*/  SHF.L.U32 R14, R153, 0x1f, RZ ;  /* 0x0000001f990e7819 */ /* 0x000fe200000006ff */
[----:B-----5:R-:W-:-:S04]  /*12140*/  IMAD R15, R0, 0x8, R18 ;  /* 0x00000008000f7824 */ /* 0x020fc800078e0212 */
[----:B------:R0:W1:Y:S01]  /*12150*/  SYNCS.PHASECHK.TRANS64.TRYWAIT P2, [R15+URZ+0x31c50], R14 ;  /* 0x031c500e0f0075a7 */ /* 0x000062000804017f */
[----:B------:R-:W-:Y:S05]  /*12160*/  @!P0 BRA `(.L_x_428) ;  /* 0x0000000000048947 */ /* 0x000fea0003800000 */
[----:B------:R-:W-:Y:S01]  /*12170*/  BPT.TRAP 0x1 ;  /* 0x000000040000795c */ /* 0x000fe20000300000 */
.L_x_428:
[----:B-1----:R-:W-:Y:S05]  /*12180*/  @P2 BRA `(.L_x_426) ;  /* 0x0000000000082947 */ /* 0x002fea0003800000 */
[----:B------:R-:W1:Y:S02]  /*12190*/  SYNCS.PHASECHK.TRANS64.TRYWAIT P2, [R15+URZ+0x31c50], R14 ;  /* 0x031c500e0f0075a7 */ /* 0x000e64000804017f */
[----:B-1----:R-:W-:Y:S05]  /*121a0*/  @!P2 BRA `(.L_x_429) ;  /* 0x000000ac009ca947 */ /* 0x002fea0003800000 */
.L_x_426:
[----:B------:R-:W-:Y:S05]  /*121b0*/  WARPSYNC.ALL ;  /* 0x0000000000007948 */ /* 0x000fea0003800000 */
[----:B------:R-:W-:Y:S01]  /*121c0*/  ULDC UR4, c[0x0][0x9d8] ;  /* 0x0002760000047ab9 */ /* 0x000fe20000000800 */
[----:B------:R-:W-:Y:S01]  /*121d0*/  STL [R1+0xbc], R8 ;  /* 0x0000bc0801007387 */ /* 0x000fe20000100800 */
[----:B------:R-:W-:Y:S01]  /*121e0*/  FMUL.FTZ R157, R136, UR4 ;  /* 0x00000004889d7c20 */ /* 0x000fe20008410000 */
[----:B------:R-:W-:Y:S01]  /*121f0*/  FMUL.FTZ R156, R137, UR4 ;  /* 0x00000004899c7c20 */ /* 0x000fe20008410000 */
[----:B------:R-:W-:Y:S01]  /*12200*/  FMUL.FTZ R138, R138, UR4 ;  /* 0x000000048a8a7c20 */ /* 0x000fe20008410000 */
[----:B------:R-:W-:Y:S01]  /*12210*/  STL [R1+0xb8], R7 ;  /* 0x0000b80701007387 */ /* 0x000fe20000100800 */
[----:B------:R-:W-:Y:S01]  /*12220*/  FMUL.FTZ R140, R140, UR4 ;  /* 0x000000048c8c7c20 */ /* 0x000fe20008410000 */
[----:B------:R-:W-:Y:S01]  /*12230*/  FMUL.FTZ R137, R128, UR4 ;  /* 0x0000000480897c20 */ /* 0x000fe20008410000 */
[----:B------:R-:W0:Y:S01]  /*12240*/  MUFU.TANH R157, R157 ;  /* 0x0000009d009d7308 */ /* 0x000e220000002400 */
[----:B------:R-:W-:Y:S01]  /*12250*/  STL [R1+0xb4], R6 ;  /* 0x0000b40601007387 */ /* 0x000fe20000100800 */
[----:B------:R-:W-:Y:S01]  /*12260*/  FMUL.FTZ R136, R129, UR4 ;  /* 0x0000000481887c20 */ /* 0x000fe20008410000 */
[----:B------:R-:W-:Y:S01]  /*12270*/  FMUL.FTZ R129, R132, UR4 ;  /* 0x0000000484817c20 */ /* 0x000fe20008410000 */
[----:B------:R-:W-:Y:S01]  /*12280*/  FMUL.FTZ R128, R133, UR4 ;  /* 0x0000000485807c20 */ /* 0x000fe20008410000 */
[----:B------:R-:W-:Y:S01]  /*12290*/  STL [R1+0xb0], R5 ;  /* 0x0000b00501007387 */ /* 0x000fe20000100800 */
[----:B------:R-:W-:Y:S01]  /*122a0*/  FMUL.FTZ R133, R120, UR4 ;  /* 0x0000000478857c20 */ /* 0x000fe20008410000 */
[----:B------:R-:W-:Y:S01]  /*122b0*/  FMUL.FTZ R132, R121, UR4 ;  /* 0x0000000479847c20 */ /* 0x000fe20008410000 */
[----:B------:R-:W2:Y:S01]  /*122c0*/  MUFU.TANH R156, R156 ;  /* 0x0000009c009c7308 */ /* 0x000ea20000002400 */
[----:B------:R-:W-:Y:S01]  /*122d0*/  STL [R1+0xac], R4 ;  /* 0x0000ac0401007387 */ /* 0x000fe20000100800 */
[----:B------:R-:W-:Y:S01]  /*122e0*/  FMUL.FTZ R121, R124, UR4 ;  /* 0x000000047c797c20 */ /* 0x000fe20008410000 */
[----:B------:R-:W-:Y:S01]  /*122f0*/  FMUL.FTZ R124, R125, UR4 ;  /* 0x000000047d7c7c20 */ /* 0x000fe20008410000 */
[----:B------:R-:W-:Y:S01]  /*12300*/  FMUL.FTZ R120, R112, UR4 ;  /* 0x0000000470787c20 */ /* 0x000fe20008410000 */
[----:B------:R-:W-:Y:S01]  /*12310*/  STL [R1+0xa8], R3 ;  /* 0x0000a80301007387 */ /* 0x000fe20000100800 */
[----:B------:R-:W-:Y:S01]  /*12320*/  FMUL.FTZ R20, R113, UR4 ;  /* 0x0000000471147c20 */ /* 0x000fe20008410000 */
[----:B------:R-:W-:Y:S01]  /*12330*/  FMUL.FTZ R21, R116, UR4 ;  /* 0x0000000474157c20 */ /* 0x000fe20008410000 */
[----:B------:R-:W3:Y:S01]  /*12340*/  MUFU.TANH R140, R140 ;  /* 0x0000008c008c7308 */ /* 0x000ee20000002400 */
[----:B------:R4:W-:Y:S01]  /*12350*/  STL [R1+0xa4], R2 ;  /* 0x0000a40201007387 */ /* 0x0009e20000100800 */
[----:B01----:R-:W-:Y:S01]  /*12360*/  FMNMX.FTZ R14, R157, R152, !PT ;  /* 0x000000989d0e7209 */ /* 0x003fe20007810000 */
[----:B------:R-:W-:Y:S01]  /*12370*/  FMUL.FTZ R112, R117, UR4 ;  /* 0x0000000475707c20 */ /* 0x000fe20008410000 */
[----:B------:R-:W-:Y:S01]  /*12380*/  FMUL.FTZ R104, R104, UR4 ;  /* 0x0000000468687c20 */ /* 0x000fe20008410000 */
[----:B------:R-:W-:Y:S01]  /*12390*/  FMUL.FTZ R105, R105, UR4 ;  /* 0x0000000469697c20 */ /* 0x000fe20008410000 */
[----:B------:R-:W-:Y:S01]  /*123a0*/  FMUL.FTZ R108, R108, UR4 ;  /* 0x000000046c6c7c20 */ /* 0x000fe20008410000 */
[----:B------:R-:W-:Y:S01]  /*123b0*/  FMUL.FTZ R109, R109, UR4 ;  /* 0x000000046d6d7c20 */ /* 0x000fe20008410000 */
[----:B------:R-:W-:Y:S01]  /*123c0*/  MUFU.TANH R137, R137 ;  /* 0x0000008900897308 */ /* 0x000fe20000002400 */
[----:B--2---:R-:W-:Y:S01]  /*123d0*/  FMNMX.FTZ R14, R156, R14, !PT ;  /* 0x0000000e9c0e7209 */ /* 0x004fe20007810000 */
[----:B------:R-:W-:Y:S01]  /*123e0*/  FMUL.FTZ R96, R96, UR4 ;  /* 0x0000000460607c20 */ /* 0x000fe20008410000 */
[----:B------:R-:W-:Y:S01]  /*123f0*/  FMUL.FTZ R97, R97, UR4 ;  /* 0x0000000461617c20 */ /* 0x000fe20008410000 */
[----:B------:R-:W-:Y:S01]  /*12400*/  FMUL.FTZ R100, R100, UR4 ;  /* 0x0000000464647c20 */ /* 0x000fe20008410000 */
[----:B------:R-:W-:Y:S01]  /*12410*/  FMUL.FTZ R101, R101, UR4 ;  /* 0x0000000465657c20 */ /* 0x000fe20008410000 */
[----:B------:R-:W-:Y:S01]  /*12420*/  FMUL.FTZ R88, R88, UR4 ;  /* 0x0000000458587c20 */ /* 0x000fe20008410000 */
[----:B------:R-:W-:Y:S01]  /*12430*/  FMUL.FTZ R89, R89, UR4 ;  /* 0x0000000459597c20 */ /* 0x000fe20008410000 */
[----:B----4-:R0:W1:Y:S01]  /*12440*/  MUFU.TANH R2, R138 ;  /* 0x0000008a00027308 */ /* 0x0100620000002400 */
[----:B---3--:R-:W-:Y:S01]  /*12450*/  FMNMX.FTZ R14, R140, R14, !PT ;  /* 0x0000000e8c0e7209 */ /* 0x008fe20007810000 */
[----:B------:R-:W-:Y:S01]  /*12460*/  FMUL.FTZ R113, R92, UR4 ;  /* 0x000000045c717c20 */ /* 0x000fe20008410000 */
[----:B------:R-:W-:Y:S01]  /*12470*/  FMUL.FTZ R116, R93, UR4 ;  /* 0x000000045d747c20 */ /* 0x000fe20008410000 */
[----:B------:R-:W-:Y:S01]  /*12480*/  FMUL.FTZ R153, R81, UR4 ;  /* 0x0000000451997c20 */ /* 0x000fe20008410000 */
[----:B------:R-:W-:Y:S01]  /*12490*/  FMUL.FTZ R150, R84, UR4 ;  /* 0x0000000454967c20 */ /* 0x000fe20008410000 */
[----:B------:R-:W-:Y:S01]  /*124a0*/  FMUL.FTZ R149, R85, UR4 ;  /* 0x0000000455957c20 */ /* 0x000fe20008410000 */
[----:B------:R-:W-:Y:S01]  /*124b0*/  FMUL.FTZ R151, R72, UR4 ;  /* 0x0000000448977c20 */ /* 0x000fe20008410000 */
[----:B------:R-:W-:Y:S01]  /*124c0*/  MUFU.TANH R136, R136 ;  /* 0x0000008800887308 */ /* 0x000fe20000002400 */
[----:B0-----:R-:W-:Y:S01]  /*124d0*/  FMUL.FTZ R138, R141, UR4 ;  /* 0x000000048d8a7c20 */ /* 0x001fe20008410000 */
[----:B------:R-:W-:Y:S01]  /*124e0*/  FMUL.FTZ R141, R80, UR4 ;  /* 0x00000004508d7c20 */ /* 0x000fe20008410000 */
[----:B------:R-:W-:Y:S01]  /*124f0*/  FMUL.FTZ R148, R73, UR4 ;  /* 0x0000000449947c20 */ /* 0x000fe20008410000 */
[----:B------:R-:W-:Y:S01]  /*12500*/  FMUL.FTZ R154, R76, UR4 ;  /* 0x000000044c9a7c20 */ /* 0x000fe20008410000 */
[----:B------:R-:W-:Y:S01]  /*12510*/  FMUL.FTZ R155, R77, UR4 ;  /* 0x000000044d9b7c20 */ /* 0x000fe20008410000 */
[----:B------:R-:W-:Y:S01]  /*12520*/  FMUL.FTZ R115, R115, UR4 ;  /* 0x0000000473737c20 */ /* 0x000fe20008410000 */
[----:B------:R-:W-:Y:S01]  /*12530*/  FMUL.FTZ R126, R126, UR4 ;  /* 0x000000047e7e7c20 */ /* 0x000fe20008410000 */
[----:B------:R-:W0:Y:S01]  /*12540*/  MUFU.TANH R138, R138 ;  /* 0x0000008a008a7308 */ /* 0x000e220000002400 */
[----:B------:R-:W-:Y:S01]  /*12550*/  ULDC UR5, c[0x0][0x988] ;  /* 0x0002620000057ab9 */ /* 0x000fe20000000800 */
[----:B------:R-:W-:Y:S01]  /*12560*/  FMUL.FTZ R134, R134, UR4 ;  /* 0x0000000486867c20 */ /* 0x000fe20008410000 */
[----:B-1----:R1:W-:Y:S01]  /*12570*/  STL [R1+0x30], R2 ;  /* 0x0000300201007387 */ /* 0x0023e20000100800 */
[----:B------:R-:W-:Y:S01]  /*12580*/  FMUL.FTZ R135, R135, UR4 ;  /* 0x0000000487877c20 */ /* 0x000fe20008410000 */
[----:B------:R-:W-:Y:S01]  /*12590*/  FMUL.FTZ R114, R114, UR4 ;  /* 0x0000000472727c20 */ /* 0x000fe20008410000 */
[----:B------:R-:W-:Y:S01]  /*125a0*/  FMUL.FTZ R118, R118, UR4 ;  /* 0x0000000476767c20 */ /* 0x000fe20008410000 */
[----:B------:R-:W-:Y:S01]  /*125b0*/  FMUL.FTZ R122, R122, UR4 ;  /* 0x000000047a7a7c20 */ /* 0x000fe20008410000 */
[----:B------:R-:W2:Y:S01]  /*125c0*/  MUFU.TANH R129, R129 ;  /* 0x0000008100817308 */ /* 0x000ea20000002400 */
[----:B------:R-:W-:Y:S01]  /*125d0*/  FMUL.FTZ R127, R127, UR4 ;  /* 0x000000047f7f7c20 */ /* 0x000fe20008410000 */
[----:B------:R-:W-:Y:S01]  /*125e0*/  FMUL.FTZ R123, R123, UR4 ;  /* 0x000000047b7b7c20 */ /* 0x000fe20008410000 */
[----:B------:R-:W-:Y:S01]  /*125f0*/  FMUL.FTZ R139, R139, UR4 ;  /* 0x000000048b8b7c20 */ /* 0x000fe20008410000 */
[----:B------:R-:W-:Y:S01]  /*12600*/  FMUL.FTZ R142, R142, UR4 ;  /* 0x000000048e8e7c20 */ /* 0x000fe20008410000 */
[----:B------:R-:W-:Y:S01]  /*12610*/  FMUL.FTZ R143, R143, UR4 ;  /* 0x000000048f8f7c20 */ /* 0x000fe20008410000 */
[----:B------:R-:W-:Y:S01]  /*12620*/  FMUL.FTZ R130, R130, UR4 ;  /* 0x0000000482827c20 */ /* 0x000fe20008410000 */
[----:B------:R-:W-:Y:S01]  /*12630*/  FMUL.FTZ R131, R131, UR4 ;  /* 0x0000000483837c20 */ /* 0x000fe20008410000 */
[----:B------:R-:W3:Y:S01]  /*12640*/  MUFU.TANH R128, R128 ;  /* 0x0000008000807308 */ /* 0x000ee20000002400 */
[----:B0-----:R-:W-:-:S04]  /*12650*/  FMNMX.FTZ R14, R138, R14, !PT ;  /* 0x0000000e8a0e7209 */ /* 0x001fc80007810000 */
[----:B------:R-:W-:-:S03]  /*12660*/  FMNMX.FTZ R14, R137, R14, !PT ;  /* 0x0000000e890e7209 */ /* 0x000fc60007810000 */
[----:B------:R-:W0:Y:S01]  /*12670*/  MUFU.TANH R133, R133 ;  /* 0x0000008500857308 */ /* 0x000e220000002400 */
[----:B------:R-:W-:-:S04]  /*12680*/  FMNMX.FTZ R14, R136, R14, !PT ;  /* 0x0000000e880e7209 */ /* 0x000fc80007810000 */
[----:B--2---:R-:W-:-:S03]  /*12690*/  FMNMX.FTZ R14, R129, R14, !PT ;  /* 0x0000000e810e7209 */ /* 0x004fc60007810000 */
[----:B------:R-:W2:Y:S01]  /*126a0*/  MUFU.TANH R132, R132 ;  /* 0x0000008400847308 */ /* 0x000ea20000002400 */
[----:B---3--:R-:W-:-:S07]  /*126b0*/  FMNMX.FTZ R14, R128, R14, !PT ;  /* 0x0000000e800e7209 */ /* 0x008fce0007810000 */
[----:B------:R-:W3:Y:S01]  /*126c0*/  MUFU.TANH R121, R121 ;  /* 0x0000007900797308 */ /* 0x000ee20000002400 */
[----:B0-----:R-:W-:-:S07]  /*126d0*/  FMNMX.FTZ R14, R133, R14, !PT ;  /* 0x0000000e850e7209 */ /* 0x001fce0007810000 */
[----:B------:R-:W0:Y:S01]  /*126e0*/  MUFU.TANH R124, R124 ;  /* 0x0000007c007c7308 */ /* 0x000e220000002400 */
[----:B--2---:R-:W-:-:S07]  /*126f0*/  FMNMX.FTZ R14, R132, R14, !PT ;  /* 0x0000000e840e7209 */ /* 0x004fce0007810000 */
        /* <DEDUP_REMOVED lines=51> */
[----:B0-----:R-:W-:-:S05]  /*12a30*/  FMNMX.FTZ R14, R155, R14, !PT ;  /* 0x0000000e9b0e7209 */ /* 0x001fca0007810000 */
[----:B------:R-:W0:Y:S02]  /*12a40*/  SHFL.BFLY PT, R15, R14, 0x2, 0x1f ;  /* 0x0c401f000e0f7f89 */ /* 0x000e2400000e0000 */
[----:B------:R4:W-:Y:S08]  /*12a50*/  MUFU.TANH R3, R134 ;  /* 0x0000008600037308 */ /* 0x0009f00000002400 */
[----:B-1----:R1:W-:Y:S08]  /*12a60*/  MUFU.TANH R2, R135 ;  /* 0x0000008700027308 */ /* 0x0023f00000002400 */
[----:B------:R3:W-:Y:S01]  /*12a70*/  MUFU.TANH R85, R114 ;  /* 0x0000007200557308 */ /* 0x0007e20000002400 */
[----:B0-----:R-:W-:-:S07]  /*12a80*/  FMNMX.FTZ R14, R14, R15, !PT ;  /* 0x0000000f0e0e7209 */ /* 0x001fce0007810000 */
[----:B------:R0:W-:Y:S01]  /*12a90*/  MUFU.TANH R92, R118 ;  /* 0x00000076005c7308 */ /* 0x0001e20000002400 */
[----:B------:R-:W2:Y:S07]  /*12aa0*/  SHFL.BFLY PT, R15, R14, 0x1, 0x1f ;  /* 0x0c201f000e0f7f89 */ /* 0x000eae00000e0000 */
[----:B------:R0:W-:Y:S08]  /*12ab0*/  MUFU.TANH R81, R122 ;  /* 0x0000007a00517308 */ /* 0x0001f00000002400 */
[----:B------:R-:W0:Y:S08]  /*12ac0*/  MUFU.TANH R93, R127 ;  /* 0x0000007f005d7308 */ /* 0x000e300000002400 */
[----:B------:R-:W0:Y:S01]  /*12ad0*/  MUFU.TANH R84, R123 ;  /* 0x0000007b00547308 */ /* 0x000e220000002400 */
[----:B--2---:R-:W-:Y:S01]  /*12ae0*/  FMNMX.FTZ R14, R14, R15, !PT ;  /* 0x0000000f0e0e7209 */ /* 0x004fe20007810000 */
[----:B------:R-:W-:-:S04]  /*12af0*/  IMAD.U32 R15, RZ, RZ, UR5 ;  /* 0x00000005ff0f7e24 */ /* 0x000fc8000f8e00ff */
[CC--:B----4-:R-:W-:Y:S01]  /*12b00*/  FMUL.FTZ R134, R14.reuse, R15.reuse ;  /* 0x0000000f0e867220 */ /* 0x0d0fe20000410000 */
[----:B-1----:R-:W-:Y:S01]  /*12b10*/  FADD.FTZ R135, -R14, R152 ;  /* 0x000000980e877221 */ /* 0x002fe20000010100 */
[----:B------:R-:W-:Y:S02]  /*12b20*/  MUFU.TANH R8, R139 ;  /* 0x0000008b00087308 */ /* 0x000fe40000002400 */
[-CC-:B------:R-:W-:Y:S01]  /*12b30*/  FFMA.FTZ R117, R138, R15.reuse, -R134.reuse ;  /* 0x0000000f8a757223 */ /* 0x180fe20000010886 */
[-CC-:B------:R-:W-:Y:S01]  /*12b40*/  FFMA.FTZ R115, R140, R15.reuse, -R134.reuse ;  /* 0x0000000f8c737223 */ /* 0x180fe20000010886 */
[-C--:B------:R-:W-:Y:S01]  /*12b50*/  FFMA.FTZ R126, R132, R15.reuse, -R134 ;  /* 0x0000000f847e7223 */ /* 0x080fe20000010886 */
[----:B------:R-:W-:Y:S01]  /*12b60*/  IMAD.MOV.U32 R138, RZ, RZ, R125 ;  /* 0x000000ffff8a7224 */ /* 0x000fe200078e007d */
[----:B------:R-:W2:Y:S01]  /*12b70*/  LDL.LU R140, [R1+0x1c] ;  /* 0x00001c00018c7983 */ /* 0x000ea20000300800 */
[----:B---3--:R-:W-:Y:S02]  /*12b80*/  IMAD.MOV.U32 R132, RZ, RZ, R80 ;  /* 0x000000ffff847224 */ /* 0x008fe400078e0050 */
[-CC-:B------:R-:W-:Y:S01]  /*12b90*/  FFMA.FTZ R125, R121, R15.reuse, -R134.reuse ;  /* 0x0000000f797d7223 */ /* 0x180fe20000010886 */
[-CC-:B------:R-:W-:Y:S01]  /*12ba0*/  FFMA.FTZ R80, R105, R15.reuse, -R134.reuse ;  /* 0x0000000f69507223 */ /* 0x180fe20000010886 */
[----:B------:R-:W2:Y:S01]  /*12bb0*/  LDL.LU R121, [R1+0x30] ;  /* 0x0000300001797983 */ /* 0x000ea20000300800 */
[-C--:B------:R-:W-:Y:S01]  /*12bc0*/  FMUL.FTZ R135, R135, R15.reuse ;  /* 0x0000000f87877220 */ /* 0x080fe20000410000 */
[-CC-:B------:R-:W-:Y:S01]  /*12bd0*/  FFMA.FTZ R114, R157, R15.reuse, -R134.reuse ;  /* 0x0000000f9d727223 */ /* 0x180fe20000010886 */
[-CC-:B0-----:R-:W-:Y:S01]  /*12be0*/  FFMA.FTZ R118, R156, R15.reuse, -R134.reuse ;  /* 0x0000000f9c767223 */ /* 0x181fe20000010886 */
[----:B------:R-:W3:Y:S01]  /*12bf0*/  LDL.LU R105, [R1+0x20] ;  /* 0x0000200001697983 */ /* 0x000ee20000300800 */
[-CC-:B------:R-:W-:Y:S01]  /*12c00*/  FFMA.FTZ R122, R20, R15.reuse, -R134.reuse ;  /* 0x0000000f147a7223 */ /* 0x180fe20000010886 */
[-CC-:B------:R-:W-:Y:S01]  /*12c10*/  FFMA.FTZ R73, R104, R15.reuse, -R134.reuse ;  /* 0x0000000f68497223 */ /* 0x180fe20000010886 */
[----:B------:R-:W-:Y:S08]  /*12c20*/  MUFU.EX2 R20, R135 ;  /* 0x0000008700147308 */ /* 0x000ff00000000800 */
[----:B------:R0:W3:Y:S01]  /*12c30*/  MUFU.EX2 R104, R114 ;  /* 0x0000007200687308 */ /* 0x0000e20000000800 */
[----:B------:R-:W-:-:S07]  /*12c40*/  FFMA.FTZ R72, R97, R15, -R134 ;  /* 0x0000000f61487223 */ /* 0x000fce0000010886 */
[----:B------:R-:W1:Y:S01]  /*12c50*/  MUFU.EX2 R118, R118 ;  /* 0x0000007600767308 */ /* 0x000e620000000800 */
[----:B0-----:R-:W-:Y:S01]  /*12c60*/  FMUL.FTZ R114, R106, UR4 ;  /* 0x000000046a727c20 */ /* 0x001fe20008410000 */
[----:B------:R-:W-:-:S06]  /*12c70*/  FFMA.FTZ R123, R120, R15, -R134 ;  /* 0x0000000f787b7223 */ /* 0x000fcc0000010886 */
[----:B------:R-:W0:Y:S01]  /*12c80*/  MUFU.EX2 R106, R115 ;  /* 0x00000073006a7308 */ /* 0x000e220000000800 */
[----:B------:R-:W-:Y:S02]  /*12c90*/  IMAD.MOV.U32 R120, RZ, RZ, R93 ;  /* 0x000000ffff787224 */ /* 0x000fe400078e005d */
[----:B------:R-:W-:-:S05]  /*12ca0*/  FFMA.FTZ R93, R96, R15, -R134 ;  /* 0x0000000f605d7223 */ /* 0x000fca0000010886 */
[----:B------:R-:W4:Y:S08]  /*12cb0*/  MUFU.EX2 R97, R117 ;  /* 0x0000007500617308 */ /* 0x000f300000000800 */
[----:B------:R-:W2:Y:S08]  /*12cc0*/  MUFU.TANH R7, R142 ;  /* 0x0000008e00077308 */ /* 0x000eb00000002400 */
[----:B------:R-:W2:Y:S08]  /*12cd0*/  MUFU.TANH R6, R143 ;  /* 0x0000008f00067308 */ /* 0x000eb00000002400 */
[----:B------:R-:W2:Y:S08]  /*12ce0*/  MUFU.TANH R5, R130 ;  /* 0x0000008200057308 */ /* 0x000eb00000002400 */
[----:B------:R1:W2:Y:S01]  /*12cf0*/  MUFU.TANH R4, R131 ;  /* 0x0000008300047308 */ /* 0x0002a20000002400 */
[----:B------:R-:W-:Y:S01]  /*12d00*/  FFMA.FTZ R127, R133, R15, -R134 ;  /* 0x0000000f857f7223 */ /* 0x000fe20000010886 */
[----:B------:R-:W-:-:S02]  /*12d10*/  IMAD.MOV.U32 R133, RZ, RZ, R81 ;  /* 0x000000ffff857224 */ /* 0x000fc400078e0051 */
[-C--:B-1----:R-:W-:Y:S01]  /*12d20*/  FFMA.FTZ R131, R137, R15.reuse, -R134 ;  /* 0x0000000f89837223 */ /* 0x082fe20000010886 */
[----:B------:R-:W-:Y:S02]  /*12d30*/  IMAD.MOV.U32 R137, RZ, RZ, R84 ;  /* 0x000000ffff897224 */ /* 0x000fe400078e0054 */
[-CC-:B------:R-:W-:Y:S01]  /*12d40*/  FFMA.FTZ R84, R89, R15.reuse, -R134.reuse ;  /* 0x0000000f59547223 */ /* 0x180fe20000010886 */
[-CC-:B------:R-:W-:Y:S01]  /*12d50*/  FFMA.FTZ R89, R113, R15.reuse, -R134.reuse ;  /* 0x0000000f71597223 */ /* 0x180fe20000010886 */
[----:B------:R-:W-:Y:S01]  /*12d60*/  FMUL.FTZ R113, R119, UR4 ;  /* 0x0000000477717c20 */ /* 0x000fe20008410000 */
[----:B------:R-:W-:Y:S01]  /*12d70*/  FMUL.FTZ R119, R99, UR4 ;  /* 0x0000000463777c20 */ /* 0x000fe20008410000 */
[----:B------:R-:W-:Y:S02]  /*12d80*/  IMAD.MOV.U32 R99, RZ, RZ, R137 ;  /* 0x000000ffff637224 */ /* 0x000fe400078e0089 */
[----:B------:R-:W-:Y:S01]  /*12d90*/  FFMA.FTZ R81, R112, R15, -R134 ;  /* 0x0000000f70517223 */ /* 0x000fe20000010886 */
[----:B------:R-:W-:-:S02]  /*12da0*/  IMAD.MOV.U32 R112, RZ, RZ, R92 ;  /* 0x000000ffff707224 */ /* 0x000fc400078e005c */
[-C--:B------:R-:W-:Y:S01]  /*12db0*/  FFMA.FTZ R92, R100, R15.reuse, -R134 ;  /* 0x0000000f645c7223 */ /* 0x080fe20000010886 */
[----:B------:R-:W-:Y:S02]  /*12dc0*/  IMAD.MOV.U32 R100, RZ, RZ, R132 ;  /* 0x000000ffff647224 */ /* 0x000fe400078e0084 */
[-CC-:B------:R-:W-:Y:S01]  /*12dd0*/  FFMA.FTZ R76, R21, R15.reuse, -R134.reuse ;  /* 0x0000000f154c7223 */ /* 0x180fe20000010886 */
[-CC-:B------:R-:W-:Y:S01]  /*12de0*/  FFMA.FTZ R130, R136, R15.reuse, -R134.reuse ;  /* 0x0000000f88827223 */ /* 0x180fe20000010886 */
[----:B------:R-:W-:Y:S01]  /*12df0*/  FFMA.FTZ R21, R101, R15, -R134 ;  /* 0x0000000f65157223 */ /* 0x000fe20000010886 */
[----:B------:R-:W-:Y:S02]  /*12e00*/  IMAD.MOV.U32 R136, RZ, RZ, R85 ;  /* 0x000000ffff887224 */ /* 0x000fe400078e0055 */
[----:B------:R-:W-:Y:S02]  /*12e10*/  IMAD.MOV.U32 R101, RZ, RZ, R120 ;  /* 0x000000ffff657224 */ /* 0x000fe400078e0078 */
[----:B------:R-:W-:Y:S01]  /*12e20*/  FMUL.FTZ R137, R102, UR4 ;  /* 0x0000000466897c20 */ /* 0x000fe20008410000 */
[----:B------:R-:W1:Y:S01]  /*12e30*/  MUFU.TANH R113, R113 ;  /* 0x0000007100717308 */ /* 0x000e620000002400 */
[----:B------:R-:W-:-:S02]  /*12e40*/  IMAD.MOV.U32 R102, RZ, RZ, R136 ;  /* 0x000000ffff667224 */ /* 0x000fc400078e0088 */
[-C--:B------:R-:W-:Y:S01]  /*12e50*/  FFMA.FTZ R85, R108, R15.reuse, -R134 ;  /* 0x0000000f6c557223 */ /* 0x080fe20000010886 */
[----:B------:R-:W-:Y:S01]  /*12e60*/  FMUL.FTZ R115, R107, UR4 ;  /* 0x000000046b737c20 */ /* 0x000fe20008410000 */
[----:B------:R-:W-:Y:S01]  /*12e70*/  FMUL.FTZ R108, R103, UR4 ;  /* 0x00000004676c7c20 */ /* 0x000fe20008410000 */
[----:B------:R-:W-:Y:S02]  /*12e80*/  IMAD.MOV.U32 R103, RZ, RZ, R138 ;  /* 0x000000ffff677224 */ /* 0x000fe400078e008a */
[----:B------:R-:W-:Y:S01]  /*12e90*/  FFMA.FTZ R139, R116, R15, -R134 ;  /* 0x0000000f748b7223 */ /* 0x000fe20000010886 */
[----:B------:R-:W1:Y:S01]  /*12ea0*/  MUFU.TANH R114, R114 ;  /* 0x0000007200727308 */ /* 0x000e620000002400 */
[----:B------:R-:W-:Y:S01]  /*12eb0*/  FMUL.FTZ R116, R110, UR4 ;  /* 0x000000046e747c20 */ /* 0x000fe20008410000 */
[----:B------:R-:W-:-:S06]  /*12ec0*/  FMUL.FTZ R117, R111, UR4 ;  /* 0x000000046f757c20 */ /* 0x000fcc0008410000 */
[----:B------:R-:W1:Y:S08]  /*12ed0*/  MUFU.TANH R115, R115 ;  /* 0x0000007300737308 */ /* 0x000e700000002400 */
[----:B------:R-:W1:Y:S08]  /*12ee0*/  MUFU.TANH R116, R116 ;  /* 0x0000007400747308 */ /* 0x000e700000002400 */
[----:B------:R-:W1:Y:S01]  /*12ef0*/  MUFU.TANH R117, R117 ;  /* 0x0000007500757308 */ /* 0x000e620000002400 */
[----:B------:R-:W-:Y:S01]  /*12f00*/  FFMA.FTZ R77, R109, R15, -R134 ;  /* 0x0000000f6d4d7223 */ /* 0x000fe20000010886 */
[----:B------:R-:W-:-:S06]  /*12f10*/  FMUL.FTZ R109, R90, UR4 ;  /* 0x000000045a6d7c20 */ /* 0x000fcc0008410000 */
[----:B------:R-:W-:Y:S01]  /*12f20*/  MUFU.TANH R119, R119 ;  /* 0x0000007700777308 */ /* 0x000fe20000002400 */
[----:B------:R-:W-:-:S07]  /*12f30*/  FMUL.FTZ R110, R91, UR4 ;  /* 0x000000045b6e7c20 */ /* 0x000fce0008410000 */
[----:B------:R-:W-:Y:S01]  /*12f40*/  MUFU.TANH R137, R137 ;  /* 0x0000008900897308 */ /* 0x000fe20000002400 */
[----:B------:R-:W-:-:S07]  /*12f50*/  FMUL.FTZ R111, R94, UR4 ;  /* 0x000000045e6f7c20 */ /* 0x000fce0008410000 */
[----:B------:R-:W-:Y:S01]  /*12f60*/  MUFU.TANH R108, R108 ;  /* 0x0000006c006c7308 */ /* 0x000fe20000002400 */
[----:B------:R-:W-:-:S07]  /*12f70*/  FMUL.FTZ R132, R95, UR4 ;  /* 0x000000045f847c20 */ /* 0x000fce0008410000 */
[----:B------:R-:W-:Y:S08]  /*12f80*/  MUFU.TANH R109, R109 ;  /* 0x0000006d006d7308 */ /* 0x000ff00000002400 */
[----:B------:R-:W-:Y:S01]  /*12f90*/  MUFU.TANH R110, R110 ;  /* 0x0000006e006e7308 */ /* 0x000fe20000002400 */
[-CC-:B------:R-:W-:Y:S01]  /*12fa0*/  FFMA.FTZ R129, R129, R15.reuse, -R134.reuse ;  /* 0x0000000f81817223 */ /* 0x180fe20000010886 */
[-CC-:B------:R-:W-:Y:S01]  /*12fb0*/  FFMA.FTZ R128, R128, R15.reuse, -R134.reuse ;  /* 0x0000000f80807223 */ /* 0x180fe20000010886 */
[----:B------:R-:W-:-:S05]  /*12fc0*/  FFMA.FTZ R124, R124, R15, -R134 ;  /* 0x0000000f7c7c7223 */ /* 0x000fca0000010886 */
[----:B------:R-:W-:Y:S01]  /*12fd0*/  MUFU.TANH R111, R111 ;  /* 0x0000006f006f7308 */ /* 0x000fe20000002400 */
[-CC-:B------:R-:W-:Y:S01]  /*12fe0*/  FFMA.FTZ R88, R88, R15.reuse, -R134.reuse ;  /* 0x0000000f58587223 */ /* 0x180fe20000010886 */
[-CC-:B------:R-:W-:Y:S01]  /*12ff0*/  FFMA.FTZ R141, R141, R15.reuse, -R134.reuse ;  /* 0x0000000f8d8d7223 */ /* 0x180fe20000010886 */
[-CC-:B------:R-:W-:Y:S01]  /*13000*/  FFMA.FTZ R142, R153, R15.reuse, -R134.reuse ;  /* 0x0000000f998e7223 */ /* 0x180fe20000010886 */
[-CC-:B------:R-:W-:Y:S01]  /*13010*/  FFMA.FTZ R143, R150, R15.reuse, -R134.reuse ;  /* 0x0000000f968f7223 */ /* 0x180fe20000010886 */
[-CC-:B------:R-:W-:Y:S01]  /*13020*/  FFMA.FTZ R149, R149, R15.reuse, -R134.reuse ;  /* 0x0000000f95957223 */ /* 0x180fe20000010886 */
[-CC-:B------:R-:W-:Y:S01]  /*13030*/  FFMA.FTZ R151, R151, R15.reuse, -R134.reuse ;  /* 0x0000000f97977223 */ /* 0x180fe20000010886 */
[-CC-:B------:R-:W-:Y:S01]  /*13040*/  FFMA.FTZ R152, R148, R15.reuse, -R134.reuse ;  /* 0x0000000f94987223 */ /* 0x180fe20000010886 */
[----:B------:R-:W-:Y:S01]  /*13050*/  MUFU.TANH R132, R132 ;  /* 0x0000008400847308 */ /* 0x000fe20000002400 */
[-CC-:B------:R-:W-:Y:S01]  /*13060*/  FFMA.FTZ R154, R154, R15.reuse, -R134.reuse ;  /* 0x0000000f9a9a7223 */ /* 0x180fe20000010886 */
[----:B------:R-:W-:Y:S01]  /*13070*/  FFMA.FTZ R155, R155, R15, -R134 ;  /* 0x0000000f9b9b7223 */ /* 0x000fe20000010886 */
[----:B------:R-:W-:Y:S01]  /*13080*/  FMUL.FTZ R134, R83, UR4 ;  /* 0x0000000453867c20 */ /* 0x000fe20008410000 */
[----:B------:R-:W-:Y:S01]  /*13090*/  FMUL.FTZ R135, R86, UR4 ;  /* 0x0000000456877c20 */ /* 0x000fe20008410000 */
[----:B---3--:R-:W-:-:S04]  /*130a0*/  FFMA.FTZ R96, R20, R105, R104 ;  /* 0x0000006914607223 */ /* 0x008fc80000010068 */
[----:B------:R-:W-:-:S04]  /*130b0*/  FADD.FTZ R96, R118, R96 ;  /* 0x0000006076607221 */ /* 0x000fc80000010000 */
[----:B0-----:R-:W-:-:S04]  /*130c0*/  FADD.FTZ R96, R106, R96 ;  /* 0x000000606a607221 */ /* 0x001fc80000010000 */
[----:B----4-:R-:W-:Y:S01]  /*130d0*/  FADD.FTZ R157, R97, R96 ;  /* 0x00000060619d7221 */ /* 0x010fe20000010000 */
[----:B--2---:R-:W-:-:S04]  /*130e0*/  FMNMX.FTZ R96, R121, R140, !PT ;  /* 0x0000008c79607209 */ /* 0x004fc80007810000 */
[----:B------:R-:W-:-:S04]  /*130f0*/  FMNMX.FTZ R96, R8, R96, !PT ;  /* 0x0000006008607209 */ /* 0x000fc80007810000 */
[----:B------:R-:W-:-:S04]  /*13100*/  FMNMX.FTZ R96, R7, R96, !PT ;  /* 0x0000006007607209 */ /* 0x000fc80007810000 */
[----:B------:R-:W-:-:S04]  /*13110*/  FMNMX.FTZ R96, R6, R96, !PT ;  /* 0x0000006006607209 */ /* 0x000fc80007810000 */
[----:B------:R-:W-:-:S04]  /*13120*/  FMNMX.FTZ R96, R5, R96, !PT ;  /* 0x0000006005607209 */ /* 0x000fc80007810000 */
[----:B------:R-:W-:Y:S02]  /*13130*/  FMNMX.FTZ R96, R4, R96, !PT ;  /* 0x0000006004607209 */ /* 0x000fe40007810000 */
[----:B------:R-:W-:Y:S02]  /*13140*/  F2FP.BF16.F32.PACK_AB R104, R118, R104 ;  /* 0x000000687668723e */ /* 0x000fe400000010ff */
[----:B------:R-:W-:Y:S01]  /*13150*/  FMNMX.FTZ R96, R3, R96, !PT ;  /* 0x0000006003607209 */ /* 0x000fe20007810000 */
[----:B------:R-:W-:Y:S01]  /*13160*/  FMUL.FTZ R118, R98, UR4 ;  /* 0x0000000462767c20 */ /* 0x000fe20008410000 */
[----:B------:R-:W-:Y:S02]  /*13170*/  IMAD.MOV.U32 R98, RZ, RZ, R133 ;  /* 0x000000ffff627224 */ /* 0x000fe400078e0085 */
        /* <DEDUP_REMOVED lines=8> */
[----:B------:R-:W0:Y:S03]  /*13200*/  MUFU.TANH R118, R118 ;  /* 0x0000007600767308 */ /* 0x000e260000002400 */
[----:B-1----:R-:W-:-:S04]  /*13210*/  FMNMX.FTZ R96, R113, R96, !PT ;  /* 0x0000006071607209 */ /* 0x002fc80007810000 */
[----:B------:R-:W-:-:S04]  /*13220*/  FMNMX.FTZ R96, R114, R96, !PT ;  /* 0x0000006072607209 */ /* 0x000fc80007810000 */
[----:B------:R-:W-:-:S04]  /*13230*/  FMNMX.FTZ R96, R115, R96, !PT ;  /* 0x0000006073607209 */ /* 0x000fc80007810000 */
[----:B------:R-:W-:-:S04]  /*13240*/  FMNMX.FTZ R96, R116, R96, !PT ;  /* 0x0000006074607209 */ /* 0x000fc80007810000 */
[----:B------:R-:W-:-:S04]  /*13250*/  FMNMX.FTZ R96, R117, R96, !PT ;  /* 0x0000006075607209 */ /* 0x000fc80007810000 */
[----:B0-----:R-:W-:-:S04]  /*13260*/  FMNMX.FTZ R96, R118, R96, !PT ;  /* 0x0000006076607209 */ /* 0x001fc80007810000 */
[----:B------:R-:W-:Y:S01]  /*13270*/  FMNMX.FTZ R96, R119, R96, !PT ;  /* 0x0000006077607209 */ /* 0x000fe20007810000 */
[----:B------:R-:W-:-:S03]  /*13280*/  FMUL.FTZ R133, R82, UR4 ;  /* 0x0000000452857c20 */ /* 0x000fc60008410000 */
[----:B------:R-:W-:-:S04]  /*13290*/  FMNMX.FTZ R96, R137, R96, !PT ;  /* 0x0000006089607209 */ /* 0x000fc80007810000 */
[----:B------:R-:W-:Y:S01]  /*132a0*/  FMNMX.FTZ R96, R108, R96, !PT ;  /* 0x000000606c607209 */ /* 0x000fe20007810000 */
[----:B------:R-:W0:Y:S03]  /*132b0*/  MUFU.TANH R133, R133 ;  /* 0x0000008500857308 */ /* 0x000e260000002400 */
[----:B------:R-:W-:Y:S01]  /*132c0*/  FMNMX.FTZ R96, R109, R96, !PT ;  /* 0x000000606d607209 */ /* 0x000fe20007810000 */
[----:B------:R-:W-:Y:S02]  /*132d0*/  IMAD.MOV.U32 R91, RZ, RZ, R140 ;  /* 0x000000ffff5b7224 */ /* 0x000fe400078e008c */
[----:B------:R-:W-:Y:S01]  /*132e0*/  FMUL.FTZ R140, R87, UR4 ;  /* 0x00000004578c7c20 */ /* 0x000fe20008410000 */
[----:B------:R-:W-:Y:S01]  /*132f0*/  FMNMX.FTZ R96, R110, R96, !PT ;  /* 0x000000606e607209 */ /* 0x000fe20007810000 */
[----:B------:R-:W1:Y:S01]  /*13300*/  MUFU.TANH R134, R134 ;  /* 0x0000008600867308 */ /* 0x000e620000002400 */
[----:B------:R-:W-:-:S02]  /*13310*/  FMUL.FTZ R148, R74, UR4 ;  /* 0x000000044a947c20 */ /* 0x000fc40008410000 */
[----:B------:R-:W-:-:S05]  /*13320*/  FMNMX.FTZ R96, R111, R96, !PT ;  /* 0x000000606f607209 */ /* 0x000fca0007810000 */
[----:B------:R-:W2:Y:S01]  /*13330*/  MUFU.TANH R135, R135 ;  /* 0x0000008700877308 */ /* 0x000ea20000002400 */
[----:B------:R-:W-:Y:S01]  /*13340*/  FMNMX.FTZ R96, R132, R96, !PT ;  /* 0x0000006084607209 */ /* 0x000fe20007810000 */
[----:B------:R-:W-:-:S06]  /*13350*/  FMUL.FTZ R150, R75, UR4 ;  /* 0x000000044b967c20 */ /* 0x000fcc0008410000 */
[----:B------:R-:W3:Y:S01]  /*13360*/  MUFU.TANH R140, R140 ;  /* 0x0000008c008c7308 */ /* 0x000ee20000002400 */
[----:B0-----:R-:W-:Y:S01]  /*13370*/  FMNMX.FTZ R96, R133, R96, !PT ;  /* 0x0000006085607209 */ /* 0x001fe20007810000 */
[----:B------:R-:W-:-:S06]  /*13380*/  FMUL.FTZ R153, R78, UR4 ;  /* 0x000000044e997c20 */ /* 0x000fcc0008410000 */
[----:B------:R-:W0:Y:S01]  /*13390*/  MUFU.TANH R148, R148 ;  /* 0x0000009400947308 */ /* 0x000e220000002400 */
[----:B-1----:R-:W-:Y:S01]  /*133a0*/  FMNMX.FTZ R96, R134, R96, !PT ;  /* 0x0000006086607209 */ /* 0x002fe20007810000 */
[----:B------:R-:W-:-:S06]  /*133b0*/  FMUL.FTZ R136, R79, UR4 ;  /* 0x000000044f887c20 */ /* 0x000fcc0008410000 */
[----:B------:R-:W1:Y:S01]  /*133c0*/  MUFU.TANH R150, R150 ;  /* 0x0000009600967308 */ /* 0x000e620000002400 */
[----:B--2---:R-:W-:-:S07]  /*133d0*/  FMNMX.FTZ R96, R135, R96, !PT ;  /* 0x0000006087607209 */ /* 0x004fce0007810000 */
[----:B------:R-:W2:Y:S01]  /*133e0*/  MUFU.TANH R153, R153 ;  /* 0x0000009900997308 */ /* 0x000ea20000002400 */
[----:B---3--:R-:W-:-:S07]  /*133f0*/  FMNMX.FTZ R96, R140, R96, !PT ;  /* 0x000000608c607209 */ /* 0x008fce0007810000 */
[----:B------:R-:W3:Y:S01]  /*13400*/  MUFU.TANH R136, R136 ;  /* 0x0000008800887308 */ /* 0x000ee20000002400 */
[----:B0-----:R-:W-:-:S04]  /*13410*/  FMNMX.FTZ R96, R148, R96, !PT ;  /* 0x0000006094607209 */ /* 0x001fc80007810000 */
[----:B-1----:R-:W-:-:S04]  /*13420*/  FMNMX.FTZ R96, R150, R96, !PT ;  /* 0x0000006096607209 */ /* 0x002fc80007810000 */
[----:B--2---:R-:W-:-:S04]  /*13430*/  FMNMX.FTZ R74, R153, R96, !PT ;  /* 0x00000060994a7209 */ /* 0x004fc80007810000 */
[----:B---3--:R-:W-:-:S05]  /*13440*/  FMNMX.FTZ R74, R136, R74, !PT ;  /* 0x0000004a884a7209 */ /* 0x008fca0007810000 */
[----:B------:R-:W0:Y:S02]  /*13450*/  SHFL.BFLY PT, R75, R74, 0x2, 0x1f ;  /* 0x0c401f004a4b7f89 */ /* 0x000e2400000e0000 */
[----:B0-----:R-:W-:-:S05]  /*13460*/  FMNMX.FTZ R74, R74, R75, !PT ;  /* 0x0000004b4a4a7209 */ /* 0x001fca0007810000 */
[----:B------:R-:W0:Y:S01]  /*13470*/  SHFL.BFLY PT, R75, R74, 0x1, 0x1f ;  /* 0x0c201f004a4b7f89 */ /* 0x000e2200000e0000 */
[----:B------:R-:W-:Y:S02]  /*13480*/  F2FP.BF16.F32.PACK_AB R106, R97, R106 ;  /* 0x0000006a616a723e */ /* 0x000fe400000010ff */
[----:B0-----:R-:W-:-:S05]  /*13490*/  FMNMX.FTZ R74, R74, R75, !PT ;  /* 0x0000004b4a4a7209 */ /* 0x001fca0007810000 */
[----:B------:R-:W-:-:S04]  /*134a0*/  FMUL.FTZ R138, R74, R15 ;  /* 0x0000000f4a8a7220 */ /* 0x000fc80000410000 */
[-CC-:B------:R-:W-:Y:S01]  /*134b0*/  FFMA.FTZ R107, R8, R15.reuse, -R138.reuse ;  /* 0x0000000f086b7223 */ /* 0x180fe2000001088a */
[-CC-:B------:R-:W-:Y:S01]  /*134c0*/  FFMA.FTZ R105, R121, R15.reuse, -R138.reuse ;  /* 0x0000000f79697223 */ /* 0x180fe2000001088a */
[----:B------:R0:W5:Y:S01]  /*134d0*/  LDL.LU R8, [R1+0xbc] ;  /* 0x0000bc0001087983 */ /* 0x0001620000300800 */
[-CC-:B------:R-:W-:Y:S01]  /*134e0*/  FFMA.FTZ R120, R7, R15.reuse, -R138.reuse ;  /* 0x0000000f07787223 */ /* 0x180fe2000001088a */
[-CC-:B------:R-:W-:Y:S01]  /*134f0*/  FFMA.FTZ R121, R6, R15.reuse, -R138.reuse ;  /* 0x0000000f06797223 */ /* 0x180fe2000001088a */
[-CC-:B------:R-:W-:Y:S01]  /*13500*/  FFMA.FTZ R94, R5, R15.reuse, -R138.reuse ;  /* 0x0000000f055e7223 */ /* 0x180fe2000001088a */
[----:B------:R0:W5:Y:S01]  /*13510*/  LDL.LU R7, [R1+0xb8] ;  /* 0x0000b80001077983 */ /* 0x0001620000300800 */
[-CC-:B------:R-:W-:Y:S01]  /*13520*/  FFMA.FTZ R95, R4, R15.reuse, -R138.reuse ;  /* 0x0000000f045f7223 */ /* 0x180fe2000001088a */
[-CC-:B------:R-:W-:Y:S02]  /*13530*/  FFMA.FTZ R96, R3, R15.reuse, -R138.reuse ;  /* 0x0000000f03607223 */ /* 0x180fe4000001088a */
[----:B------:R0:W5:Y:S01]  /*13540*/  LDL.LU R6, [R1+0xb4] ;  /* 0x0000b40001067983 */ /* 0x0001620000300800 */
[----:B------:R-:W-:-:S03]  /*13550*/  FFMA.FTZ R97, R2, R15, -R138 ;  /* 0x0000000f02617223 */ /* 0x000fc6000001088a */
[----:B------:R0:W5:Y:S01]  /*13560*/  LDL.LU R5, [R1+0xb0] ;  /* 0x0000b00001057983 */ /* 0x0001620000300800 */
[----:B------:R-:W-:-:S03]  /*13570*/  FFMA.FTZ R87, R132, R15, -R138 ;  /* 0x0000000f84577223 */ /* 0x000fc6000001088a */
[----:B------:R0:W5:Y:S04]  /*13580*/  LDL.LU R4, [R1+0xac] ;  /* 0x0000ac0001047983 */ /* 0x0001680000300800 */
[----:B------:R0:W5:Y:S04]  /*13590*/  LDL.LU R3, [R1+0xa8] ;  /* 0x0000a80001037983 */ /* 0x0001680000300800 */
[----:B------:R0:W5:Y:S04]  /*135a0*/  LDL.LU R2, [R1+0xa4] ;  /* 0x0000a40001027983 */ /* 0x0001680000300800 */
[----:B------:R-:W2:Y:S01]  /*135b0*/  LDL R132, [R1+0x58] ;  /* 0x0000580001847983 */ /* 0x000ea20000100800 */
[----:B------:R-:W-:Y:S01]  /*135c0*/  FFMA.FTZ R90, R137, R15, -R138 ;  /* 0x0000000f895a7223 */ /* 0x000fe2000001088a */
[----:B------:R-:W-:-:S02]  /*135d0*/  IMAD.MOV.U32 R137, RZ, RZ, R91 ;  /* 0x000000ffff897224 */ /* 0x000fc400078e005b */
[----:B------:R-:W-:Y:S01]  /*135e0*/  FFMA.FTZ R91, R108, R15, -R138 ;  /* 0x0000000f6c5b7223 */ /* 0x000fe2000001088a */
[----:B-----5:R-:W-:-:S05]  /*135f0*/  VIADD R108, R18, 0x200 ;  /* 0x00000200126c7836 */ /* 0x020fca0000000000 */
[----:B------:R-:W-:-:S04]  /*13600*/  SHF.R.U32.HI R108, RZ, 0x4, R108 ;  /* 0x00000004ff6c7819 */ /* 0x000fc8000001166c */
[----:B------:R-:W-:-:S04]  /*13610*/  LOP3.LUT R108, R108, 0x3fff, RZ, 0xc0, !PT ;  /* 0x00003fff6c6c7812 */ /* 0x000fc800078ec0ff */
[----:B------:R-:W-:Y:S01]  /*13620*/  LOP3.LUT R108, R108, 0x2400000, RZ, 0xfc, !PT ;  /* 0x024000006c6c7812 */ /* 0x000fe200078efcff */
[----:B------:R-:W-:-:S04]  /*13630*/  FFMA.FTZ R83, R110, R15, -R138 ;  /* 0x0000000f6e537223 */ /* 0x000fc8000001088a */
[----:B------:R-:W-:-:S04]  /*13640*/  IMAD R108, R0, 0x6c0, R108 ;  /* 0x000006c0006c7824 */ /* 0x000fc800078e026c */
[----:B------:R-:W-:-:S05]  /*13650*/  VIADD R110, R108, 0x40 ;  /* 0x000000406c6e7836 */ /* 0x000fca0000000000 */
[----:B------:R-:W-:Y:S01]  /*13660*/  R2UR UR10, R110 ;  /* 0x000000006e0a72ca */ /* 0x000fe200000e0000 */
        /* <DEDUP_REMOVED lines=8> */
[C---:B------:R-:W-:Y:S02]  /*136f0*/  VIADD R110, R108.reuse, 0x180 ;  /* 0x000001806c6e7836 */ /* 0x040fe40000000000 */
[----:B------:R-:W-:Y:S01]  /*13700*/  FFMA.FTZ R82, R109, R15, -R138 ;  /* 0x0000000f6d527223 */ /* 0x000fe2000001088a */
[----:B------:R-:W-:Y:S01]  /*13710*/  IMAD.MOV.U32 R109, RZ, RZ, -0x7fffffe0 ;  /* 0x80000020ff6d7424 */ /* 0x000fe200078e00ff */
[----:B------:R-:W-:Y:S02]  /*13720*/  R2UR UR6, R108 ;  /* 0x000000006c0672ca */ /* 0x000fe400000e0000 */
[----:B------:R-:W-:Y:S01]  /*13730*/  R2UR UR30, R110 ;  /* 0x000000006e1e72ca */ /* 0x000fe200000e0000 */
[C---:B------:R-:W-:Y:S02]  /*13740*/  VIADD R110, R108.reuse, 0x1c0 ;  /* 0x000001c06c6e7836 */ /* 0x040fe40000000000 */
[----:B------:R-:W-:Y:S01]  /*13750*/  VIADD R108, R108, 0x200 ;  /* 0x000002006c6c7836 */ /* 0x000fe20000000000 */
[----:B------:R-:W-:-:S02]  /*13760*/  R2UR UR7, R109 ;  /* 0x000000006d0772ca */ /* 0x000fc400000e0000 */
[----:B------:R-:W-:Y:S01]  /*13770*/  R2UR UR39, R109 ;  /* 0x000000006d2772ca */ /* 0x000fe200000e0000 */
[----:B------:R-:W-:Y:S01]  /*13780*/  IMAD.MOV.U32 R109, RZ, RZ, -0x3ffffff0 ;  /* 0xc0000010ff6d7424 */ /* 0x000fe200078e00ff */
[----:B------:R-:W-:-:S04]  /*13790*/  R2UR UR38, R108 ;  /* 0x000000006c2672ca */ /* 0x000fc800000e0000 */
[----:B------:R-:W-:Y:S01]  /*137a0*/  R2UR UR5, R109 ;  /* 0x000000006d0572ca */ /* 0x000fe200000e0000 */
[----:B------:R-:W-:Y:S01]  /*137b0*/  WARPGROUP.ARRIVE ;  /* 0x00000000000079c5 */ /* 0x000fe20000000000 */
[----:B------:R-:W-:Y:S01]  /*137c0*/  FFMA.FTZ R86, R111, R15, -R138 ;  /* 0x0000000f6f567223 */ /* 0x000fe2000001088a */
[----:B------:R-:W-:Y:S01]  /*137d0*/  IMAD.MOV.U32 R111, RZ, RZ, -0x7fffffe0 ;  /* 0x80000020ff6f7424 */ /* 0x000fe200078e00ff */
[----:B------:R-:W-:-:S04]  /*137e0*/  R2UR UR34, R110 ;  /* 0x000000006e2272ca */ /* 0x000fc800000e0000 */
[C---:B------:R-:W-:Y:S02]  /*137f0*/  R2UR UR11, R111.reuse ;  /* 0x000000006f0b72ca */ /* 0x040fe400000e0000 */
[C---:B------:R-:W-:Y:S02]  /*13800*/  R2UR UR15, R111.reuse ;  /* 0x000000006f0f72ca */ /* 0x040fe400000e0000 */
[C---:B------:R-:W-:Y:S02]  /*13810*/  R2UR UR19, R111.reuse ;  /* 0x000000006f1372ca */ /* 0x040fe400000e0000 */
[C---:B------:R-:W-:Y:S02]  /*13820*/  R2UR UR23, R111.reuse ;  /* 0x000000006f1772ca */ /* 0x040fe400000e0000 */
[C---:B------:R-:W-:Y:S02]  /*13830*/  R2UR UR27, R111.reuse ;  /* 0x000000006f1b72ca */ /* 0x040fe400000e0000 */
[----:B------:R-:W-:-:S02]  /*13840*/  R2UR UR31, R111 ;  /* 0x000000006f1f72ca */ /* 0x000fc400000e0000 */
[----:B------:R-:W-:Y:S01]  /*13850*/  R2UR UR35, R111 ;  /* 0x000000006f2372ca */ /* 0x000fe200000e0000 */
[----:B------:R-:W-:-:S05]  /*13860*/  IMAD.MOV.U32 R111, RZ, RZ, -0x3ffffff0 ;  /* 0xc0000010ff6f7424 */ /* 0x000fca00078e00ff */
[----:B------:R-:W-:Y:S01]  /*13870*/  R2UR UR9, R111 ;  /* 0x000000006f0972ca */ /* 0x000fe200000e0000 */
[----:B------:R-:W-:Y:S01]  /*13880*/  IMAD.MOV.U32 R111, RZ, RZ, -0x3ffffff0 ;  /* 0xc0000010ff6f7424 */ /* 0x000fe200078e00ff */
[----:B--2---:R-:W-:-:S04]  /*13890*/  LOP3.LUT R108, R132, 0x10000, RZ, 0xfc, !PT ;  /* 0x00010000846c7812 */ /* 0x004fc800078efcff */
[----:B------:R-:W-:Y:S01]  /*138a0*/  R2UR UR13, R111 ;  /* 0x000000006f0d72ca */ /* 0x000fe200000e0000 */
[----:B------:R-:W2:Y:S01]  /*138b0*/  LDL.LU R132, [R1+0x28] ;  /* 0x0000280001847983 */ /* 0x000ea20000300800 */
[----:B------:R-:W-:-:S13]  /*138c0*/  R2UR UR4, R108 ;  /* 0x000000006c0472ca */ /* 0x000fda00000e0000 */
[----:B------:R-:W-:Y:S01]  /*138d0*/  HGMMA.64x96x16.F32.BF16 R24, gdesc[UR4].tnspB, R24, gsb0 ;  /* 0x41600000041879f0 */ /* 0x000fe20008001818 */
[----:B------:R-:W-:-:S05]  /*138e0*/  VIADD R110, R108, 0x180 ;  /* 0x000001806c6e7836 */ /* 0x000fca0000000000 */
[----:B------:R-:W-:Y:S01]  /*138f0*/  R2UR UR8, R110 ;  /* 0x000000006e0872ca */ /* 0x000fe200000e0000 */
[----:B------:R-:W-:Y:S01]  /*13900*/  VIADD R110, R108, 0x300 ;  /* 0x000003006c6e7836 */ /* 0x000fe20000000000 */
[----:B------:R-:W-:Y:S02]  /*13910*/  WARPGROUP.DEPBAR.LE gsb0, 0x0 ;  /* 0x00008000000079c5 */ /* 0x000fe40000010000 */
[----:B------:R-:W-:-:S09]  /*13920*/  WARPGROUP.ARRIVE ;  /* 0x00000000000079c5 */ /* 0x000fd20000000000 */
[----:B------:R-:W-:Y:S01]  /*13930*/  HGMMA.64x96x16.F32.BF16 R24, gdesc[UR8].tnspB, R24, gsb0 ;  /* 0x41600000081879f0 */ /* 0x000fe20008001818 */
[----:B------:R-:W-:Y:S01]  /*13940*/  R2UR UR12, R110 ;  /* 0x000000006e0c72ca */ /* 0x000fe200000e0000 */
[----:B------:R-:W-:Y:S02]  /*13950*/  VIADD R110, R108, 0x480 ;  /* 0x000004806c6e7836 */ /* 0x000fe40000000000 */
[----:B------:R-:W-:-:S03]  /*13960*/  IMAD.MOV.U32 R111, RZ, RZ, -0x3ffffff0 ;  /* 0xc0000010ff6f7424 */ /* 0x000fc600078e00ff */
[----:B------:R-:W-:Y:S02]  /*13970*/  R2UR UR16, R110 ;  /* 0x000000006e1072ca */ /* 0x000fe400000e0000 */
[----:B------:R-:W-:Y:S01]  /*13980*/  R2UR UR17, R111 ;  /* 0x000000006f1172ca */ /* 0x000fe200000e0000 */
[----:B------:R-:W-:Y:S02]  /*13990*/  WARPGROUP.DEPBAR.LE gsb0, 0x0 ;  /* 0x00008000000079c5 */ /* 0x000fe40000010000 */
[----:B------:R-:W-:-:S06]  /*139a0*/  WARPGROUP.ARRIVE ;  /* 0x00000000000079c5 */ /* 0x000fcc0000000000 */
[----:B------:R-:W-:Y:S01]  /*139b0*/  HGMMA.64x96x16.F32.BF16 R24, gdesc[UR12].tnspB, R24, gsb0 ;  /* 0x416000000c1879f0 */ /* 0x000fe20008001818 */
        /* <DEDUP_REMOVED lines=28> */
[----:B------:R-:W-:-:S04]  /*13b80*/  FADD.FTZ R109, -R74, R137 ;  /* 0x000000894a6d7221 */ /* 0x000fc80000010100 */
[----:B------:R-:W-:Y:S01]  /*13b90*/  FMUL.FTZ R109, R109, R15 ;  /* 0x0000000f6d6d7220 */ /* 0x000fe20000410000 */
[----:B------:R-:W-:-:S03]  /*13ba0*/  VIADD R108, R108, 0xc00 ;  /* 0x00000c006c6c7836 */ /* 0x000fc60000000000 */
[----:B------:R1:W-:Y:S01]  /*13bb0*/  MUFU.EX2 R110, R109 ;  /* 0x0000006d006e7308 */ /* 0x0003e20000000800 */
[----:B------:R-:W-:Y:S02]  /*13bc0*/  WARPGROUP.DEPBAR.LE gsb0, 0x0 ;  /* 0x00008000000079c5 */ /* 0x000fe40000010000 */
[----:B------:R-:W-:-:S06]  /*13bd0*/  WARPGROUP.ARRIVE ;  /* 0x00000000000079c5 */ /* 0x000fcc0000000000 */
[----:B------:R-:W-:Y:S01]  /*13be0*/  HGMMA.64x96x16.F32.BF16 R24, gdesc[UR32].tnspB, R24, gsb0 ;  /* 0x41600000201879f0 */ /* 0x000fe20008001818 */
[----:B-1----:R-:W-:Y:S01]  /*13bf0*/  IMAD.MOV.U32 R109, RZ, RZ, -0x3ffffff0 ;  /* 0xc0000010ff6d7424 */ /* 0x002fe200078e00ff */
[----:B------:R-:W-:-:S04]  /*13c00*/  R2UR UR36, R108 ;  /* 0x000000006c2472ca */ /* 0x000fc800000e0000 */
[----:B------:R-:W-:Y:S01]  /*13c10*/  R2UR UR37, R109 ;  /* 0x000000006d2572ca */ /* 0x000fe200000e0000 */
[----:B------:R-:W1:Y:S01]  /*13c20*/  S2R R137, SR_TID.X ;  /* 0x0000000000897919 */ /* 0x000e620000002100 */
[----:B------:R-:W2:Y:S01]  /*13c30*/  MUFU.EX2 R105, R105 ;  /* 0x0000006900697308 */ /* 0x000ea20000000800 */
[----:B------:R-:W-:-:S07]  /*13c40*/  FFMA.FTZ R79, R133, R15, -R138 ;  /* 0x0000000f854f7223 */ /* 0x000fce000001088a */
[----:B------:R-:W3:Y:S01]  /*13c50*/  MUFU.EX2 R108, R107 ;  /* 0x0000006b006c7308 */ /* 0x000ee20000000800 */
[----:B------:R-:W-:Y:S02]  /*13c60*/  WARPGROUP.DEPBAR.LE gsb0, 0x0 ;  /* 0x00008000000079c5 */ /* 0x000fe40000010000 */
[----:B------:R-:W-:-:S06]  /*13c70*/  WARPGROUP.ARRIVE ;  /* 0x00000000000079c5 */ /* 0x000fcc0000000000 */
[----:B------:R-:W-:Y:S01]  /*13c80*/  HGMMA.64x96x16.F32.BF16 R24, gdesc[UR36].tnspB, R24, gsb0 ;  /* 0x41600000241879f0 */ /* 0x000fe20008001818 */
[----:B-1----:R-:W-:Y:S01]  /*13c90*/  SHF.R.U32.HI R133, RZ, 0x7, R137 ;  /* 0x00000007ff857819 */ /* 0x002fe20000011689 */
[----:B------:R-:W-:Y:S01]  /*13ca0*/  MUFU.EX2 R107, R120 ;  /* 0x00000078006b7308 */ /* 0x000fe20000000800 */
[----:B------:R-:W-:-:S03]  /*13cb0*/  ISETP.GE.U32.AND P2, PT, R137, 0x180, PT ;  /* 0x000001808900780c */ /* 0x000fc60003f46070 */
[----:B------:R-:W-:-:S04]  /*13cc0*/  VIADD R109, R133, 0x9 ;  /* 0x00000009856d7836 */ /* 0x000fc80000000000 */
[----:B------:R-:W1:Y:S01]  /*13cd0*/  MUFU.EX2 R131, R131 ;  /* 0x0000008300837308 */ /* 0x000e620000000800 */
[----:B------:R-:W-:Y:S01]  /*13ce0*/  SEL R109, R109, 0x9, !P2 ;  /* 0x000000096d6d7807 */ /* 0x000fe20005000000 */
[----:B--2---:R-:W-:-:S06]  /*13cf0*/  FFMA.FTZ R111, R110, R132, R105 ;  /* 0x000000846e6f7223 */ /* 0x004fcc0000010069 */
[----:B------:R-:W-:Y:S08]  /*13d00*/  MUFU.EX2 R121, R121 ;  /* 0x0000007900797308 */ /* 0x000ff00000000800 */
[----:B------:R-:W2:Y:S08]  /*13d10*/  MUFU.EX2 R130, R130 ;  /* 0x0000008200827308 */ /* 0x000eb00000000800 */
[----:B------:R-:W-:Y:S01]  /*13d20*/  MUFU.EX2 R120, R89 ;  /* 0x0000005900787308 */ /* 0x000fe20000000800 */
[----:B---3--:R-:W-:-:S07]  /*13d30*/  F2FP.BF16.F32.PACK_AB R105, R108, R105 ;  /* 0x000000696c69723e */ /* 0x008fce00000010ff */
[----:B------:R-:W-:Y:S08]  /*13d40*/  MUFU.EX2 R89, R94 ;  /* 0x0000005e00597308 */ /* 0x000ff00000000800 */
[----:B------:R-:W3:Y:S01]  /*13d50*/  MUFU.EX2 R129, R129 ;  /* 0x0000008100817308 */ /* 0x000ee20000000800 */
[----:B-1----:R-:W-:-:S07]  /*13d60*/  FADD.FTZ R157, R131, R157 ;  /* 0x0000009d839d7221 */ /* 0x002fce0000010000 */
[----:B------:R-:W-:Y:S01]  /*13d70*/  MUFU.EX2 R95, R95 ;  /* 0x0000005f005f7308 */ /* 0x000fe20000000800 */
[----:B------:R-:W-:-:S07]  /*13d80*/  FFMA.FTZ R98, R98, R15, -R138 ;  /* 0x0000000f62627223 */ /* 0x000fce000001088a */
[----:B------:R-:W1:Y:S01]  /*13d90*/  MUFU.EX2 R128, R128 ;  /* 0x0000008000807308 */ /* 0x000e620000000800 */
[----:B--2---:R-:W-:-:S07]  /*13da0*/  FADD.FTZ R157, R130, R157 ;  /* 0x0000009d829d7221 */ /* 0x004fce0000010000 */
[----:B------:R-:W2:Y:S01]  /*13db0*/  MUFU.EX2 R96, R96 ;  /* 0x0000006000607308 */ /* 0x000ea20000000800 */
[----:B------:R-:W-:-:S07]  /*13dc0*/  FFMA.FTZ R75, R134, R15, -R138 ;  /* 0x0000000f864b7223 */ /* 0x000fce000001088a */
[----:B------:R-:W4:Y:S01]  /*13dd0*/  MUFU.EX2 R127, R127 ;  /* 0x0000007f007f7308 */ /* 0x000f220000000800 */
[----:B---3--:R-:W-:-:S07]  /*13de0*/  FADD.FTZ R157, R129, R157 ;  /* 0x0000009d819d7221 */ /* 0x008fce0000010000 */
[----:B------:R-:W-:Y:S01]  /*13df0*/  MUFU.EX2 R97, R97 ;  /* 0x0000006100617308 */ /* 0x000fe20000000800 */
[----:B------:R-:W-:Y:S02]  /*13e00*/  WARPGROUP.DEPBAR.LE gsb0, 0x0 ;  /* 0x00008000000079c5 */ /* 0x000fe40000010000 */
[----:B------:R3:W-:Y:S06]  /*13e10*/  BAR.ARV R109, 0x100 ;  /* 0x0004006d0000751d */ /* 0x0007ec0000002000 */
[----:B---3--:R-:W-:Y:S01]  /*13e20*/  FADD.FTZ R109, R108, R111 ;  /* 0x0000006f6c6d7221 */ /* 0x008fe20000010000 */
[----:B------:R-:W-:-:S03]  /*13e30*/  @!P1 IMAD R108, R0, 0x8, R18 ;  /* 0x00000008006c9824 */ /* 0x000fc600078e0212 */
[----:B------:R-:W-:Y:S01]  /*13e40*/  FADD.FTZ R0, R107, R109 ;  /* 0x0000006d6b007221 */ /* 0x000fe20000010000 */
[C---:B------:R-:W-:Y:S01]  /*13e50*/  F2FP.BF16.F32.PACK_AB R107, R121.reuse, R107 ;  /* 0x0000006b796b723e */ /* 0x040fe200000010ff */
[----:B------:R-:W3:Y:S02]  /*13e60*/  MUFU.EX2 R126, R126 ;  /* 0x0000007e007e7308 */ /* 0x000ee40000000800 */
[----:B------:R-:W-:Y:S01]  /*13e70*/  FADD.FTZ R121, R121, R0 ;  /* 0x0000000079797221 */ /* 0x000fe20000010000 */
[----:B------:R-:W-:-:S05]  /*13e80*/  @!P1 IMAD R111, R146, 0x8, R18 ;  /* 0x00000008926f9824 */ /* 0x000fca00078e0212 */
[----:B------:R-:W-:Y:S01]  /*13e90*/  MUFU.EX2 R133, R81 ;  /* 0x0000005100857308 */ /* 0x000fe20000000800 */
[----:B------:R-:W-:Y:S01]  /*13ea0*/  FFMA.FTZ R99, R99, R15, -R138 ;  /* 0x0000000f63637223 */ /* 0x000fe2000001088a */
[----:B------:R-:W-:-:S06]  /*13eb0*/  @!P1 VIADD R111, R111, 0x31c40 ;  /* 0x00031c406f6f9836 */ /* 0x000fcc0000000000 */
[----:B------:R0:W-:Y:S01]  /*13ec0*/  MUFU.EX2 R134, R80 ;  /* 0x0000005000867308 */ /* 0x0001e20000000800 */
[----:B-1----:R-:W-:-:S07]  /*13ed0*/  FADD.FTZ R157, R128, R157 ;  /* 0x0000009d809d7221 */ /* 0x002fce0000010000 */
[----:B------:R-:W1:Y:S01]  /*13ee0*/  MUFU.EX2 R81, R98 ;  /* 0x0000006200517308 */ /* 0x000e620000000800 */
[----:B0-----:R-:W-:-:S07]  /*13ef0*/  FADD.FTZ R80, R89, R121 ;  /* 0x0000007959507221 */ /* 0x001fce0000010000 */
[----:B------:R-:W0:Y:S01]  /*13f00*/  MUFU.EX2 R125, R125 ;  /* 0x0000007d007d7308 */ /* 0x000e220000000800 */
[----:B------:R-:W-:Y:S01]  /*13f10*/  FADD.FTZ R80, R95, R80 ;  /* 0x000000505f507221 */ /* 0x000fe20000010000 */
[----:B------:R-:W-:Y:S01]  /*13f20*/  FFMA.FTZ R100, R100, R15, -R138 ;  /* 0x0000000f64647223 */ /* 0x000fe2000001088a */
[----:B------:R-:W-:-:S05]  /*13f30*/  @!P1 VIADD R108, R108, 0x31c60 ;  /* 0x00031c606c6c9836 */ /* 0x000fca0000000000 */
[----:B------:R-:W0:Y:S01]  /*13f40*/  MUFU.EX2 R124, R124 ;  /* 0x0000007c007c7308 */ /* 0x000e220000000800 */
[----:B--2---:R-:W-:Y:S01]  /*13f50*/  FADD.FTZ R80, R96, R80 ;  /* 0x0000005060507221 */ /* 0x004fe20000010000 */
[----:B----4-:R-:W-:Y:S01]  /*13f60*/  FADD.FTZ R157, R127, R157 ;  /* 0x0000009d7f9d7221 */ /* 0x010fe20000010000 */
[-CC-:B------:R-:W-:Y:S01]  /*13f70*/  FFMA.FTZ R101, R101, R15.reuse, -R138.reuse ;  /* 0x0000000f65657223 */ /* 0x180fe2000001088a */
[-CC-:B------:R-:W-:Y:S01]  /*13f80*/  FFMA.FTZ R102, R102, R15.reuse, -R138.reuse ;  /* 0x0000000f66667223 */ /* 0x180fe2000001088a */
[-CC-:B------:R-:W-:Y:S01]  /*13f90*/  FFMA.FTZ R103, R103, R15.reuse, -R138.reuse ;  /* 0x0000000f67677223 */ /* 0x180fe2000001088a */
[-CC-:B------:R-:W-:Y:S02]  /*13fa0*/  FFMA.FTZ R112, R112, R15.reuse, -R138.reuse ;  /* 0x0000000f70707223 */ /* 0x180fe4000001088a */
[----:B------:R-:W-:Y:S01]  /*13fb0*/  MUFU.EX2 R123, R123 ;  /* 0x0000007b007b7308 */ /* 0x000fe20000000800 */
[-CC-:B------:R-:W-:Y:S01]  /*13fc0*/  FFMA.FTZ R113, R113, R15.reuse, -R138.reuse ;  /* 0x0000000f71717223 */ /* 0x180fe2000001088a */
[-CC-:B------:R-:W-:Y:S01]  /*13fd0*/  FFMA.FTZ R114, R114, R15.reuse, -R138.reuse ;  /* 0x0000000f72727223 */ /* 0x180fe2000001088a */
[-CC-:B------:R-:W-:Y:S01]  /*13fe0*/  FFMA.FTZ R115, R115, R15.reuse, -R138.reuse ;  /* 0x0000000f73737223 */ /* 0x180fe2000001088a */
[-CC-:B------:R-:W-:Y:S01]  /*13ff0*/  FFMA.FTZ R116, R116, R15.reuse, -R138.reuse ;  /* 0x0000000f74747223 */ /* 0x180fe2000001088a */
[-CC-:B------:R-:W-:Y:S01]  /*14000*/  FFMA.FTZ R117, R117, R15.reuse, -R138.reuse ;  /* 0x0000000f75757223 */ /* 0x180fe2000001088a */
[-CC-:B------:R-:W-:Y:S01]  /*14010*/  FFMA.FTZ R118, R118, R15.reuse, -R138.reuse ;  /* 0x0000000f76767223 */ /* 0x180fe2000001088a */
[-CC-:B------:R-:W-:Y:S01]  /*14020*/  FFMA.FTZ R119, R119, R15.reuse, -R138.reuse ;  /* 0x0000000f77777223 */ /* 0x180fe2000001088a */
[----:B------:R-:W2:Y:S01]  /*14030*/  MUFU.EX2 R99, R99 ;  /* 0x0000006300637308 */ /* 0x000ea20000000800 */
[-CC-:B------:R-:W-:Y:S01]  /*14040*/  FFMA.FTZ R78, R135, R15.reuse, -R138.reuse ;  /* 0x0000000f874e7223 */ /* 0x180fe2000001088a */
[-CC-:B------:R-:W-:Y:S01]  /*14050*/  FFMA.FTZ R140, R140, R15.reuse, -R138.reuse ;  /* 0x0000000f8c8c7223 */ /* 0x180fe2000001088a */
[-CC-:B------:R-:W-:Y:S01]  /*14060*/  FFMA.FTZ R148, R148, R15.reuse, -R138.reuse ;  /* 0x0000000f94947223 */ /* 0x180fe2000001088a */
[-CC-:B------:R-:W-:Y:S01]  /*14070*/  FFMA.FTZ R150, R150, R15.reuse, -R138.reuse ;  /* 0x0000000f96967223 */ /* 0x180fe2000001088a */
[-CC-:B------:R-:W-:Y:S01]  /*14080*/  FFMA.FTZ R153, R153, R15.reuse, -R138.reuse ;  /* 0x0000000f99997223 */ /* 0x180fe2000001088a */
[----:B------:R-:W-:Y:S01]  /*14090*/  FFMA.FTZ R156, R136, R15, -R138 ;  /* 0x0000000f889c7223 */ /* 0x000fe2000001088a */
[----:B------:R-:W-:Y:S01]  /*140a0*/  @!P1 PRMT R111, RZ, 0x654, R111 ;  /* 0x00000654ff6f9816 */ /* 0x000fe2000000006f */
[----:B------:R4:W-:Y:S01]  /*140b0*/  MUFU.EX2 R138, R84 ;  /* 0x00000054008a7308 */ /* 0x0009e20000000800 */
[----:B---3--:R-:W-:Y:S01]  /*140c0*/  FADD.FTZ R157, R126, R157 ;  /* 0x0000009d7e9d7221 */ /* 0x008fe20000010000 */
[----:B------:R-:W-:Y:S01]  /*140d0*/  @!P1 PRMT R108, RZ, 0x654, R108 ;  /* 0x00000654ff6c9816 */ /* 0x000fe2000000006c */
[----:B------:R3:W-:Y:S01]  /*140e0*/  @!P1 SYNCS.ARRIVE.TRANS64.RED.A1T0 RZ, [R111+URZ], RZ ;  /* 0x000000ff6fff99a7 */ /* 0x0007e2000810043f */
[----:B------:R-:W-:-:S04]  /*140f0*/  F2FP.BF16.F32.PACK_AB R89, R95, R89 ;  /* 0x000000595f59723e */ /* 0x000fc800000010ff */
[----:B------:R-:W-:Y:S01]  /*14100*/  MUFU.EX2 R132, R122 ;  /* 0x0000007a00847308 */ /* 0x000fe20000000800 */
[----:B----4-:R-:W-:Y:S01]  /*14110*/  FADD.FTZ R84, R97, R80 ;  /* 0x0000005061547221 */ /* 0x010fe20000010000 */
[----:B------:R4:W-:Y:S06]  /*14120*/  @!P1 SYNCS.ARRIVE.TRANS64.RED.A1T0 RZ, [R108+URZ], RZ ;  /* 0x000000ff6cff99a7 */ /* 0x0009ec000810043f */
[----:B------:R-:W4:Y:S08]  /*14130*/  MUFU.EX2 R100, R100 ;  /* 0x0000006400647308 */ /* 0x000f300000000800 */
[----:B------:R1:W-:Y:S08]  /*14140*/  MUFU.EX2 R95, R82 ;  /* 0x00000052005f7308 */ /* 0x0003f00000000800 */
[----:B---3--:R-:W3:Y:S01]  /*14150*/  MUFU.EX2 R111, R76 ;  /* 0x0000004c006f7308 */ /* 0x008ee20000000800 */
[----:B-1----:R-:W-:Y:S01]  /*14160*/  FADD.FTZ R82, R81, R84 ;  /* 0x0000005451527221 */ /* 0x002fe20000010000 */
[----:B0-----:R-:W-:-:S06]  /*14170*/  FADD.FTZ R84, R125, R157 ;  /* 0x0000009d7d547221 */ /* 0x001fcc0000010000 */
[----:B------:R-:W0:Y:S01]  /*14180*/  MUFU.EX2 R101, R101 ;  /* 0x0000006500657308 */ /* 0x000e220000000800 */
[----:B------:R-:W-:Y:S01]  /*14190*/  FADD.FTZ R84, R124, R84 ;  /* 0x000000547c547221 */ /* 0x000fe20000010000 */
[----:B--2---:R-:W-:-:S06]  /*141a0*/  FADD.FTZ R82, R99, R82 ;  /* 0x0000005263527221 */ /* 0x004fcc0000010000 */
[----:B----4-:R-:W-:Y:S08]  /*141b0*/  MUFU.EX2 R108, R85 ;  /* 0x00000055006c7308 */ /* 0x010ff00000000800 */
[----:B------:R-:W1:Y:S01]  /*141c0*/  MUFU.EX2 R85, R102 ;  /* 0x0000006600557308 */ /* 0x000e620000000800 */
[----:B------:R-:W-:-:S07]  /*141d0*/  FADD.FTZ R82, R100, R82 ;  /* 0x0000005264527221 */ /* 0x000fce0000010000 */
[----:B------:R-:W2:Y:S08]  /*141e0*/  MUFU.EX2 R109, R73 ;  /* 0x00000049006d7308 */ /* 0x000eb00000000800 */
[----:B------:R4:W-:Y:S08]  /*141f0*/  MUFU.EX2 R98, R83 ;  /* 0x0000005300627308 */ /* 0x0009f00000000800 */
[----:B------:R-:W2:Y:S01]  /*14200*/  MUFU.EX2 R103, R103 ;  /* 0x0000006700677308 */ /* 0x000ea20000000800 */
[----:B----4-:R-:W-:-:S04]  /*14210*/  FADD.FTZ R83, R123, R84 ;  /* 0x000000547b537221 */ /* 0x010fc80000010000 */
[----:B------:R-:W-:-:S03]  /*14220*/  FADD.FTZ R83, R132, R83 ;  /* 0x0000005384537221 */ /* 0x000fc60000010000 */
[----:B------:R-:W4:Y:S01]  /*14230*/  MUFU.EX2 R112, R112 ;  /* 0x0000007000707308 */ /* 0x000f220000000800 */
[----:B---3--:R-:W-:Y:S01]  /*14240*/  FADD.FTZ R83, R111, R83 ;  /* 0x000000536f537221 */ /* 0x008fe20000010000 */
[----:B0-----:R-:W-:-:S06]  /*14250*/  FADD.FTZ R82, R101, R82 ;  /* 0x0000005265527221 */ /* 0x001fcc0000010000 */
[----:B------:R-:W0:Y:S01]  /*14260*/  MUFU.EX2 R113, R113 ;  /* 0x0000007100717308 */ /* 0x000e220000000800 */
[----:B------:R-:W-:Y:S01]  /*14270*/  FADD.FTZ R83, R133, R83 ;  /* 0x0000005385537221 */ /* 0x000fe20000010000 */
[----:B-1----:R-:W-:Y:S01]  /*14280*/  FADD.FTZ R82, R85, R82 ;  /* 0x0000005255527221 */ /* 0x002fe20000010000 */
[----:B------:R1:W-:Y:S05]  /*14290*/  STSM.16.M88.4 [R22+0x24300], R104 ;  /* 0x0243006816007844 */ /* 0x0003ea0000000200 */
[----:B------:R-:W-:Y:S01]  /*142a0*/  MUFU.EX2 R135, R77 ;  /* 0x0000004d00877308 */ /* 0x000fe20000000800 */
[----:B--2---:R-:W-:Y:S01]  /*142b0*/  FADD.FTZ R83, R109, R83 ;  /* 0x000000536d537221 */ /* 0x004fe20000010000 */
[----:B------:R-:W-:-:S06]  /*142c0*/  FADD.FTZ R82, R103, R82 ;  /* 0x0000005267527221 */ /* 0x000fcc0000010000 */
[----:B------:R-:W2:Y:S01]  /*142d0*/  MUFU.EX2 R114, R114 ;  /* 0x0000007200727308 */ /* 0x000ea20000000800 */
[----:B------:R-:W-:Y:S01]  /*142e0*/  FADD.FTZ R83, R134, R83 ;  /* 0x0000005386537221 */ /* 0x000fe20000010000 */
[----:B----4-:R-:W-:-:S06]  /*142f0*/  FADD.FTZ R82, R112, R82 ;  /* 0x0000005270527221 */ /* 0x010fcc0000010000 */
[----:B-1----:R-:W1:Y:S01]  /*14300*/  MUFU.EX2 R107, R93 ;  /* 0x0000005d006b7308 */ /* 0x002e620000000800 */
[----:B0-----:R-:W-:-:S07]  /*14310*/  FADD.FTZ R82, R113, R82 ;  /* 0x0000005271527221 */ /* 0x001fce0000010000 */
[----:B------:R-:W0:Y:S08]  /*14320*/  MUFU.EX2 R136, R72 ;  /* 0x0000004800887308 */ /* 0x000e300000000800 */
[----:B------:R3:W-:Y:S01]  /*14330*/  MUFU.EX2 R94, R91 ;  /* 0x0000005b005e7308 */ /* 0x0007e20000000800 */
[----:B--2---:R-:W-:-:S07]  /*14340*/  FADD.FTZ R84, R114, R82 ;  /* 0x0000005272547221 */ /* 0x004fce0000010000 */
[----:B------:R-:W2:Y:S01]  /*14350*/  MUFU.EX2 R106, R92 ;  /* 0x0000005c006a7308 */ /* 0x000ea20000000800 */
[----:B---3--:R-:W-:-:S07]  /*14360*/  F2FP.BF16.F32.PACK_AB R91, R97, R96 ;  /* 0x00000060615b723e */ /* 0x008fce00000010ff */
[----:B------:R3:W-:Y:S01]  /*14370*/  MUFU.EX2 R96, R86 ;  /* 0x0000005600607308 */ /* 0x0007e20000000800 */
[----:B------:R-:W-:Y:S02]  /*14380*/  F2FP.BF16.F32.PACK_AB R80, R126, R127 ;  /* 0x0000007f7e50723e */ /* 0x000fe400000010ff */
[----:B------:R-:W-:Y:S01]  /*14390*/  F2FP.BF16.F32.PACK_AB R81, R99, R81 ;  /* 0x000000516351723e */ /* 0x000fe200000010ff */
[----:B---3--:R-:W-:-:S04]  /*143a0*/  FADD.FTZ R86, R108, R83 ;  /* 0x000000536c567221 */ /* 0x008fc80000010000 */
[----:B------:R-:W-:Y:S01]  /*143b0*/  MUFU.EX2 R137, R21 ;  /* 0x0000001500897308 */ /* 0x000fe20000000800 */
[----:B------:R-:W-:Y:S01]  /*143c0*/  F2FP.BF16.F32.PACK_AB R82, R124, R125 ;  /* 0x0000007d7c52723e */ /* 0x000fe200000010ff */
[----:B------:R-:W-:Y:S01]  /*143d0*/  FADD.FTZ R86, R135, R86 ;  /* 0x0000005687567221 */ /* 0x000fe20000010000 */
[----:B------:R-:W-:-:S05]  /*143e0*/  F2FP.BF16.F32.PACK_AB R83, R101, R100 ;  /* 0x000000646553723e */ /* 0x000fca00000010ff */
[----:B------:R3:W-:Y:S01]  /*143f0*/  MUFU.EX2 R105, R88 ;  /* 0x0000005800697308 */ /* 0x0007e20000000800 */
[----:B-1----:R-:W-:-:S07]  /*14400*/  FADD.FTZ R86, R107, R86 ;  /* 0x000000566b567221 */ /* 0x002fce0000010000 */
[----:B------:R1:W-:Y:S01]  /*14410*/  MUFU.EX2 R0, R90 ;  /* 0x0000005a00007308 */ /* 0x0003e20000000800 */
[----:B---3--:R-:W-:-:S07]  /*14420*/  F2FP.BF16.F32.PACK_AB R88, R130, R131 ;  /* 0x000000838258723e */ /* 0x008fce00000010ff */
[----:B------:R-:W3:Y:S01]  /*14430*/  MUFU.EX2 R115, R115 ;  /* 0x0000007300737308 */ /* 0x000ee20000000800 */
[----:B-1----:R-:W-:-:S05]  /*14440*/  F2FP.BF16.F32.PACK_AB R90, R128, R129 ;  /* 0x00000081805a723e */ /* 0x002fca00000010ff */
[----:B------:R-:W-:Y:S02]  /*14450*/  STSM.16.M88.4 [R22+0x25b00], R88 ;  /* 0x025b005816007844 */ /* 0x000fe40000000200 */
[----:B------:R-:W1:Y:S02]  /*14460*/  MUFU.EX2 R116, R116 ;  /* 0x0000007400747308 */ /* 0x000e640000000800 */
[----:B------:R0:W-:Y:S06]  /*14470*/  STSM.16.M88.4 [R22+0x27300], R80 ;  /* 0x0273005016007844 */ /* 0x0001ec0000000200 */
[----:B------:R-:W4:Y:S01]  /*14480*/  MUFU.EX2 R117, R117 ;  /* 0x0000007500757308 */ /* 0x000f220000000800 */
[----:B0-----:R-:W-:-:S07]  /*14490*/  FADD.FTZ R80, R136, R86 ;  /* 0x0000005688507221 */ /* 0x001fce0000010000 */
[----:B------:R-:W0:Y:S01]  /*144a0*/  MUFU.EX2 R118, R118 ;  /* 0x0000007600767308 */ /* 0x000e220000000800 */
[----:B--2---:R-:W-:Y:S01]  /*144b0*/  FADD.FTZ R80, R106, R80 ;  /* 0x000000506a507221 */ /* 0x004fe20000010000 */
[----:B---3--:R-:W-:-:S03]  /*144c0*/  FADD.FTZ R84, R115, R84 ;  /* 0x0000005473547221 */ /* 0x008fc60000010000 */
[----:B------:R-:W-:-:S03]  /*144d0*/  FADD.FTZ R80, R137, R80 ;  /* 0x0000005089507221 */ /* 0x000fc60000010000 */
[----:B------:R-:W2:Y:S01]  /*144e0*/  MUFU.EX2 R122, R139 ;  /* 0x0000008b007a7308 */ /* 0x000ea20000000800 */
[----:B------:R-:W-:-:S07]  /*144f0*/  FADD.FTZ R83, R105, R80 ;  /* 0x0000005069537221 */ /* 0x000fce0000010000 */
[----:B------:R-:W3:Y:S01]  /*14500*/  MUFU.EX2 R119, R119 ;  /* 0x0000007700777308 */ /* 0x000ee20000000800 */
[----:B------:R-:W-:-:S07]  /*14510*/  FADD.FTZ R83, R138, R83 ;  /* 0x000000538a537221 */ /* 0x000fce0000010000 */
[----:B------:R-:W3:Y:S01]  /*14520*/  MUFU.EX2 R93, R141 ;  /* 0x0000008d005d7308 */ /* 0x000ee20000000800 */
[----:B------:R-:W-:-:S07]  /*14530*/  FADD.FTZ R83, R120, R83 ;  /* 0x0000005378537221 */ /* 0x000fce0000010000 */
[----:B------:R1:W-:Y:S08]  /*14540*/  MUFU.EX2 R97, R87 ;  /* 0x0000005700617308 */ /* 0x0003f00000000800 */
[----:B------:R-:W3:Y:S01]  /*14550*/  MUFU.EX2 R104, R142 ;  /* 0x0000008e00687308 */ /* 0x000ee20000000800 */
[----:B-1----:R-:W-:-:S04]  /*14560*/  FADD.FTZ R87, R116, R84 ;  /* 0x0000005474577221 */ /* 0x002fc80000010000 */
[----:B----4-:R-:W-:-:S03]  /*14570*/  FADD.FTZ R87, R117, R87 ;  /* 0x0000005775577221 */ /* 0x010fc60000010000 */
[----:B------:R-:W1:Y:S01]  /*14580*/  MUFU.EX2 R77, R143 ;  /* 0x0000008f004d7308 */ /* 0x000e620000000800 */
[----:B0-----:R-:W-:Y:S01]  /*14590*/  FADD.FTZ R81, R118, R87 ;  /* 0x0000005776517221 */ /* 0x001fe20000010000 */
[----:B--2---:R-:W-:-:S06]  /*145a0*/  FADD.FTZ R82, R122, R83 ;  /* 0x000000537a527221 */ /* 0x004fcc0000010000 */
[----:B------:R-:W0:Y:S01]  /*145b0*/  MUFU.EX2 R92, R149 ;  /* 0x00000095005c7308 */ /* 0x000e220000000800 */
[----:B---3--:R-:W-:Y:S01]  /*145c0*/  FADD.FTZ R81, R119, R81 ;  /* 0x0000005177517221 */ /* 0x008fe20000010000 */
[----:B------:R-:W-:Y:S01]  /*145d0*/  FADD.FTZ R101, R93, R82 ;  /* 0x000000525d657221 */ /* 0x000fe20000010000 */
[----:B------:R-:W-:Y:S02]  /*145e0*/  F2FP.BF16.F32.PACK_AB R84, R132, R123 ;  /* 0x0000007b8454723e */ /* 0x000fe400000010ff */
[----:B------:R-:W-:-:S03]  /*145f0*/  F2FP.BF16.F32.PACK_AB R85, R103, R85 ;  /* 0x000000556755723e */ /* 0x000fc600000010ff */
[----:B------:R-:W-:Y:S01]  /*14600*/  MUFU.EX2 R21, R151 ;  /* 0x0000009700157308 */ /* 0x000fe20000000800 */
[----:B------:R-:W-:Y:S02]  /*14610*/  F2FP.BF16.F32.PACK_AB R86, R133, R111 ;  /* 0x0000006f8556723e */ /* 0x000fe400000010ff */
[----:B------:R-:W-:Y:S01]  /*14620*/  F2FP.BF16.F32.PACK_AB R87, R113, R112 ;  /* 0x000000707157723e */ /* 0x000fe200000010ff */
[----:B------:R-:W-:Y:S01]  /*14630*/  FADD.FTZ R81, R0, R81 ;  /* 0x0000005100517221 */ /* 0x000fe20000010000 */
[----:B------:R-:W-:-:S03]  /*14640*/  F2FP.BF16.F32.PACK_AB R88, R134, R109 ;  /* 0x0000006d8658723e */ /* 0x000fc600000010ff */
[----:B------:R-:W2:Y:S01]  /*14650*/  MUFU.EX2 R72, R152 ;  /* 0x0000009800487308 */ /* 0x000ea20000000800 */
[----:B------:R-:W-:Y:S02]  /*14660*/  F2FP.BF16.F32.PACK_AB R89, R115, R114 ;  /* 0x000000727359723e */ /* 0x000fe400000010ff */
[----:B------:R-:W-:Y:S02]  /*14670*/  F2FP.BF16.F32.PACK_AB R90, R135, R108 ;  /* 0x0000006c875a723e */ /* 0x000fe400000010ff */
[----:B------:R-:W-:Y:S02]  /*14680*/  F2FP.BF16.F32.PACK_AB R91, R117, R116 ;  /* 0x00000074755b723e */ /* 0x000fe400000010ff */
[----:B------:R-:W-:Y:S01]  /*14690*/  F2FP.BF16.F32.PACK_AB R83, R94, R0 ;  /* 0x000000005e53723e */ /* 0x000fe200000010ff */
[----:B------:R-:W-:Y:S01]  /*146a0*/  FADD.FTZ R0, R104, R101 ;  /* 0x0000006568007221 */ /* 0x000fe20000010000 */
[----:B------:R-:W-:Y:S04]  /*146b0*/  STSM.16.M88.4 [R22+0x28b00], R84 ;  /* 0x028b005416007844 */ /* 0x000fe80000000200 */
[----:B------:R1:W-:Y:S01]  /*146c0*/  STSM.16.M88.4 [R22+0x2a300], R88 ;  /* 0x02a3005816007844 */ /* 0x0003e20000000200 */
[----:B------:R-:W-:-:S04]  /*146d0*/  FADD.FTZ R80, R94, R81 ;  /* 0x000000515e507221 */ /* 0x000fc80000010000 */
[----:B------:R-:W-:Y:S01]  /*146e0*/  FADD.FTZ R81, R95, R80 ;  /* 0x000000505f517221 */ /* 0x000fe20000010000 */
[----:B-1----:R-:W-:Y:S01]  /*146f0*/  FADD.FTZ R89, R77, R0 ;  /* 0x000000004d597221 */ /* 0x002fe20000010000 */
[----:B------:R-:W-:-:S03]  /*14700*/  F2FP.BF16.F32.PACK_AB R85, R98, R95 ;  /* 0x0000005f6255723e */ /* 0x000fc600000010ff */
[C---:B0-----:R-:W-:Y:S01]  /*14710*/  FADD.FTZ R0, R92.reuse, R89 ;  /* 0x000000595c007221 */ /* 0x041fe20000010000 */
[----:B------:R-:W-:Y:S02]  /*14720*/  F2FP.BF16.F32.PACK_AB R90, R92, R77 ;  /* 0x0000004d5c5a723e */ /* 0x000fe400000010ff */
[----:B--2---:R-:W-:Y:S01]  /*14730*/  F2FP.BF16.F32.PACK_AB R92, R72, R21 ;  /* 0x00000015485c723e */ /* 0x004fe200000010ff */
[----:B------:R-:W-:Y:S02]  /*14740*/  FADD.FTZ R95, R21, R0 ;  /* 0x00000000155f7221 */ /* 0x000fe40000010000 */
[----:B------:R-:W2:Y:S01]  /*14750*/  LDL.LU R21, [R1+0x24] ;  /* 0x0000240001157983 */ /* 0x000ea20000300800 */
[----:B------:R-:W0:Y:S01]  /*14760*/  MUFU.EX2 R79, R79 ;  /* 0x0000004f004f7308 */ /* 0x000e220000000800 */
[----:B------:R-:W-:-:S07]  /*14770*/  FADD.FTZ R81, R98, R81 ;  /* 0x0000005162517221 */ /* 0x000fce0000010000 */
[----:B------:R-:W1:Y:S01]  /*14780*/  MUFU.EX2 R75, R75 ;  /* 0x0000004b004b7308 */ /* 0x000e620000000800 */
[----:B------:R-:W-:-:S07]  /*14790*/  FADD.FTZ R100, R96, R81 ;  /* 0x0000005160647221 */ /* 0x000fce0000010000 */
[----:B------:R-:W3:Y:S01]  /*147a0*/  MUFU.EX2 R78, R78 ;  /* 0x0000004e004e7308 */ /* 0x000ee20000000800 */
[----:B------:R-:W-:-:S07]  /*147b0*/  FADD.FTZ R100, R97, R100 ;  /* 0x0000006461647221 */ /* 0x000fce0000010000 */
[----:B------:R-:W4:Y:S01]  /*147c0*/  MUFU.EX2 R140, R140 ;  /* 0x0000008c008c7308 */ /* 0x000f220000000800 */
[----:B0-----:R-:W-:-:S07]  /*147d0*/  FADD.FTZ R100, R79, R100 ;  /* 0x000000644f647221 */ /* 0x001fce0000010000 */
[----:B------:R-:W0:Y:S01]  /*147e0*/  MUFU.EX2 R148, R148 ;  /* 0x0000009400947308 */ /* 0x000e220000000800 */
[----:B-1----:R-:W-:-:S07]  /*147f0*/  FADD.FTZ R87, R75, R100 ;  /* 0x000000644b577221 */ /* 0x002fce0000010000 */
[----:B------:R-:W1:Y:S01]  /*14800*/  MUFU.EX2 R99, R150 ;  /* 0x0000009600637308 */ /* 0x000e620000000800 */
[----:B---3--:R-:W-:-:S07]  /*14810*/  FADD.FTZ R89, R78, R87 ;  /* 0x000000574e597221 */ /* 0x008fce0000010000 */
[----:B------:R-:W3:Y:S01]  /*14820*/  MUFU.EX2 R73, R154 ;  /* 0x0000009a00497308 */ /* 0x000ee20000000800 */
[----:B----4-:R-:W-:-:S07]  /*14830*/  FADD.FTZ R91, R140, R89 ;  /* 0x000000598c5b7221 */ /* 0x010fce0000010000 */
[----:B------:R-:W4:Y:S01]  /*14840*/  MUFU.EX2 R153, R153 ;  /* 0x0000009900997308 */ /* 0x000f220000000800 */
[----:B0-----:R-:W-:-:S07]  /*14850*/  FADD.FTZ R0, R148, R91 ;  /* 0x0000005b94007221 */ /* 0x001fce0000010000 */
[----:B------:R-:W0:Y:S08]  /*14860*/  MUFU.EX2 R76, R155 ;  /* 0x0000009b004c7308 */ /* 0x000e300000000800 */
[----:B------:R-:W0:Y:S01]  /*14870*/  MUFU.EX2 R156, R156 ;  /* 0x0000009c009c7308 */ /* 0x000e220000000800 */
[----:B------:R-:W-:Y:S01]  /*14880*/  FADD.FTZ R94, R72, R95 ;  /* 0x0000005f485e7221 */ /* 0x000fe20000010000 */
[----:B-1----:R-:W-:Y:S01]  /*14890*/  FADD.FTZ R0, R99, R0 ;  /* 0x0000000063007221 */ /* 0x002fe20000010000 */
[----:B------:R-:W-:-:S02]  /*148a0*/  F2FP.BF16.F32.PACK_AB R89, R75, R79 ;  /* 0x0000004f4b59723e */ /* 0x000fc400000010ff */
[----:B---3--:R-:W-:Y:S01]  /*148b0*/  FADD.FTZ R75, R73, R94 ;  /* 0x0000005e494b7221 */ /* 0x008fe20000010000 */
[----:B------:R-:W-:Y:S01]  /*148c0*/  F2FP.BF16.F32.PACK_AB R80, R136, R107 ;  /* 0x0000006b8850723e */ /* 0x000fe200000010ff */
[----:B----4-:R-:W-:Y:S01]  /*148d0*/  FADD.FTZ R0, R153, R0 ;  /* 0x0000000099007221 */ /* 0x010fe20000010000 */
[----:B------:R-:W-:Y:S02]  /*148e0*/  F2FP.BF16.F32.PACK_AB R81, R119, R118 ;  /* 0x000000767751723e */ /* 0x000fe400000010ff */
[----:B------:R-:W-:Y:S02]  /*148f0*/  F2FP.BF16.F32.PACK_AB R82, R137, R106 ;  /* 0x0000006a8952723e */ /* 0x000fe400000010ff */
[----:B------:R-:W-:Y:S02]  /*14900*/  F2FP.BF16.F32.PACK_AB R84, R138, R105 ;  /* 0x000000698a54723e */ /* 0x000fe400000010ff */
[----:B------:R-:W-:Y:S02]  /*14910*/  F2FP.BF16.F32.PACK_AB R86, R122, R120 ;  /* 0x000000787a56723e */ /* 0x000fe400000010ff */
[----:B------:R-:W-:Y:S01]  /*14920*/  F2FP.BF16.F32.PACK_AB R87, R97, R96 ;  /* 0x000000606157723e */ /* 0x000fe200000010ff */
[----:B0-----:R-:W-:Y:S01]  /*14930*/  FADD.FTZ R72, R76, R75 ;  /* 0x0000004b4c487221 */ /* 0x001fe20000010000 */
[----:B------:R-:W-:-:S02]  /*14940*/  F2FP.BF16.F32.PACK_AB R88, R104, R93 ;  /* 0x0000005d6858723e */ /* 0x000fc400000010ff */
[----:B------:R-:W-:Y:S01]  /*14950*/  F2FP.BF16.F32.PACK_AB R91, R140, R78 ;  /* 0x0000004e8c5b723e */ /* 0x000fe200000010ff */
[----:B------:R-:W-:Y:S01]  /*14960*/  FADD.FTZ R0, R156, R0 ;  /* 0x000000009c007221 */ /* 0x000fe20000010000 */
[----:B------:R-:W-:Y:S02]  /*14970*/  F2FP.BF16.F32.PACK_AB R93, R99, R148 ;  /* 0x00000094635d723e */ /* 0x000fe400000010ff */
[----:B------:R-:W-:Y:S02]  /*14980*/  F2FP.BF16.F32.PACK_AB R94, R76, R73 ;  /* 0x000000494c5e723e */ /* 0x000fe400000010ff */
[----:B------:R-:W-:Y:S01]  /*14990*/  F2FP.BF16.F32.PACK_AB R95, R156, R153 ;  /* 0x000000999c5f723e */ /* 0x000fe200000010ff */
[----:B------:R-:W-:Y:S04]  /*149a0*/  STSM.16.M88.4 [R22+0x2bb00], R80 ;  /* 0x02bb005016007844 */ /* 0x000fe80000000200 */
[----:B------:R-:W-:Y:S04]  /*149b0*/  STSM.16.M88.4 [R22+0x2d300], R84 ;  /* 0x02d3005416007844 */ /* 0x000fe80000000200 */
[----:B------:R-:W-:Y:S04]  /*149c0*/  STSM.16.M88.4 [R22+0x2eb00], R88 ;  /* 0x02eb005816007844 */ /* 0x000fe80000000200 */
[----:B------:R-:W-:Y:S04]  /*149d0*/  STL [R1+0x20], R72 ;  /* 0x0000204801007387 */ /* 0x000fe80000100800 */
[----:B------:R-:W-:Y:S04]  /*149e0*/  STSM.16.M88.4 [R22+0x30300], R92 ;  /* 0x0303005c16007844 */ /* 0x000fe80000000200 */
[----:B------:R2:W-:Y:S01]  /*149f0*/  STL [R1+0x28], R0 ;  /* 0x0000280001007387 */ /* 0x0005e20000100800 */
[----:B------:R-:W-:Y:S01]  /*14a00*/  @!PT LDS RZ, [RZ] ;  /* 0x00000000fffff984 */ /* 0x000fe20000000800 */
[----:B------:R-:W-:Y:S01]  /*14a10*/  @!PT LDS RZ, [RZ] ;  /* 0x00000000fffff984 */ /* 0x000fe20000000800 */
[----:B------:R-:W-:Y:S01]  /*14a20*/  @!PT LDS RZ, [RZ] ;  /* 0x00000000fffff984 */ /* 0x000fe20000000800 */
[----:B------:R-:W-:Y:S01]  /*14a30*/  @!PT LDS RZ, [RZ] ;  /* 0x00000000fffff984 */ /* 0x000fe20000000800 */
[----:B------:R0:W-:Y:S06]  /*14a40*/  MEMBAR.ALL.CTA ;  /* 0x0000000000007992 */ /* 0x0001ec0000008000 */
[----:B0-----:R-:W0:Y:S04]  /*14a50*/  FENCE.VIEW.ASYNC.S ;  /* 0x00000000000073c6 */ /* 0x001e280000000000 */
[----:B------:R1:W5:Y:S01]  /*14a60*/  LDL R153, [R1+0x44] ;  /* 0x0000440001997983 */ /* 0x0003620000100800 */
        /* <DEDUP_REMOVED lines=48> */
[----:B------:R-:W-:-:S02]  /*14d70*/  IMAD.MOV.U32 R152, RZ, RZ, R14 ;  /* 0x000000ffff987224 */ /* 0x000fc400078e000e */
[----:B--2---:R-:W-:-:S05]  /*14d80*/  VIADD R0, R21, 0xffffffff ;  /* 0xffffffff15007836 */ /* 0x004fca0000000000 */
[----:B------:R2:W-:Y:S04]  /*14d90*/  STL [R1+0x24], R0 ;  /* 0x0000240001007387 */ /* 0x0005e80000100800 */
[----:B------:R1:W-:Y:S01]  /*14da0*/  STL [R1+0x1c], R74 ;  /* 0x00001c4a01007387 */ /* 0x0003e20000100800 */
[----:B------:R-:W-:Y:S01]  /*14db0*/  ISETP.GT.AND P2, PT, R21, RZ, PT ;  /* 0x000000ff1500720c */ /* 0x000fe20003f44270 */
[----:B--2---:R-:W-:Y:S01]  /*14dc0*/  IMAD.MOV.U32 R0, RZ, RZ, R146 ;  /* 0x000000ffff007224 */ /* 0x004fe200078e0092 */
[----:B0-----:R-:W-:-:S11]  /*14dd0*/  NOP ;  /* 0x0000000000007918 */ /* 0x001fd60000000000 */
[----:B-1----:R-:W-:Y:S05]  /*14de0*/  @P2 BRA `(.L_x_430) ;  /* 0xffffffac006c2947 */ /* 0x002fea000383ffff */
.L_x_420:
[----:B------:R-:W-:Y:S05]  /*14df0*/  WARPSYNC.ALL ;  /* 0x0000000000007948 */ /* 0x000fea0003800000 */
[----:B------:R-:W-:Y:S06]  /*14e00*/  BAR.ARV 0x8, 0x1a0 ;  /* 0x0206800000007b1d */ /* 0x000fec0000002000 */
[----:B------:R-:W-:Y:S05]  /*14e10*/  @!P0 BRA `(.L_x_431) ;  /* 0x0000000000048947 */ /* 0x000fea0003800000 */
[----:B------:R-:W-:Y:S01]  /*14e20*/  BPT.TRAP 0x1 ;  /* 0x000000040000795c */ /* 0x000fe20000300000 */
.L_x_431:
[----:B------:R-:W2:Y:S01]  /*14e30*/  LDL R0, [R1+0x44] ;  /* 0x0000440001007983 */ /* 0x000ea20000100800 */
[----:B------:R-:W-:Y:S01]  /*14e40*/  IMAD R9, R146, 0x8, R18 ;  /* 0x0000000892097824 */ /* 0x000fe200078e0212 */
[----:B--2---:R-:W-:-:S04]  /*14e50*/  SHF.L.U32 R0, R0, 0x1f, RZ ;  /* 0x0000001f00007819 */ /* 0x004fc800000006ff */
[----:B------:R0:W1:Y:S01]  /*14e60*/  SYNCS.PHASECHK.TRANS64.TRYWAIT P2, [R9+URZ+0x31c50], R0 ;  /* 0x031c5000090075a7 */ /* 0x000062000804017f */
[----:B------:R-:W-:Y:S05]  /*14e70*/  @!P0 BRA `(.L_x_432) ;  /* 0x0000000000048947 */ /* 0x000fea0003800000 */
[----:B------:R-:W-:Y:S01]  /*14e80*/  BPT.TRAP 0x1 ;  /* 0x000000040000795c */ /* 0x000fe20000300000 */
.L_x_432:
[----:B------:R-:W2:Y:S01]  /*14e90*/  LDL.LU R2, [R1+0x58] ;  /* 0x0000580001027983 */ /* 0x000ea20000300800 */
[----:B------:R-:W-:Y:S02]  /*14ea0*/  VIADD R18, R18, 0x200 ;  /* 0x0000020012127836 */ /* 0x000fe40000000000 */
[----:B------:R-:W-:-:S03]  /*14eb0*/  IMAD.MOV.U32 R3, RZ, RZ, -0x3ffffff0 ;  /* 0xc0000010ff037424 */ /* 0x000fc600078e00ff */
[----:B------:R-:W-:-:S04]  /*14ec0*/  SHF.R.U32.HI R18, RZ, 0x4, R18 ;  /* 0x00000004ff127819 */ /* 0x000fc80000011612 */
[----:B------:R-:W-:-:S04]  /*14ed0*/  LOP3.LUT R18, R18, 0x3fff, RZ, 0xc0, !PT ;  /* 0x00003fff12127812 */ /* 0x000fc800078ec0ff */
[----:B------:R-:W-:Y:S02]  /*14ee0*/  LOP3.LUT R5, R18, 0x2400000, RZ, 0xfc, !PT ;  /* 0x0240000012057812 */ /* 0x000fe400078efcff */
[----:B--2---:R-:W-:Y:S01]  /*14ef0*/  LOP3.LUT R2, R2, 0x10000, RZ, 0xfc, !PT ;  /* 0x0001000002027812 */ /* 0x004fe200078efcff */
[----:B-1----:R-:W-:Y:S06]  /*14f00*/  @P2 BRA `(.L_x_433) ;  /* 0x0000000000082947 */ /* 0x002fec0003800000 */
[----:B------:R-:W1:Y:S02]  /*14f10*/  SYNCS.PHASECHK.TRANS64.TRYWAIT P0, [R9+URZ+0x31c50], R0 ;  /* 0x031c5000090075a7 */ /* 0x000e64000800017f */
[----:B-1----:R-:W-:Y:S05]  /*14f20*/  @!P0 BRA `(.L_x_434) ;  /* 0x0000008000508947 */ /* 0x002fea0003800000 */
.L_x_433:
[----:B------:R-:W-:Y:S01]  /*14f30*/  IMAD R4, R146, 0x6c0, R5 ;  /* 0x000006c092047824 */ /* 0x000fe200078e0205 */
[----:B------:R-:W0:Y:S01]  /*14f40*/  LDL.LU R13, [R1+0x20] ;  /* 0x00002000010d7983 */ /* 0x000e220000300800 */
[----:B------:R-:W-:Y:S01]  /*14f50*/  IMAD.MOV.U32 R5, RZ, RZ, -0x7fffffe0 ;  /* 0x80000020ff057424 */ /* 0x000fe200078e00ff */
[----:B------:R-:W-:Y:S05]  /*14f60*/  WARPSYNC.ALL ;  /* 0x0000000000007948 */ /* 0x000fea0003800000 */
[C---:B------:R-:W-:Y:S01]  /*14f70*/  R2UR UR4, R2.reuse ;  /* 0x00000000020472ca */ /* 0x040fe200000e0000 */
[----:B------:R-:W-:Y:S01]  /*14f80*/  VIADD R10, R2, 0x180 ;  /* 0x00000180020a7836 */ /* 0x000fe20000000000 */
[----:B------:R-:W-:Y:S01]  /*14f90*/  R2UR UR5, R3 ;  /* 0x00000000030572ca */ /* 0x000fe200000e0000 */
[C---:B------:R-:W-:Y:S01]  /*14fa0*/  VIADD R6, R4.reuse, 0x40 ;  /* 0x0000004004067836 */ /* 0x040fe20000000000 */
[----:B------:R-:W-:Y:S01]  /*14fb0*/  R2UR UR6, R4 ;  /* 0x00000000040672ca */ /* 0x000fe200000e0000 */
[----:B------:R-:W-:Y:S01]  /*14fc0*/  IMAD.MOV.U32 R11, RZ, RZ, -0x3ffffff0 ;  /* 0xc0000010ff0b7424 */ /* 0x000fe200078e00ff */
[----:B------:R-:W-:Y:S01]  /*14fd0*/  R2UR UR7, R5 ;  /* 0x00000000050772ca */ /* 0x000fe200000e0000 */
[----:B------:R-:W-:Y:S01]  /*14fe0*/  WARPGROUP.ARRIVE ;  /* 0x00000000000079c5 */ /* 0x000fe20000000000 */
[----:B------:R-:W-:Y:S01]  /*14ff0*/  IMAD.MOV.U32 R7, RZ, RZ, -0x7fffffe0 ;  /* 0x80000020ff077424 */ /* 0x000fe200078e00ff */
[----:B------:R-:W2:Y:S01]  /*15000*/  LDL.LU R12, [R1+0x28] ;  /* 0x00002800010c7983 */ /* 0x000ea20000300800 */
[----:B------:R-:W-:-:S02]  /*15010*/  IMAD.MOV.U32 R3, RZ, RZ, -0x3ffffff0 ;  /* 0xc0000010ff037424 */ /* 0x000fc400078e00ff */
[----:B------:R-:W-:Y:S01]  /*15020*/  IMAD.MOV.U32 R5, RZ, RZ, -0x7fffffe0 ;  /* 0x80000020ff057424 */ /* 0x000fe200078e00ff */
[----:B------:R-:W3:Y:S01]  /*15030*/  LDL.LU R8, [R1+0x44] ;  /* 0x0000440001087983 */ /* 0x000ee20000300800 */
[----:B------:R-:W-:-:S05]  /*15040*/  VIADD R146, R146, 0x1 ;  /* 0x0000000192927836 */ /* 0x000fca0000000000 */
[----:B------:R-:W-:Y:S01]  /*15050*/  HGMMA.64x96x16.F32.BF16 R24, gdesc[UR4].tnspB, R24, gsb0 ;  /* 0x41600000041879f0 */ /* 0x000fe20008001818 */
[----:B------:R-:W-:Y:S01]  /*15060*/  R2UR UR4, R10 ;  /* 0x000000000a0472ca */ /* 0x000fe200000e0000 */
[----:B------:R-:W-:Y:S01]  /*15070*/  VIADD R10, R2, 0x300 ;  /* 0x00000300020a7836 */ /* 0x000fe20000000000 */
[----:B------:R-:W-:Y:S01]  /*15080*/  R2UR UR5, R11 ;  /* 0x000000000b0572ca */ /* 0x000fe200000e0000 */
[----:B------:R-:W-:Y:S01]  /*15090*/  IMAD.MOV.U32 R11, RZ, RZ, -0x3ffffff0 ;  /* 0xc0000010ff0b7424 */ /* 0x000fe200078e00ff */
[----:B------:R-:W-:Y:S01]  /*150a0*/  R2UR UR6, R6 ;  /* 0x00000000060672ca */ /* 0x000fe200000e0000 */
[----:B------:R-:W-:Y:S01]  /*150b0*/  VIADD R6, R4, 0x80 ;  /* 0x0000008004067836 */ /* 0x000fe20000000000 */
[----:B------:R-:W-:Y:S01]  /*150c0*/  R2UR UR7, R7 ;  /* 0x00000000070772ca */ /* 0x000fe200000e0000 */
[----:B------:R-:W-:Y:S01]  /*150d0*/  IMAD.MOV.U32 R7, RZ, RZ, -0x7fffffe0 ;  /* 0x80000020ff077424 */ /* 0x000fe200078e00ff */
[----:B------:R-:W-:Y:S01]  /*150e0*/  ISETP.NE.AND P0, PT, R146, 0x2, PT ;  /* 0x000000029200780c */ /* 0x000fe20003f05270 */
[----:B------:R-:W-:-:S02]  /*150f0*/  WARPGROUP.DEPBAR.LE gsb0, 0x0 ;  /* 0x00008000000079c5 */ /* 0x000fc40000010000 */
[----:B------:R-:W-:-:S08]  /*15100*/  WARPGROUP.ARRIVE ;  /* 0x00000000000079c5 */ /* 0x000fd00000000000 */
        /* <DEDUP_REMOVED lines=9> */
[----:B------:R-:W-:Y:S02]  /*151a0*/  WARPGROUP.DEPBAR.LE gsb0, 0x0 ;  /* 0x00008000000079c5 */ /* 0x000fe40000010000 */
[----:B------:R-:W-:-:S09]  /*151b0*/  WARPGROUP.ARRIVE ;  /* 0x00000000000079c5 */ /* 0x000fd20000000000 */
        /* <DEDUP_REMOVED lines=9> */
[----:B01----:R-:W0:Y:S02]  /*15250*/  SHFL.BFLY PT, R0, R13, 0x2, 0x1f ;  /* 0x0c401f000d007f89 */ /* 0x003e2400000e0000 */
[----:B0-----:R-:W-:Y:S01]  /*15260*/  FADD.FTZ R0, R0, R13 ;  /* 0x0000000d00007221 */ /* 0x001fe20000010000 */
[----:B------:R-:W-:-:S02]  /*15270*/  WARPGROUP.DEPBAR.LE gsb0, 0x0 ;  /* 0x00008000000079c5 */ /* 0x000fc40000010000 */
[----:B------:R-:W-:-:S06]  /*15280*/  WARPGROUP.ARRIVE ;  /* 0x00000000000079c5 */ /* 0x000fcc0000000000 */
        /* <DEDUP_REMOVED lines=30> */
[----:B------:R-:W-:Y:S02]  /*15470*/  IMAD.MOV.U32 R7, RZ, RZ, -0x7fffffe0 ;  /* 0x80000020ff077424 */ /* 0x000fe400078e00ff */
[----:B------:R-:W-:-:S02]  /*15480*/  VIADD R2, R2, 0xc00 ;  /* 0x00000c0002027836 */ /* 0x000fc40000000000 */
[----:B------:R-:W-:Y:S01]  /*15490*/  VIADD R4, R4, 0x200 ;  /* 0x0000020004047836 */ /* 0x000fe20000000000 */
[----:B------:R-:W-:Y:S02]  /*154a0*/  WARPGROUP.DEPBAR.LE gsb0, 0x0 ;  /* 0x00008000000079c5 */ /* 0x000fe40000010000 */
[----:B------:R-:W-:-:S06]  /*154b0*/  WARPGROUP.ARRIVE ;  /* 0x00000000000079c5 */ /* 0x000fcc0000000000 */
[----:B------:R-:W-:Y:S01]  /*154c0*/  HGMMA.64x96x16.F32.BF16 R24, gdesc[UR4].tnspB, R24, gsb0 ;  /* 0x41600000041879f0 */ /* 0x000fe20008001818 */
[----:B------:R-:W-:Y:S02]  /*154d0*/  R2UR UR4, R10 ;  /* 0x000000000a0472ca */ /* 0x000fe400000e0000 */
[----:B------:R-:W-:Y:S02]  /*154e0*/  R2UR UR5, R11 ;  /* 0x000000000b0572ca */ /* 0x000fe400000e0000 */
[----:B------:R-:W-:Y:S02]  /*154f0*/  R2UR UR6, R6 ;  /* 0x00000000060672ca */ /* 0x000fe400000e0000 */
[----:B------:R-:W-:Y:S01]  /*15500*/  R2UR UR7, R7 ;  /* 0x00000000070772ca */ /* 0x000fe200000e0000 */
[----:B------:R-:W-:Y:S02]  /*15510*/  WARPGROUP.DEPBAR.LE gsb0, 0x0 ;  /* 0x00008000000079c5 */ /* 0x000fe40000010000 */
[----:B------:R-:W-:-:S10]  /*15520*/  WARPGROUP.ARRIVE ;  /* 0x00000000000079c5 */ /* 0x000fd40000000000 */
[----:B------:R-:W-:Y:S01]  /*15530*/  HGMMA.64x96x16.F32.BF16 R24, gdesc[UR4].tnspB, R24, gsb0 ;  /* 0x41600000041879f0 */ /* 0x000fe20008001818 */
[----:B------:R-:W-:Y:S02]  /*15540*/  R2UR UR4, R2 ;  /* 0x00000000020472ca */ /* 0x000fe400000e0000 */
[----:B--2---:R-:W0:Y:S01]  /*15550*/  SHFL.BFLY PT, R2, R12, 0x2, 0x1f ;  /* 0x0c401f000c027f89 */ /* 0x004e2200000e0000 */
[----:B------:R-:W-:Y:S02]  /*15560*/  R2UR UR5, R3 ;  /* 0x00000000030572ca */ /* 0x000fe400000e0000 */
[----:B------:R-:W-:Y:S01]  /*15570*/  R2UR UR7, R5 ;  /* 0x00000000050772ca */ /* 0x000fe200000e0000 */
[----:B------:R-:W1:Y:S01]  /*15580*/  SHFL.BFLY PT, R3, R0, 0x1, 0x1f ;  /* 0x0c201f0000037f89 */ /* 0x000e6200000e0000 */
[----:B------:R-:W-:Y:S01]  /*15590*/  R2UR UR6, R4 ;  /* 0x00000000040672ca */ /* 0x000fe200000e0000 */
[----:B------:R-:W-:Y:S02]  /*155a0*/  IMAD.MOV.U32 R4, RZ, RZ, RZ ;  /* 0x000000ffff047224 */ /* 0x000fe400078e00ff */
[----:B0-----:R-:W-:Y:S01]  /*155b0*/  FADD.FTZ R2, R2, R12 ;  /* 0x0000000c02027221 */ /* 0x001fe20000010000 */
[----:B-1----:R-:W-:-:S04]  /*155c0*/  FADD.FTZ R10, R0, R3 ;  /* 0x00000003000a7221 */ /* 0x002fc80000010000 */
[----:B------:R-:W0:Y:S01]  /*155d0*/  SHFL.BFLY PT, R5, R2, 0x1, 0x1f ;  /* 0x0c201f0002057f89 */ /* 0x000e2200000e0000 */
[----:B------:R-:W-:Y:S02]  /*155e0*/  SEL R0, RZ, 0x1, P0 ;  /* 0x00000001ff007807 */ /* 0x000fe40000000000 */
[----:B------:R-:W-:Y:S02]  /*155f0*/  FSETP.NE.FTZ.AND P2, PT, R10, RZ, PT ;  /* 0x000000ff0a00720b */ /* 0x000fe40003f55000 */
[----:B---3--:R-:W-:-:S11]  /*15600*/  LOP3.LUT R8, R8, R0, RZ, 0x3c, !PT ;  /* 0x0000000008087212 */ /* 0x008fd600078e3cff */
[----:B------:R-:W-:Y:S01]  /*15610*/  @P2 MUFU.RCP R4, R10 ;  /* 0x0000000a00042308 */ /* 0x000fe20000001000 */
[----:B0-----:R-:W-:-:S07]  /*15620*/  FADD.FTZ R11, R2, R5 ;  /* 0x00000005020b7221 */ /* 0x001fce0000010000 */
[----:B------:R0:W1:Y:S01]  /*15630*/  @P2 MUFU.LG2 R5, R10 ;  /* 0x0000000a00052308 */ /* 0x0000620000000c00 */
[----:B------:R-:W-:Y:S01]  /*15640*/  FSETP.NE.FTZ.AND P3, PT, R11, RZ, PT ;  /* 0x000000ff0b00720b */ /* 0x000fe20003f75000 */
[----:B0-----:R-:W2:Y:S01]  /*15650*/  LDL.LU R10, [R1+0x78] ;  /* 0x00007800010a7983 */ /* 0x001ea20000300800 */
[----:B------:R-:W-:Y:S02]  /*15660*/  WARPGROUP.DEPBAR.LE gsb0, 0x0 ;  /* 0x00008000000079c5 */ /* 0x000fe40000010000 */
[----:B------:R-:W-:-:S09]  /*15670*/  WARPGROUP.ARRIVE ;  /* 0x00000000000079c5 */ /* 0x000fd20000000000 */
[----:B------:R-:W0:Y:S01]  /*15680*/  @P3 MUFU.LG2 R7, R11 ;  /* 0x0000000b00073308 */ /* 0x000e220000000c00 */
[----:B------:R-:W-:Y:S01]  /*15690*/  HGMMA.64x96x16.F32.BF16 R24, gdesc[UR4].tnspB, R24, gsb0 ;  /* 0x41600000041879f0 */ /* 0x000fe20008001818 */
[----:B------:R3:W-:Y:S02]  /*156a0*/  STL [R1+0x44], R8 ;  /* 0x0000440801007387 */ /* 0x0007e40000100800 */
[----:B---3--:R-:W-:-:S06]  /*156b0*/  IMAD.MOV.U32 R8, RZ, RZ, RZ ;  /* 0x000000ffff087224 */ /* 0x008fcc00078e00ff */
[----:B------:R-:W3:Y:S01]  /*156c0*/  @P3 MUFU.RCP R8, R11 ;  /* 0x0000000b00083308 */ /* 0x000ee20000001000 */
[----:B------:R-:W-:Y:S02]  /*156d0*/  @!P1 VIADD R9, R9, 0x31c60 ;  /* 0x00031c6009099836 */ /* 0x000fe40000000000 */
[----:B------:R-:W-:Y:S01]  /*156e0*/  @P2 FMUL.FTZ R3, R15, 0.69314718246459960938 ;  /* 0x3f3172180f032820 */ /* 0x000fe20000410000 */
[----:B-1----:R-:W-:Y:S01]  /*156f0*/  @P2 FMUL.FTZ R6, R5, 0.69314718246459960938 ;  /* 0x3f31721805062820 */ /* 0x002fe20000410000 */
[----:B------:R-:W-:Y:S01]  /*15700*/  @P3 FMUL.FTZ R12, R15, 0.69314718246459960938 ;  /* 0x3f3172180f0c3820 */ /* 0x000fe20000410000 */
[----:B0-----:R-:W-:Y:S01]  /*15710*/  @P3 FMUL.FTZ R7, R7, 0.69314718246459960938 ;  /* 0x3f31721807073820 */ /* 0x001fe20000410000 */
[----:B------:R-:W-:Y:S01]  /*15720*/  IMAD.MOV.U32 R0, RZ, RZ, -0x800000 ;  /* 0xff800000ff007424 */ /* 0x000fe200078e00ff */
[----:B------:R-:W-:Y:S01]  /*15730*/  @!P1 PRMT R9, RZ, 0x654, R9 ;  /* 0x00000654ff099816 */ /* 0x000fe20000000009 */
[----:B------:R-:W-:Y:S02]  /*15740*/  IMAD.MOV.U32 R2, RZ, RZ, -0x800000 ;  /* 0xff800000ff027424 */ /* 0x000fe400078e00ff */
[----:B------:R-:W-:Y:S01]  /*15750*/  @P2 FFMA.FTZ R0, R3, R14, R6 ;  /* 0x0000000e03002223 */ /* 0x000fe20000010006 */
[----:B------:R-:W-:Y:S01]  /*15760*/  @P3 FFMA.FTZ R2, R12, R74, R7 ;  /* 0x0000004a0c023223 */ /* 0x000fe20000010007 */
[----:B------:R-:W-:Y:S01]  /*15770*/  SEL R146, R146, RZ, P0 ;  /* 0x000000ff92927207 */ /* 0x000fe20000000000 */
[----:B------:R-:W-:-:S02]  /*15780*/  WARPGROUP.DEPBAR.LE gsb0, 0x0 ;  /* 0x00008000000079c5 */ /* 0x000fc40000010000 */
        /* <DEDUP_REMOVED lines=14> */
[----:B---3--:R-:W-:Y:S01]  /*15870*/  FMUL.FTZ R80, R27, R8 ;  /* 0x000000081b507220 */ /* 0x008fe20000410000 */
        /* <DEDUP_REMOVED lines=8> */
[----:B------:R-:W-:Y:S01]  /*15900*/  FMUL.FTZ R27, R46, R8 ;  /* 0x000000082e1b7220 */ /* 0x000fe20000410000 */
[----:B------:R0:W-:Y:S01]  /*15910*/  @!P1 SYNCS.ARRIVE.TRANS64.RED.A1T0 RZ, [R9+URZ], RZ ;  /* 0x000000ff09ff99a7 */ /* 0x0001e2000810043f */
        /* <DEDUP_REMOVED lines=12> */
[----:B------:R-:W-:Y:S01]  /*159e0*/  PLOP3.LUT P1, PT, PT, PT, PT, 0x8, 0x0 ;  /* 0x000000000000781c */ /* 0x000fe20003f2e170 */
        /* <DEDUP_REMOVED lines=12> */
[----:B--2---:R-:W-:-:S05]  /*15ab0*/  VIADD R10, R10, 0x1 ;  /* 0x000000010a0a7836 */ /* 0x004fca0000000000 */
[----:B------:R0:W-:Y:S02]  /*15ac0*/  STL [R1+0x78], R10 ;  /* 0x0000780a01007387 */ /* 0x0001e40000100800 */
.L_x_373:
[----:B------:R-:W2:Y:S01]  /*15ad0*/  LDL R66, [R1+0x70] ;  /* 0x0000700001427983 */ /* 0x000ea20000100800 */
[----:B------:R-:W-:Y:S05]  /*15ae0*/  WARPSYNC.ALL ;  /* 0x0000000000007948 */ /* 0x000fea0003800000 */
[----:B------:R-:W1:Y:S01]  /*15af0*/  S2UR UR5, SR_CgaCtaId ;  /* 0x00000000000579c3 */ /* 0x000e620000008800 */
[----:B------:R-:W-:Y:S01]  /*15b00*/  UMOV UR4, 0x400 ;  /* 0x0000040000047882 */ /* 0x000fe20000000000 */
[----:B------:R-:W-:Y:S01]  /*15b10*/  BSSY B0, `(.L_x_435) ;  /* 0x000017f000007945 */ /* 0x000fe20003800000 */
[----:B-1----:R-:W-:-:S06]  /*15b20*/  ULEA UR4, UR5, UR4, 0x18 ;  /* 0x0000000405047291 */ /* 0x002fcc000f8ec03f */
[----:B------:R-:W-:Y:S01]  /*15b30*/  IMAD.U32 R18, RZ, RZ, UR4 ;  /* 0x00000004ff127e24 */ /* 0x000fe2000f8e00ff */
[----:B------:R-:W-:Y:S06]  /*15b40*/  BAR.SYNC.DEFER_BLOCKING 0x5, 0x1a0 ;  /* 0x0146800000007b1d */ /* 0x000fec0000010000 */
[----:B------:R1:W3:Y:S02]  /*15b50*/  LDS.128 R108, [R18+0x31cd0] ;  /* 0x031cd000126c7984 */ /* 0x0002e40000000c00 */
[----:B------:R-:W-:Y:S06]  /*15b60*/  BAR.ARV 0x4, 0x1a0 ;  /* 0x0106800000007b1d */ /* 0x000fec0000002000 */
[----:B--2---:R-:W-:Y:S01]  /*15b70*/  SHF.R.S32.HI R30, RZ, 0x1f, R66 ;  /* 0x0000001fff1e7819 */ /* 0x004fe20000011442 */
[----:B------:R-:W-:-:S03]  /*15b80*/  IMAD.SHL.U32 R50, R66, 0x4, RZ ;  /* 0x0000000442327824 */ /* 0x000fc600078e00ff */
[----:B------:R-:W-:Y:S01]  /*15b90*/  SHF.L.U64.HI R31, R66, 0x2, R30 ;  /* 0x00000002421f7819 */ /* 0x000fe2000001021e */
[----:B-1-3--:R-:W-:Y:S06]  /*15ba0*/  @P1 BRA `(.L_x_436) ;  /* 0x0000000c00e01947 */ /* 0x00afec0003800000 */
[----:B------:R-:W2:Y:S01]  /*15bb0*/  LDL R4, [R1+0x98] ;  /* 0x0000980001047983 */ /* 0x000ea20000100800 */
[----:B------:R-:W1:Y:S01]  /*15bc0*/  S2R R5, SR_SWINHI ;  /* 0x0000000000057919 */ /* 0x000e620000002f00 */
[----:B------:R-:W-:Y:S05]  /*15bd0*/  WARPSYNC.ALL ;  /* 0x0000000000007948 */ /* 0x000fea0003800000 */
[----:B------:R-:W-:Y:S01]  /*15be0*/  F2FP.BF16.F32.PACK_AB R6, R77, R6 ;  /* 0x000000064d06723e */ /* 0x000fe200000010ff */
[----:B------:R-:W-:Y:S01]  /*15bf0*/  ULDC.64 UR4, c[0x0][0xbd8] ;  /* 0x0002f60000047ab9 */ /* 0x000fe20000000a00 */
[----:B------:R-:W3:Y:S01]  /*15c00*/  LDL R70, [R1+0x74] ;  /* 0x0000740001467983 */ /* 0x000ee20000100800 */
[----:B------:R-:W-:-:S02]  /*15c10*/  MOV R20, R18 ;  /* 0x0000001200147202 */ /* 0x000fc40000000f00 */
[----:B-1----:R-:W-:Y:S02]  /*15c20*/  MOV R21, R5 ;  /* 0x0000000500157202 */ /* 0x002fe40000000f00 */
[----:B------:R-:W-:Y:S01]  /*15c30*/  F2FP.BF16.F32.PACK_AB R27, R64, R27 ;  /* 0x0000001b401b723e */ /* 0x000fe200000010ff */
[----:B------:R-:W-:Y:S01]  /*15c40*/  BAR.SYNC.DEFER_BLOCKING 0x1, 0x180 ;  /* 0x0046000000007b1d */ /* 0x000fe20000010000 */
[----:B--2---:R-:W-:-:S03]  /*15c50*/  IMAD.WIDE R4, R4, 0x2, R20 ;  /* 0x0000000204047825 */ /* 0x004fc600078e0214 */
[----:B------:R-:W-:-:S04]  /*15c60*/  IADD3 R59, P4, R4, 0x20, RZ ;  /* 0x00000020043b7810 */ /* 0x000fc80007f9e0ff */
[----:B------:R-:W-:Y:S02]  /*15c70*/  LOP3.LUT R8, R59, 0x180, RZ, 0xc0, !PT ;  /* 0x000001803b087812 */ /* 0x000fe400078ec0ff */
[----:B------:R-:W-:Y:S02]  /*15c80*/  IADD3 R63, P3, R4, 0x3000, RZ ;  /* 0x00003000043f7810 */ /* 0x000fe40007f7e0ff */
[----:B------:R-:W-:Y:S02]  /*15c90*/  SHF.R.U64 R8, R8, 0x3, RZ ;  /* 0x0000000308087819 */ /* 0x000fe400000012ff */
[C---:B------:R-:W-:Y:S02]  /*15ca0*/  IADD3 R67, P2, R4.reuse, 0x3020, RZ ;  /* 0x0000302004437810 */ /* 0x040fe40007f5e0ff */
[C---:B0-----:R-:W-:Y:S02]  /*15cb0*/  LOP3.LUT R9, R4.reuse, 0x180, RZ, 0xc0, !PT ;  /* 0x0000018004097812 */ /* 0x041fe400078ec0ff */
[----:B------:R-:W-:-:S02]  /*15cc0*/  IADD3 R71, P1, R4, 0x6000, RZ ;  /* 0x0000600004477810 */ /* 0x000fc40007f3e0ff */
[----:B------:R-:W-:Y:S02]  /*15cd0*/  IADD3 R62, P0, R4, 0x6020, RZ ;  /* 0x00006020043e7810 */ /* 0x000fe40007f1e0ff */
[----:B------:R-:W-:Y:S02]  /*15ce0*/  LOP3.LUT R12, R8, R59, RZ, 0x3c, !PT ;  /* 0x0000003b080c7212 */ /* 0x000fe400078e3cff */
[----:B------:R-:W-:Y:S02]  /*15cf0*/  LOP3.LUT R8, R63, 0x180, RZ, 0xc0, !PT ;  /* 0x000001803f087812 */ /* 0x000fe400078ec0ff */
[----:B------:R-:W-:Y:S02]  /*15d00*/  LOP3.LUT R10, R67, 0x180, RZ, 0xc0, !PT ;  /* 0x00000180430a7812 */ /* 0x000fe400078ec0ff */
[----:B------:R-:W-:Y:S02]  /*15d10*/  SHF.R.U64 R9, R9, 0x3, RZ ;  /* 0x0000000309097819 */ /* 0x000fe400000012ff */
[----:B------:R-:W-:-:S02]  /*15d20*/  LOP3.LUT R58, R71, 0x180, RZ, 0xc0, !PT ;  /* 0x00000180473a7812 */ /* 0x000fc400078ec0ff */
[----:B------:R-:W-:Y:S02]  /*15d30*/  LOP3.LUT R59, R62, 0x180, RZ, 0xc0, !PT ;  /* 0x000001803e3b7812 */ /* 0x000fe400078ec0ff */
[----:B------:R-:W-:Y:S02]  /*15d40*/  SHF.R.U64 R8, R8, 0x3, RZ ;  /* 0x0000000308087819 */ /* 0x000fe400000012ff */
[----:B------:R-:W-:Y:S02]  /*15d50*/  SHF.R.U64 R10, R10, 0x3, RZ ;  /* 0x000000030a0a7819 */ /* 0x000fe400000012ff */
[----:B------:R-:W-:Y:S01]  /*15d60*/  LOP3.LUT R4, R9, R4, RZ, 0x3c, !PT ;  /* 0x0000000409047212 */ /* 0x000fe200078e3cff */
[--C-:B------:R-:W-:Y:S01]  /*15d70*/  IMAD.X R13, RZ, RZ, R5.reuse, P4 ;  /* 0x000000ffff0d7224 */ /* 0x100fe200020e0605 */
[----:B------:R-:W-:Y:S01]  /*15d80*/  SHF.R.U64 R58, R58, 0x3, RZ ;  /* 0x000000033a3a7819 */ /* 0x000fe200000012ff */
[--C-:B------:R-:W-:Y:S01]  /*15d90*/  IMAD.X R15, RZ, RZ, R5.reuse, P3 ;  /* 0x000000ffff0f7224 */ /* 0x100fe200018e0605 */
[----:B------:R-:W-:Y:S01]  /*15da0*/  SHF.R.U64 R59, R59, 0x3, RZ ;  /* 0x000000033b3b7819 */ /* 0x000fe200000012ff */
[----:B------:R-:W-:Y:S01]  /*15db0*/  IMAD.X R25, RZ, RZ, R5, P2 ;  /* 0x000000ffff197224 */ /* 0x000fe200010e0605 */
[----:B------:R-:W-:-:S02]  /*15dc0*/  LOP3.LUT R14, R8, R63, RZ, 0x3c, !PT ;  /* 0x0000003f080e7212 */ /* 0x000fc400078e3cff */
[----:B------:R-:W-:Y:S01]  /*15dd0*/  LOP3.LUT R24, R10, R67, RZ, 0x3c, !PT ;  /* 0x000000430a187212 */ /* 0x000fe200078e3cff */
[--C-:B------:R-:W-:Y:S01]  /*15de0*/  IMAD.X R9, RZ, RZ, R5.reuse, P1 ;  /* 0x000000ffff097224 */ /* 0x100fe200008e0605 */
[----:B------:R-:W-:Y:S01]  /*15df0*/  MOV R63, R4 ;  /* 0x00000004003f7202 */ /* 0x000fe20000000f00 */
[----:B------:R-:W-:Y:S01]  /*15e00*/  IMAD.X R11, RZ, RZ, R5, P0 ;  /* 0x000000ffff0b7224 */ /* 0x000fe200000e0605 */
[----:B------:R-:W-:Y:S02]  /*15e10*/  F2FP.BF16.F32.PACK_AB R4, R76, R7 ;  /* 0x000000074c04723e */ /* 0x000fe400000010ff */
[----:B------:R-:W-:Y:S02]  /*15e20*/  LOP3.LUT R8, R58, R71, RZ, 0x3c, !PT ;  /* 0x000000473a087212 */ /* 0x000fe400078e3cff */
[----:B------:R-:W-:Y:S02]  /*15e30*/  LOP3.LUT R10, R59, R62, RZ, 0x3c, !PT ;  /* 0x0000003e3b0a7212 */ /* 0x000fe400078e3cff */
[----:B------:R-:W-:-:S02]  /*15e40*/  F2FP.BF16.F32.PACK_AB R5, R80, R79 ;  /* 0x0000004f5005723e */ /* 0x000fc400000010ff */
[----:B------:R-:W-:Y:S02]  /*15e50*/  F2FP.BF16.F32.PACK_AB R7, R82, R69 ;  /* 0x000000455207723e */ /* 0x000fe400000010ff */
[----:B------:R-:W-:Y:S02]  /*15e60*/  MOV R62, R12 ;  /* 0x0000000c003e7202 */ /* 0x000fe40000000f00 */
[----:B------:R-:W-:Y:S02]  /*15e70*/  MOV R59, R14 ;  /* 0x0000000e003b7202 */ /* 0x000fe40000000f00 */
[----:B------:R-:W-:Y:S02]  /*15e80*/  MOV R58, R24 ;  /* 0x00000018003a7202 */ /* 0x000fe40000000f00 */
[----:B------:R-:W-:Y:S02]  /*15e90*/  F2FP.BF16.F32.PACK_AB R12, R75, R72 ;  /* 0x000000484b0c723e */ /* 0x000fe400000010ff */
[----:B------:R-:W-:-:S02]  /*15ea0*/  F2FP.BF16.F32.PACK_AB R13, R68, R61 ;  /* 0x0000003d440d723e */ /* 0x000fc400000010ff */
[----:B------:R-:W-:Y:S02]  /*15eb0*/  F2FP.BF16.F32.PACK_AB R14, R74, R3 ;  /* 0x000000034a0e723e */ /* 0x000fe400000010ff */
[----:B------:R-:W-:Y:S02]  /*15ec0*/  F2FP.BF16.F32.PACK_AB R15, R78, R57 ;  /* 0x000000394e0f723e */ /* 0x000fe400000010ff */
[----:B------:R-:W-:Y:S02]  /*15ed0*/  F2FP.BF16.F32.PACK_AB R25, R65, R26 ;  /* 0x0000001a4119723e */ /* 0x000fe400000010ff */
[----:B------:R-:W-:Y:S02]  /*15ee0*/  F2FP.BF16.F32.PACK_AB R24, R73, R28 ;  /* 0x0000001c4918723e */ /* 0x000fe400000010ff */
[----:B------:R-:W-:Y:S01]  /*15ef0*/  F2FP.BF16.F32.PACK_AB R26, R44, R29 ;  /* 0x0000001d2c1a723e */ /* 0x000fe200000010ff */
[----:B------:R0:W-:Y:S01]  /*15f00*/  STSM.16.M88.4 [R63], R4 ;  /* 0x000000043f007844 */ /* 0x0001e20000000200 */
[----:B------:R-:W-:-:S02]  /*15f10*/  MOV R28, R8 ;  /* 0x00000008001c7202 */ /* 0x000fc40000000f00 */
[----:B------:R-:W-:Y:S01]  /*15f20*/  MOV R3, R10 ;  /* 0x0000000a00037202 */ /* 0x000fe20000000f00 */
[----:B------:R1:W-:Y:S01]  /*15f30*/  STSM.16.M88.4 [R62], R12 ;  /* 0x0000000c3e007844 */ /* 0x0003e20000000200 */
[----:B------:R-:W-:Y:S02]  /*15f40*/  F2FP.BF16.F32.PACK_AB R8, R49, R36 ;  /* 0x000000243108723e */ /* 0x000fe400000010ff */
[----:B------:R-:W-:Y:S01]  /*15f50*/  F2FP.BF16.F32.PACK_AB R9, R54, R43 ;  /* 0x0000002b3609723e */ /* 0x000fe200000010ff */
[----:B------:R2:W-:Y:S01]  /*15f60*/  STSM.16.M88.4 [R59], R24 ;  /* 0x000000183b007844 */ /* 0x0005e20000000200 */
[----:B------:R-:W-:Y:S02]  /*15f70*/  F2FP.BF16.F32.PACK_AB R10, R52, R37 ;  /* 0x00000025340a723e */ /* 0x000fe400000010ff */
[----:B------:R-:W-:Y:S02]  /*15f80*/  F2FP.BF16.F32.PACK_AB R11, R51, R42 ;  /* 0x0000002a330b723e */ /* 0x000fe400000010ff */
[----:B------:R-:W-:-:S02]  /*15f90*/  ISETP.NE.U32.AND P0, PT, RZ, UR4, PT ;  /* 0x00000004ff007c0c */ /* 0x000fc4000bf05070 */
[----:B0-----:R-:W-:Y:S02]  /*15fa0*/  F2FP.BF16.F32.PACK_AB R4, R45, R32 ;  /* 0x000000202d04723e */ /* 0x001fe400000010ff */
[----:B------:R-:W-:Y:S02]  /*15fb0*/  F2FP.BF16.F32.PACK_AB R5, R60, R47 ;  /* 0x0000002f3c05723e */ /* 0x000fe400000010ff */
[----:B------:R-:W-:Y:S02]  /*15fc0*/  F2FP.BF16.F32.PACK_AB R6, R48, R33 ;  /* 0x000000213006723e */ /* 0x000fe400000010ff */
[----:B------:R-:W-:Y:S02]  /*15fd0*/  F2FP.BF16.F32.PACK_AB R7, R55, R46 ;  /* 0x0000002e3707723e */ /* 0x000fe400000010ff */
[----:B-1----:R-:W-:Y:S02]  /*15fe0*/  F2FP.BF16.F32.PACK_AB R12, R53, R40 ;  /* 0x00000028350c723e */ /* 0x002fe400000010ff */
[----:B------:R-:W-:-:S02]  /*15ff0*/  F2FP.BF16.F32.PACK_AB R13, R39, R34 ;  /* 0x00000022270d723e */ /* 0x000fc400000010ff */
[----:B------:R-:W-:Y:S02]  /*16000*/  F2FP.BF16.F32.PACK_AB R14, R56, R41 ;  /* 0x00000029380e723e */ /* 0x000fe400000010ff */
[----:B------:R-:W-:Y:S02]  /*16010*/  F2FP.BF16.F32.PACK_AB R15, R38, R35 ;  /* 0x00000023260f723e */ /* 0x000fe400000010ff */
[----:B--2---:R-:W-:Y:S01]  /*16020*/  IADD3 R24, P1, R50, UR4, RZ ;  /* 0x0000000432187c10 */ /* 0x004fe2000ff3e0ff */
[----:B------:R0:W-:Y:S01]  /*16030*/  STSM.16.M88.4 [R58], R4 ;  /* 0x000000043a007844 */ /* 0x0001e20000000200 */
[----:B------:R-:W-:Y:S02]  /*16040*/  ISETP.NE.AND.EX P0, PT, RZ, UR5, PT, P0 ;  /* 0x00000005ff007c0c */ /* 0x000fe4000bf05300 */
[----:B------:R-:W-:Y:S01]  /*16050*/  IADD3.X R25, R31, UR5, RZ, P1, !PT ;  /* 0x000000051f197c10 */ /* 0x000fe20008ffe4ff */
[----:B------:R0:W-:Y:S01]  /*16060*/  STSM.16.M88.4 [R28], R8 ;  /* 0x000000081c007844 */ /* 0x0001e20000000200 */
[----:B------:R-:W-:-:S03]  /*16070*/  ULDC.64 UR4, c[0x0][0xbe0] ;  /* 0x0002f80000047ab9 */ /* 0x000fc60000000a00 */
[----:B------:R0:W-:Y:S01]  /*16080*/  STSM.16.M88.4 [R3], R12 ;  /* 0x0000000c03007844 */ /* 0x0001e20000000200 */
[----:B------:R-:W-:Y:S01]  /*16090*/  BAR.SYNC.DEFER_BLOCKING 0x1, 0x180 ;  /* 0x0046000000007b1d */ /* 0x000fe20000010000 */
[----:B------:R-:W-:-:S04]  /*160a0*/  ISETP.NE.U32.AND P1, PT, RZ, UR4, PT ;  /* 0x00000004ff007c0c */ /* 0x000fc8000bf25070 */
[----:B------:R-:W-:Y:S01]  /*160b0*/  ISETP.NE.AND.EX P1, PT, RZ, UR5, PT, P1 ;  /* 0x00000005ff007c0c */ /* 0x000fe2000bf25310 */
[----:B------:R-:W-:-:S12]  /*160c0*/  IMAD.MOV.U32 R41, RZ, RZ, RZ ;  /* 0x000000ffff297224 */ /* 0x000fd800078e00ff */
[----:B------:R-:W-:Y:S01]  /*160d0*/  @P1 IADD3 R50, P2, R50, UR4, RZ ;  /* 0x0000000432321c10 */ /* 0x000fe2000ff5e0ff */
[----:B------:R-:W-:Y:S02]  /*160e0*/  ULDC UR4, c[0x0][0xa88] ;  /* 0x0002a20000047ab9 */ /* 0x000fe40000000800 */
[----:B------:R-:W-:Y:S01]  /*160f0*/  IMAD.U32 R40, RZ, RZ, UR4 ;  /* 0x00000004ff287e24 */ /* 0x000fe2000f8e00ff */
[----:B------:R-:W-:Y:S01]  /*16100*/  @P1 IADD3.X R51, R31, UR5, RZ, P2, !PT ;  /* 0x000000051f331c10 */ /* 0x000fe200097fe4ff */
[----:B------:R-:W2:Y:S04]  /*16110*/  @P0 LDG.E R41, desc[UR60][R24.64] ;  /* 0x0000003c18290981 */ /* 0x000ea8000c1e1900 */
[----:B------:R0:W5:Y:S01]  /*16120*/  @P1 LDG.E R40, desc[UR60][R50.64] ;  /* 0x0000003c32281981 */ /* 0x000162000c1e1900 */
[----:B---3--:R-:W-:-:S02]  /*16130*/  SHF.R.S32.HI R43, RZ, 0x1f, R70 ;  /* 0x0000001fff2b7819 */ /* 0x008fc40000011446 */
[----:B--2---:R-:W-:Y:S01]  /*16140*/  SHF.R.S32.HI R42, RZ, 0x1f, R41 ;  /* 0x0000001fff2a7819 */ /* 0x004fe20000011429 */
[----:B0-----:R-:W-:Y:S06]  /*16150*/  @P1 BRA `(.L_x_437) ;  /* 0x0000000000101947 */ /* 0x001fec0003800000 */
[----:B------:R-:W-:Y:S05]  /*16160*/  @!P0 BRA `(.L_x_437) ;  /* 0x00000000000c8947 */ /* 0x000fea0003800000 */
[----:B------:R-:W2:Y:S04]  /*16170*/  LDG.E R3, desc[UR60][R24.64] ;  /* 0x0000003c18037981 */ /* 0x000ea8000c1e1900 */
[----:B-----5:R-:W2:Y:S02]  /*16180*/  LDG.E R40, desc[UR60][R24.64+0x4] ;  /* 0x0000043c18287981 */ /* 0x020ea4000c1e1900 */
[----:B--2---:R-:W-:-:S07]  /*16190*/  IMAD.IADD R40, R40, 0x1, -R3 ;  /* 0x0000000128287824 */ /* 0x004fce00078e0a03 */
.L_x_437:
[----:B------:R-:W2:Y:S01]  /*161a0*/  LDL.64 R4, [R1+0x68] ;  /* 0x0000680001047983 */ /* 0x000ea20000100a00 */
[----:B------:R-:W-:-:S03]  /*161b0*/  ULDC.64 UR4, c[0x0][0xb70] ;  /* 0x0002dc0000047ab9 */ /* 0x000fc60000000a00 */
[----:B------:R-:W3:Y:S04]  /*161c0*/  LDL.64 R48, [R1+0x68] ;  /* 0x0000680001307983 */ /* 0x000ee80000100a00 */
[----:B------:R-:W4:Y:S04]  /*161d0*/  LDL R8, [R1+0x94] ;  /* 0x0000940001087983 */ /* 0x000f280000100800 */
[----:B------:R-:W4:Y:S04]  /*161e0*/  LDL.LU R47, [R1+0x7c] ;  /* 0x00007c00012f7983 */ /* 0x000f280000300800 */
[----:B------:R-:W4:Y:S01]  /*161f0*/  LDL R46, [R1+0x5c] ;  /* 0x00005c00012e7983 */ /* 0x000f220000100800 */
[----:B------:R-:W0:Y:S01]  /*16200*/  S2R R10, SR_TID.X ;  /* 0x00000000000a7919 */ /* 0x000e220000002100 */
[----:B------:R-:W-:Y:S01]  /*16210*/  IMAD R6, R43, UR4, RZ ;  /* 0x000000042b067c24 */ /* 0x000fe2000f8e02ff */
[----:B------:R-:W-:-:S03]  /*16220*/  SEL R44, R30, RZ, !P0 ;  /* 0x000000ff1e2c7207 */ /* 0x000fc60004000000 */
[----:B------:R-:W-:Y:S01]  /*16230*/  IMAD R7, R70, UR5, R6 ;  /* 0x0000000546077c24 */ /* 0x000fe2000f8e0206 */
[----:B------:R-:W-:Y:S01]  /*16240*/  SEL R45, R66, RZ, !P0 ;  /* 0x000000ff422d7207 */ /* 0x000fe20004000000 */
[----:B0-----:R-:W-:-:S05]  /*16250*/  VIADD R11, R10, 0xffffff80 ;  /* 0xffffff800a0b7836 */ /* 0x001fca0000000000 */
[----:B------:R-:W-:-:S04]  /*16260*/  SHF.R.S32.HI R10, RZ, 0x1f, R11 ;  /* 0x0000001fff0a7819 */ /* 0x000fc8000001140b */
[----:B------:R-:W-:-:S04]  /*16270*/  LEA.HI R10, R10, R11, RZ, 0x7 ;  /* 0x0000000b0a0a7211 */ /* 0x000fc800078f38ff */
[----:B------:R-:W-:-:S05]  /*16280*/  LOP3.LUT R10, R10, 0xffffff80, RZ, 0xc0, !PT ;  /* 0xffffff800a0a7812 */ /* 0x000fca00078ec0ff */
[----:B------:R-:W-:Y:S01]  /*16290*/  IMAD.IADD R10, R11, 0x1, -R10 ;  /* 0x000000010b0a7824 */ /* 0x000fe200078e0a0a */
[----:B------:R-:W-:Y:S01]  /*162a0*/  BSSY B1, `(.L_x_438) ;  /* 0x0000070000017945 */ /* 0x000fe20003800000 */
[----:B--2---:R-:W-:Y:S02]  /*162b0*/  IMAD.MOV.U32 R5, RZ, RZ, R42 ;  /* 0x000000ffff057224 */ /* 0x004fe400078e002a */
[----:B---3--:R-:W-:Y:S02]  /*162c0*/  IMAD.MOV.U32 R48, RZ, RZ, R4 ;  /* 0x000000ffff307224 */ /* 0x008fe400078e0004 */
[----:B------:R-:W-:-:S04]  /*162d0*/  IMAD.MOV.U32 R4, RZ, RZ, R41 ;  /* 0x000000ffff047224 */ /* 0x000fc800078e0029 */
[----:B------:R-:W-:Y:S01]  /*162e0*/  IMAD.WIDE.U32 R4, R70, UR4, R4 ;  /* 0x0000000446047c25 */ /* 0x000fe2000f8e0004 */
[----:B------:R-:W-:-:S03]  /*162f0*/  ULDC.64 UR4, c[0x0][0xb78] ;  /* 0x0002de0000047ab9 */ /* 0x000fc60000000a00 */
[----:B----4-:R-:W-:Y:S02]  /*16300*/  IMAD R3, R48, 0x20, R46 ;  /* 0x0000002030037824 */ /* 0x010fe400078e022e */
[----:B------:R-:W-:Y:S02]  /*16310*/  IMAD.IADD R5, R5, 0x1, R7 ;  /* 0x0000000105057824 */ /* 0x000fe400078e0207 */
[----:B------:R-:W-:-:S04]  /*16320*/  IMAD.WIDE R20, R3, 0x2, R20 ;  /* 0x0000000203147825 */ /* 0x000fc800078e0214 */
[----:B------:R-:W-:Y:S02]  /*16330*/  IMAD R3, R44, UR4, RZ ;  /* 0x000000042c037c24 */ /* 0x000fe4000f8e02ff */
[----:B------:R-:W-:Y:S02]  /*16340*/  IMAD R7, R47, 0xc0, R8 ;  /* 0x000000c02f077824 */ /* 0x000fe400078e0208 */
[----:B------:R-:W-:Y:S01]  /*16350*/  IMAD.WIDE.U32 R4, R45, UR4, R4 ;  /* 0x000000042d047c25 */ /* 0x000fe2000f8e0004 */
[----:B------:R-:W-:-:S03]  /*16360*/  IADD3 R9, P2, R20, 0x1800, RZ ;  /* 0x0000180014097810 */ /* 0x000fc60007f5e0ff */
[----:B------:R-:W-:Y:S01]  /*16370*/  IMAD R6, R45, UR5, R3 ;  /* 0x000000052d067c24 */ /* 0x000fe2000f8e0203 */
[----:B------:R-:W-:Y:S01]  /*16380*/  SHF.R.S32.HI R3, RZ, 0x1f, R7 ;  /* 0x0000001fff037819 */ /* 0x000fe20000011407 */
[----:B------:R-:W-:Y:S01]  /*16390*/  ULDC.64 UR4, c[0x0][0xb40] ;  /* 0x0002d00000047ab9 */ /* 0x000fe20000000a00 */
[----:B------:R-:W-:Y:S02]  /*163a0*/  IADD3 R4, P0, R7, R4, RZ ;  /* 0x0000000407047210 */ /* 0x000fe40007f1e0ff */
[----:B------:R-:W-:Y:S02]  /*163b0*/  LOP3.LUT R8, R9, 0x180, RZ, 0xc0, !PT ;  /* 0x0000018009087812 */ /* 0x000fe400078ec0ff */
[----:B------:R-:W-:Y:S02]  /*163c0*/  IADD3.X R3, R3, R5, R6, P0, !PT ;  /* 0x0000000503037210 */ /* 0x000fe400007fe406 */
[----:B------:R-:W-:Y:S02]  /*163d0*/  LEA R38, P1, R4, UR4, 0x2 ;  /* 0x0000000404267c11 */ /* 0x000fe4000f8210ff */
[----:B------:R-:W-:-:S02]  /*163e0*/  SHF.R.U64 R8, R8, 0x3, RZ ;  /* 0x0000000308087819 */ /* 0x000fc400000012ff */
[----:B------:R-:W-:Y:S01]  /*163f0*/  LEA.HI.X R39, R4, UR5, R3, 0x2, P1 ;  /* 0x0000000504277c11 */ /* 0x000fe200088f1403 */
[----:B------:R-:W-:Y:S01]  /*16400*/  VIADD R3, R7, 0x8 ;  /* 0x0000000807037836 */ /* 0x000fe20000000000 */
[----:B------:R-:W-:Y:S01]  /*16410*/  LOP3.LUT R8, R8, R9, RZ, 0x3c, !PT ;  /* 0x0000000908087212 */ /* 0x000fe200078e3cff */
[----:B------:R-:W-:Y:S01]  /*16420*/  IMAD.X R9, RZ, RZ, R21, P2 ;  /* 0x000000ffff097224 */ /* 0x000fe200010e0615 */
[----:B------:R-:W-:Y:S01]  /*16430*/  LOP3.LUT P0, RZ, R10, 0x3, RZ, 0xc0, !PT ;  /* 0x000000030aff7812 */ /* 0x000fe2000780c0ff */
[----:B------:R-:W-:Y:S01]  /*16440*/  ULDC.64 UR4, c[0x0][0xaa0] ;  /* 0x0002a80000047ab9 */ /* 0x000fe20000000a00 */
[C---:B------:R-:W-:Y:S02]  /*16450*/  IADD3 R13, P5, R20.reuse, 0x3000, RZ ;  /* 0x00003000140d7810 */ /* 0x040fe40007fbe0ff */
[C---:B------:R-:W-:Y:S02]  /*16460*/  IADD3 R25, P4, R20.reuse, 0x4800, RZ ;  /* 0x0000480014197810 */ /* 0x040fe40007f9e0ff */
[----:B------:R-:W-:-:S02]  /*16470*/  IADD3 R29, P3, R20, 0x6000, RZ ;  /* 0x00006000141d7810 */ /* 0x000fc40007f7e0ff */
[----:B------:R-:W-:Y:S02]  /*16480*/  IADD3 R4, P2, R20, 0x7800, RZ ;  /* 0x0000780014047810 */ /* 0x000fe40007f5e0ff */
[-C--:B-----5:R-:W-:Y:S02]  /*16490*/  ISETP.GE.OR P1, PT, R7, R40.reuse, P0 ;  /* 0x000000280700720c */ /* 0x0a0fe40000726670 */
[----:B------:R-:W-:Y:S02]  /*164a0*/  LOP3.LUT R12, R13, 0x180, RZ, 0xc0, !PT ;  /* 0x000001800d0c7812 */ /* 0x000fe400078ec0ff */
[----:B------:R-:W-:Y:S02]  /*164b0*/  LOP3.LUT R24, R25, 0x180, RZ, 0xc0, !PT ;  /* 0x0000018019187812 */ /* 0x000fe400078ec0ff */
[----:B------:R-:W-:Y:S02]  /*164c0*/  LOP3.LUT R28, R29, 0x180, RZ, 0xc0, !PT ;  /* 0x000001801d1c7812 */ /* 0x000fe400078ec0ff */
[----:B------:R-:W-:-:S02]  /*164d0*/  ISETP.GE.OR P0, PT, R3, R40, P0 ;  /* 0x000000280300720c */ /* 0x000fc40000706670 */
[----:B------:R-:W-:Y:S02]  /*164e0*/  LOP3.LUT R3, R4, 0x180, RZ, 0xc0, !PT ;  /* 0x0000018004037812 */ /* 0x000fe400078ec0ff */
[----:B------:R-:W-:Y:S02]  /*164f0*/  LOP3.LUT R5, R20, 0x180, RZ, 0xc0, !PT ;  /* 0x0000018014057812 */ /* 0x000fe400078ec0ff */
[----:B------:R-:W-:Y:S02]  /*16500*/  SHF.R.U64 R12, R12, 0x3, RZ ;  /* 0x000000030c0c7819 */ /* 0x000fe400000012ff */
[----:B------:R-:W-:Y:S02]  /*16510*/  SHF.R.U64 R24, R24, 0x3, RZ ;  /* 0x0000000318187819 */ /* 0x000fe400000012ff */
[----:B------:R-:W-:Y:S02]  /*16520*/  SHF.R.U64 R28, R28, 0x3, RZ ;  /* 0x000000031c1c7819 */ /* 0x000fe400000012ff */
[----:B------:R-:W-:-:S02]  /*16530*/  SHF.R.U64 R3, R3, 0x3, RZ ;  /* 0x0000000303037819 */ /* 0x000fc400000012ff */
[----:B------:R-:W-:Y:S01]  /*16540*/  SHF.R.U64 R5, R5, 0x3, RZ ;  /* 0x0000000305057819 */ /* 0x000fe200000012ff */
[--C-:B------:R-:W-:Y:S01]  /*16550*/  IMAD.X R33, RZ, RZ, R21.reuse, P2 ;  /* 0x000000ffff217224 */ /* 0x100fe200010e0615 */
[----:B------:R-:W-:Y:S01]  /*16560*/  LOP3.LUT R12, R12, R13, RZ, 0x3c, !PT ;  /* 0x0000000d0c0c7212 */ /* 0x000fe200078e3cff */
[--C-:B------:R-:W-:Y:S01]  /*16570*/  IMAD.X R13, RZ, RZ, R21.reuse, P5 ;  /* 0x000000ffff0d7224 */ /* 0x100fe200028e0615 */
[----:B------:R-:W-:Y:S01]  /*16580*/  LOP3.LUT R24, R24, R25, RZ, 0x3c, !PT ;  /* 0x0000001918187212 */ /* 0x000fe200078e3cff */
[--C-:B------:R-:W-:Y:S01]  /*16590*/  IMAD.X R25, RZ, RZ, R21.reuse, P4 ;  /* 0x000000ffff197224 */ /* 0x100fe200020e0615 */
[----:B------:R-:W-:Y:S01]  /*165a0*/  LOP3.LUT R28, R28, R29, RZ, 0x3c, !PT ;  /* 0x0000001d1c1c7212 */ /* 0x000fe200078e3cff */
[----:B------:R-:W-:Y:S01]  /*165b0*/  IMAD.X R29, RZ, RZ, R21, P3 ;  /* 0x000000ffff1d7224 */ /* 0x000fe200018e0615 */
[----:B------:R-:W-:Y:S02]  /*165c0*/  LOP3.LUT R32, R3, R4, RZ, 0x3c, !PT ;  /* 0x0000000403207212 */ /* 0x000fe400078e3cff */
[----:B------:R-:W-:Y:S01]  /*165d0*/  LOP3.LUT R20, R5, R20, RZ, 0x3c, !PT ;  /* 0x0000001405147212 */ /* 0x000fe200078e3cff */
[----:B------:R-:W-:Y:S01]  /*165e0*/  @!P1 STG.E desc[UR60][R38.64], R0 ;  /* 0x0000000026009986 */ /* 0x000fe2000c10193c */
[----:B------:R-:W-:-:S03]  /*165f0*/  SHF.R.S32.HI R37, RZ, 0x1f, R46 ;  /* 0x0000001fff257819 */ /* 0x000fc6000001142e */
[----:B------:R0:W-:Y:S01]  /*16600*/  @!P0 STG.E desc[UR60][R38.64+0x20], R2 ;  /* 0x0000200226008986 */ /* 0x0001e2000c10193c */
[----:B------:R-:W-:-:S03]  /*16610*/  IMAD.MOV.U32 R36, RZ, RZ, R46 ;  /* 0x000000ffff247224 */ /* 0x000fc600078e002e */
[----:B------:R1:W5:Y:S01]  /*16620*/  LD.E.128 R4, desc[UR60][R20.64] ;  /* 0x0000003c14047980 */ /* 0x000362000c101d00 */
[----:B------:R-:W-:-:S03]  /*16630*/  SHF.R.S32.HI R49, RZ, 0x1f, R48 ;  /* 0x0000001fff317819 */ /* 0x000fc60000011430 */
[----:B------:R-:W5:Y:S04]  /*16640*/  LD.E.128 R8, desc[UR60][R8.64] ;  /* 0x0000003c08087980 */ /* 0x000f68000c101d00 */
[----:B------:R-:W5:Y:S04]  /*16650*/  LD.E.128 R12, desc[UR60][R12.64] ;  /* 0x0000003c0c0c7980 */ /* 0x000f68000c101d00 */
        /* <DEDUP_REMOVED lines=10> */
[----:B0-----:R-:W-:-:S03]  /*16700*/  IMAD.WIDE.U32 R2, R41, UR4, R36 ;  /* 0x0000000429027c25 */ /* 0x001fc6000f8e0024 */
[----:B------:R0:W-:Y:S01]  /*16710*/  STL [R1+0x6c], R49 ;  /* 0x00006c3101007387 */ /* 0x0001e20000100800 */
[----:B------:R-:W-:Y:S01]  /*16720*/  IMAD R41, R41, UR5, R42 ;  /* 0x0000000529297c24 */ /* 0x000fe2000f8e022a */
[----:B------:R-:W-:Y:S01]  /*16730*/  ULDC.64 UR4, c[0x0][0xae0] ;  /* 0x0002b80000047ab9 */ /* 0x000fe20000000a00 */
[----:B------:R-:W-:Y:S02]  /*16740*/  IMAD R37, R47, -0xc0, R40 ;  /* 0xffffff402f257824 */ /* 0x000fe400078e0228 */
[----:B------:R-:W-:Y:S02]  /*16750*/  IMAD.IADD R3, R3, 0x1, R41 ;  /* 0x0000000103037824 */ /* 0x000fe400078e0229 */
[----:B-1----:R-:W-:Y:S01]  /*16760*/  IMAD R21, R43, UR4, RZ ;  /* 0x000000042b157c24 */ /* 0x002fe2000f8e02ff */
[C---:B------:R-:W-:Y:S01]  /*16770*/  ISETP.GE.AND P0, PT, R48.reuse, R37, PT ;  /* 0x000000253000720c */ /* 0x040fe20003f06270 */
[----:B------:R-:W-:Y:S02]  /*16780*/  VIADD R20, R48, 0x60 ;  /* 0x0000006030147836 */ /* 0x000fe40000000000 */
[----:B------:R-:W-:-:S02]  /*16790*/  VIADD R0, R18, 0x31c20 ;  /* 0x00031c2012007836 */ /* 0x000fc40000000000 */
[C---:B------:R-:W-:Y:S02]  /*167a0*/  IMAD R21, R70.reuse, UR5, R21 ;  /* 0x0000000546157c24 */ /* 0x040fe4000f8e0215 */
[----:B------:R-:W-:Y:S01]  /*167b0*/  IMAD.WIDE.U32 R2, R70, UR4, R2 ;  /* 0x0000000446027c25 */ /* 0x000fe2000f8e0002 */
[----:B------:R-:W-:Y:S01]  /*167c0*/  ULDC.64 UR4, c[0x0][0xae8] ;  /* 0x0002ba0000047ab9 */ /* 0x000fe20000000a00 */
[----:B------:R-:W-:Y:S02]  /*167d0*/  ISETP.GE.AND P3, PT, R20, R37, PT ;  /* 0x000000251400720c */ /* 0x000fe40003f66270 */
[----:B------:R-:W-:Y:S01]  /*167e0*/  IMAD.IADD R3, R3, 0x1, R21 ;  /* 0x0000000103037824 */ /* 0x000fe200078e0215 */
[----:B------:R-:W-:Y:S01]  /*167f0*/  PRMT R0, RZ, 0x654, R0 ;  /* 0x00000654ff007816 */ /* 0x000fe20000000000 */
[----:B------:R-:W-:Y:S02]  /*16800*/  IMAD R20, R44, UR4, RZ ;  /* 0x000000042c147c24 */ /* 0x000fe4000f8e02ff */
[C---:B------:R-:W-:Y:S01]  /*16810*/  IMAD.WIDE.U32 R36, R45.reuse, UR4, R2 ;  /* 0x000000042d247c25 */ /* 0x040fe2000f8e0002 */
[----:B--2---:R0:W-:Y:S03]  /*16820*/  SYNCS.ARRIVE.TRANS64.RED.A1T0 RZ, [R0+URZ], RZ ;  /* 0x000000ff00ff79a7 */ /* 0x0041e6000810043f */
[----:B------:R-:W-:-:S02]  /*16830*/  IMAD R39, R45, UR5, R20 ;  /* 0x000000052d277c24 */ /* 0x000fc4000f8e0214 */
[----:B------:R-:W-:-:S04]  /*16840*/  IMAD.WIDE R20, R47, 0xc0, R48 ;  /* 0x000000c02f147825 */ /* 0x000fc800078e0230 */
[----:B------:R-:W-:Y:S01]  /*16850*/  IMAD.IADD R41, R37, 0x1, R39 ;  /* 0x0000000125297824 */ /* 0x000fe200078e0227 */
[----:B0-----:R-:W-:Y:S06]  /*16860*/  @P0 BRA `(.L_x_439) ;  /* 0x00000000004c0947 */ /* 0x001fec0003800000 */
        /* <DEDUP_REMOVED lines=16> */
[----:B-----5:R0:W-:Y:S04]  /*16970*/  @!P0 STG.E.128 desc[UR60][R38.64], R4 ;  /* 0x0000000426008986 */ /* 0x0201e8000c101d3c */
[----:B------:R0:W-:Y:S04]  /*16980*/  @!P1 STG.E.128 desc[UR60][R38.64+0x40], R12 ;  /* 0x0000400c26009986 */ /* 0x0001e8000c101d3c */
[----:B------:R0:W-:Y:S02]  /*16990*/  @!P2 STG.E.128 desc[UR60][R38.64+0x80], R28 ;  /* 0x0000801c2600a986 */ /* 0x0001e4000c101d3c */
.L_x_439:
[----:B------:R-:W-:Y:S05]  /*169a0*/  BSYNC B1 ;  /* 0x0000000000017941 */ /* 0x000fea0003800000 */
.L_x_438:
[----:B------:R-:W-:Y:S05]  /*169b0*/  @P3 BRA `(.L_x_440) ;  /* 0x0000000800503947 */ /* 0x000fea0003800000 */
[----:B0----5:R-:W-:Y:S01]  /*169c0*/  IADD3 R5, P0, R20, 0x60, RZ ;  /* 0x0000006014057810 */ /* 0x021fe20007f1e0ff */
[----:B------:R-:W-:Y:S01]  /*169d0*/  ULDC.64 UR4, c[0x0][0xad8] ;  /* 0x0002b60000047ab9 */ /* 0x000fe20000000a00 */
[----:B------:R-:W-:Y:S01]  /*169e0*/  IMAD.MOV.U32 R2, RZ, RZ, R36 ;  /* 0x000000ffff027224 */ /* 0x000fe200078e0024 */
[----:B------:R-:W-:Y:S01]  /*169f0*/  ULDC.64 UR6, c[0x0][0xa80] ;  /* 0x0002a00000067ab9 */ /* 0x000fe20000000a00 */
[----:B------:R-:W-:Y:S02]  /*16a00*/  IMAD.MOV.U32 R3, RZ, RZ, R41 ;  /* 0x000000ffff037224 */ /* 0x000fe400078e0029 */
[----:B------:R-:W-:Y:S02]  /*16a10*/  IMAD.X R20, RZ, RZ, R21, P0 ;  /* 0x000000ffff147224 */ /* 0x000fe400000e0615 */
[----:B------:R-:W-:Y:S02]  /*16a20*/  VIADD R0, R46, 0x20 ;  /* 0x000000202e007836 */ /* 0x000fe40000000000 */
[----:B------:R-:W-:-:S02]  /*16a30*/  IMAD R20, R20, UR4, RZ ;  /* 0x0000000414147c24 */ /* 0x000fc4000f8e02ff */
[C---:B------:R-:W-:Y:S01]  /*16a40*/  IMAD.WIDE.U32 R2, R5.reuse, UR4, R2 ;  /* 0x0000000405027c25 */ /* 0x040fe2000f8e0002 */
        /* <DEDUP_REMOVED lines=14> */
.L_x_436:
[----:B------:R-:W1:Y:S01]  /*16b30*/  S2R R0, SR_TID.X ;  /* 0x0000000000007919 */ /* 0x000e620000002100 */
[----:B------:R-:W-:Y:S01]  /*16b40*/  ULDC.64 UR4, c[0x0][0xbd8] ;  /* 0x0002f60000047ab9 */ /* 0x000fe20000000a00 */
[----:B------:R-:W-:Y:S01]  /*16b50*/  IMAD.MOV.U32 R7, RZ, RZ, RZ ;  /* 0x000000ffff077224 */ /* 0x000fe200078e00ff */
[----:B------:R-:W-:Y:S02]  /*16b60*/  ISETP.NE.U32.AND P0, PT, RZ, UR4, PT ;  /* 0x00000004ff007c0c */ /* 0x000fe4000bf05070 */
[----:B------:R-:W-:Y:S02]  /*16b70*/  IADD3 R2, P1, R50, UR4, RZ ;  /* 0x0000000432027c10 */ /* 0x000fe4000ff3e0ff */
[----:B------:R-:W-:Y:S02]  /*16b80*/  ISETP.NE.AND.EX P0, PT, RZ, UR5, PT, P0 ;  /* 0x00000005ff007c0c */ /* 0x000fe4000bf05300 */
[----:B------:R-:W-:Y:S01]  /*16b90*/  IADD3.X R3, R31, UR5, RZ, P1, !PT ;  /* 0x000000051f037c10 */ /* 0x000fe20008ffe4ff */
[----:B------:R-:W-:-:S02]  /*16ba0*/  ULDC.64 UR4, c[0x0][0xbe0] ;  /* 0x0002f80000047ab9 */ /* 0x000fc40000000a00 */
[----:B------:R-:W-:-:S04]  /*16bb0*/  ISETP.NE.U32.AND P1, PT, RZ, UR4, PT ;  /* 0x00000004ff007c0c */ /* 0x000fc8000bf25070 */
[----:B------:R-:W-:-:S04]  /*16bc0*/  ISETP.NE.AND.EX P1, PT, RZ, UR5, PT, P1 ;  /* 0x00000005ff007c0c */ /* 0x000fc8000bf25310 */
[----:B------:R2:W5:Y:S09]  /*16bd0*/  @P0 LDG.E R7, desc[UR60][R2.64] ;  /* 0x0000003c02070981 */ /* 0x000572000c1e1900 */
[----:B------:R-:W-:Y:S01]  /*16be0*/  @P1 IADD3 R50, P2, R50, UR4, RZ ;  /* 0x0000000432321c10 */ /* 0x000fe2000ff5e0ff */
[----:B------:R-:W-:Y:S01]  /*16bf0*/  ULDC UR4, c[0x0][0xa88] ;  /* 0x0002a20000047ab9 */ /* 0x000fe20000000800 */
[----:B-1----:R-:W-:-:S02]  /*16c00*/  VIADD R4, R0, 0xffffff80 ;  /* 0xffffff8000047836 */ /* 0x002fc40000000000 */
[----:B------:R-:W-:Y:S01]  /*16c10*/  @P1 IADD3.X R51, R31, UR5, RZ, P2, !PT ;  /* 0x000000051f331c10 */ /* 0x000fe200097fe4ff */
[----:B------:R-:W-:-:S06]  /*16c20*/  IMAD.U32 R0, RZ, RZ, UR4 ;  /* 0x00000004ff007e24 */ /* 0x000fcc000f8e00ff */
[----:B------:R2:W5:Y:S01]  /*16c30*/  @P1 LDG.E R0, desc[UR60][R50.64] ;  /* 0x0000003c32001981 */ /* 0x000562000c1e1900 */
[----:B------:R-:W-:Y:S01]  /*16c40*/  ISETP.GT.AND P2, PT, R4, 0xbf, PT ;  /* 0x000000bf0400780c */ /* 0x000fe20003f44270 */
[----:B------:R-:W-:-:S12]  /*16c50*/  @P1 BRA `(.L_x_441) ;  /* 0x0000000000101947 */ /* 0x000fd80003800000 */
[----:B------:R-:W-:Y:S05]  /*16c60*/  @!P0 BRA `(.L_x_441) ;  /* 0x00000000000c8947 */ /* 0x000fea0003800000 */
[----:B------:R-:W3:Y:S04]  /*16c70*/  LDG.E R5, desc[UR60][R2.64] ;  /* 0x0000003c02057981 */ /* 0x000ee8000c1e1900 */
[----:B-----5:R-:W3:Y:S02]  /*16c80*/  LDG.E R0, desc[UR60][R2.64+0x4] ;  /* 0x0000043c02007981 */ /* 0x020ee4000c1e1900 */
[----:B---3--:R-:W-:-:S07]  /*16c90*/  IMAD.IADD R0, R0, 0x1, -R5 ;  /* 0x0000000100007824 */ /* 0x008fce00078e0a05 */
.L_x_441:
[----:B------:R-:W3:Y:S04]  /*16ca0*/  LDL R13, [R1+0x74] ;  /* 0x00007400010d7983 */ /* 0x000ee80000100800 */
[----:B0-----:R-:W4:Y:S04]  /*16cb0*/  LDL R10, [R1+0x5c] ;  /* 0x00005c00010a7983 */ /* 0x001f280000100800 */
[----:B------:R0:W5:Y:S01]  /*16cc0*/  LDL R12, [R1+0x7c] ;  /* 0x00007c00010c7983 */ /* 0x0001620000100800 */
[----:B------:R-:W-:Y:S01]  /*16cd0*/  BSSY B1, `(.L_x_442) ;  /* 0x000001d000017945 */ /* 0x000fe20003800000 */
[----:B------:R-:W-:-:S02]  /*16ce0*/  SEL R11, R66, RZ, !P0 ;  /* 0x000000ff420b7207 */ /* 0x000fc40004000000 */
[----:B------:R-:W-:Y:S02]  /*16cf0*/  SEL R30, R30, RZ, !P0 ;  /* 0x000000ff1e1e7207 */ /* 0x000fe40004000000 */
[----:B-----5:R-:W-:Y:S02]  /*16d00*/  SHF.R.S32.HI R6, RZ, 0x1f, R7 ;  /* 0x0000001fff067819 */ /* 0x020fe40000011407 */
[----:B---3--:R-:W-:Y:S02]  /*16d10*/  SHF.R.S32.HI R8, RZ, 0x1f, R13 ;  /* 0x0000001fff087819 */ /* 0x008fe4000001140d */
[----:B----4-:R-:W-:Y:S01]  /*16d20*/  SHF.R.S32.HI R9, RZ, 0x1f, R10 ;  /* 0x0000001fff097819 */ /* 0x010fe2000001140a */
[----:B0-----:R-:W-:Y:S06]  /*16d30*/  @P2 BRA `(.L_x_443) ;  /* 0x0000000000582947 */ /* 0x001fec0003800000 */
[----:B--2---:R-:W0:Y:S02]  /*16d40*/  S2R R2, SR_TID.X ;  /* 0x0000000000027919 */ /* 0x004e240000002100 */
[----:B0-----:R-:W-:-:S04]  /*16d50*/  IMAD R2, R12, 0xc0, R2 ;  /* 0x000000c00c027824 */ /* 0x001fc800078e0202 */
[----:B------:R-:W-:-:S05]  /*16d60*/  VIADD R3, R2, 0xffffff80 ;  /* 0xffffff8002037836 */ /* 0x000fca0000000000 */
[----:B------:R-:W-:-:S13]  /*16d70*/  ISETP.GE.AND P0, PT, R3, R0, PT ;  /* 0x000000000300720c */ /* 0x000fda0003f06270 */
[----:B------:R-:W-:Y:S05]  /*16d80*/  @P0 BRA `(.L_x_443) ;  /* 0x0000000000440947 */ /* 0x000fea0003800000 */
[C---:B------:R-:W-:Y:S01]  /*16d90*/  IADD3 R2, P0, R3.reuse, R7, RZ ;  /* 0x0000000703027210 */ /* 0x040fe20007f1e0ff */
        /* <DEDUP_REMOVED lines=13> */
[----:B------:R-:W-:Y:S01]  /*16e70*/  LEA.HI.X R5, R2, UR5, R3, 0x2, P0 ;  /* 0x0000000502057c11 */ /* 0x000fe200080f1403 */
[----:B------:R-:W-:-:S05]  /*16e80*/  IMAD.MOV.U32 R3, RZ, RZ, -0x800000 ;  /* 0xff800000ff037424 */ /* 0x000fca00078e00ff */
[----:B------:R0:W-:Y:S03]  /*16e90*/  STG.E desc[UR60][R4.64], R3 ;  /* 0x0000000304007986 */ /* 0x0001e6000c10193c */
.L_x_443:
[----:B------:R-:W-:Y:S05]  /*16ea0*/  BSYNC B1 ;  /* 0x0000000000017941 */ /* 0x000fea0003800000 */
.L_x_442:
[----:B------:R-:W3:Y:S01]  /*16eb0*/  LDL.64 R14, [R1+0x68] ;  /* 0x00006800010e7983 */ /* 0x000ee20000100a00 */
[----:B------:R-:W-:Y:S01]  /*16ec0*/  ULDC.64 UR4, c[0x0][0xaa0] ;  /* 0x0002a80000047ab9 */ /* 0x000fe20000000a00 */
[----:B--2---:R-:W-:Y:S01]  /*16ed0*/  IMAD.MOV.U32 R2, RZ, RZ, R10 ;  /* 0x000000ffff027224 */ /* 0x004fe200078e000a */
[----:B------:R-:W-:Y:S01]  /*16ee0*/  BSSY B1, `(.L_x_444) ;  /* 0x000002b000017945 */ /* 0x000fe20003800000 */
[----:B0-----:R-:W-:Y:S02]  /*16ef0*/  IMAD.MOV.U32 R3, RZ, RZ, R9 ;  /* 0x000000ffff037224 */ /* 0x001fe400078e0009 */
[----:B------:R-:W-:Y:S02]  /*16f00*/  IMAD R4, R6, UR4, RZ ;  /* 0x0000000406047c24 */ /* 0x000fe4000f8e02ff */
[----:B------:R-:W-:-:S04]  /*16f10*/  IMAD.WIDE.U32 R2, R7, UR4, R2 ;  /* 0x0000000407027c25 */ /* 0x000fc8000f8e0002 */
[----:B------:R-:W-:Y:S01]  /*16f20*/  IMAD R7, R7, UR5, R4 ;  /* 0x0000000507077c24 */ /* 0x000fe2000f8e0204 */
[----:B------:R-:W-:Y:S02]  /*16f30*/  ULDC.64 UR4, c[0x0][0xae0] ;  /* 0x0002b80000047ab9 */ /* 0x000fe40000000a00 */
[----:B------:R-:W-:Y:S02]  /*16f40*/  IMAD R4, R8, UR4, RZ ;  /* 0x0000000408047c24 */ /* 0x000fe4000f8e02ff */
[----:B------:R-:W-:Y:S02]  /*16f50*/  IMAD.IADD R3, R3, 0x1, R7 ;  /* 0x0000000103037824 */ /* 0x000fe400078e0207 */
[C---:B------:R-:W-:Y:S02]  /*16f60*/  IMAD R5, R13.reuse, UR5, R4 ;  /* 0x000000050d057c24 */ /* 0x040fe4000f8e0204 */
[----:B------:R-:W-:Y:S02]  /*16f70*/  IMAD R4, R12, -0xc0, R0 ;  /* 0xffffff400c047824 */ /* 0x000fe400078e0200 */
[----:B------:R-:W-:Y:S01]  /*16f80*/  IMAD.WIDE.U32 R2, R13, UR4, R2 ;  /* 0x000000040d027c25 */ /* 0x000fe2000f8e0002 */
[----:B------:R-:W-:-:S03]  /*16f90*/  ULDC.64 UR4, c[0x0][0xae8] ;  /* 0x0002ba0000047ab9 */ /* 0x000fc60000000a00 */
[----:B------:R-:W-:Y:S02]  /*16fa0*/  IMAD.IADD R3, R3, 0x1, R5 ;  /* 0x0000000103037824 */ /* 0x000fe400078e0205 */
[----:B------:R-:W-:-:S04]  /*16fb0*/  IMAD R0, R30, UR4, RZ ;  /* 0x000000041e007c24 */ /* 0x000fc8000f8e02ff */
[----:B------:R-:W-:Y:S01]  /*16fc0*/  IMAD R9, R11, UR5, R0 ;  /* 0x000000050b097c24 */ /* 0x000fe2000f8e0200 */
[C---:B---3--:R-:W-:Y:S01]  /*16fd0*/  ISETP.GE.AND P0, PT, R14.reuse, R4, PT ;  /* 0x000000040e00720c */ /* 0x048fe20003f06270 */
[----:B------:R-:W-:Y:S02]  /*16fe0*/  VIADD R7, R14, 0x60 ;  /* 0x000000600e077836 */ /* 0x000fe40000000000 */
[----:B------:R-:W-:-:S03]  /*16ff0*/  IMAD.MOV.U32 R6, RZ, RZ, R14 ;  /* 0x000000ffff067224 */ /* 0x000fc600078e000e */
[----:B------:R-:W-:Y:S01]  /*17000*/  ISETP.GE.AND P1, PT, R7, R4, PT ;  /* 0x000000040700720c */ /* 0x000fe20003f26270 */
[----:B------:R-:W-:Y:S01]  /*17010*/  IMAD.WIDE.U32 R4, R11, UR4, R2 ;  /* 0x000000040b047c25 */ /* 0x000fe2000f8e0002 */
[----:B------:R-:W-:-:S03]  /*17020*/  SHF.R.S32.HI R7, RZ, 0x1f, R14 ;  /* 0x0000001fff077819 */ /* 0x000fc6000001140e */
[----:B------:R-:W-:Y:S02]  /*17030*/  IMAD.IADD R11, R5, 0x1, R9 ;  /* 0x00000001050b7824 */ /* 0x000fe400078e0209 */
[----:B------:R-:W-:Y:S01]  /*17040*/  IMAD.WIDE R6, R12, 0xc0, R6 ;  /* 0x000000c00c067825 */ /* 0x000fe200078e0206 */
        /* <DEDUP_REMOVED lines=20> */
.L_x_445:
[----:B------:R-:W-:Y:S05]  /*17190*/  BSYNC B1 ;  /* 0x0000000000017941 */ /* 0x000fea0003800000 */
.L_x_444:
[----:B------:R-:W-:Y:S05]  /*171a0*/  @P1 BRA `(.L_x_440) ;  /* 0x0000000000541947 */ /* 0x000fea0003800000 */
[----:B------:R-:W-:Y:S01]  /*171b0*/  IADD3 R5, P0, R6, 0x60, RZ ;  /* 0x0000006006057810 */ /* 0x000fe20007f1e0ff */
[C---:B------:R-:W-:Y:S01]  /*171c0*/  VIADD R0, R10.reuse, 0x20 ;  /* 0x000000200a007836 */ /* 0x040fe20000000000 */
[----:B------:R-:W-:Y:S01]  /*171d0*/  ULDC UR4, c[0x0][0xa8c] ;  /* 0x0002a30000047ab9 */ /* 0x000fe20000000800 */
[----:B------:R-:W-:Y:S01]  /*171e0*/  ULDC.64 UR6, c[0x0][0xad8] ;  /* 0x0002b60000067ab9 */ /* 0x000fe20000000a00 */
[----:B------:R-:W-:Y:S01]  /*171f0*/  IMAD.MOV.U32 R2, RZ, RZ, R4 ;  /* 0x000000ffff027224 */ /* 0x000fe200078e0004 */
[----:B------:R-:W-:Y:S01]  /*17200*/  ISETP.GE.AND P1, PT, R10, UR4, PT ;  /* 0x000000040a007c0c */ /* 0x000fe2000bf26270 */
[----:B------:R-:W-:Y:S01]  /*17210*/  IMAD.X R6, RZ, RZ, R7, P0 ;  /* 0x000000ffff067224 */ /* 0x000fe200000e0607 */
[----:B------:R-:W-:Y:S01]  /*17220*/  ISETP.GE.AND P2, PT, R0, UR4, PT ;  /* 0x0000000400007c0c */ /* 0x000fe2000bf46270 */
[----:B------:R-:W-:Y:S02]  /*17230*/  IMAD.MOV.U32 R3, RZ, RZ, R11 ;  /* 0x000000ffff037224 */ /* 0x000fe400078e000b */
[----:B------:R-:W-:-:S02]  /*17240*/  IMAD R6, R6, UR6, RZ ;  /* 0x0000000606067c24 */ /* 0x000fc4000f8e02ff */
[----:B------:R-:W-:Y:S02]  /*17250*/  VIADD R0, R10, 0x40 ;  /* 0x000000400a007836 */ /* 0x000fe40000000000 */
        /* <DEDUP_REMOVED lines=10> */
.L_x_440:
[----:B------:R-:W-:Y:S05]  /*17300*/  BSYNC B0 ;  /* 0x0000000000007941 */ /* 0x000fea0003800000 */
.L_x_435:
[----:B------:R-:W-:Y:S02]  /*17310*/  ULDC UR4, c[0x0][0xc14] ;  /* 0x0003050000047ab9 */ /* 0x000fe40000000800 */
[----:B------:R-:W-:-:S13]  /*17320*/  ISETP.GE.AND P0, PT, R111, UR4, PT ;  /* 0x000000046f007c0c */ /* 0x000fda000bf06270 */
[----:B------:R-:W-:Y:S05]  /*17330*/  @!P0 BRA `(.L_x_446) ;  /* 0xfffffea0002c8947 */ /* 0x000fea000383ffff */
[----:B------:R-:W-:Y:S05]  /*17340*/  BRA `(.L_x_307) ;  /* 0x00000054000c7947 */ /* 0x000fea0003800000 */
.L_x_305:
[----:B------:R-:W-:-:S08]  /*17350*/  NOP ;  /* 0x0000000000007918 */ /* 0x000fd00000000000 */
[----:B0-----:R-:W0:-:S00]  /*17360*/  USETMAXREG.DEALLOC.CTAPOOL 0x20 ;  /* 0x00000020000079c8 */ /* 0x001e0000080e0500 */
[----:B0-----:R-:W-:-:S06]  /*17370*/  LOP3.LUT R0, R0, 0x3, RZ, 0xc0, !PT ;  /* 0x0000000300007812 */ /* 0x001fcc00078ec0ff */
[----:B------:R-:W0:Y:S02]  /*17380*/  SHFL.IDX PT, R0, R0, RZ, 0x1f ;  /* 0x00001fff00007589 */ /* 0x000e2400000e0000 */
[----:B0-----:R-:W-:-:S13]  /*17390*/  ISETP.NE.AND P0, PT, R0, RZ, PT ;  /* 0x000000ff0000720c */ /* 0x001fda0003f05270 */
[----:B------:R-:W-:Y:S05]  /*173a0*/  @P0 BRA `(.L_x_307) ;  /* 0x0000005000f40947 */ /* 0x000fea0003800000 */
[----:B------:R-:W2:Y:S01]  /*173b0*/  LDL.LU R7, [R1+0x4c] ;  /* 0x00004c0001077983 */ /* 0x000ea20000300800 */
[----:B------:R-:W-:Y:S01]  /*173c0*/  ULDC UR5, c[0x0][0xc14] ;  /* 0x0003050000057ab9 */ /* 0x000fe20000000800 */
[----:B------:R-:W0:Y:S01]  /*173d0*/  S2R R2, SR_TID.X ;  /* 0x0000000000027919 */ /* 0x000e220000002100 */
[----:B------:R-:W-:Y:S01]  /*173e0*/  IMAD.MOV.U32 R0, RZ, RZ, RZ ;  /* 0x000000ffff007224 */ /* 0x000fe200078e00ff */
[----:B------:R-:W1:Y:S01]  /*173f0*/  S2UR UR6, SR_CTAID.X ;  /* 0x00000000000679c3 */ /* 0x000e620000002500 */
[----:B------:R-:W-:Y:S01]  /*17400*/  ULDC UR4, c[0x0][0xc10] ;  /* 0x0003040000047ab9 */ /* 0x000fe20000000800 */
[----:B0-----:R-:W-:-:S04]  /*17410*/  LOP3.LUT R29, R2, 0x1f, RZ, 0xc0, !PT ;  /* 0x0000001f021d7812 */ /* 0x001fc800078ec0ff */
[----:B------:R-:W-:Y:S02]  /*17420*/  ISETP.NE.AND P0, PT, R29, 0x1f, PT ;  /* 0x0000001f1d00780c */ /* 0x000fe40003f05270 */
[----:B--2---:R-:W-:-:S11]  /*17430*/  LOP3.LUT R7, R7, 0xffffffdf, RZ, 0xc0, !PT ;  /* 0xffffffdf07077812 */ /* 0x004fd600078ec0ff */
[----:B------:R-:W-:Y:S02]  /*17440*/  @P0 LOP3.LUT R7, R7, 0x20, RZ, 0xfc, !PT ;  /* 0x0000002007070812 */ /* 0x000fe400078efcff */
[----:B------:R-:W-:-:S13]  /*17450*/  ISETP.GE.OR P0, PT, R29, UR5, !P0 ;  /* 0x000000051d007c0c */ /* 0x000fda000c706670 */
[----:B------:R-:W0:Y:S02]  /*17460*/  @!P0 LDC.64 R2, c[0x0][0xc58] ;  /* 0x00031600ff028b82 */ /* 0x000e240000000a00 */
[----:B0-----:R-:W-:-:S05]  /*17470*/  @!P0 IMAD.WIDE.U32 R2, R29, 0x4, R2 ;  /* 0x000000041d028825 */ /* 0x001fca00078e0002 */
[----:B------:R-:W2:Y:S01]  /*17480*/  @!P0 LDG.E R0, desc[UR60][R2.64] ;  /* 0x0000003c02008981 */ /* 0x000ea2000c1e1900 */
[C---:B------:R-:W-:Y:S02]  /*17490*/  ISETP.NE.AND P1, PT, R29.reuse, RZ, PT ;  /* 0x000000ff1d00720c */ /* 0x040fe40003f25270 */
[----:B------:R-:W-:Y:S02]  /*174a0*/  ISETP.GE.U32.AND P0, PT, R29, 0x2, PT ;  /* 0x000000021d00780c */ /* 0x000fe40003f06070 */
[----:B------:R-:W-:-:S09]  /*174b0*/  LOP3.LUT R7, R7, 0xfffffffe, RZ, 0xc0, !PT ;  /* 0xfffffffe07077812 */ /* 0x000fd200078ec0ff */
[----:B------:R-:W-:-:S04]  /*174c0*/  @P1 LOP3.LUT R7, R7, 0x1, RZ, 0xfc, !PT ;  /* 0x0000000107071812 */ /* 0x000fc800078efcff */
[----:B------:R-:W-:-:S04]  /*174d0*/  LOP3.LUT R7, R7, 0xffffffef, RZ, 0xc0, !PT ;  /* 0xffffffef07077812 */ /* 0x000fc800078ec0ff */
[----:B------:R-:W-:-:S04]  /*174e0*/  @P0 LOP3.LUT R7, R7, 0x10, RZ, 0xfc, !PT ;  /* 0x0000001007070812 */ /* 0x000fc800078efcff */
[----:B------:R-:W-:Y:S01]  /*174f0*/  LOP3.LUT R7, R7, 0xfffffff7, RZ, 0xc0, !PT ;  /* 0xfffffff707077812 */ /* 0x000fe200078ec0ff */
[----:B------:R-:W-:Y:S01]  /*17500*/  IMAD.MOV.U32 R16, RZ, RZ, RZ ;  /* 0x000000ffff107224 */ /* 0x000fe200078e00ff */
[----:B--2---:R-:W0:Y:S02]  /*17510*/  SHFL.UP PT, R4, R0, 0x1, RZ ;  /* 0x0420000000047989 */ /* 0x004e2400000e00ff */
[----:B0-----:R-:W-:-:S05]  /*17520*/  SEL R5, R4, RZ, P1 ;  /* 0x000000ff04057207 */ /* 0x001fca0000800000 */
[----:B------:R-:W-:-:S05]  /*17530*/  IMAD.IADD R5, R0, 0x1, R5 ;  /* 0x0000000100057824 */ /* 0x000fca00078e0205 */
[----:B------:R-:W0:Y:S02]  /*17540*/  SHFL.UP PT, R4, R5, 0x2, RZ ;  /* 0x0440000005047989 */ /* 0x000e2400000e00ff */
[----:B0-----:R-:W-:-:S05]  /*17550*/  SEL R4, R4, RZ, P0 ;  /* 0x000000ff04047207 */ /* 0x001fca0000000000 */
[----:B------:R-:W-:-:S05]  /*17560*/  IMAD.IADD R4, R5, 0x1, R4 ;  /* 0x0000000105047824 */ /* 0x000fca00078e0204 */
[----:B------:R-:W0:Y:S01]  /*17570*/  SHFL.UP PT, R6, R4, 0x4, RZ ;  /* 0x0480000004067989 */ /* 0x000e2200000e00ff */
[----:B------:R-:W-:-:S04]  /*17580*/  ISETP.GE.U32.AND P0, PT, R29, 0x4, PT ;  /* 0x000000041d00780c */ /* 0x000fc80003f06070 */
[----:B0-----:R-:W-:-:S05]  /*17590*/  SEL R3, R6, RZ, P0 ;  /* 0x000000ff06037207 */ /* 0x001fca0000000000 */
[----:B------:R-:W-:-:S05]  /*175a0*/  IMAD.IADD R3, R4, 0x1, R3 ;  /* 0x0000000104037824 */ /* 0x000fca00078e0203 */
[----:B------:R-:W0:Y:S01]  /*175b0*/  SHFL.UP PT, R2, R3, 0x8, RZ ;  /* 0x0500000003027989 */ /* 0x000e2200000e00ff */
[----:B------:R-:W-:Y:S02]  /*175c0*/  @P0 LOP3.LUT R7, R7, 0x8, RZ, 0xfc, !PT ;  /* 0x0000000807070812 */ /* 0x000fe400078efcff */
[----:B------:R-:W-:-:S04]  /*175d0*/  ISETP.GE.U32.AND P0, PT, R29, 0x8, PT ;  /* 0x000000081d00780c */ /* 0x000fc80003f06070 */
[----:B0-----:R-:W-:-:S05]  /*175e0*/  SEL R2, R2, RZ, P0 ;  /* 0x000000ff02027207 */ /* 0x001fca0000000000 */
[----:B------:R-:W-:-:S05]  /*175f0*/  IMAD.IADD R2, R3, 0x1, R2 ;  /* 0x0000000103027824 */ /* 0x000fca00078e0202 */
[----:B------:R-:W0:Y:S01]  /*17600*/  SHFL.UP PT, R5, R2, 0x10, RZ ;  /* 0x0600000002057989 */ /* 0x000e2200000e00ff */
[----:B------:R-:W-:-:S04]  /*17610*/  LOP3.LUT R7, R7, 0xfffffffb, RZ, 0xc0, !PT ;  /* 0xfffffffb07077812 */ /* 0x000fc800078ec0ff */
[----:B------:R-:W-:Y:S02]  /*17620*/  @P0 LOP3.LUT R7, R7, 0x4, RZ, 0xfc, !PT ;  /* 0x0000000407070812 */ /* 0x000fe400078efcff */
[----:B------:R-:W-:-:S04]  /*17630*/  ISETP.GE.U32.AND P0, PT, R29, 0x10, PT ;  /* 0x000000101d00780c */ /* 0x000fc80003f06070 */
[----:B0-----:R-:W-:-:S05]  /*17640*/  SEL R5, R5, RZ, P0 ;  /* 0x000000ff05057207 */ /* 0x001fca0000000000 */
[----:B------:R-:W-:-:S05]  /*17650*/  IMAD.IADD R6, R2, 0x1, R5 ;  /* 0x0000000102067824 */ /* 0x000fca00078e0205 */
[----:B------:R-:W0:Y:S01]  /*17660*/  SHFL.IDX PT, R5, R6, 0x1f, 0x1f ;  /* 0x03e01f0006057f89 */ /* 0x000e2200000e0000 */
[----:B------:R-:W-:-:S04]  /*17670*/  LOP3.LUT R7, R7, 0xfffffffd, RZ, 0xc0, !PT ;  /* 0xfffffffd07077812 */ /* 0x000fc800078ec0ff */
[----:B------:R-:W-:-:S05]  /*17680*/  @P0 LOP3.LUT R7, R7, 0x2, RZ, 0xfc, !PT ;  /* 0x0000000207070812 */ /* 0x000fca00078efcff */
[----:B------:R2:W-:Y:S01]  /*17690*/  STL [R1+0x4c], R7 ;  /* 0x00004c0701007387 */ /* 0x0005e20000100800 */
[----:B0-----:R-:W-:-:S05]  /*176a0*/  IMAD R5, R5, UR4, RZ ;  /* 0x0000000405057c24 */ /* 0x001fca000f8e02ff */
[----:B-1----:R-:W-:Y:S01]  /*176b0*/  ISETP.GT.AND P0, PT, R5, UR6, PT ;  /* 0x0000000605007c0c */ /* 0x002fe2000bf04270 */
[----:B------:R-:W-:Y:S02]  /*176c0*/  IMAD.MOV.U32 R4, RZ, RZ, RZ ;  /* 0x000000ffff047224 */ /* 0x000fe400078e00ff */
[----:B------:R-:W-:-:S10]  /*176d0*/  IMAD.MOV.U32 R2, RZ, RZ, R5 ;  /* 0x000000ffff027224 */ /* 0x000fd400078e0005 */
[----:B--2---:R-:W-:Y:S05]  /*176e0*/  @P0 BRA `(.L_x_447) ;  /* 0x0000000000b00947 */ /* 0x004fea0003800000 */
[----:B------:R-:W-:Y:S01]  /*176f0*/  IMAD.MOV.U32 R5, RZ, RZ, R2 ;  /* 0x000000ffff057224 */ /* 0x000fe200078e0002 */
[----:B------:R-:W-:Y:S01]  /*17700*/  ULDC UR5, c[0x0][0xc14] ;  /* 0x0003050000057ab9 */ /* 0x000fe20000000800 */
[----:B------:R-:W-:Y:S01]  /*17710*/  IMAD.MOV.U32 R4, RZ, RZ, RZ ;  /* 0x000000ffff047224 */ /* 0x000fe200078e00ff */
[----:B------:R-:W-:Y:S01]  /*17720*/  ULDC UR7, c[0x0][0xc14] ;  /* 0x0003050000077ab9 */ /* 0x000fe20000000800 */
[----:B------:R-:W-:-:S05]  /*17730*/  ULDC UR4, c[0x0][0xc10] ;  /* 0x0003040000047ab9 */ /* 0x000fca0000000800 */
.L_x_451:
        /* <DEDUP_REMOVED lines=13> */
.L_x_450:
[----:B------:R-:W-:Y:S05]  /*17810*/  BSYNC B0 ;  /* 0x0000000000007941 */ /* 0x000fea0003800000 */
.L_x_449:
        /* <DEDUP_REMOVED lines=25> */
.L_x_447:
        /* <DEDUP_REMOVED lines=13> */
[----:B------:R-:W-:-:S05]  /*17a80*/  VIADD R7, R19, 0xffffffff ;  /* 0xffffffff13077836 */ /* 0x000fca0000000000 */
[----:B------:R2:W3:Y:S02]  /*17a90*/  SHFL.IDX PT, R16, R6, R7, 0x1f ;  /* 0x00001f0706107589 */ /* 0x0004e400000e0000 */
.L_x_452:
        /* <DEDUP_REMOVED lines=28> */
.L_x_448:
[----:B------:R-:W-:Y:S02]  /*17c60*/  IMAD.MOV.U32 R17, RZ, RZ, RZ ;  /* 0x000000ffff117224 */ /* 0x000fe400078e00ff */
[----:B------:R-:W-:Y:S02]  /*17c70*/  IMAD.U32 R16, RZ, RZ, UR6 ;  /* 0x00000006ff107e24 */ /* 0x000fe4000f8e00ff */
[----:B------:R-:W-:-:S07]  /*17c80*/  IMAD.MOV.U32 R18, RZ, RZ, RZ ;  /* 0x000000ffff127224 */ /* 0x000fce00078e00ff */
.L_x_453:
        /* <DEDUP_REMOVED lines=13> */
[----:B------:R-:W-:Y:S01]  /*17d60*/  ULDC.64 UR36, c[0x0][0x198] ;  /* 0x0000660000247ab9 */ /* 0x000fe20000000a00 */
[----:B------:R-:W-:Y:S01]  /*17d70*/  IMAD.MOV.U32 R22, RZ, RZ, RZ ;  /* 0x000000ffff167224 */ /* 0x000fe200078e00ff */
[----:B------:R-:W-:Y:S01]  /*17d80*/  ULDC UR38, c[0x0][0xc] ;  /* 0x0000030000267ab9 */ /* 0x000fe20000000800 */
[----:B------:R-:W-:Y:S02]  /*17d90*/  IMAD.MOV.U32 R27, RZ, RZ, 0x1 ;  /* 0x00000001ff1b7424 */ /* 0x000fe400078e00ff */
[----:B------:R-:W-:-:S07]  /*17da0*/  IMAD.MOV.U32 R26, RZ, RZ, RZ ;  /* 0x000000ffff1a7224 */ /* 0x000fce00078e00ff */
.L_x_538:
[----:B--2---:R-:W2:Y:S02]  /*17db0*/  LDC.64 R2, c[0x0][0xc60] ;  /* 0x00031800ff027b82 */ /* 0x004ea40000000a00 */
[----:B--2---:R-:W-:-:S05]  /*17dc0*/  IMAD.WIDE R2, R19, 0x4, R2 ;  /* 0x0000000413027825 */ /* 0x004fca00078e0202 */
[----:B------:R-:W0:Y:S01]  /*17dd0*/  LDG.E R9, desc[UR60][R2.64] ;  /* 0x0000003c02097981 */ /* 0x000e22000c1e1900 */
[----:B------:R-:W-:Y:S05]  /*17de0*/  YIELD ;  /* 0x0000000000007946 */ /* 0x000fea0003800000 */
[----:B------:R-:W-:Y:S01]  /*17df0*/  ULDC.64 UR4, c[0x0][0xa28] ;  /* 0x00028a0000047ab9 */ /* 0x000fe20000000a00 */
[----:B------:R-:W-:Y:S01]  /*17e00*/  IMAD.MOV.U32 R6, RZ, RZ, RZ ;  /* 0x000000ffff067224 */ /* 0x000fe200078e00ff */
[----:B------:R-:W-:Y:S01]  /*17e10*/  ISETP.NE.U32.AND P1, PT, RZ, UR4, PT ;  /* 0x00000004ff007c0c */ /* 0x000fe2000bf25070 */
[----:B------:R-:W-:Y:S01]  /*17e20*/  IMAD.MOV.U32 R23, RZ, RZ, RZ ;  /* 0x000000ffff177224 */ /* 0x000fe200078e00ff */
[----:B------:R-:W-:-:S02]  /*17e30*/  ULDC.64 UR6, c[0x0][0xa10] ;  /* 0x0002840000067ab9 */ /* 0x000fc40000000a00 */
[----:B------:R-:W-:Y:S02]  /*17e40*/  ISETP.NE.AND.EX P1, PT, RZ, UR5, PT, P1 ;  /* 0x00000005ff007c0c */ /* 0x000fe4000bf25310 */
[----:B0-----:R-:W-:Y:S01]  /*17e50*/  SHF.R.S32.HI R0, RZ, 0x1f, R9 ;  /* 0x0000001fff007819 */ /* 0x001fe20000011409 */
[----:B------:R-:W-:Y:S10]  /*17e60*/  STL [R1], R9 ;  /* 0x0000000901007387 */ /* 0x000ff40000100800 */
[----:B------:R-:W-:-:S04]  /*17e70*/  @P1 LEA R4, P0, R9, UR4, 0x2 ;  /* 0x0000000409041c11 */ /* 0x000fc8000f8010ff */
[----:B------:R-:W-:Y:S01]  /*17e80*/  @P1 LEA.HI.X R5, R9, UR5, R0, 0x2, P0 ;  /* 0x0000000509051c11 */ /* 0x000fe200080f1400 */
[----:B------:R-:W-:Y:S02]  /*17e90*/  ULDC.64 UR4, c[0x0][0xa00] ;  /* 0x0002800000047ab9 */ /* 0x000fe40000000a00 */
[----:B------:R-:W-:Y:S02]  /*17ea0*/  ISETP.NE.U32.AND P0, PT, RZ, UR4, PT ;  /* 0x00000004ff007c0c */ /* 0x000fe4000bf05070 */
[----:B------:R0:W5:Y:S02]  /*17eb0*/  @P1 LDG.E R23, desc[UR60][R4.64] ;  /* 0x0000003c04171981 */ /* 0x000164000c1e1900 */
[----:B------:R-:W-:-:S13]  /*17ec0*/  ISETP.NE.AND.EX P0, PT, RZ, UR5, PT, P0 ;  /* 0x00000005ff007c0c */ /* 0x000fda000bf05300 */
[----:B------:R-:W-:-:S04]  /*17ed0*/  @P0 LEA R2, P2, R9, UR4, 0x2 ;  /* 0x0000000409020c11 */ /* 0x000fc8000f8410ff */
[----:B------:R-:W-:Y:S01]  /*17ee0*/  @P0 LEA.HI.X R3, R9, UR5, R0, 0x2, P2 ;  /* 0x0000000509030c11 */ /* 0x000fe200090f1400 */
[----:B------:R-:W-:-:S04]  /*17ef0*/  ULDC.64 UR4, c[0x0][0xa20] ;  /* 0x0002880000047ab9 */ /* 0x000fc80000000a00 */
[----:B------:R-:W2:Y:S01]  /*17f00*/  @P0 LDG.E R6, desc[UR60][R2.64] ;  /* 0x0000003c02060981 */ /* 0x000ea2000c1e1900 */
[----:B------:R-:W-:-:S04]  /*17f10*/  ISETP.NE.U32.AND P1, PT, RZ, UR4, PT ;  /* 0x00000004ff007c0c */ /* 0x000fc8000bf25070 */
[----:B------:R-:W-:Y:S01]  /*17f20*/  ISETP.NE.AND.EX P1, PT, RZ, UR5, PT, P1 ;  /* 0x00000005ff007c0c */ /* 0x000fe2000bf25310 */
[C---:B0-----:R-:W-:Y:S01]  /*17f30*/  IMAD.SHL.U32 R4, R9.reuse, 0x4, RZ ;  /* 0x0000000409047824 */ /* 0x041fe200078e00ff */
[----:B------:R-:W-:-:S04]  /*17f40*/  SHF.L.U64.HI R0, R9, 0x2, R0 ;  /* 0x0000000209007819 */ /* 0x000fc80000010200 */
[----:B------:R-:W-:Y:S01]  /*17f50*/  STL [R1+0x8], R4 ;  /* 0x0000080401007387 */ /* 0x000fe20000100800 */
[----:B------:R-:W-:-:S03]  /*17f60*/  IMAD.MOV.U32 R8, RZ, RZ, RZ ;  /* 0x000000ffff087224 */ /* 0x000fc600078e00ff */
[----:B--2---:R0:W-:Y:S03]  /*17f70*/  STL [R1+0x18], R6 ;  /* 0x0000180601007387 */ /* 0x0041e60000100800 */
[----:B0-----:R-:W-:-:S04]  /*17f80*/  @P1 IADD3 R6, P0, R4, UR4, RZ ;  /* 0x0000000404061c10 */ /* 0x001fc8000ff1e0ff */
[----:B------:R-:W-:Y:S01]  /*17f90*/  @P1 IADD3.X R7, R0, UR5, RZ, P0, !PT ;  /* 0x0000000500071c10 */ /* 0x000fe200087fe4ff */
[----:B------:R-:W-:Y:S02]  /*17fa0*/  ULDC.64 UR4, c[0x0][0xa08] ;  /* 0x0002820000047ab9 */ /* 0x000fe40000000a00 */
[----:B------:R-:W-:Y:S02]  /*17fb0*/  IADD3 R2, P0, R4, UR4, RZ ;  /* 0x0000000404027c10 */ /* 0x000fe4000ff1e0ff */
[----:B------:R-:W-:Y:S02]  /*17fc0*/  ISETP.NE.U32.AND P2, PT, RZ, UR4, PT ;  /* 0x00000004ff007c0c */ /* 0x000fe4000bf45070 */
[----:B------:R-:W-:Y:S02]  /*17fd0*/  IADD3.X R3, R0, UR5, RZ, P0, !PT ;  /* 0x0000000500037c10 */ /* 0x000fe400087fe4ff */
[----:B------:R-:W-:Y:S01]  /*17fe0*/  ISETP.NE.AND.EX P2, PT, RZ, UR5, PT, P2 ;  /* 0x00000005ff007c0c */ /* 0x000fe2000bf45320 */
[----:B------:R-:W-:-:S02]  /*17ff0*/  ULDC.64 UR4, c[0x0][0x3f8] ;  /* 0x0000fe0000047ab9 */ /* 0x000fc40000000a00 */
[----:B------:R-:W-:-:S03]  /*18000*/  UISETP.NE.U32.AND UP0, UPT, UR4, URZ, UPT ;  /* 0x0000003f0400728c */ /* 0x000fc6000bf05070 */
[----:B------:R-:W-:Y:S01]  /*18010*/  ULDC UR4, c[0x0][0x404] ;  /* 0x0001010000047ab9 */ /* 0x000fe20000000800 */
[----:B------:R-:W-:-:S03]  /*18020*/  UISETP.NE.AND.EX UP0, UPT, UR5, URZ, UPT, UP0 ;  /* 0x0000003f0500728c */ /* 0x000fc6000bf05300 */
[----:B------:R-:W-:Y:S01]  /*18030*/  ULDC UR5, c[0x0][0x2e0] ;  /* 0x0000b80000057ab9 */ /* 0x000fe20000000800 */
[----:B------:R-:W-:Y:S02]  /*18040*/  USEL UR4, UR4, 0x1, UP0 ;  /* 0x0000000104047887 */ /* 0x000fe40008000000 */
[----:B------:R0:W5:Y:S02]  /*18050*/  @P2 LDG.E R8, desc[UR60][R2.64] ;  /* 0x0000003c02082981 */ /* 0x000164000c1e1900 */
[----:B------:R-:W-:-:S06]  /*18060*/  UIMAD UR4, UR4, UR5, URZ ;  /* 0x00000005040472a4 */ /* 0x000fcc000f8e023f */
[----:B------:R-:W-:-:S06]  /*18070*/  IMAD.U32 R10, RZ, RZ, UR4 ;  /* 0x00000004ff0a7e24 */ /* 0x000fcc000f8e00ff */
[----:B------:R0:W5:Y:S01]  /*18080*/  @P1 LDG.E R10, desc[UR60][R6.64] ;  /* 0x0000003c060a1981 */ /* 0x000162000c1e1900 */
[----:B------:R-:W-:Y:S01]  /*18090*/  IADD3 R4, P0, R4, UR6, RZ ;  /* 0x0000000604047c10 */ /* 0x000fe2000ff1e0ff */
[----:B------:R-:W-:-:S03]  /*180a0*/  ULDC UR4, c[0x0][0x338] ;  /* 0x0000ce0000047ab9 */ /* 0x000fc60000000800 */
[----:B------:R-:W-:Y:S02]  /*180b0*/  IADD3.X R5, R0, UR7, RZ, P0, !PT ;  /* 0x0000000700057c10 */ /* 0x000fe400087fe4ff */
[----:B------:R-:W-:Y:S01]  /*180c0*/  ISETP.NE.U32.AND P0, PT, RZ, UR6, PT ;  /* 0x00000006ff007c0c */ /* 0x000fe2000bf05070 */
[----:B------:R2:W-:Y:S03]  /*180d0*/  STL [R1+0xc], R0 ;  /* 0x00000c0001007387 */ /* 0x0005e60000100800 */
[----:B------:R-:W-:Y:S01]  /*180e0*/  ISETP.NE.AND.EX P0, PT, RZ, UR7, PT, P0 ;  /* 0x00000007ff007c0c */ /* 0x000fe2000bf05300 */
[----:B--2---:R-:W-:Y:S01]  /*180f0*/  IMAD.U32 R0, RZ, RZ, UR4 ;  /* 0x00000004ff007e24 */ /* 0x004fe2000f8e00ff */
[----:B0-----:R-:W-:Y:S11]  /*18100*/  @P1 BRA `(.L_x_455) ;  /* 0x0000000000101947 */ /* 0x001ff60003800000 */
[----:B------:R-:W-:Y:S05]  /*18110*/  @!P2 BRA `(.L_x_455) ;  /* 0x00000000000ca947 */ /* 0x000fea0003800000 */
[----:B------:R-:W2:Y:S04]  /*18120*/  LDG.E R7, desc[UR60][R2.64] ;  /* 0x0000003c02077981 */ /* 0x000ea8000c1e1900 */
[----:B-----5:R-:W2:Y:S02]  /*18130*/  LDG.E R10, desc[UR60][R2.64+0x4] ;  /* 0x0000043c020a7981 */ /* 0x020ea4000c1e1900 */
[----:B--2---:R-:W-:-:S07]  /*18140*/  IMAD.IADD R10, R10, 0x1, -R7 ;  /* 0x000000010a0a7824 */ /* 0x004fce00078e0a07 */
.L_x_455:
[----:B------:R-:W2:Y:S04]  /*18150*/  @P0 LDG.E R3, desc[UR60][R4.64] ;  /* 0x0000003c04030981 */ /* 0x000ea8000c1e1900 */
[----:B------:R-:W2:Y:S02]  /*18160*/  @P0 LDG.E R2, desc[UR60][R4.64+0x4] ;  /* 0x0000043c04020981 */ /* 0x000ea4000c1e1900 */
[----:B--2---:R-:W-:Y:S02]  /*18170*/  @P0 IMAD.IADD R0, R2, 0x1, -R3 ;  /* 0x0000000102000824 */ /* 0x004fe400078e0a03 */
[----:B-----5:R-:W-:-:S04]  /*18180*/  IMAD.IADD R3, R10, 0x1, -R23 ;  /* 0x000000010a037824 */ /* 0x020fc800078e0a17 */
[----:B------:R-:W-:-:S04]  /*18190*/  IMAD.IADD R6, R3, 0x1, R0 ;  /* 0x0000000103067824 */ /* 0x000fc800078e0200 */
[----:B------:R-:W-:Y:S01]  /*181a0*/  VIADD R2, R6, 0x8f ;  /* 0x0000008f06027836 */ /* 0x000fe20000000000 */
[----:B------:R0:W-:Y:S03]  /*181b0*/  STL [R1+0x14], R6 ;  /* 0x0000140601007387 */ /* 0x0001e60000100800 */
[----:B------:R-:W-:-:S05]  /*181c0*/  IMAD.HI R2, R2, 0x38e38e39, RZ ;  /* 0x38e38e3902027827 */ /* 0x000fca00078e02ff */
[----:B------:R-:W-:-:S04]  /*181d0*/  SHF.R.U32.HI R7, RZ, 0x1f, R2 ;  /* 0x0000001fff077819 */ /* 0x000fc80000011602 */
[----:B0-----:R-:W-:Y:S01]  /*181e0*/  LEA.HI.SX32 R6, R2, R7, 0x1b ;  /* 0x0000000702067211 */ /* 0x001fe200078fdaff */
[----:B------:R-:W-:-:S04]  /*181f0*/  IMAD.MOV R2, RZ, RZ, -R3 ;  /* 0x000000ffff027224 */ /* 0x000fc800078e0a03 */
[----:B------:R-:W-:Y:S01]  /*18200*/  IMAD R7, R6, 0x90, -R3 ;  /* 0x0000009006077824 */ /* 0x000fe200078e0a03 */
[----:B------:R-:W-:Y:S01]  /*18210*/  VIMNMX R2, RZ, R2, !PT ;  /* 0x00000002ff027248 */ /* 0x000fe20007fe0100 */
[----:B------:R0:W-:Y:S03]  /*18220*/  STL [R1+0x4], R6 ;  /* 0x0000040601007387 */ /* 0x0001e60000100800 */
[----:B------:R-:W-:-:S04]  /*18230*/  VIMNMX R7, R7, R0, PT ;  /* 0x0000000007077248 */ /* 0x000fc80003fe0100 */
[----:B------:R-:W-:Y:S01]  /*18240*/  ISETP.GT.AND P1, PT, R7, R2, PT ;  /* 0x000000020700720c */ /* 0x000fe20003f24270 */
[----:B------:R-:W-:-:S05]  /*18250*/  IMAD.WIDE.U32 R2, R2, 0x38e38e39, RZ ;  /* 0x38e38e3902027825 */ /* 0x000fca00078e00ff */
[----:B------:R-:W-:-:S05]  /*18260*/  SHF.R.U32.HI R0, RZ, 0x5, R3 ;  /* 0x00000005ff007819 */ /* 0x000fca0000011603 */
[----:B------:R-:W-:Y:S02]  /*18270*/  IMAD.MOV.U32 R2, RZ, RZ, R0 ;  /* 0x000000ffff027224 */ /* 0x000fe400078e0000 */
[----:B0-----:R-:W-:-:S04]  /*18280*/  @P1 VIADD R6, R7, 0x8f ;  /* 0x0000008f07061836 */ /* 0x001fc80000000000 */
[----:B------:R-:W-:-:S05]  /*18290*/  @P1 IMAD.HI R6, R6, 0x38e38e39, RZ ;  /* 0x38e38e3906061827 */ /* 0x000fca00078e02ff */
[----:B------:R-:W-:-:S04]  /*182a0*/  @P1 SHF.R.U32.HI R3, RZ, 0x1f, R6 ;  /* 0x0000001fff031819 */ /* 0x000fc80000011606 */
[----:B------:R-:W-:Y:S01]  /*182b0*/  @P1 LEA.HI.SX32 R2, R6, R3, 0x1b ;  /* 0x0000000306021211 */ /* 0x000fe200078fdaff */
[----:B------:R-:W-:-:S06]  /*182c0*/  IMAD.MOV.U32 R3, RZ, RZ, RZ ;  /* 0x000000ffff037224 */ /* 0x000fcc00078e00ff */
[----:B------:R0:W5:Y:S01]  /*182d0*/  @P0 LDG.E R3, desc[UR60][R4.64] ;  /* 0x0000003c04030981 */ /* 0x000162000c1e1900 */
[----:B------:R-:W-:Y:S01]  /*182e0*/  ISETP.GT.AND P1, PT, R2, R0, PT ;  /* 0x000000000200720c */ /* 0x000fe20003f24270 */
[----:B------:R-:W-:Y:S01]  /*182f0*/  BSSY B0, `(.L_x_456) ;  /* 0x00000c3000007945 */ /* 0x000fe20003800000 */
[----:B------:R-:W-:Y:S01]  /*18300*/  IMAD.IADD R23, R8, 0x1, R23 ;  /* 0x0000000108177824 */ /* 0x000fe200078e0217 */
[----:B------:R-:W-:-:S10]  /*18310*/  PLOP3.LUT P2, PT, PT, PT, PT, 0x80, 0x0 ;  /* 0x000000000000781c */ /* 0x000fd40003f4f070 */
[----:B0-----:R-:W-:Y:S05]  /*18320*/  @!P1 BRA `(.L_x_457) ;  /* 0x0000000800fc9947 */ /* 0x001fea0003800000 */
[----:B------:R-:W0:Y:S01]  /*18330*/  LDC R4, c[0x0][0x428] ;  /* 0x00010a00ff047b82 */ /* 0x000e220000000800 */
[----:B------:R-:W-:Y:S01]  /*18340*/  UMOV UR4, 0xffffffff ;  /* 0xffffffff00047882 */ /* 0x000fe20000000000 */
[----:B0-----:R-:W-:-:S13]  /*18350*/  ISETP.NE.AND P1, PT, R4, 0x1, PT ;  /* 0x000000010400780c */ /* 0x001fda0003f25270 */
[----:B------:R-:W0:Y:S08]  /*18360*/  @P1 LDC R5, c[0x0][0x42c] ;  /* 0x00010b00ff051b82 */ /* 0x000e300000000800 */
[----:B------:R-:W2:Y:S01]  /*18370*/  @P1 LDC R7, c[0x0][0x430] ;  /* 0x00010c00ff071b82 */ /* 0x000ea20000000800 */
[----:B0-----:R-:W-:-:S04]  /*18380*/  @P1 IMAD.HI.U32 R4, R18, R5, RZ ;  /* 0x0000000512041227 */ /* 0x001fc800078e00ff */
[----:B------:R-:W-:Y:S01]  /*18390*/  IMAD.MOV.U32 R5, RZ, RZ, R18 ;  /* 0x000000ffff057224 */ /* 0x000fe200078e0012 */
[----:B--2---:R-:W-:Y:S02]  /*183a0*/  @P1 SHF.R.U32.HI R5, RZ, R7, R4 ;  /* 0x00000007ff051219 */ /* 0x004fe40000011604 */
[----:B------:R-:W-:Y:S01]  /*183b0*/  SEL R4, R9, RZ, !P0 ;  /* 0x000000ff09047207 */ /* 0x000fe20004000000 */
[----:B------:R-:W-:Y:S06]  /*183c0*/  BRA.DIV UR4, `(.L_x_458) ;  /* 0x0000004e043c7947 */ /* 0x000fec000b800000 */
.L_x_584:
[----:B------:R-:W-:-:S03]  /*183d0*/  UMOV UR4, 0xffffffff ;  /* 0xffffffff00047882 */ /* 0x000fc60000000000 */
[----:B------:R-:W-:Y:S05]  /*183e0*/  BRA.DIV UR4, `(.L_x_459) ;  /* 0x0000004e04687947 */ /* 0x000fea000b800000 */
[----:B------:R-:W-:-:S13]  /*183f0*/  ELECT P6, URZ, PT ;  /* 0x00000000003f782f */ /* 0x000fda00038c0000 */
.L_x_587:
[----:B------:R-:W2:Y:S01]  /*18400*/  LDL R6, [R1+0x10] ;  /* 0x0000100001067983 */ /* 0x000ea20000100800 */
[----:B------:R-:W-:Y:S01]  /*18410*/  BSSY B1, `(.L_x_460) ;  /* 0x000000b000017945 */ /* 0x000fe20003800000 */
[----:B------:R-:W0:Y:S01]  /*18420*/  S2R R9, SR_CgaCtaId ;  /* 0x0000000000097919 */ /* 0x000e220000008800 */
[----:B--2---:R-:W-:-:S05]  /*18430*/  VIADD R7, R6, 0x1 ;  /* 0x0000000106077836 */ /* 0x004fca0000000000 */
[----:B------:R-:W-:-:S04]  /*18440*/  LEA.HI R6, R7, R7, RZ, 0x1 ;  /* 0x0000000707067211 */ /* 0x000fc800078f08ff */
[----:B------:R-:W-:-:S05]  /*18450*/  LOP3.LUT R6, R6, 0xfffffffe, RZ, 0xc0, !PT ;  /* 0xfffffffe06067812 */ /* 0x000fca00078ec0ff */
[----:B------:R-:W-:Y:S01]  /*18460*/  IMAD.IADD R7, R7, 0x1, -R6 ;  /* 0x0000000107077824 */ /* 0x000fe200078e0a06 */
[----:B------:R-:W-:-:S04]  /*18470*/  MOV R6, 0x400 ;  /* 0x0000040000067802 */ /* 0x000fc80000000f00 */
[----:B0-----:R-:W-:Y:S02]  /*18480*/  LEA R6, R9, R6, 0x18 ;  /* 0x0000000609067211 */ /* 0x001fe400078ec0ff */
[----:B------:R-:W-:-:S04]  /*18490*/  SHF.L.U32 R7, R7, 0x1f, RZ ;  /* 0x0000001f07077819 */ /* 0x000fc800000006ff */
[----:B------:R-:W0:Y:S02]  /*184a0*/  SYNCS.PHASECHK.TRANS64.TRYWAIT P0, [R6+URZ+0x31c20], R7 ;  /* 0x031c2007060075a7 */ /* 0x000e24000800017f */
[----:B0-----:R-:W-:Y:S05]  /*184b0*/  @!P0 BRA `(.L_x_461) ;  /* 0x0000004c00548947 */ /* 0x001fea0003800000 */
.L_x_588:
[----:B------:R-:W-:Y:S05]  /*184c0*/  BSYNC B1 ;  /* 0x0000000000017941 */ /* 0x000fea0003800000 */
.L_x_460:
[----:B------:R-:W-:Y:S04]  /*184d0*/  BSSY B1, `(.L_x_462) ;  /* 0x0000049000017945 */ /* 0x000fe80003800000 */
[----:B------:R-:W-:Y:S05]  /*184e0*/  @!P6 BRA `(.L_x_463) ;  /* 0x00000004001ce947 */ /* 0x000fea0003800000 */
[----:B0-----:R-:W-:Y:S01]  /*184f0*/  IMAD R7, R26, 0x8, R6 ;  /* 0x000000081a077824 */ /* 0x001fe200078e0206 */
[----:B------:R-:W-:-:S04]  /*18500*/  SHF.L.U32 R8, R27, 0x1f, RZ ;  /* 0x0000001f1b087819 */ /* 0x000fc800000006ff */
[----:B------:R-:W0:Y:S02]  /*18510*/  SYNCS.PHASECHK.TRANS64.TRYWAIT P0, [R7+URZ+0x31ca0], R8 ;  /* 0x031ca008070075a7 */ /* 0x000e24000800017f */
[----:B0-----:R-:W-:Y:S05]  /*18520*/  @!P0 BRA `(.L_x_464) ;  /* 0x0000004c004c8947 */ /* 0x001fea0003800000 */
.L_x_589:
[----:B------:R-:W2:Y:S02]  /*18530*/  S2R R9, SR_TID.X ;  /* 0x0000000000097919 */ /* 0x000ea40000002100 */
[----:B--2---:R-:W-:-:S04]  /*18540*/  LOP3.LUT R9, R9, 0x7f, RZ, 0xc0, !PT ;  /* 0x0000007f09097812 */ /* 0x004fc800078ec0ff */
[----:B------:R-:W-:-:S13]  /*18550*/  ISETP.NE.AND P1, PT, R9, RZ, PT ;  /* 0x000000ff0900720c */ /* 0x000fda0003f25270 */
[----:B------:R-:W-:Y:S05]  /*18560*/  @P1 BRA `(.L_x_465) ;  /* 0x0000000000141947 */ /* 0x000fea0003800000 */
[----:B------:R-:W-:Y:S01]  /*18570*/  ISETP.NE.AND P0, PT, R29, RZ, PT ;  /* 0x000000ff1d00720c */ /* 0x000fe20003f05270 */
[----:B------:R-:W-:-:S04]  /*18580*/  IMAD.MOV.U32 R9, RZ, RZ, 0x6c00 ;  /* 0x00006c00ff097424 */ /* 0x000fc800078e00ff */
[----:B------:R2:W-:Y:S08]  /*18590*/  SYNCS.ARRIVE.TRANS64 RZ, [R7+URZ+0x31c90], R9 ;  /* 0x031c900907ff79a7 */ /* 0x0005f0000800003f */
[----:B------:R-:W-:Y:S05]  /*185a0*/  @!P0 BRA `(.L_x_465) ;  /* 0x0000000000048947 */ /* 0x000fea0003800000 */
[----:B------:R-:W-:Y:S01]  /*185b0*/  BPT.TRAP 0x1 ;  /* 0x000000040000795c */ /* 0x000fe20000300000 */
.L_x_465:
[----:B--2---:R-:W-:Y:S01]  /*185c0*/  IMAD R9, R26, 0x6c00, R6 ;  /* 0x00006c001a097824 */ /* 0x004fe200078e0206 */
[----:B------:R-:W-:Y:S01]  /*185d0*/  R2UR UR9, R7 ;  /* 0x00000000070972ca */ /* 0x000fe200000e0000 */
[----:B-----5:R-:W-:Y:S01]  /*185e0*/  IMAD R10, R2, 0x90, R3 ;  /* 0x00000090020a7824 */ /* 0x020fe200078e0203 */
[----:B------:R-:W-:Y:S01]  /*185f0*/  UIADD3 UR4, UP0, UR36, 0x570, URZ ;  /* 0x0000057024047890 */ /* 0x000fe2000ff1e03f */
[----:B------:R-:W-:Y:S01]  /*18600*/  R2UR UR12, R5 ;  /* 0x00000000050c72ca */ /* 0x000fe200000e0000 */
[----:B------:R-:W-:Y:S01]  /*18610*/  UMOV UR10, URZ ;  /* 0x0000003f000a7c82 */ /* 0x000fe20008000000 */
[----:B------:R-:W-:Y:S01]  /*18620*/  R2UR UR15, R9 ;  /* 0x00000000090f72ca */ /* 0x000fe200000e0000 */
[----:B------:R-:W-:Y:S01]  /*18630*/  VIADD R10, R10, 0xffffff70 ;  /* 0xffffff700a0a7836 */ /* 0x000fe20000000000 */
[----:B------:R-:W-:Y:S01]  /*18640*/  R2UR UR13, R4 ;  /* 0x00000000040d72ca */ /* 0x000fe200000e0000 */
[----:B------:R-:W-:Y:S01]  /*18650*/  UIADD3.X UR5, URZ, UR37, URZ, UP0, !UPT ;  /* 0x000000253f057290 */ /* 0x000fe200087fe43f */
[----:B------:R-:W-:-:S02]  /*18660*/  UMOV UR6, 0x0 ;  /* 0x0000000000067882 */ /* 0x000fc40000000000 */
[----:B------:R-:W-:Y:S01]  /*18670*/  R2UR UR11, R10 ;  /* 0x000000000a0b72ca */ /* 0x000fe200000e0000 */
[----:B------:R-:W-:Y:S01]  /*18680*/  UMOV UR7, 0x12f00000 ;  /* 0x12f0000000077882 */ /* 0x000fe20000000000 */
[----:B------:R-:W-:Y:S01]  /*18690*/  UIADD3 UR9, UR9, 0x31c90, URZ ;  /* 0x00031c9009097890 */ /* 0x000fe2000fffe03f */
[----:B------:R-:W-:-:S04]  /*186a0*/  UMOV UR16, 0x20 ;  /* 0x0000002000107882 */ /* 0x000fc80000000000 */
[----:B------:R-:W-:Y:S02]  /*186b0*/  UIADD3 UR8, UR15, 0x16a00, URZ ;  /* 0x00016a000f087890 */ /* 0x000fe4000fffe03f */
[----:B------:R-:W-:Y:S02]  /*186c0*/  UIADD3 UR14, UR15, 0x18e00, URZ ;  /* 0x00018e000f0e7890 */ /* 0x000fe4000fffe03f */
[----:B------:R-:W-:-:S05]  /*186d0*/  UIADD3 UR15, UR15, 0x1b200, URZ ;  /* 0x0001b2000f0f7890 */ /* 0x000fca000fffe03f */
[----:B------:R2:W-:Y:S02]  /*186e0*/  UTMALDG.4D [UR8], [UR4], desc[UR6] ;  /* 0x00000608040075b4 */ /* 0x0005e40008019000 */
[----:B--2---:R-:W-:Y:S01]  /*186f0*/  UMOV UR8, UR14 ;  /* 0x0000000e00087c82 */ /* 0x004fe20008000000 */
[----:B------:R-:W-:Y:S01]  /*18700*/  UMOV UR10, UR16 ;  /* 0x00000010000a7c82 */ /* 0x000fe20008000000 */
[----:B------:R-:W-:Y:S01]  /*18710*/  UMOV UR14, 0x40 ;  /* 0x00000040000e7882 */ /* 0x000fe20000000000 */
[----:B------:R2:W-:Y:S02]  /*18720*/  UTMALDG.4D [UR8], [UR4], desc[UR6] ;  /* 0x00000608040075b4 */ /* 0x0005e40008019000 */
[----:B--2---:R-:W-:Y:S01]  /*18730*/  UMOV UR8, UR15 ;  /* 0x0000000f00087c82 */ /* 0x004fe20008000000 */
[----:B------:R-:W-:Y:S02]  /*18740*/  UMOV UR10, UR14 ;  /* 0x0000000e000a7c82 */ /* 0x000fe40008000000 */
[----:B------:R2:W-:Y:S01]  /*18750*/  UTMALDG.4D [UR8], [UR4], desc[UR6] ;  /* 0x00000608040075b4 */ /* 0x0005e20008019000 */
[----:B------:R-:W3:Y:S02]  /*18760*/  SYNCS.PHASECHK.TRANS64.TRYWAIT P0, [R7+URZ+0x31cc0], R8 ;  /* 0x031cc008070075a7 */ /* 0x000ee4000800017f */
[----:B--23--:R-:W-:Y:S05]  /*18770*/  @!P0 BRA `(.L_x_466) ;  /* 0x0000004800cc8947 */ /* 0x00cfea0003800000 */
.L_x_590:
[----:B------:R-:W-:Y:S05]  /*18780*/  @P1 BRA `(.L_x_467) ;  /* 0x0000000000141947 */ /* 0x000fea0003800000 */
[----:B------:R-:W-:Y:S01]  /*18790*/  ISETP.NE.AND P0, PT, R29, RZ, PT ;  /* 0x000000ff1d00720c */ /* 0x000fe20003f05270 */
[----:B0-2---:R-:W-:-:S04]  /*187a0*/  IMAD.MOV.U32 R8, RZ, RZ, 0x6c00 ;  /* 0x00006c00ff087424 */ /* 0x005fc800078e00ff */
[----:B------:R3:W-:Y:S08]  /*187b0*/  SYNCS.ARRIVE.TRANS64 RZ, [R7+URZ+0x31cb0], R8 ;  /* 0x031cb00807ff79a7 */ /* 0x0007f0000800003f */
[----:B------:R-:W-:Y:S05]  /*187c0*/  @!P0 BRA `(.L_x_467) ;  /* 0x0000000000048947 */ /* 0x000fea0003800000 */
[----:B------:R-:W-:Y:S01]  /*187d0*/  BPT.TRAP 0x1 ;  /* 0x000000040000795c */ /* 0x000fe20000300000 */
.L_x_467:
        /* <DEDUP_REMOVED lines=11> */
[----:B------:R-:W-:Y:S02]  /*18890*/  UIADD3 UR8, UR15, 0x200, URZ ;  /* 0x000002000f087890 */ /* 0x000fe4000fffe03f */
[----:B------:R-:W-:Y:S02]  /*188a0*/  UIADD3 UR9, UR9, 0x31cb0, URZ ;  /* 0x00031cb009097890 */ /* 0x000fe4000fffe03f */
[----:B------:R-:W-:Y:S02]  /*188b0*/  UIADD3 UR14, UR15, 0x2600, URZ ;  /* 0x000026000f0e7890 */ /* 0x000fe4000fffe03f */
[----:B------:R-:W-:-:S05]  /*188c0*/  UIADD3 UR15, UR15, 0x4a00, URZ ;  /* 0x00004a000f0f7890 */ /* 0x000fca000fffe03f */
[----:B------:R4:W-:Y:S02]  /*188d0*/  UTMALDG.4D [UR8], [UR4], desc[UR6] ;  /* 0x00000608040075b4 */ /* 0x0009e40008019000 */
[----:B----4-:R-:W-:Y:S01]  /*188e0*/  UMOV UR8, UR14 ;  /* 0x0000000e00087c82 */ /* 0x010fe20008000000 */
[----:B------:R-:W-:Y:S01]  /*188f0*/  UMOV UR10, UR16 ;  /* 0x00000010000a7c82 */ /* 0x000fe20008000000 */
[----:B------:R-:W-:Y:S01]  /*18900*/  UMOV UR14, 0x40 ;  /* 0x00000040000e7882 */ /* 0x000fe20000000000 */
[----:B------:R4:W-:Y:S02]  /*18910*/  UTMALDG.4D [UR8], [UR4], desc[UR6] ;  /* 0x00000608040075b4 */ /* 0x0009e40008019000 */
[----:B----4-:R-:W-:Y:S01]  /*18920*/  UMOV UR8, UR15 ;  /* 0x0000000f00087c82 */ /* 0x010fe20008000000 */
[----:B------:R-:W-:Y:S02]  /*18930*/  UMOV UR10, UR14 ;  /* 0x0000000e000a7c82 */ /* 0x000fe40008000000 */
[----:B------:R4:W-:Y:S02]  /*18940*/  UTMALDG.4D [UR8], [UR4], desc[UR6] ;  /* 0x00000608040075b4 */ /* 0x0009e40008019000 */
[----:B----4-:R-:W-:Y:S01]  /*18950*/  NOP ;  /* 0x0000000000007918 */ /* 0x010fe20000000000 */
.L_x_463:
[----:B------:R-:W-:Y:S05]  /*18960*/  BSYNC B1 ;  /* 0x0000000000017941 */ /* 0x000fea0003800000 */
.L_x_462:
[----:B------:R-:W-:Y:S01]  /*18970*/  VIADD R26, R26, 0x1 ;  /* 0x000000011a1a7836 */ /* 0x000fe20000000000 */
[----:B------:R-:W-:Y:S01]  /*18980*/  PLOP3.LUT P2, PT, PT, PT, PT, 0x8, 0x0 ;  /* 0x000000000000781c */ /* 0x000fe20003f4e170 */
[----:B------:R-:W-:-:S03]  /*18990*/  VIADD R2, R2, 0xfffffffe ;  /* 0xfffffffe02027836 */ /* 0x000fc60000000000 */
[----:B------:R-:W-:-:S04]  /*189a0*/  ISETP.NE.AND P0, PT, R26, 0x2, PT ;  /* 0x000000021a00780c */ /* 0x000fc80003f05270 */
[----:B------:R-:W-:Y:S02]  /*189b0*/  SEL R26, R26, RZ, P0 ;  /* 0x000000ff1a1a7207 */ /* 0x000fe40000000000 */
[----:B0-23--:R-:W-:Y:S02]  /*189c0*/  SEL R8, RZ, 0x1, P0 ;  /* 0x00000001ff087807 */ /* 0x00dfe40000000000 */
[----:B------:R-:W-:Y:S02]  /*189d0*/  ISETP.GE.AND P0, PT, R2, R0, PT ;  /* 0x000000000200720c */ /* 0x000fe40003f06270 */
[----:B------:R-:W-:-:S11]  /*189e0*/  LOP3.LUT R27, R27, R8, RZ, 0x3c, !PT ;  /* 0x000000081b1b7212 */ /* 0x000fd600078e3cff */
[----:B------:R-:W-:Y:S05]  /*189f0*/  @!P0 BRA `(.L_x_457) ;  /* 0x0000000400488947 */ /* 0x000fea0003800000 */
.L_x_474:
[----:B------:R-:W-:Y:S05]  /*18a00*/  YIELD ;  /* 0x0000000000007946 */ /* 0x000fea0003800000 */
[----:B------:R-:W-:Y:S04]  /*18a10*/  BSSY B1, `(.L_x_468) ;  /* 0x0000048000017945 */ /* 0x000fe80003800000 */
[----:B0-23--:R-:W-:Y:S05]  /*18a20*/  @!P6 BRA `(.L_x_469) ;  /* 0x000000040018e947 */ /* 0x00dfea0003800000 */
[----:B------:R-:W-:Y:S01]  /*18a30*/  IMAD R7, R26, 0x8, R6 ;  /* 0x000000081a077824 */ /* 0x000fe200078e0206 */
[----:B------:R-:W-:-:S04]  /*18a40*/  SHF.L.U32 R10, R27, 0x1f, RZ ;  /* 0x0000001f1b0a7819 */ /* 0x000fc800000006ff */
[----:B------:R-:W0:Y:S02]  /*18a50*/  SYNCS.PHASECHK.TRANS64.TRYWAIT P0, [R7+URZ+0x31ca0], R10 ;  /* 0x031ca00a070075a7 */ /* 0x000e24000800017f */
[----:B0-----:R-:W-:Y:S05]  /*18a60*/  @!P0 BRA `(.L_x_470) ;  /* 0x0000004800248947 */ /* 0x001fea0003800000 */
.L_x_591:
        /* <DEDUP_REMOVED lines=9> */
.L_x_471:
[----:B--2---:R-:W-:Y:S01]  /*18b00*/  IMAD R8, R26, 0x6c00, R6 ;  /* 0x00006c001a087824 */ /* 0x004fe200078e0206 */
[----:B------:R-:W-:Y:S01]  /*18b10*/  R2UR UR9, R7 ;  /* 0x00000000070972ca */ /* 0x000fe200000e0000 */
[----:B-----5:R-:W-:Y:S01]  /*18b20*/  IMAD R9, R2, 0x90, R3 ;  /* 0x0000009002097824 */ /* 0x020fe200078e0203 */
        /* <DEDUP_REMOVED lines=9> */
[----:B------:R-:W-:-:S02]  /*18bc0*/  UMOV UR16, 0x20 ;  /* 0x0000002000107882 */ /* 0x000fc40000000000 */
[----:B------:R-:W-:-:S05]  /*18bd0*/  UIADD3 UR9, UR9, 0x31c90, URZ ;  /* 0x00031c9009097890 */ /* 0x000fca000fffe03f */
        /* <DEDUP_REMOVED lines=13> */
.L_x_592:
[----:B------:R-:W-:Y:S05]  /*18cb0*/  @P0 BRA `(.L_x_473) ;  /* 0x0000000000140947 */ /* 0x000fea0003800000 */
[----:B------:R-:W-:Y:S01]  /*18cc0*/  ISETP.NE.AND P1, PT, R29, RZ, PT ;  /* 0x000000ff1d00720c */ /* 0x000fe20003f25270 */
[----:B0-2---:R-:W-:-:S04]  /*18cd0*/  IMAD.MOV.U32 R10, RZ, RZ, 0x6c00 ;  /* 0x00006c00ff0a7424 */ /* 0x005fc800078e00ff */
[----:B------:R3:W-:Y:S08]  /*18ce0*/  SYNCS.ARRIVE.TRANS64 RZ, [R7+URZ+0x31cb0], R10 ;  /* 0x031cb00a07ff79a7 */ /* 0x0007f0000800003f */
[----:B------:R-:W-:Y:S05]  /*18cf0*/  @!P1 BRA `(.L_x_473) ;  /* 0x0000000000049947 */ /* 0x000fea0003800000 */
[----:B------:R-:W-:Y:S01]  /*18d00*/  BPT.TRAP 0x1 ;  /* 0x000000040000795c */ /* 0x000fe20000300000 */
.L_x_473:
        /* <DEDUP_REMOVED lines=24> */
.L_x_469:
[----:B------:R-:W-:Y:S05]  /*18e90*/  BSYNC B1 ;  /* 0x0000000000017941 */ /* 0x000fea0003800000 */
.L_x_468:
[----:B------:R-:W-:-:S05]  /*18ea0*/  VIADD R26, R26, 0x1 ;  /* 0x000000011a1a7836 */ /* 0x000fca0000000000 */
[----:B------:R-:W-:-:S04]  /*18eb0*/  ISETP.NE.AND P0, PT, R26, 0x2, PT ;  /* 0x000000021a00780c */ /* 0x000fc80003f05270 */
[----:B------:R-:W-:Y:S02]  /*18ec0*/  SEL R8, RZ, 0x1, P0 ;  /* 0x00000001ff087807 */ /* 0x000fe40000000000 */
[----:B------:R-:W-:Y:S02]  /*18ed0*/  SEL R26, R26, RZ, P0 ;  /* 0x000000ff1a1a7207 */ /* 0x000fe40000000000 */
[C---:B------:R-:W-:Y:S01]  /*18ee0*/  ISETP.GT.AND P0, PT, R2.reuse, R0, PT ;  /* 0x000000000200720c */ /* 0x040fe20003f04270 */
[----:B------:R-:W-:Y:S01]  /*18ef0*/  VIADD R2, R2, 0xffffffff ;  /* 0xffffffff02027836 */ /* 0x000fe20000000000 */
[----:B------:R-:W-:-:S11]  /*18f00*/  LOP3.LUT R27, R27, R8, RZ, 0x3c, !PT ;  /* 0x000000081b1b7212 */ /* 0x000fd600078e3cff */
[----:B------:R-:W-:Y:S05]  /*18f10*/  @P0 BRA `(.L_x_474) ;  /* 0xfffffff800b80947 */ /* 0x000fea000383ffff */
.L_x_457:
[----:B------:R-:W-:Y:S05]  /*18f20*/  BSYNC B0 ;  /* 0x0000000000007941 */ /* 0x000fea0003800000 */
.L_x_456:
[----:B0-23--:R-:W2:Y:S01]  /*18f30*/  LDL R7, [R1+0x14] ;  /* 0x0000140001077983 */ /* 0x00dea20000100800 */
[----:B------:R-:W-:Y:S05]  /*18f40*/  @!P2 WARPSYNC.ALL ;  /* 0x000000000000a948 */ /* 0x000fea0003800000 */
[----:B------:R-:W-:Y:S01]  /*18f50*/  BSSY B6, `(.L_x_475) ;  /* 0x00002b2000067945 */ /* 0x000fe20003800000 */
[----:B------:R-:W-:Y:S01]  /*18f60*/  @!P2 BAR.SYNC.DEFER_BLOCKING 0xc, 0x1a0 ;  /* 0x030680000000ab1d */ /* 0x000fe20000010000 */
[----:B--2---:R-:W-:-:S13]  /*18f70*/  ISETP.GT.AND P0, PT, R7, RZ, PT ;  /* 0x000000ff0700720c */ /* 0x004fda0003f04270 */
[----:B------:R-:W-:Y:S05]  /*18f80*/  @P0 BRA `(.L_x_476) ;  /* 0x00000000003c0947 */ /* 0x000fea0003800000 */
[----:B------:R-:W-:-:S13]  /*18f90*/  ISETP.NE.AND P1, PT, R29, RZ, PT ;  /* 0x000000ff1d00720c */ /* 0x000fda0003f25270 */
[----:B------:R-:W-:Y:S05]  /*18fa0*/  @P1 BRA `(.L_x_477) ;  /* 0x0000002800b01947 */ /* 0x000fea0003800000 */
[----:B------:R-:W0:Y:S01]  /*18fb0*/  S2R R7, SR_LANEID ;  /* 0x0000000000077919 */ /* 0x000e220000000000 */
[----:B------:R-:W-:Y:S01]  /*18fc0*/  VOTEU.ANY UR4, UPT, PT ;  /* 0x0000000000047886 */ /* 0x000fe200038e0100 */
[----:B-----5:R-:W2:Y:S01]  /*18fd0*/  LDC.64 R2, c[0x0][0xc38] ;  /* 0x00030e00ff027b82 */ /* 0x020ea20000000a00 */
        /* <DEDUP_REMOVED lines=10> */
.L_x_476:
[----:B-----5:R-:W0:Y:S01]  /*19080*/  S2R R3, SR_CgaCtaId ;  /* 0x0000000000037919 */ /* 0x020e220000008800 */
        /* <DEDUP_REMOVED lines=9> */
[----:B------:R-:W-:Y:S02]  /*19120*/  IMAD.U32 R4, RZ, RZ, UR6 ;  /* 0x00000006ff047e24 */ /* 0x000fe4000f8e00ff */
[----:B------:R-:W0:Y:S01]  /*19130*/  LDC.64 R2, c[0x4][R2] ;  /* 0x0100000002027b82 */ /* 0x000e220000000a00 */
[----:B------:R-:W-:Y:S02]  /*19140*/  IMAD.U32 R5, RZ, RZ, UR7 ;  /* 0x00000007ff057e24 */ /* 0x000fe4000f8e00ff */
[----:B------:R-:W-:Y:S02]  /*19150*/  IMAD.U32 R6, RZ, RZ, UR8 ;  /* 0x00000008ff067e24 */ /* 0x000fe4000f8e00ff */
[----:B------:R-:W-:-:S02]  /*19160*/  IMAD.U32 R7, RZ, RZ, UR9 ;  /* 0x00000009ff077e24 */ /* 0x000fc4000f8e00ff */
[----:B------:R-:W-:Y:S02]  /*19170*/  IMAD.U32 R10, RZ, RZ, UR4 ;  /* 0x00000004ff0a7e24 */ /* 0x000fe4000f8e00ff */
[----:B------:R-:W-:Y:S02]  /*19180*/  IMAD.U32 R11, RZ, RZ, UR5 ;  /* 0x00000005ff0b7e24 */ /* 0x000fe4000f8e00ff */
[----:B------:R-:W-:Y:S02]  /*19190*/  IMAD.MOV.U32 R8, RZ, RZ, 0x70 ;  /* 0x00000070ff087424 */ /* 0x000fe400078e00ff */
[----:B------:R-:W-:Y:S02]  /*191a0*/  IMAD.MOV.U32 R12, RZ, RZ, 0x1 ;  /* 0x00000001ff0c7424 */ /* 0x000fe400078e00ff */
[----:B------:R-:W-:-:S07]  /*191b0*/  IMAD.MOV.U32 R13, RZ, RZ, RZ ;  /* 0x000000ffff0d7224 */ /* 0x000fce00078e00ff */
[----:B------:R-:W-:-:S07]  /*191c0*/  LEPC R20, `(.L_x_478) ;  /* 0x000000001014794e */ /* 0x000fce0000000000 */
[----:B01----:R-:W-:Y:S05]  /*191d0*/  CALL.ABS.NOINC R2 ;  /* 0x0000000002007343 */ /* 0x003fea0003c00000 */
.L_x_478:
        /* <DEDUP_REMOVED lines=8> */
[----:B------:R-:W-:Y:S02]  /*19260*/  IMAD.U32 R4, RZ, RZ, UR6 ;  /* 0x00000006ff047e24 */ /* 0x000fe4000f8e00ff */
[----:B------:R-:W-:Y:S02]  /*19270*/  IMAD.U32 R5, RZ, RZ, UR7 ;  /* 0x00000007ff057e24 */ /* 0x000fe4000f8e00ff */
[----:B------:R-:W-:Y:S02]  /*19280*/  IMAD.U32 R6, RZ, RZ, UR8 ;  /* 0x00000008ff067e24 */ /* 0x000fe4000f8e00ff */
[----:B------:R-:W-:-:S02]  /*19290*/  IMAD.U32 R7, RZ, RZ, UR9 ;  /* 0x00000009ff077e24 */ /* 0x000fc4000f8e00ff */
[----:B------:R-:W-:Y:S02]  /*192a0*/  IMAD.U32 R10, RZ, RZ, UR4 ;  /* 0x00000004ff0a7e24 */ /* 0x000fe4000f8e00ff */
[----:B------:R-:W-:Y:S02]  /*192b0*/  IMAD.U32 R11, RZ, RZ, UR5 ;  /* 0x00000005ff0b7e24 */ /* 0x000fe4000f8e00ff */
[----:B------:R-:W-:Y:S02]  /*192c0*/  IMAD.MOV.U32 R8, RZ, RZ, 0x70 ;  /* 0x00000070ff087424 */ /* 0x000fe400078e00ff */
[----:B------:R-:W-:Y:S02]  /*192d0*/  IMAD.MOV.U32 R12, RZ, RZ, 0x1 ;  /* 0x00000001ff0c7424 */ /* 0x000fe400078e00ff */
[----:B0-----:R-:W-:-:S07]  /*192e0*/  IMAD.MOV.U32 R13, RZ, RZ, RZ ;  /* 0x000000ffff0d7224 */ /* 0x001fce00078e00ff */
[----:B------:R-:W-:-:S07]  /*192f0*/  LEPC R20, `(.L_x_480) ;  /* 0x000000001014794e */ /* 0x000fce0000000000 */
[----:B-12---:R-:W-:Y:S05]  /*19300*/  CALL.ABS.NOINC R2 ;  /* 0x0000000002007343 */ /* 0x006fea0003c00000 */
.L_x_480:
        /* <DEDUP_REMOVED lines=15> */
[----:B0-----:R-:W-:Y:S05]  /*19400*/  CALL.ABS.NOINC R2 ;  /* 0x0000000002007343 */ /* 0x001fea0003c00000 */
.L_x_479:
[----:B------:R-:W2:Y:S01]  /*19410*/  LDL.LU R2, [R1+0x8] ;  /* 0x0000080001027983 */ /* 0x000ea20000300800 */
[----:B------:R-:W-:-:S03]  /*19420*/  ULDC.64 UR4, c[0x0][0x9f8] ;  /* 0x00027e0000047ab9 */ /* 0x000fc60000000a00 */
[----:B------:R-:W3:Y:S04]  /*19430*/  LDL.LU R0, [R1+0xc] ;  /* 0x00000c0001007983 */ /* 0x000ee80000300800 */
[----:B------:R-:W4:Y:S04]  /*19440*/  LDL.LU R21, [R1] ;  /* 0x0000000001157983 */ /* 0x000f280000300800 */
[----:B------:R-:W4:Y:S01]  /*19450*/  LDL.LU R20, [R1+0x18] ;  /* 0x0000180001147983 */ /* 0x000f220000300800 */
[----:B------:R-:W-:-:S04]  /*19460*/  ISETP.NE.U32.AND P0, PT, RZ, UR4, PT ;  /* 0x00000004ff007c0c */ /* 0x000fc8000bf05070 */
        /* <DEDUP_REMOVED lines=8> */
[----:B------:R-:W-:Y:S01]  /*194f0*/  ULDC.64 UR4, c[0x0][0xa00] ;  /* 0x0002800000047ab9 */ /* 0x000fe20000000a00 */
[----:B------:R-:W0:Y:S01]  /*19500*/  LDC R0, c[0x0][0x428] ;  /* 0x00010a00ff007b82 */ /* 0x000e220000000800 */
[----:B----4-:R-:W-:-:S06]  /*19510*/  IMAD.MOV.U32 R6, RZ, RZ, R21 ;  /* 0x000000ffff067224 */ /* 0x010fcc00078e0015 */
[----:B------:R2:W5:Y:S01]  /*19520*/  @P0 LDG.E R6, desc[UR60][R2.64] ;  /* 0x0000003c02060981 */ /* 0x000562000c1e1900 */
[----:B------:R-:W-:Y:S01]  /*19530*/  IMAD R17, R17, 0xc0, R20 ;  /* 0x000000c011117824 */ /* 0x000fe200078e0214 */
[----:B------:R-:W-:Y:S02]  /*19540*/  PLOP3.LUT P1, PT, P6, PT, PT, 0x8, 0x0 ;  /* 0x000000000000781c */ /* 0x000fe4000372e170 */
[----:B0-----:R-:W-:Y:S01]  /*19550*/  ISETP.NE.AND P0, PT, R0, 0x1, PT ;  /* 0x000000010000780c */ /* 0x001fe20003f05270 */
[----:B------:R-:W-:-:S12]  /*19560*/  IMAD.MOV.U32 R0, RZ, RZ, R18 ;  /* 0x000000ffff007224 */ /* 0x000fd800078e0012 */
[----:B------:R-:W0:Y:S08]  /*19570*/  @P0 LDC R5, c[0x0][0x42c] ;  /* 0x00010b00ff050b82 */ /* 0x000e300000000800 */
[----:B------:R-:W3:Y:S01]  /*19580*/  @P0 LDC R4, c[0x0][0x430] ;  /* 0x00010c00ff040b82 */ /* 0x000ee20000000800 */
[----:B0-----:R-:W-:-:S05]  /*19590*/  @P0 IMAD.HI.U32 R5, R18, R5, RZ ;  /* 0x0000000512050227 */ /* 0x001fca00078e00ff */
[----:B---3--:R-:W-:Y:S02]  /*195a0*/  @P0 SHF.R.U32.HI R0, RZ, R4, R5 ;  /* 0x00000004ff000219 */ /* 0x008fe40000011605 */
[----:B------:R-:W-:-:S04]  /*195b0*/  ISETP.NE.U32.AND P0, PT, RZ, UR4, PT ;  /* 0x00000004ff007c0c */ /* 0x000fc8000bf05070 */
[----:B------:R-:W-:-:S04]  /*195c0*/  ISETP.NE.AND.EX P0, PT, RZ, UR5, PT, P0 ;  /* 0x00000005ff007c0c */ /* 0x000fc8000bf05300 */
[----:B--2---:R-:W-:-:S09]  /*195d0*/  SEL R8, R21, RZ, !P0 ;  /* 0x000000ff15087207 */ /* 0x004fd20004000000 */
.L_x_481:
        /* <DEDUP_REMOVED lines=14> */
.L_x_482:
        /* <DEDUP_REMOVED lines=13> */
.L_x_483:
        /* <DEDUP_REMOVED lines=16> */
.L_x_595:
[----:B------:R-:W2:Y:S01]  /*19890*/  LDL R4, [R1+0x4] ;  /* 0x0000040001047983 */ /* 0x000ea20000100800 */
[----:B------:R-:W-:Y:S01]  /*198a0*/  UMOV UR4, 0xffffffff ;  /* 0xffffffff00047882 */ /* 0x000fe20000000000 */
[----:B------:R-:W-:Y:S01]  /*198b0*/  SHF.R.S32.HI R11, RZ, 0x1f, R6 ;  /* 0x0000001fff0b7819 */ /* 0x000fe20000011406 */
[----:B--2---:R-:W-:Y:S01]  /*198c0*/  VIADD R9, R4, 0xffffffff ;  /* 0xffffffff04097836 */ /* 0x004fe20000000000 */
[----:B------:R-:W-:Y:S06]  /*198d0*/  BRA.DIV UR4, `(.L_x_485) ;  /* 0x0000003a04e47947 */ /* 0x000fec000b800000 */
[----:B------:R-:W-:-:S13]  /*198e0*/  ELECT P6, URZ, PT ;  /* 0x00000000003f782f */ /* 0x000fda00038c0000 */
.L_x_598:
[----:B------:R-:W-:Y:S05]  /*198f0*/  @!P6 BRA `(.L_x_486) ;  /* 0x0000000000f8e947 */ /* 0x000fea0003800000 */
[----:B------:R-:W-:Y:S01]  /*19900*/  ISETP.NE.U32.AND P0, PT, R2, RZ, PT ;  /* 0x000000ff0200720c */ /* 0x000fe20003f05070 */
[----:B------:R-:W-:-:S03]  /*19910*/  IMAD.MOV.U32 R25, RZ, RZ, R9 ;  /* 0x000000ffff197224 */ /* 0x000fc600078e0009 */
[----:B------:R-:W-:-:S13]  /*19920*/  ISETP.NE.AND.EX P0, PT, R3, RZ, PT, P0 ;  /* 0x000000ff0300720c */ /* 0x000fda0003f05300 */
[----:B------:R-:W-:Y:S05]  /*19930*/  @!P0 BRA `(.L_x_487) ;  /* 0x0000000000448947 */ /* 0x000fea0003800000 */
[----:B------:R-:W0:Y:S01]  /*19940*/  LDC R10, c[0x0][0x41c] ;  /* 0x00010700ff0a7b82 */ /* 0x000e220000000800 */
[----:B------:R-:W-:Y:S02]  /*19950*/  ULDC.64 UR4, c[0x0][0x408] ;  /* 0x0001020000047ab9 */ /* 0x000fe40000000a00 */
[----:B------:R-:W-:-:S04]  /*19960*/  IMAD R7, R11, UR4, RZ ;  /* 0x000000040b077c24 */ /* 0x000fc8000f8e02ff */
[----:B------:R-:W-:Y:S01]  /*19970*/  IMAD R7, R6, UR5, R7 ;  /* 0x0000000506077c24 */ /* 0x000fe2000f8e0207 */
[----:B0-----:R-:W-:-:S13]  /*19980*/  ISETP.NE.AND P0, PT, R10, 0x1, PT ;  /* 0x000000010a00780c */ /* 0x001fda0003f05270 */
[----:B------:R-:W0:Y:S02]  /*19990*/  @P0 LDC.64 R4, c[0x0][0x420] ;  /* 0x00010800ff040b82 */ /* 0x000e240000000a00 */
[----:B0-----:R-:W-:-:S04]  /*199a0*/  @P0 IMAD.HI.U32 R12, R9, R4, RZ ;  /* 0x00000004090c0227 */ /* 0x001fc800078e00ff */
[----:B------:R-:W-:Y:S01]  /*199b0*/  IMAD.MOV.U32 R4, RZ, RZ, R9 ;  /* 0x000000ffff047224 */ /* 0x000fe200078e0009 */
[----:B------:R-:W-:-:S04]  /*199c0*/  @P0 SHF.R.U32.HI R4, RZ, R5, R12 ;  /* 0x00000005ff040219 */ /* 0x000fc8000001160c */
[--C-:B------:R-:W-:Y:S01]  /*199d0*/  SHF.R.S32.HI R5, RZ, 0x1f, R4.reuse ;  /* 0x0000001fff057819 */ /* 0x100fe20000011404 */
[--C-:B------:R-:W-:Y:S02]  /*199e0*/  IMAD.MOV R25, RZ, RZ, -R4.reuse ;  /* 0x000000ffff197224 */ /* 0x100fe400078e0a04 */
[----:B------:R-:W-:-:S04]  /*199f0*/  IMAD.WIDE.U32 R4, R6, UR4, R4 ;  /* 0x0000000406047c25 */ /* 0x000fc8000f8e0004 */
[----:B------:R-:W-:Y:S01]  /*19a00*/  IMAD.IADD R7, R5, 0x1, R7 ;  /* 0x0000000105077824 */ /* 0x000fe200078e0207 */
[----:B------:R-:W-:Y:S01]  /*19a10*/  LEA R12, P0, R4, R2, 0x2 ;  /* 0x00000002040c7211 */ /* 0x000fe200078010ff */
[----:B------:R-:W-:-:S03]  /*19a20*/  IMAD R25, R10, R25, R9 ;  /* 0x000000190a197224 */ /* 0x000fc600078e0209 */
[----:B------:R-:W-:-:S05]  /*19a30*/  LEA.HI.X R13, R4, R3, R7, 0x2, P0 ;  /* 0x00000003040d7211 */ /* 0x000fca00000f1407 */
[----:B------:R0:W5:Y:S04]  /*19a40*/  LDG.E R7, desc[UR60][R12.64] ;  /* 0x0000003c0c077981 */ /* 0x000168000c1e1900 */
.L_x_487:
[----:B------:R-:W-:Y:S01]  /*19a50*/  IMAD R5, R22, 0x8, R28 ;  /* 0x0000000816057824 */ /* 0x000fe200078e021c */
[----:B------:R-:W-:-:S04]  /*19a60*/  SHF.L.U32 R4, R24, 0x1f, RZ ;  /* 0x0000001f18047819 */ /* 0x000fc800000006ff */
[----:B------:R-:W2:Y:S02]  /*19a70*/  SYNCS.PHASECHK.TRANS64.TRYWAIT P0, [R5+URZ+0x31c40], R4 ;  /* 0x031c4004050075a7 */ /* 0x000ea4000800017f */
[----:B--2---:R-:W-:Y:S05]  /*19a80*/  @!P0 BRA `(.L_x_488) ;  /* 0x0000003800988947 */ /* 0x004fea0003800000 */
.L_x_599:
        /* <DEDUP_REMOVED lines=9> */
.L_x_489:
        /* <DEDUP_REMOVED lines=28> */
.L_x_486:
[----:B------:R-:W2:Y:S01]  /*19ce0*/  LDL.LU R10, [R1+0x10] ;  /* 0x00001000010a7983 */ /* 0x000ea20000300800 */
[----:B------:R-:W-:Y:S05]  /*19cf0*/  WARPSYNC.ALL ;  /* 0x0000000000007948 */ /* 0x000fea0003800000 */
[----:B------:R-:W-:Y:S02]  /*19d00*/  R2UR UR24, R28 ;  /* 0x000000001c1872ca */ /* 0x000fe400000e0000 */
[----:B------:R-:W-:-:S13]  /*19d10*/  ELECT P0, URZ, PT ;  /* 0x00000000003f782f */ /* 0x000fda0003800000 */
[----:B------:R-:W-:Y:S01]  /*19d20*/  @P0 R2UR UR13, R8 ;  /* 0x00000000080d02ca */ /* 0x000fe200000e0000 */
[----:B------:R-:W-:Y:S01]  /*19d30*/  UIADD3 UR4, UP0, UR36, 0x270, URZ ;  /* 0x0000027024047890 */ /* 0x000fe2000ff1e03f */
[----:B------:R-:W-:Y:S01]  /*19d40*/  @P0 R2UR UR12, R18 ;  /* 0x00000000120c02ca */ /* 0x000fe200000e0000 */
[----:B------:R-:W-:Y:S01]  /*19d50*/  UMOV UR6, 0x0 ;  /* 0x0000000000067882 */ /* 0x000fe20000000000 */
[C---:B------:R-:W-:Y:S01]  /*19d60*/  @P0 R2UR UR11, R17.reuse ;  /* 0x00000000110b02ca */ /* 0x040fe200000e0000 */
        /* <DEDUP_REMOVED lines=30> */
[----:B------:R-:W-:-:S05]  /*19f50*/  LOP3.LUT R4, R4, 0xfffffffe, RZ, 0xc0, !PT ;  /* 0xfffffffe04047812 */ /* 0x000fca00078ec0ff */
[----:B------:R-:W-:-:S05]  /*19f60*/  IMAD.IADD R4, R10, 0x1, -R4 ;  /* 0x000000010a047824 */ /* 0x000fca00078e0a04 */
[----:B---3--:R-:W-:-:S04]  /*19f70*/  SHF.L.U32 R5, R4, 0x1f, RZ ;  /* 0x0000001f04057819 */ /* 0x008fc800000006ff */
[----:B------:R-:W2:Y:S02]  /*19f80*/  SYNCS.PHASECHK.TRANS64.TRYWAIT P0, [R28+URZ+0x31c20], R5 ;  /* 0x031c20051c0075a7 */ /* 0x000ea4000800017f */
[----:B0-2---:R-:W-:Y:S05]  /*19f90*/  @!P0 BRA `(.L_x_491) ;  /* 0x0000003400688947 */ /* 0x005fea0003800000 */
.L_x_600:
[----:B------:R-:W-:Y:S05]  /*19fa0*/  BSYNC B0 ;  /* 0x0000000000007941 */ /* 0x000fea0003800000 */
.L_x_490:
[----:B------:R-:W2:Y:S01]  /*19fb0*/  LDL.LU R4, [R1+0x14] ;  /* 0x0000140001047983 */ /* 0x000ea20000300800 */
[----:B------:R-:W-:Y:S01]  /*19fc0*/  BSSY B0, `(.L_x_492) ;  /* 0x0000169000007945 */ /* 0x000fe20003800000 */
[----:B--2---:R-:W-:-:S13]  /*19fd0*/  ISETP.GE.AND P0, PT, R4, 0x91, PT ;  /* 0x000000910400780c */ /* 0x004fda0003f06270 */
[----:B------:R-:W-:Y:S05]  /*19fe0*/  @!P0 BRA `(.L_x_493) ;  /* 0x0000001400988947 */ /* 0x000fea0003800000 */
[----:B------:R-:W2:Y:S01]  /*19ff0*/  LDL R8, [R1+0x4] ;  /* 0x0000040001087983 */ /* 0x000ea20000100800 */
[----:B------:R-:W-:Y:S01]  /*1a000*/  IMAD.MOV.U32 R4, RZ, RZ, 0x1 ;  /* 0x00000001ff047424 */ /* 0x000fe200078e00ff */
[----:B------:R-:W-:Y:S01]  /*1a010*/  BSSY B1, `(.L_x_494) ;  /* 0x000007b000017945 */ /* 0x000fe20003800000 */
[----:B--2---:R-:W-:-:S05]  /*1a020*/  IMAD.MOV R13, RZ, RZ, -R8 ;  /* 0x000000ffff0d7224 */ /* 0x004fca00078e0a08 */
[----:B------:R-:W-:-:S05]  /*1a030*/  VIADDMNMX R13, R13, R4, 0xffffffff, !PT ;  /* 0xffffffff0d0d7446 */ /* 0x000fca0007800104 */
[C---:B------:R-:W-:Y:S02]  /*1a040*/  IMAD.IADD R4, R8.reuse, 0x1, R13 ;  /* 0x0000000108047824 */ /* 0x040fe400078e020d */
[----:B------:R-:W-:-:S03]  /*1a050*/  VIADD R8, R8, 0xfffffffe ;  /* 0xfffffffe08087836 */ /* 0x000fc60000000000 */
[----:B------:R-:W-:-:S04]  /*1a060*/  LOP3.LUT R4, R4, 0x1, RZ, 0xc0, !PT ;  /* 0x0000000104047812 */ /* 0x000fc800078ec0ff */
[----:B------:R-:W-:-:S13]  /*1a070*/  ISETP.NE.U32.AND P0, PT, R4, 0x1, PT ;  /* 0x000000010400780c */ /* 0x000fda0003f05070 */
[----:B------:R-:W-:Y:S05]  /*1a080*/  @P0 BRA `(.L_x_495) ;  /* 0x0000000400cc0947 */ /* 0x000fea0003800000 */
[----:B------:R-:W-:Y:S01]  /*1a090*/  VIADD R10, R22, 0x1 ;  /* 0x00000001160a7836 */ /* 0x000fe20000000000 */
[----:B------:R-:W-:Y:S04]  /*1a0a0*/  BSSY B2, `(.L_x_496) ;  /* 0x000006d000027945 */ /* 0x000fe80003800000 */
[----:B------:R-:W-:-:S04]  /*1a0b0*/  ISETP.NE.AND P0, PT, R10, 0x2, PT ;  /* 0x000000020a00780c */ /* 0x000fc80003f05270 */
[----:B0-----:R-:W-:Y:S02]  /*1a0c0*/  SEL R5, RZ, 0x1, P0 ;  /* 0x00000001ff057807 */ /* 0x001fe40000000000 */
[----:B------:R-:W-:Y:S02]  /*1a0d0*/  SEL R10, R10, RZ, P0 ;  /* 0x000000ff0a0a7207 */ /* 0x000fe40000000000 */
[----:B------:R-:W-:Y:S01]  /*1a0e0*/  LOP3.LUT R14, R24, R5, RZ, 0x3c, !PT ;  /* 0x00000005180e7212 */ /* 0x000fe200078e3cff */
[----:B------:R-:W-:Y:S06]  /*1a0f0*/  @!P6 BRA `(.L_x_497) ;  /* 0x00000004009ce947 */ /* 0x000fec0003800000 */
        /* <DEDUP_REMOVED lines=22> */
.L_x_498:
[----:B0-----:R-:W-:Y:S01]  /*1a260*/  IMAD R3, R10, 0x8, R28 ;  /* 0x000000080a037824 */ /* 0x001fe200078e021c */
[----:B------:R-:W-:-:S04]  /*1a270*/  SHF.L.U32 R2, R14, 0x1f, RZ ;  /* 0x0000001f0e027819 */ /* 0x000fc800000006ff */
[----:B------:R-:W0:Y:S02]  /*1a280*/  SYNCS.PHASECHK.TRANS64.TRYWAIT P0, [R3+URZ+0x31c40], R2 ;  /* 0x031c4002030075a7 */ /* 0x000e24000800017f */
[----:B0-----:R-:W-:Y:S05]  /*1a290*/  @!P0 BRA `(.L_x_499) ;  /* 0x0000003000bc8947 */ /* 0x001fea0003800000 */
.L_x_601:
[----:B------:R-:W2:Y:S02]  /*1a2a0*/  S2R R5, SR_TID.X ;  /* 0x0000000000057919 */ /* 0x000ea40000002100 */
[----:B--2---:R-:W-:-:S04]  /*1a2b0*/  LOP3.LUT R5, R5, 0x7f, RZ, 0xc0, !PT ;  /* 0x0000007f05057812 */ /* 0x004fc800078ec0ff */
[----:B------:R-:W-:-:S13]  /*1a2c0*/  ISETP.NE.AND P1, PT, R5, RZ, PT ;  /* 0x000000ff0500720c */ /* 0x000fda0003f25270 */
[----:B------:R-:W-:Y:S05]  /*1a2d0*/  @P1 BRA `(.L_x_500) ;  /* 0x0000000000141947 */ /* 0x000fea0003800000 */
[----:B------:R-:W-:Y:S01]  /*1a2e0*/  ISETP.NE.AND P0, PT, R29, RZ, PT ;  /* 0x000000ff1d00720c */ /* 0x000fe20003f05270 */
[----:B0-----:R-:W-:-:S04]  /*1a2f0*/  IMAD.MOV.U32 R2, RZ, RZ, 0x6c00 ;  /* 0x00006c00ff027424 */ /* 0x001fc800078e00ff */
[----:B------:R2:W-:Y:S08]  /*1a300*/  SYNCS.ARRIVE.TRANS64 RZ, [R3+URZ+0x31c30], R2 ;  /* 0x031c300203ff79a7 */ /* 0x0005f0000800003f */
[----:B------:R-:W-:Y:S05]  /*1a310*/  @!P0 BRA `(.L_x_500) ;  /* 0x0000000000048947 */ /* 0x000fea0003800000 */
[----:B------:R-:W-:Y:S01]  /*1a320*/  BPT.TRAP 0x1 ;  /* 0x000000040000795c */ /* 0x000fe20000300000 */
.L_x_500:
        /* <DEDUP_REMOVED lines=31> */
.L_x_602:
[----:B------:R-:W-:Y:S05]  /*1a520*/  @P1 BRA `(.L_x_502) ;  /* 0x0000000000181947 */ /* 0x000fea0003800000 */
[----:B------:R-:W-:Y:S01]  /*1a530*/  ISETP.NE.AND P0, PT, R29, RZ, PT ;  /* 0x000000ff1d00720c */ /* 0x000fe20003f05270 */
[----:B0-----:R-:W-:Y:S02]  /*1a540*/  IMAD R2, R22, 0x8, R28 ;  /* 0x0000000816027824 */ /* 0x001fe400078e021c */
[----:B------:R-:W-:-:S04]  /*1a550*/  IMAD.MOV.U32 R3, RZ, RZ, 0x6c00 ;  /* 0x00006c00ff037424 */ /* 0x000fc800078e00ff */
[----:B------:R2:W-:Y:S06]  /*1a560*/  SYNCS.ARRIVE.TRANS64 RZ, [R2+URZ+0x31c50], R3 ;  /* 0x031c500302ff79a7 */ /* 0x0005ec000800003f */
[----:B------:R-:W-:Y:S05]  /*1a570*/  @!P0 BRA `(.L_x_502) ;  /* 0x0000000000048947 */ /* 0x000fea0003800000 */
[----:B------:R-:W-:Y:S01]  /*1a580*/  BPT.TRAP 0x1 ;  /* 0x000000040000795c */ /* 0x000fe20000300000 */
.L_x_502:
        /* <DEDUP_REMOVED lines=29> */
[----:B0-----:R-:W-:Y:S01]  /*1a760*/  NOP ;  /* 0x0000000000007918 */ /* 0x001fe20000000000 */
.L_x_497:
[----:B------:R-:W-:Y:S05]  /*1a770*/  BSYNC B2 ;  /* 0x0000000000027941 */ /* 0x000fea0003800000 */
.L_x_496:
[----:B------:R-:W2:Y:S01]  /*1a780*/  LDL.LU R2, [R1+0x4] ;  /* 0x0000040001027983 */ /* 0x000ea20000300800 */
[----:B------:R-:W-:Y:S02]  /*1a790*/  IMAD.MOV.U32 R22, RZ, RZ, R10 ;  /* 0x000000ffff167224 */ /* 0x000fe400078e000a */
[----:B------:R-:W-:Y:S02]  /*1a7a0*/  IMAD.MOV.U32 R24, RZ, RZ, R14 ;  /* 0x000000ffff187224 */ /* 0x000fe400078e000e */
[----:B--2---:R-:W-:-:S07]  /*1a7b0*/  VIADD R8, R2, 0xfffffffd ;  /* 0xfffffffd02087836 */ /* 0x004fce0000000000 */
.L_x_495:
[----:B------:R-:W-:Y:S05]  /*1a7c0*/  BSYNC B1 ;  /* 0x0000000000017941 */ /* 0x000fea0003800000 */
.L_x_494:
[----:B------:R-:W-:-:S05]  /*1a7d0*/  IMAD.MOV R2, RZ, RZ, -R13 ;  /* 0x000000ffff027224 */ /* 0x000fca00078e0a0d */
[----:B------:R-:W-:-:S13]  /*1a7e0*/  ISETP.NE.AND P0, PT, R9, R2, PT ;  /* 0x000000020900720c */ /* 0x000fda0003f05270 */
[----:B------:R-:W-:Y:S05]  /*1a7f0*/  @!P0 BRA `(.L_x_493) ;  /* 0x0000000c00948947 */ /* 0x000fea0003800000 */
[----:B------:R-:W-:-:S07]  /*1a800*/  IMAD.MOV.U32 R4, RZ, RZ, R7 ;  /* 0x000000ffff047224 */ /* 0x000fce00078e0007 */
.L_x_517:
        /* <DEDUP_REMOVED lines=22> */
[--C-:B------:R-:W-:Y:S01]  /*1a970*/  SHF.R.S32.HI R3, RZ, 0x1f, R13.reuse ;  /* 0x0000001fff037819 */ /* 0x100fe2000001140d */
[----:B------:R-:W-:-:S04]  /*1a980*/  IMAD.MOV.U32 R2, RZ, RZ, R13 ;  /* 0x000000ffff027224 */ /* 0x000fc800078e000d */
[----:B------:R-:W-:-:S04]  /*1a990*/  IMAD.WIDE.U32 R2, R6, UR6, R2 ;  /* 0x0000000606027c25 */ /* 0x000fc8000f8e0002 */
[----:B------:R-:W-:Y:S01]  /*1a9a0*/  IMAD.IADD R3, R5, 0x1, R3 ;  /* 0x0000000105037824 */ /* 0x000fe200078e0203 */
[----:B------:R-:W-:-:S04]  /*1a9b0*/  LEA R4, P0, R2, UR4, 0x2 ;  /* 0x0000000402047c11 */ /* 0x000fc8000f8010ff */
[----:B------:R-:W-:-:S05]  /*1a9c0*/  LEA.HI.X R5, R2, UR5, R3, 0x2, P0 ;  /* 0x0000000502057c11 */ /* 0x000fca00080f1403 */
[----:B------:R2:W5:Y:S01]  /*1a9d0*/  LDG.E R4, desc[UR60][R4.64] ;  /* 0x0000003c04047981 */ /* 0x000562000c1e1900 */
[----:B------:R-:W-:-:S04]  /*1a9e0*/  IMAD.MOV R3, RZ, RZ, -R13 ;  /* 0x000000ffff037224 */ /* 0x000fc800078e0a0d */
[----:B------:R-:W-:-:S07]  /*1a9f0*/  IMAD R12, R12, R3, R8 ;  /* 0x000000030c0c7224 */ /* 0x000fce00078e0208 */
.L_x_505:
[----:B------:R-:W-:Y:S01]  /*1aa00*/  IMAD R3, R9, 0x8, R28 ;  /* 0x0000000809037824 */ /* 0x000fe200078e021c */
[----:B------:R-:W-:-:S04]  /*1aa10*/  SHF.L.U32 R2, R10, 0x1f, RZ ;  /* 0x0000001f0a027819 */ /* 0x000fc800000006ff */
[----:B------:R-:W3:Y:S02]  /*1aa20*/  SYNCS.PHASECHK.TRANS64.TRYWAIT P0, [R3+URZ+0x31c40], R2 ;  /* 0x031c4002030075a7 */ /* 0x000ee4000800017f */
[----:B---3--:R-:W-:Y:S05]  /*1aa30*/  @!P0 BRA `(.L_x_506) ;  /* 0x0000002800fc8947 */ /* 0x008fea0003800000 */
.L_x_603:
        /* <DEDUP_REMOVED lines=9> */
.L_x_507:
        /* <DEDUP_REMOVED lines=31> */
.L_x_604:
[----:B------:R-:W-:Y:S05]  /*1acc0*/  @P0 BRA `(.L_x_509) ;  /* 0x0000000000140947 */ /* 0x000fea0003800000 */
[----:B------:R-:W-:Y:S01]  /*1acd0*/  ISETP.NE.AND P1, PT, R29, RZ, PT ;  /* 0x000000ff1d00720c */ /* 0x000fe20003f25270 */
[----:B------:R-:W-:-:S04]  /*1ace0*/  IMAD.MOV.U32 R2, RZ, RZ, 0x6c00 ;  /* 0x00006c00ff027424 */ /* 0x000fc800078e00ff */
[----:B------:R2:W-:Y:S08]  /*1acf0*/  SYNCS.ARRIVE.TRANS64 RZ, [R3+URZ+0x50], R2 ;  /* 0x0000500203ff79a7 */ /* 0x0005f0000800003f */
[----:B------:R-:W-:Y:S05]  /*1ad00*/  @!P1 BRA `(.L_x_509) ;  /* 0x0000000000049947 */ /* 0x000fea0003800000 */
[----:B------:R-:W-:Y:S01]  /*1ad10*/  BPT.TRAP 0x1 ;  /* 0x000000040000795c */ /* 0x000fe20000300000 */
.L_x_509:
        /* <DEDUP_REMOVED lines=30> */
.L_x_504:
[----:B------:R-:W-:Y:S05]  /*1af00*/  BSYNC B1 ;  /* 0x0000000000017941 */ /* 0x000fea0003800000 */
.L_x_503:
[----:B------:R-:W-:Y:S01]  /*1af10*/  VIADD R22, R9, 0x1 ;  /* 0x0000000109167836 */ /* 0x000fe20000000000 */
[----:B------:R-:W-:Y:S04]  /*1af20*/  BSSY B1, `(.L_x_510) ;  /* 0x000006e000017945 */ /* 0x000fe80003800000 */
[----:B------:R-:W-:-:S04]  /*1af30*/  ISETP.NE.AND P0, PT, R22, 0x2, PT ;  /* 0x000000021600780c */ /* 0x000fc80003f05270 */
[----:B0-2---:R-:W-:Y:S02]  /*1af40*/  SEL R3, RZ, 0x1, P0 ;  /* 0x00000001ff037807 */ /* 0x005fe40000000000 */
        /* <DEDUP_REMOVED lines=22> */
[----:B------:R-:W-:Y:S01]  /*1b0b0*/  LEA.HI.X R5, R2, UR5, R3, 0x2, P0 ;  /* 0x0000000502057c11 */ /* 0x000fe200080f1403 */
[----:B------:R-:W-:-:S04]  /*1b0c0*/  IMAD.MOV R2, RZ, RZ, -R14 ;  /* 0x000000ffff027224 */ /* 0x000fc800078e0a0e */
[----:B------:R0:W5:Y:S01]  /*1b0d0*/  LDG.E R4, desc[UR60][R4.64] ;  /* 0x0000003c04047981 */ /* 0x000162000c1e1900 */
[----:B------:R-:W-:-:S07]  /*1b0e0*/  IMAD R13, R12, R2, R13 ;  /* 0x000000020c0d7224 */ /* 0x000fce00078e020d */
.L_x_512:
[----:B------:R-:W-:Y:S01]  /*1b0f0*/  IMAD R2, R22, 0x8, R28 ;  /* 0x0000000816027824 */ /* 0x000fe200078e021c */
[----:B------:R-:W-:-:S04]  /*1b100*/  SHF.L.U32 R3, R24, 0x1f, RZ ;  /* 0x0000001f18037819 */ /* 0x000fc800000006ff */
[----:B------:R-:W2:Y:S02]  /*1b110*/  SYNCS.PHASECHK.TRANS64.TRYWAIT P0, [R2+URZ+0x31c40], R3 ;  /* 0x031c4003020075a7 */ /* 0x000ea4000800017f */
[----:B--2---:R-:W-:Y:S05]  /*1b120*/  @!P0 BRA `(.L_x_513) ;  /* 0x0000002400688947 */ /* 0x004fea0003800000 */
.L_x_605:
        /* <DEDUP_REMOVED lines=9> */
.L_x_514:
[----:B0-2---:R-:W-:Y:S01]  /*1b1c0*/  IMAD R2, R22, 0x6c00, R28 ;  /* 0x00006c0016027824 */ /* 0x005fe200078e021c */
[----:B------:R-:W-:Y:S01]  /*1b1d0*/  R2UR UR11, R13 ;  /* 0x000000000d0b72ca */ /* 0x000fe200000e0000 */
[----:B------:R-:W-:Y:S01]  /*1b1e0*/  UIADD3 UR4, UP0, UR36, 0x370, URZ ;  /* 0x0000037024047890 */ /* 0x000fe2000ff1e03f */
[----:B------:R-:W-:Y:S01]  /*1b1f0*/  R2UR UR5, R23 ;  /* 0x00000000170572ca */ /* 0x000fe200000e0000 */
[----:B------:R-:W-:Y:S01]  /*1b200*/  UMOV UR10, URZ ;  /* 0x0000003f000a7c82 */ /* 0x000fe20008000000 */
[----:B------:R-:W-:Y:S01]  /*1b210*/  R2UR UR8, R2 ;  /* 0x00000000020872ca */ /* 0x000fe200000e0000 */
[----:B------:R-:W-:Y:S01]  /*1b220*/  VIADD R2, R28, 0x31c00 ;  /* 0x00031c001c027836 */ /* 0x000fe20000000000 */
[----:B------:R-:W-:Y:S01]  /*1b230*/  R2UR UR12, R0 ;  /* 0x00000000000c72ca */ /* 0x000fe200000e0000 */
[----:B------:R-:W-:Y:S01]  /*1b240*/  UMOV UR6, 0x0 ;  /* 0x0000000000067882 */ /* 0x000fe20000000000 */
[----:B-----5:R-:W-:Y:S01]  /*1b250*/  R2UR UR13, R4 ;  /* 0x00000000040d72ca */ /* 0x020fe200000e0000 */
[--C-:B------:R-:W-:Y:S01]  /*1b260*/  IMAD R3, R22, 0x8, R2.reuse ;  /* 0x0000000816037824 */ /* 0x100fe200078e0202 */
[----:B------:R-:W-:Y:S01]  /*1b270*/  UMOV UR7, 0x14f00000 ;  /* 0x14f0000000077882 */ /* 0x000fe20000000000 */
[----:B------:R-:W-:Y:S01]  /*1b280*/  UMOV UR17, 0x20 ;  /* 0x0000002000117882 */ /* 0x000fe20000000000 */
[----:B------:R-:W-:Y:S01]  /*1b290*/  UMOV UR18, 0x40 ;  /* 0x0000004000127882 */ /* 0x000fe20000000000 */
[----:B------:R-:W-:Y:S01]  /*1b2a0*/  IMAD R2, R9, 0x8, R2 ;  /* 0x0000000809027824 */ /* 0x000fe200078e0202 */
[----:B------:R-:W-:Y:S01]  /*1b2b0*/  R2UR UR9, R3 ;  /* 0x00000000030972ca */ /* 0x000fe200000e0000 */
[----:B------:R-:W-:Y:S01]  /*1b2c0*/  UIMAD UR11, UR11, 0x90, UR5 ;  /* 0x000000900b0b78a4 */ /* 0x000fe2000f8e0205 */
[----:B------:R-:W-:Y:S01]  /*1b2d0*/  SHF.L.U32 R3, R10, 0x1f, RZ ;  /* 0x0000001f0a037819 */ /* 0x000fe200000006ff */
[----:B------:R-:W-:-:S02]  /*1b2e0*/  UIADD3 UR14, UR8, 0x16a00, URZ ;  /* 0x00016a00080e7890 */ /* 0x000fc4000fffe03f */
[----:B------:R-:W-:Y:S02]  /*1b2f0*/  UIADD3.X UR5, URZ, UR37, URZ, UP0, !UPT ;  /* 0x000000253f057290 */ /* 0x000fe400087fe43f */
[----:B------:R-:W-:Y:S02]  /*1b300*/  UIADD3 UR15, UR8, 0x18e00, URZ ;  /* 0x00018e00080f7890 */ /* 0x000fe4000fffe03f */
[----:B------:R-:W-:-:S03]  /*1b310*/  UIADD3 UR16, UR8, 0x1b200, URZ ;  /* 0x0001b20008107890 */ /* 0x000fc6000fffe03f */
[----:B------:R-:W-:Y:S01]  /*1b320*/  UMOV UR8, UR14 ;  /* 0x0000000e00087c82 */ /* 0x000fe20008000000 */
[----:B------:R-:W-:-:S09]  /*1b330*/  UIADD3 UR9, UR9, 0x30, URZ ;  /* 0x0000003009097890 */ /* 0x000fd2000fffe03f */
        /* <DEDUP_REMOVED lines=9> */
.L_x_606:
[----:B------:R-:W-:Y:S05]  /*1b3d0*/  @P0 BRA `(.L_x_516) ;  /* 0x0000000000140947 */ /* 0x000fea0003800000 */
[----:B------:R-:W-:Y:S01]  /*1b3e0*/  ISETP.NE.AND P1, PT, R29, RZ, PT ;  /* 0x000000ff1d00720c */ /* 0x000fe20003f25270 */
[----:B0-----:R-:W-:-:S04]  /*1b3f0*/  IMAD.MOV.U32 R3, RZ, RZ, 0x6c00 ;  /* 0x00006c00ff037424 */ /* 0x001fc800078e00ff */
[----:B------:R2:W-:Y:S08]  /*1b400*/  SYNCS.ARRIVE.TRANS64 RZ, [R2+URZ+0x50], R3 ;  /* 0x0000500302ff79a7 */ /* 0x0005f0000800003f */
[----:B------:R-:W-:Y:S05]  /*1b410*/  @!P1 BRA `(.L_x_516) ;  /* 0x0000000000049947 */ /* 0x000fea0003800000 */
[----:B------:R-:W-:Y:S01]  /*1b420*/  BPT.TRAP 0x1 ;  /* 0x000000040000795c */ /* 0x000fe20000300000 */
.L_x_516:
        /* <DEDUP_REMOVED lines=29> */
.L_x_511:
[----:B------:R-:W-:Y:S05]  /*1b600*/  BSYNC B1 ;  /* 0x0000000000017941 */ /* 0x000fea0003800000 */
.L_x_510:
[C---:B------:R-:W-:Y:S01]  /*1b610*/  ISETP.GT.AND P0, PT, R8.reuse, 0x1, PT ;  /* 0x000000010800780c */ /* 0x040fe20003f04270 */
[----:B0-2---:R-:W-:-:S04]  /*1b620*/  VIADD R2, R8, 0xfffffffe ;  /* 0xfffffffe08027836 */ /* 0x005fc80000000000 */
[----:B------:R-:W-:-:S08]  /*1b630*/  IMAD.MOV.U32 R8, RZ, RZ, R2 ;  /* 0x000000ffff087224 */ /* 0x000fd000078e0002 */
[----:B------:R-:W-:Y:S05]  /*1b640*/  @P0 BRA `(.L_x_517) ;  /* 0xfffffff000700947 */ /* 0x000fea000383ffff */
.L_x_493:
[----:B------:R-:W-:Y:S05]  /*1b650*/  BSYNC B0 ;  /* 0x0000000000007941 */ /* 0x000fea0003800000 */
.L_x_492:
        /* <DEDUP_REMOVED lines=15> */
.L_x_519:
[----:B------:R-:W-:Y:S05]  /*1b750*/  BSYNC B0 ;  /* 0x0000000000007941 */ /* 0x000fea0003800000 */
.L_x_518:
[----:B------:R-:W-:Y:S04]  /*1b760*/  BSSY B0, `(.L_x_520) ;  /* 0x000002b000007945 */ /* 0x000fe80003800000 */
[----:B------:R-:W-:Y:S05]  /*1b770*/  @!P6 BRA `(.L_x_521) ;  /* 0x0000000000a4e947 */ /* 0x000fea0003800000 */
[----:B------:R-:W-:Y:S01]  /*1b780*/  IMAD R3, R22, 0x8, R28 ;  /* 0x0000000816037824 */ /* 0x000fe200078e021c */
[----:B------:R-:W-:-:S04]  /*1b790*/  SHF.L.U32 R2, R24, 0x1f, RZ ;  /* 0x0000001f18027819 */ /* 0x000fc800000006ff */
[----:B------:R-:W2:Y:S02]  /*1b7a0*/  SYNCS.PHASECHK.TRANS64.TRYWAIT P0, [R3+URZ+0x31c60], R2 ;  /* 0x031c6002030075a7 */ /* 0x000ea4000800017f */
[----:B--2---:R-:W-:Y:S05]  /*1b7b0*/  @!P0 BRA `(.L_x_522) ;  /* 0x0000001c00ec8947 */ /* 0x004fea0003800000 */
.L_x_607:
        /* <DEDUP_REMOVED lines=9> */
.L_x_523:
        /* <DEDUP_REMOVED lines=28> */
.L_x_521:
[----:B------:R-:W-:Y:S05]  /*1ba10*/  BSYNC B0 ;  /* 0x0000000000007941 */ /* 0x000fea0003800000 */
.L_x_520:
[----:B------:R-:W-:-:S05]  /*1ba20*/  VIADD R22, R22, 0x1 ;  /* 0x0000000116167836 */ /* 0x000fca0000000000 */
[----:B------:R-:W-:-:S04]  /*1ba30*/  ISETP.NE.AND P0, PT, R22, 0x2, PT ;  /* 0x000000021600780c */ /* 0x000fc80003f05270 */
[----:B--23--:R-:W-:Y:S02]  /*1ba40*/  SEL R3, RZ, 0x1, P0 ;  /* 0x00000001ff037807 */ /* 0x00cfe40000000000 */
[----:B------:R-:W-:Y:S02]  /*1ba50*/  SEL R22, R22, RZ, P0 ;  /* 0x000000ff16167207 */ /* 0x000fe40000000000 */
[----:B------:R-:W-:-:S07]  /*1ba60*/  LOP3.LUT R24, R24, R3, RZ, 0x3c, !PT ;  /* 0x0000000318187212 */ /* 0x000fce00078e3cff */
.L_x_477:
[----:B------:R-:W-:Y:S05]  /*1ba70*/  BSYNC B6 ;  /* 0x0000000000067941 */ /* 0x000fea0003800000 */
.L_x_475:
[----:B------:R-:W-:-:S03]  /*1ba80*/  UMOV UR4, 0xffffffff ;  /* 0xffffffff00047882 */ /* 0x000fc60000000000 */
[----:B------:R-:W-:Y:S05]  /*1ba90*/  BRA.DIV UR4, `(.L_x_524) ;  /* 0x0000001e04487947 */ /* 0x000fea000b800000 */
[----:B0-----:R0:W2:Y:S04]  /*1baa0*/  SHFL.IDX PT, R5, R16, RZ, 0x1f ;  /* 0x00001fff10057589 */ /* 0x0010a800000e0000 */
[----:B------:R0:W3:Y:S02]  /*1bab0*/  SHFL.IDX PT, R4, R16, 0x1, 0x1f ;  /* 0x00201f0010047f89 */ /* 0x0000e400000e0000 */
.L_x_611:
        /* <DEDUP_REMOVED lines=8> */
[----:B-----5:R-:W4:Y:S02]  /*1bb40*/  LDC.64 R2, c[0x0][0xc58] ;  /* 0x00031600ff027b82 */ /* 0x020f240000000a00 */
[----:B----4-:R-:W-:-:S06]  /*1bb50*/  IMAD.WIDE R2, R7, 0x4, R2 ;  /* 0x0000000407027825 */ /* 0x010fcc00078e0202 */
[----:B------:R4:W5:Y:S02]  /*1bb60*/  LDG.E R2, desc[UR60][R2.64] ;  /* 0x0000003c02027981 */ /* 0x000964000c1e1900 */
.L_x_526:
[----:B------:R-:W-:Y:S05]  /*1bb70*/  BSYNC B0 ;  /* 0x0000000000007941 */ /* 0x000fea0003800000 */
.L_x_525:
        /* <DEDUP_REMOVED lines=22> */
[----:B------:R0:W4:Y:S02]  /*1bce0*/  SHFL.IDX PT, R14, R3, 0x1f, 0x1f ;  /* 0x03e01f00030e7f89 */ /* 0x00012400000e0000 */
.L_x_619:
[----:B------:R-:W-:Y:S02]  /*1bcf0*/  ULDC UR4, c[0x0][0xc10] ;  /* 0x0003040000047ab9 */ /* 0x000fe40000000800 */
[----:B------:R-:W-:-:S04]  /*1bd00*/  IMAD.U32 R16, RZ, RZ, UR4 ;  /* 0x00000004ff107e24 */ /* 0x000fc8000f8e00ff */
[----:B----4-:R-:W-:-:S04]  /*1bd10*/  IMAD R7, R14, R16, RZ ;  /* 0x000000100e077224 */ /* 0x010fc800078e02ff */
[----:B---3--:R-:W-:-:S05]  /*1bd20*/  IMAD.IADD R4, R4, 0x1, R7 ;  /* 0x0000000104047824 */ /* 0x008fca00078e0207 */
[----:B--2---:R-:W-:-:S13]  /*1bd30*/  ISETP.GT.AND P0, PT, R4, R5, PT ;  /* 0x000000050400720c */ /* 0x004fda0003f04270 */
[----:B------:R-:W-:Y:S05]  /*1bd40*/  @P0 BRA `(.L_x_528) ;  /* 0x0000000000ac0947 */ /* 0x000fea0003800000 */
[----:B------:R-:W2:Y:S02]  /*1bd50*/  LDC R0, c[0x0][0xc14] ;  /* 0x00030500ff007b82 */ /* 0x000ea40000000800 */
.L_x_533:
        /* <DEDUP_REMOVED lines=9> */
[----:B0-----:R-:W0:Y:S02]  /*1bdf0*/  LDC.64 R2, c[0x0][0xc58] ;  /* 0x00031600ff027b82 */ /* 0x001e240000000a00 */
[----:B0-----:R-:W-:-:S06]  /*1be00*/  IMAD.WIDE R2, R7, 0x4, R2 ;  /* 0x0000000407027825 */ /* 0x001fcc00078e0202 */
[----:B------:R2:W5:Y:S02]  /*1be10*/  LDG.E R2, desc[UR60][R2.64] ;  /* 0x0000003c02027981 */ /* 0x000564000c1e1900 */
.L_x_531:
[----:B------:R-:W-:Y:S05]  /*1be20*/  BSYNC B0 ;  /* 0x0000000000007941 */ /* 0x000fea0003800000 */
.L_x_530:
[----:B------:R-:W-:-:S03]  /*1be30*/  UMOV UR4, 0xffffffff ;  /* 0xffffffff00047882 */ /* 0x000fc60000000000 */
[----:B------:R-:W-:Y:S05]  /*1be40*/  BRA.DIV UR4, `(.L_x_532) ;  /* 0x0000001e04787947 */ /* 0x000fea000b800000 */
[----:B-----5:R-:W3:Y:S01]  /*1be50*/  SHFL.UP PT, R14, R2, 0x1, RZ ;  /* 0x04200000020e7989 */ /* 0x020ee200000e00ff */
[C---:B------:R-:W-:Y:S02]  /*1be60*/  ISETP.NE.AND P0, PT, R29.reuse, RZ, PT ;  /* 0x000000ff1d00720c */ /* 0x040fe40003f05270 */
[C---:B------:R-:W-:Y:S02]  /*1be70*/  ISETP.GE.U32.AND P1, PT, R29.reuse, 0x2, PT ;  /* 0x000000021d00780c */ /* 0x040fe40003f26070 */
[----:B---3--:R-:W-:Y:S02]  /*1be80*/  SEL R13, R14, RZ, P0 ;  /* 0x000000ff0e0d7207 */ /* 0x008fe40000000000 */
[----:B------:R-:W-:-:S03]  /*1be90*/  ISETP.GE.U32.AND P0, PT, R29, 0x4, PT ;  /* 0x000000041d00780c */ /* 0x000fc60003f06070 */
[----:B------:R-:W-:-:S05]  /*1bea0*/  IMAD.IADD R13, R2, 0x1, R13 ;  /* 0x00000001020d7824 */ /* 0x000fca00078e020d */
[----:B------:R-:W3:Y:S02]  /*1beb0*/  SHFL.UP PT, R14, R13, 0x2, RZ ;  /* 0x044000000d0e7989 */ /* 0x000ee400000e00ff */
[----:B---3--:R-:W-:Y:S02]  /*1bec0*/  SEL R14, R14, RZ, P1 ;  /* 0x000000ff0e0e7207 */ /* 0x008fe40000800000 */
[----:B------:R-:W-:-:S03]  /*1bed0*/  ISETP.GE.U32.AND P1, PT, R29, 0x8, PT ;  /* 0x000000081d00780c */ /* 0x000fc60003f26070 */
[----:B0-2---:R-:W-:-:S05]  /*1bee0*/  IMAD.IADD R3, R13, 0x1, R14 ;  /* 0x000000010d037824 */ /* 0x005fca00078e020e */
        /* <DEDUP_REMOVED lines=10> */
[----:B------:R0:W2:Y:S02]  /*1bf90*/  SHFL.IDX PT, R14, R3, 0x1f, 0x1f ;  /* 0x03e01f00030e7f89 */ /* 0x0000a400000e0000 */
.L_x_627:
[----:B------:R-:W-:Y:S02]  /*1bfa0*/  ULDC UR4, c[0x0][0xc10] ;  /* 0x0003040000047ab9 */ /* 0x000fe40000000800 */
[----:B------:R-:W-:-:S04]  /*1bfb0*/  IMAD.U32 R16, RZ, RZ, UR4 ;  /* 0x00000004ff107e24 */ /* 0x000fc8000f8e00ff */
[----:B--2---:R-:W-:-:S04]  /*1bfc0*/  IMAD R7, R14, R16, RZ ;  /* 0x000000100e077224 */ /* 0x004fc800078e02ff */
[----:B------:R-:W-:-:S05]  /*1bfd0*/  IMAD.IADD R4, R7, 0x1, R4 ;  /* 0x0000000107047824 */ /* 0x000fca00078e0204 */
[----:B------:R-:W-:-:S13]  /*1bfe0*/  ISETP.GT.AND P0, PT, R4, R5, PT ;  /* 0x000000050400720c */ /* 0x000fda0003f04270 */
[----:B------:R-:W-:Y:S05]  /*1bff0*/  @!P0 BRA `(.L_x_533) ;  /* 0xfffffffc00588947 */ /* 0x000fea000383ffff */
.L_x_528:
[----:B------:R-:W-:Y:S01]  /*1c000*/  IMAD.IADD R7, R4, 0x1, -R7 ;  /* 0x0000000104077824 */ /* 0x000fe200078e0a07 */
[----:B------:R-:W-:-:S03]  /*1c010*/  UMOV UR4, 0xffffffff ;  /* 0xffffffff00047882 */ /* 0x000fc60000000000 */
[----:B------:R-:W-:-:S05]  /*1c020*/  IMAD R4, R3, R16, R7 ;  /* 0x0000001003047224 */ /* 0x000fca00078e0207 */
[----:B------:R-:W-:Y:S01]  /*1c030*/  ISETP.GT.AND P6, PT, R4, R5, PT ;  /* 0x000000050400720c */ /* 0x000fe20003fc4270 */
[----:B------:R-:W-:-:S12]  /*1c040*/  BRA.DIV UR4, `(.L_x_534) ;  /* 0x0000001e04c87947 */ /* 0x000fd8000b800000 */
[----:B------:R-:W-:-:S04]  /*1c050*/  VOTE.ANY R6, PT, !P6 ;  /* 0x0000000000067806 */ /* 0x000fc800070e0100 */
[----:B------:R-:W2:Y:S02]  /*1c060*/  POPC R4, R6 ;  /* 0x0000000600047309 */ /* 0x000ea40000000000 */
[----:B--2---:R2:W3:Y:S02]  /*1c070*/  SHFL.IDX PT, R17, R2, R4, 0x1f ;  /* 0x00001f0402117589 */ /* 0x0044e400000e0000 */
.L_x_631:
[----:B------:R-:W-:Y:S01]  /*1c080*/  ISETP.NE.AND P0, PT, R6, RZ, PT ;  /* 0x000000ff0600720c */ /* 0x000fe20003f05270 */
[----:B------:R-:W-:-:S12]  /*1c090*/  IMAD.MOV.U32 R14, RZ, RZ, RZ ;  /* 0x000000ffff0e7224 */ /* 0x000fd800078e00ff */
[----:B------:R-:W-:Y:S05]  /*1c0a0*/  @!P0 BRA `(.L_x_535) ;  /* 0x0000000000108947 */ /* 0x000fea0003800000 */
[----:B------:R-:W-:Y:S01]  /*1c0b0*/  UMOV UR4, 0xffffffff ;  /* 0xffffffff00047882 */ /* 0x000fe20000000000 */
[----:B------:R-:W-:Y:S02]  /*1c0c0*/  VIADD R12, R4, 0xffffffff ;  /* 0xffffffff040c7836 */ /* 0x000fe40000000000 */
[----:B------:R-:W-:Y:S05]  /*1c0d0*/  BRA.DIV UR4, `(.L_x_536) ;  /* 0x0000001e04ec7947 */ /* 0x000fea000b800000 */
[----:B------:R4:W0:Y:S02]  /*1c0e0*/  SHFL.IDX PT, R14, R3, R12, 0x1f ;  /* 0x00001f0c030e7589 */ /* 0x00082400000e0000 */
.L_x_535:
[-C--:B---3--:R-:W-:Y:S01]  /*1c0f0*/  IABS R6, R17.reuse ;  /* 0x0000001100067213 */ /* 0x088fe20000000000 */
[----:B0-----:R-:W-:Y:S02]  /*1c100*/  IMAD R16, R14, R16, R7 ;  /* 0x000000100e107224 */ /* 0x001fe400078e0207 */
[----:B------:R-:W-:Y:S01]  /*1c110*/  IMAD.IADD R19, R4, 0x1, R19 ;  /* 0x0000000104137824 */ /* 0x000fe200078e0213 */
[----:B------:R-:W0:Y:S01]  /*1c120*/  I2F.RP R8, R6 ;  /* 0x0000000600087306 */ /* 0x000e220000209400 */
[----:B------:R-:W-:Y:S01]  /*1c130*/  IMAD.IADD R10, R5, 0x1, -R16 ;  /* 0x00000001050a7824 */ /* 0x000fe200078e0a10 */
[----:B------:R-:W-:-:S05]  /*1c140*/  IABS R5, R17 ;  /* 0x0000001100057213 */ /* 0x000fca0000000000 */
[----:B------:R-:W-:Y:S01]  /*1c150*/  IMAD.MOV R5, RZ, RZ, -R5 ;  /* 0x000000ffff057224 */ /* 0x000fe200078e0a05 */
[----:B0-----:R-:W2:Y:S02]  /*1c160*/  MUFU.RCP R8, R8 ;  /* 0x0000000800087308 */ /* 0x001ea40000001000 */
[----:B--2---:R-:W-:-:S06]  /*1c170*/  VIADD R2, R8, 0xffffffe ;  /* 0x0ffffffe08027836 */ /* 0x004fcc0000000000 */
[----:B----4-:R0:W2:Y:S02]  /*1c180*/  F2I.FTZ.U32.TRUNC.NTZ R3, R2 ;  /* 0x0000000200037305 */ /* 0x0100a4000021f000 */
        /* <DEDUP_REMOVED lines=21> */
.L_x_529:
[----:B------:R-:W-:Y:S01]  /*1c2e0*/  UMOV UR4, URZ ;  /* 0x0000003f00047c82 */ /* 0x000fe20008000000 */
[----:B------:R-:W-:Y:S01]  /*1c2f0*/  UMOV UR5, URZ ;  /* 0x0000003f00057c82 */ /* 0x000fe20008000000 */
[----:B------:R-:W-:Y:S01]  /*1c300*/  ULDC UR6, c[0x0][0xc14] ;  /* 0x0003050000067ab9 */ /* 0x000fe20000000800 */
[----:B------:R-:W-:Y:S02]  /*1c310*/  IMAD.MOV.U32 R16, RZ, RZ, R5 ;  /* 0x000000ffff107224 */ /* 0x000fe400078e0005 */
[----:B------:R-:W-:Y:S02]  /*1c320*/  IMAD.U32 R17, RZ, RZ, UR4 ;  /* 0x00000004ff117e24 */ /* 0x000fe4000f8e00ff */
[----:B------:R-:W-:Y:S02]  /*1c330*/  IMAD.U32 R18, RZ, RZ, UR5 ;  /* 0x00000005ff127e24 */ /* 0x000fe4000f8e00ff */
[----:B------:R-:W-:-:S07]  /*1c340*/  IMAD.U32 R19, RZ, RZ, UR6 ;  /* 0x00000006ff137e24 */ /* 0x000fce000f8e00ff */
.L_x_537:
[----:B------:R-:W-:Y:S01]  /*1c350*/  ISETP.NE.AND P0, PT, R29, RZ, PT ;  /* 0x000000ff1d00720c */ /* 0x000fe20003f05270 */
[----:B------:R-:W-:Y:S05]  /*1c360*/  WARPSYNC.ALL ;  /* 0x0000000000007948 */ /* 0x000fea0003800000 */
[----:B------:R-:W-:Y:S07]  /*1c370*/  BAR.SYNC.DEFER_BLOCKING 0x4, 0x1a0 ;  /* 0x0106800000007b1d */ /* 0x000fee0000010000 */
[----:B------:R-:W-:Y:S01]  /*1c380*/  @!P0 MOV R2, 0x400 ;  /* 0x0000040000028802 */ /* 0x000fe20000000f00 */
[----:B0-----:R-:W0:Y:S03]  /*1c390*/  @!P0 S2R R3, SR_CgaCtaId ;  /* 0x0000000000038919 */ /* 0x001e260000008800 */
[----:B0-----:R-:W-:-:S05]  /*1c3a0*/  @!P0 LEA R2, R3, R2, 0x18 ;  /* 0x0000000203028211 */ /* 0x001fca00078ec0ff */
[----:B------:R2:W-:Y:S01]  /*1c3b0*/  @!P0 STS.128 [R2+0x31cd0], R16 ;  /* 0x031cd01002008388 */ /* 0x0005e20000000c00 */
[----:B------:R-:W-:Y:S06]  /*1c3c0*/  BAR.ARV 0x5, 0x1a0 ;  /* 0x0146800000007b1d */ /* 0x000fec0000002000 */
[----:B------:R-:W-:-:S13]  /*1c3d0*/  ISETP.GE.AND P0, PT, R19, R0, PT ;  /* 0x000000001300720c */ /* 0x000fda0003f06270 */
[----:B------:R-:W-:Y:S05]  /*1c3e0*/  @!P0 BRA `(.L_x_538) ;  /* 0xffffffb800708947 */ /* 0x000fea000383ffff */
.L_x_454:
        /* <DEDUP_REMOVED lines=12> */
.L_x_634:
[----:B------:R-:W-:Y:S05]  /*1c4b0*/  BSYNC B0 ;  /* 0x0000000000007941 */ /* 0x000fea0003800000 */
.L_x_539:
[----:B------:R-:W-:-:S03]  /*1c4c0*/  UMOV UR4, 0xffffffff ;  /* 0xffffffff00047882 */ /* 0x000fc60000000000 */
[----:B------:R-:W-:Y:S05]  /*1c4d0*/  BRA.DIV UR4, `(.L_x_541) ;  /* 0x0000001e04247947 */ /* 0x000fea000b800000 */
[----:B0-----:R-:W0:Y:S02]  /*1c4e0*/  S2R R0, SR_TID.X ;  /* 0x0000000000007919 */ /* 0x001e240000002100 */
[----:B0-----:R-:W-:-:S04]  /*1c4f0*/  SHF.R.U32.HI R0, RZ, 0x5, R0 ;  /* 0x00000005ff007819 */ /* 0x001fc80000011600 */
[----:B------:R-:W-:-:S05]  /*1c500*/  LOP3.LUT R0, R0, 0x3, RZ, 0xc0, !PT ;  /* 0x0000000300007812 */ /* 0x000fca00078ec0ff */
[----:B------:R0:W2:Y:S02]  /*1c510*/  SHFL.IDX PT, R14, R0, RZ, 0x1f ;  /* 0x00001fff000e7589 */ /* 0x0000a400000e0000 */
.L_x_637:
[----:B--2---:R-:W-:-:S13]  /*1c520*/  ISETP.NE.AND P0, PT, R14, RZ, PT ;  /* 0x000000ff0e00720c */ /* 0x004fda0003f05270 */
[----:B------:R-:W-:Y:S05]  /*1c530*/  @P0 BRA `(.L_x_307) ;  /* 0x0000000000900947 */ /* 0x000fea0003800000 */
[----:B------:R-:W-:-:S03]  /*1c540*/  UMOV UR4, 0xffffffff ;  /* 0xffffffff00047882 */ /* 0x000fc60000000000 */
[----:B------:R-:W-:Y:S05]  /*1c550*/  BRA.DIV UR4, `(.L_x_542) ;  /* 0x0000001e04387947 */ /* 0x000fea000b800000 */
[----:B------:R-:W-:-:S13]  /*1c560*/  ELECT P6, URZ, PT ;  /* 0x00000000003f782f */ /* 0x000fda00038c0000 */
.L_x_640:
[----:B------:R-:W-:Y:S05]  /*1c570*/  @!P6 BRA `(.L_x_307) ;  /* 0x000000000080e947 */ /* 0x000fea0003800000 */
[----:B0-----:R-:W2:Y:S02]  /*1c580*/  LDL R0, [R1+0xa0] ;  /* 0x0000a00001007983 */ /* 0x001ea40000100800 */
[----:B--2---:R-:W-:-:S13]  /*1c590*/  R2UR UR4, R0 ;  /* 0x00000000000472ca */ /* 0x004fda00000e0000 */
[----:B------:R-:W-:-:S06]  /*1c5a0*/  ULOP3.LUT UR4, UR4, 0x2, URZ, 0xfc, !UPT ;  /* 0x0000000204047892 */ /* 0x000fcc000f8efc3f */
[----:B------:R-:W-:-:S05]  /*1c5b0*/  IMAD.U32 R0, RZ, RZ, UR4 ;  /* 0x00000004ff007e24 */ /* 0x000fca000f8e00ff */
[----:B------:R-:W-:-:S13]  /*1c5c0*/  ISETP.NE.AND P2, PT, R0, 0x3, PT ;  /* 0x000000030000780c */ /* 0x000fda0003f45270 */
[----:B------:R-:W-:Y:S05]  /*1c5d0*/  @!P2 BRA `(.L_x_543) ;  /* 0x000000000004a947 */ /* 0x000fea0003800000 */
[----:B------:R-:W-:Y:S01]  /*1c5e0*/  BPT.TRAP 0x1 ;  /* 0x000000040000795c */ /* 0x000fe20000300000 */
.L_x_543:
[----:B------:R-:W-:Y:S01]  /*1c5f0*/  VIADD R3, R9, 0x31c40 ;  /* 0x00031c4009037836 */ /* 0x000fe20000000000 */
[----:B------:R-:W-:Y:S01]  /*1c600*/  SHF.L.U32 R2, R24, 0x1f, RZ ;  /* 0x0000001f18027819 */ /* 0x000fe200000006ff */
[C---:B------:R-:W-:Y:S02]  /*1c610*/  VIADD R0, R22.reuse, 0x1 ;  /* 0x0000000116007836 */ /* 0x040fe40000000000 */
[----:B------:R-:W-:-:S03]  /*1c620*/  IMAD R7, R22, 0x8, R3 ;  /* 0x0000000816077824 */ /* 0x000fc600078e0203 */
[C---:B------:R-:W-:Y:S01]  /*1c630*/  ISETP.NE.AND P1, PT, R0.reuse, 0x2, PT ;  /* 0x000000020000780c */ /* 0x040fe20003f25270 */
[----:B------:R-:W0:Y:S03]  /*1c640*/  SYNCS.PHASECHK.TRANS64.TRYWAIT P0, [R7+URZ], R2 ;  /* 0x00000002070075a7 */ /* 0x000e26000800017f */
[----:B------:R-:W-:Y:S02]  /*1c650*/  SEL R5, RZ, 0x1, P1 ;  /* 0x00000001ff057807 */ /* 0x000fe40000800000 */
[----:B------:R-:W-:Y:S02]  /*1c660*/  SEL R4, R0, RZ, P1 ;  /* 0x000000ff00047207 */ /* 0x000fe40000800000 */
[----:B------:R-:W-:-:S03]  /*1c670*/  LOP3.LUT R0, R24, R5, RZ, 0x3c, !PT ;  /* 0x0000000518007212 */ /* 0x000fc600078e3cff */
[----:B------:R-:W-:Y:S01]  /*1c680*/  IMAD R3, R4, 0x8, R3 ;  /* 0x0000000804037824 */ /* 0x000fe200078e0203 */
[----:B------:R-:W-:Y:S01]  /*1c690*/  SHF.L.U32 R0, R0, 0x1f, RZ ;  /* 0x0000001f00007819 */ /* 0x000fe200000006ff */
[----:B0-----:R-:W-:Y:S06]  /*1c6a0*/  @!P0 BRA `(.L_x_544) ;  /* 0x0000001c00048947 */ /* 0x001fec0003800000 */
.L_x_641:
[----:B------:R-:W2:Y:S02]  /*1c6b0*/  SYNCS.PHASECHK.TRANS64.TRYWAIT P0, [R3+URZ], R0 ;  /* 0x00000000030075a7 */ /* 0x000ea4000800017f */
[----:B--2---:R-:W-:Y:S05]  /*1c6c0*/  @!P0 BRA `(.L_x_545) ;  /* 0x0000001c00108947 */ /* 0x004fea0003800000 */
.L_x_642:
[----:B------:R-:W-:Y:S05]  /*1c6d0*/  @!P2 BRA `(.L_x_546) ;  /* 0x000000000004a947 */ /* 0x000fea0003800000 */
[----:B------:R-:W-:Y:S01]  /*1c6e0*/  BPT.TRAP 0x1 ;  /* 0x000000040000795c */ /* 0x000fe20000300000 */
.L_x_546:
[----:B--2---:R-:W-:-:S04]  /*1c6f0*/  VIADD R3, R9, 0x31c60 ;  /* 0x00031c6009037836 */ /* 0x004fc80000000000 */
[----:B------:R-:W-:-:S04]  /*1c700*/  IMAD R5, R22, 0x8, R3 ;  /* 0x0000000816057824 */ /* 0x000fc800078e0203 */
[----:B------:R-:W2:Y:S02]  /*1c710*/  SYNCS.PHASECHK.TRANS64.TRYWAIT P0, [R5+URZ], R2 ;  /* 0x00000002050075a7 */ /* 0x000ea4000800017f */
[----:B--2---:R-:W-:Y:S05]  /*1c720*/  @!P0 BRA `(.L_x_547) ;  /* 0x0000001c000c8947 */ /* 0x004fea0003800000 */
.L_x_643:
[----:B------:R-:W-:-:S07]  /*1c730*/  IMAD R3, R4, 0x8, R3 ;  /* 0x0000000804037824 */ /* 0x000fce00078e0203 */
.L_x_548:
[----:B---3--:R3:W4:Y:S02]  /*1c740*/  SYNCS.PHASECHK.TRANS64.TRYWAIT P0, [R3+URZ], R0 ;  /* 0x00000000030075a7 */ /* 0x008724000800017f */
[----:B----4-:R-:W-:Y:S05]  /*1c750*/  @!P0 NANOSLEEP.SYNCS 0x989680 ;  /* 0x009896800000895d */ /* 0x010fea0003900000 */
[----:B------:R-:W4:Y:S02]  /*1c760*/  @!P0 SYNCS.PHASECHK.TRANS64 P0, [R3+URZ], R0 ;  /* 0x00000000030085a7 */ /* 0x000f24000800007f */
[----:B----4-:R-:W-:Y:S05]  /*1c770*/  @!P0 BRA `(.L_x_548) ;  /* 0xfffffffc00f08947 */ /* 0x010fea000383ffff */
.L_x_307:
[----:B------:R-:W-:Y:S05]  /*1c780*/  BSYNC B7 ;  /* 0x0000000000077941 */ /* 0x000fea0003800000 */
.L_x_304:
[----:B------:R-:W-:Y:S05]  /*1c790*/  EXIT ;  /* 0x000000000000794d */ /* 0x000fea0003800000 */
.L_x_323:
[----:B0-----:R0:W1:Y:S02]  /*1c7a0*/  SYNCS.PHASECHK.TRANS64.TRYWAIT P5, [R20+URZ+0x31c90], R89 ;  /* 0x031c9059140075a7 */ /* 0x00106400080a017f */
[----:B-1----:R-:W-:Y:S05]  /*1c7b0*/  @!P5 NANOSLEEP.SYNCS 0x989680 ;  /* 0x009896800000d95d */ /* 0x002fea0003900000 */
[----:B------:R-:W1:Y:S02]  /*1c7c0*/  @!P5 SYNCS.PHASECHK.TRANS64 P5, [R20+URZ+0x31c90], R89 ;  /* 0x031c90591400d5a7 */ /* 0x000e6400080a007f */
[----:B-1----:R-:W-:Y:S05]  /*1c7d0*/  @!P5 BRA `(.L_x_323) ;  /* 0xfffffffc00f0d947 */ /* 0x002fea000383ffff */
[----:B------:R-:W-:Y:S05]  /*1c7e0*/  BRA `(.L_x_549) ;  /* 0xfffffe6800847947 */ /* 0x000fea000383ffff */
.L_x_351:
[----:B0-----:R0:W1:Y:S02]  /*1c7f0*/  SYNCS.PHASECHK.TRANS64.TRYWAIT P5, [R20+URZ+0x31c90], R89 ;  /* 0x031c9059140075a7 */ /* 0x00106400080a017f */
[----:B-1----:R-:W-:Y:S05]  /*1c800*/  @!P5 NANOSLEEP.SYNCS 0x989680 ;  /* 0x009896800000d95d */ /* 0x002fea0003900000 */
[----:B------:R-:W1:Y:S02]  /*1c810*/  @!P5 SYNCS.PHASECHK.TRANS64 P5, [R20+URZ+0x31c90], R89 ;  /* 0x031c90591400d5a7 */ /* 0x000e6400080a007f */
[----:B-1----:R-:W-:Y:S05]  /*1c820*/  @!P5 BRA `(.L_x_351) ;  /* 0xfffffffc00f0d947 */ /* 0x002fea000383ffff */
[----:B------:R-:W-:Y:S05]  /*1c830*/  BRA `(.L_x_550) ;  /* 0xfffffe8400507947 */ /* 0x000fea000383ffff */
.L_x_364:
[----:B0-----:R0:W1:Y:S02]  /*1c840*/  SYNCS.PHASECHK.TRANS64.TRYWAIT P4, [R20+URZ+0x31c90], R89 ;  /* 0x031c9059140075a7 */ /* 0x001064000808017f */
[----:B-1----:R-:W-:Y:S05]  /*1c850*/  @!P4 NANOSLEEP.SYNCS 0x989680 ;  /* 0x009896800000c95d */ /* 0x002fea0003900000 */
[----:B------:R-:W1:Y:S02]  /*1c860*/  @!P4 SYNCS.PHASECHK.TRANS64 P4, [R20+URZ+0x31c90], R89 ;  /* 0x031c90591400c5a7 */ /* 0x000e64000808007f */
[----:B-1----:R-:W-:Y:S05]  /*1c870*/  @!P4 BRA `(.L_x_364) ;  /* 0xfffffffc00f0c947 */ /* 0x002fea000383ffff */
[----:B------:R-:W-:Y:S05]  /*1c880*/  BRA `(.L_x_551) ;  /* 0xfffffea000107947 */ /* 0x000fea000383ffff */
.L_x_368:
[----:B--2---:R2:W3:Y:S02]  /*1c890*/  SYNCS.PHASECHK.TRANS64.TRYWAIT P3, [R20+URZ+0x31cb0], R89 ;  /* 0x031cb059140075a7 */ /* 0x0044e4000806017f */
[----:B---3--:R-:W-:Y:S05]  /*1c8a0*/  @!P3 NANOSLEEP.SYNCS 0x989680 ;  /* 0x009896800000b95d */ /* 0x008fea0003900000 */
[----:B------:R-:W3:Y:S02]  /*1c8b0*/  @!P3 SYNCS.PHASECHK.TRANS64 P3, [R20+URZ+0x31cb0], R89 ;  /* 0x031cb0591400b5a7 */ /* 0x000ee4000806007f */
[----:B---3--:R-:W-:Y:S05]  /*1c8c0*/  @!P3 BRA `(.L_x_368) ;  /* 0xfffffffc00f0b947 */ /* 0x008fea000383ffff */
[----:B------:R-:W-:Y:S05]  /*1c8d0*/  BRA `(.L_x_552) ;  /* 0xfffffea000a87947 */ /* 0x000fea000383ffff */
.L_x_374:
[----:B------:R-:W0:Y:S01]  /*1c8e0*/  S2R R4, SR_TID.X ;  /* 0x0000000000047919 */ /* 0x000e220000002100 */
[----:B------:R-:W-:Y:S01]  /*1c8f0*/  BSSY B0, `(.L_x_553) ;  /* 0x000000c000007945 */ /* 0x000fe20003800000 */
[----:B------:R-:W-:Y:S02]  /*1c900*/  IMAD.MOV.U32 R12, RZ, RZ, RZ ;  /* 0x000000ffff0c7224 */ /* 0x000fe400078e00ff */
[----:B------:R-:W-:Y:S02]  /*1c910*/  IMAD.MOV.U32 R11, RZ, RZ, 0x1f ;  /* 0x0000001fff0b7424 */ /* 0x000fe400078e00ff */
[----:B------:R-:W-:Y:S02]  /*1c920*/  IMAD.MOV.U32 R15, RZ, RZ, -0x1 ;  /* 0xffffffffff0f7424 */ /* 0x000fe400078e00ff */
[----:B0-----:R-:W-:-:S05]  /*1c930*/  VIADD R5, R4, 0xffffff80 ;  /* 0xffffff8004057836 */ /* 0x001fca0000000000 */
[----:B------:R-:W-:-:S04]  /*1c940*/  SHF.R.S32.HI R4, RZ, 0x1f, R5 ;  /* 0x0000001fff047819 */ /* 0x000fc80000011405 */
[----:B------:R-:W-:-:S04]  /*1c950*/  LEA.HI R4, R4, R5, RZ, 0x7 ;  /* 0x0000000504047211 */ /* 0x000fc800078f38ff */
[----:B------:R-:W-:-:S05]  /*1c960*/  SHF.R.S32.HI R4, RZ, 0x7, R4 ;  /* 0x00000007ff047819 */ /* 0x000fca0000011404 */
[----:B------:R-:W-:-:S07]  /*1c970*/  IMAD.MOV.U32 R13, RZ, RZ, R4 ;  /* 0x000000ffff0d7224 */ /* 0x000fce00078e0004 */
[----:B-----5:R-:W-:Y:S05]  /*1c980*/  WARPSYNC.COLLECTIVE R15, `(.L_x_554) ;  /* 0x000000000f087348 */ /* 0x020fea0003c00000 */
[----:B------:R0:W1:Y:S02]  /*1c990*/  SHFL.IDX P6, R14, R13, R12, R11 ;  /* 0x0000000c0d0e7389 */ /* 0x00006400000c000b */
[----:B01---5:R-:W-:Y:S01]  /*1c9a0*/  ENDCOLLECTIVE ;  /* 0x000000000000791b */ /* 0x023fe20003800000 */
.L_x_554:
[----:B------:R-:W-:Y:S05]  /*1c9b0*/  BSYNC B0 ;  /* 0x0000000000007941 */ /* 0x000fea0003800000 */
.L_x_553:
[----:B------:R1:W-:Y:S01]  /*1c9c0*/  STL [R1+0x50], R14 ;  /* 0x0000500e01007387 */ /* 0x0003e20000100800 */
[----:B------:R-:W-:Y:S05]  /*1c9d0*/  BRA `(.L_x_555) ;  /* 0xfffffea800047947 */ /* 0x000fea000383ffff */
.L_x_387:
[----:B------:R-:W-:Y:S01]  /*1c9e0*/  BSSY B1, `(.L_x_556) ;  /* 0x0000008000017945 */ /* 0x000fe20003800000 */
[----:B------:R-:W-:Y:S02]  /*1c9f0*/  IMAD.MOV.U32 R13, RZ, RZ, R50 ;  /* 0x000000ffff0d7224 */ /* 0x000fe400078e0032 */
[----:B------:R-:W-:Y:S02]  /*1ca00*/  IMAD.MOV.U32 R12, RZ, RZ, RZ ;  /* 0x000000ffff0c7224 */ /* 0x000fe400078e00ff */
[----:B------:R-:W-:Y:S02]  /*1ca10*/  IMAD.MOV.U32 R11, RZ, RZ, 0x1e1f ;  /* 0x00001e1fff0b7424 */ /* 0x000fe400078e00ff */
[----:B------:R-:W-:-:S07]  /*1ca20*/  IMAD.MOV.U32 R15, RZ, RZ, -0x1 ;  /* 0xffffffffff0f7424 */ /* 0x000fce00078e00ff */
[----:B-1----:R-:W-:Y:S05]  /*1ca30*/  WARPSYNC.COLLECTIVE R15, `(.L_x_557) ;  /* 0x000000000f087348 */ /* 0x002fea0003c00000 */
[----:B-1----:R0:W1:Y:S02]  /*1ca40*/  SHFL.IDX P6, R14, R13, R12, R11 ;  /* 0x0000000c0d0e7389 */ /* 0x00206400000c000b */
[----:B01----:R-:W-:Y:S01]  /*1ca50*/  ENDCOLLECTIVE ;  /* 0x000000000000791b */ /* 0x003fe20003800000 */
.L_x_557:
[----:B------:R-:W-:Y:S05]  /*1ca60*/  BSYNC B1 ;  /* 0x0000000000017941 */ /* 0x000fea0003800000 */
.L_x_556:
[----:B------:R-:W-:Y:S05]  /*1ca70*/  BRA `(.L_x_558) ;  /* 0xfffffeb000a47947 */ /* 0x000fea000383ffff */
.L_x_388:
        /* <DEDUP_REMOVED lines=8> */
.L_x_560:
[----:B------:R-:W-:Y:S05]  /*1cb00*/  BSYNC B1 ;  /* 0x0000000000017941 */ /* 0x000fea0003800000 */
.L_x_559:
[----:B------:R-:W-:Y:S05]  /*1cb10*/  BRA `(.L_x_561) ;  /* 0xfffffeb000887947 */ /* 0x000fea000383ffff */
.L_x_389:
        /* <DEDUP_REMOVED lines=8> */
.L_x_563:
[----:B------:R-:W-:Y:S05]  /*1cba0*/  BSYNC B1 ;  /* 0x0000000000017941 */ /* 0x000fea0003800000 */
.L_x_562:
[----:B------:R-:W-:Y:S05]  /*1cbb0*/  BRA `(.L_x_564) ;  /* 0xfffffeb0006c7947 */ /* 0x000fea000383ffff */
.L_x_390:
        /* <DEDUP_REMOVED lines=8> */
.L_x_566:
[----:B------:R-:W-:Y:S05]  /*1cc40*/  BSYNC B1 ;  /* 0x0000000000017941 */ /* 0x000fea0003800000 */
.L_x_565:
[----:B------:R-:W-:Y:S05]  /*1cc50*/  BRA `(.L_x_567) ;  /* 0xfffffeb000507947 */ /* 0x000fea000383ffff */
.L_x_392:
[----:B0-----:R0:W1:Y:S02]  /*1cc60*/  SYNCS.PHASECHK.TRANS64.TRYWAIT P1, [R18+URZ+0x31c00], R3 ;  /* 0x031c0003120075a7 */ /* 0x001064000802017f */
[----:B-1----:R-:W-:Y:S05]  /*1cc70*/  @!P1 NANOSLEEP.SYNCS 0x989680 ;  /* 0x009896800000995d */ /* 0x002fea0003900000 */
[----:B------:R-:W1:Y:S02]  /*1cc80*/  @!P1 SYNCS.PHASECHK.TRANS64 P1, [R18+URZ+0x31c00], R3 ;  /* 0x031c0003120095a7 */ /* 0x000e64000802007f */
[----:B-1----:R-:W-:Y:S05]  /*1cc90*/  @!P1 BRA `(.L_x_392) ;  /* 0xfffffffc00f09947 */ /* 0x002fea000383ffff */
[----:B------:R-:W-:Y:S05]  /*1cca0*/  BRA `(.L_x_568) ;  /* 0xfffffeb000cc7947 */ /* 0x000fea000383ffff */
.L_x_406:
[----:B------:R-:W-:Y:S01]  /*1ccb0*/  BSSY B1, `(.L_x_569) ;  /* 0x0000008000017945 */ /* 0x000fe20003800000 */
[----:B------:R-:W-:Y:S02]  /*1ccc0*/  IMAD.MOV.U32 R13, RZ, RZ, R50 ;  /* 0x000000ffff0d7224 */ /* 0x000fe400078e0032 */
[----:B------:R-:W-:Y:S02]  /*1ccd0*/  IMAD.MOV.U32 R12, RZ, RZ, RZ ;  /* 0x000000ffff0c7224 */ /* 0x000fe400078e00ff */
[----:B------:R-:W-:Y:S02]  /*1cce0*/  IMAD.MOV.U32 R11, RZ, RZ, 0x1e1f ;  /* 0x00001e1fff0b7424 */ /* 0x000fe400078e00ff */
[----:B------:R-:W-:-:S07]  /*1ccf0*/  IMAD.MOV.U32 R15, RZ, RZ, -0x1 ;  /* 0xffffffffff0f7424 */ /* 0x000fce00078e00ff */
[----:B01----:R-:W-:Y:S05]  /*1cd00*/  WARPSYNC.COLLECTIVE R15, `(.L_x_570) ;  /* 0x000000000f087348 */ /* 0x003fea0003c00000 */
[----:B-1----:R1:W2:Y:S02]  /*1cd10*/  SHFL.IDX P6, R14, R13, R12, R11 ;  /* 0x0000000c0d0e7389 */ /* 0x0022a400000c000b */
[----:B012---:R-:W-:Y:S01]  /*1cd20*/  ENDCOLLECTIVE ;  /* 0x000000000000791b */ /* 0x007fe20003800000 */
.L_x_570:
[----:B------:R-:W-:Y:S05]  /*1cd30*/  BSYNC B1 ;  /* 0x0000000000017941 */ /* 0x000fea0003800000 */
.L_x_569:
[----:B------:R-:W-:Y:S05]  /*1cd40*/  BRA `(.L_x_571) ;  /* 0xfffffec800707947 */ /* 0x000fea000383ffff */
.L_x_407:
        /* <DEDUP_REMOVED lines=8> */
.L_x_573:
[----:B------:R-:W-:Y:S05]  /*1cdd0*/  BSYNC B1 ;  /* 0x0000000000017941 */ /* 0x000fea0003800000 */
.L_x_572:
[----:B------:R-:W-:Y:S05]  /*1cde0*/  BRA `(.L_x_574) ;  /* 0xfffffec800547947 */ /* 0x000fea000383ffff */
.L_x_408:
        /* <DEDUP_REMOVED lines=8> */
.L_x_576:
[----:B------:R-:W-:Y:S05]  /*1ce70*/  BSYNC B1 ;  /* 0x0000000000017941 */ /* 0x000fea0003800000 */
.L_x_575:
[----:B------:R-:W-:Y:S05]  /*1ce80*/  BRA `(.L_x_577) ;  /* 0xfffffec800387947 */ /* 0x000fea000383ffff */
.L_x_409:
        /* <DEDUP_REMOVED lines=8> */
.L_x_579:
[----:B------:R-:W-:Y:S05]  /*1cf10*/  BSYNC B1 ;  /* 0x0000000000017941 */ /* 0x000fea0003800000 */
.L_x_578:
[----:B------:R-:W-:Y:S05]  /*1cf20*/  BRA `(.L_x_580) ;  /* 0xfffffec8001c7947 */ /* 0x000fea000383ffff */
.L_x_411:
[----:B0-----:R0:W2:Y:S02]  /*1cf30*/  SYNCS.PHASECHK.TRANS64.TRYWAIT P1, [R18+URZ+0x31c00], R3 ;  /* 0x031c0003120075a7 */ /* 0x0010a4000802017f */
[----:B--2---:R-:W-:Y:S05]  /*1cf40*/  @!P1 NANOSLEEP.SYNCS 0x989680 ;  /* 0x009896800000995d */ /* 0x004fea0003900000 */
[----:B------:R-:W2:Y:S02]  /*1cf50*/  @!P1 SYNCS.PHASECHK.TRANS64 P1, [R18+URZ+0x31c00], R3 ;  /* 0x031c0003120095a7 */ /* 0x000ea4000802007f */
[----:B--2---:R-:W-:Y:S05]  /*1cf60*/  @!P1 BRA `(.L_x_411) ;  /* 0xfffffffc00f09947 */ /* 0x004fea000383ffff */
[----:B------:R-:W-:Y:S05]  /*1cf70*/  BRA `(.L_x_581) ;  /* 0xfffffec800947947 */ /* 0x000fea000383ffff */
.L_x_419:
[----:B--2---:R2:W4:Y:S02]  /*1cf80*/  SYNCS.PHASECHK.TRANS64.TRYWAIT P1, [R0+URZ+0x31c30], R5 ;  /* 0x031c3005000075a7 */ /* 0x004524000802017f */
[----:B----4-:R-:W-:Y:S05]  /*1cf90*/  @!P1 NANOSLEEP.SYNCS 0x989680 ;  /* 0x009896800000995d */ /* 0x010fea0003900000 */
[----:B------:R-:W4:Y:S02]  /*1cfa0*/  @!P1 SYNCS.PHASECHK.TRANS64 P1, [R0+URZ+0x31c30], R5 ;  /* 0x031c3005000095a7 */ /* 0x000f24000802007f */
[----:B----4-:R-:W-:Y:S05]  /*1cfb0*/  @!P1 BRA `(.L_x_419) ;  /* 0xfffffffc00f09947 */ /* 0x010fea000383ffff */
[----:B------:R-:W-:Y:S05]  /*1cfc0*/  BRA `(.L_x_418) ;  /* 0xfffffee000547947 */ /* 0x000fea000383ffff */
.L_x_425:
[----:B-1----:R1:W2:Y:S02]  /*1cfd0*/  SYNCS.PHASECHK.TRANS64.TRYWAIT P3, [R14+URZ+0x31c30], R15 ;  /* 0x031c300f0e0075a7 */ /* 0x0022a4000806017f */
[----:B--2---:R-:W-:Y:S05]  /*1cfe0*/  @!P3 NANOSLEEP.SYNCS 0x989680 ;  /* 0x009896800000b95d */ /* 0x004fea0003900000 */
[----:B------:R-:W2:Y:S02]  /*1cff0*/  @!P3 SYNCS.PHASECHK.TRANS64 P3, [R14+URZ+0x31c30], R15 ;  /* 0x031c300f0e00b5a7 */ /* 0x000ea4000806007f */
[----:B--2---:R-:W-:Y:S05]  /*1d000*/  @!P3 BRA `(.L_x_425) ;  /* 0xfffffffc00f0b947 */ /* 0x004fea000383ffff */
[----:B------:R-:W-:Y:S05]  /*1d010*/  BRA `(.L_x_424) ;  /* 0xffffff2c00347947 */ /* 0x000fea000383ffff */
.L_x_429:
[----:B-1----:R1:W2:Y:S02]  /*1d020*/  SYNCS.PHASECHK.TRANS64.TRYWAIT P2, [R15+URZ+0x31c50], R14 ;  /* 0x031c500e0f0075a7 */ /* 0x0022a4000804017f */
[----:B--2---:R-:W-:Y:S05]  /*1d030*/  @!P2 NANOSLEEP.SYNCS 0x989680 ;  /* 0x009896800000a95d */ /* 0x004fea0003900000 */
[----:B------:R-:W2:Y:S02]  /*1d040*/  @!P2 SYNCS.PHASECHK.TRANS64 P2, [R15+URZ+0x31c50], R14 ;  /* 0x031c500e0f00a5a7 */ /* 0x000ea4000804007f */
[----:B--2---:R-:W-:Y:S05]  /*1d050*/  @!P2 BRA `(.L_x_429) ;  /* 0xfffffffc00f0a947 */ /* 0x004fea000383ffff */
[----:B------:R-:W-:Y:S05]  /*1d060*/  BRA `(.L_x_426) ;  /* 0xffffff5000507947 */ /* 0x000fea000383ffff */
.L_x_434:
[----:B-1----:R1:W2:Y:S02]  /*1d070*/  SYNCS.PHASECHK.TRANS64.TRYWAIT P0, [R9+URZ+0x31c50], R0 ;  /* 0x031c5000090075a7 */ /* 0x0022a4000800017f */
[----:B--2---:R-:W-:Y:S05]  /*1d080*/  @!P0 NANOSLEEP.SYNCS 0x989680 ;  /* 0x009896800000895d */ /* 0x004fea0003900000 */
[----:B------:R-:W2:Y:S02]  /*1d090*/  @!P0 SYNCS.PHASECHK.TRANS64 P0, [R9+URZ+0x31c50], R0 ;  /* 0x031c5000090085a7 */ /* 0x000ea4000800007f */
[----:B--2---:R-:W-:Y:S05]  /*1d0a0*/  @!P0 BRA `(.L_x_434) ;  /* 0xfffffffc00f08947 */ /* 0x004fea000383ffff */
[----:B------:R-:W-:Y:S05]  /*1d0b0*/  BRA `(.L_x_433) ;  /* 0xffffff7c009c7947 */ /* 0x000fea000383ffff */
.L_x_458:
[----:B------:R-:W0:Y:S01]  /*1d0c0*/  S2R R9, SR_TID.X ;  /* 0x0000000000097919 */ /* 0x000e220000002100 */
[----:B------:R-:W-:Y:S01]  /*1d0d0*/  BSSY B1, `(.L_x_582) ;  /* 0x000000a000017945 */ /* 0x000fe20003800000 */
[----:B------:R-:W-:Y:S02]  /*1d0e0*/  IMAD.MOV.U32 R12, RZ, RZ, RZ ;  /* 0x000000ffff0c7224 */ /* 0x000fe400078e00ff */
[----:B------:R-:W-:Y:S02]  /*1d0f0*/  IMAD.MOV.U32 R11, RZ, RZ, 0x1f ;  /* 0x0000001fff0b7424 */ /* 0x000fe400078e00ff */
[----:B------:R-:W-:Y:S01]  /*1d100*/  IMAD.MOV.U32 R15, RZ, RZ, -0x1 ;  /* 0xffffffffff0f7424 */ /* 0x000fe200078e00ff */
[----:B0-----:R-:W-:-:S04]  /*1d110*/  SHF.R.U32.HI R9, RZ, 0x5, R9 ;  /* 0x00000005ff097819 */ /* 0x001fc80000011609 */
[----:B------:R-:W-:-:S05]  /*1d120*/  LOP3.LUT R9, R9, 0x3, RZ, 0xc0, !PT ;  /* 0x0000000309097812 */ /* 0x000fca00078ec0ff */
[----:B------:R-:W-:-:S07]  /*1d130*/  IMAD.MOV.U32 R13, RZ, RZ, R9 ;  /* 0x000000ffff0d7224 */ /* 0x000fce00078e0009 */
[----:B-1---5:R-:W-:Y:S05]  /*1d140*/  WARPSYNC.COLLECTIVE R15, `(.L_x_583) ;  /* 0x000000000f087348 */ /* 0x022fea0003c00000 */
[----:B------:R0:W2:Y:S02]  /*1d150*/  SHFL.IDX P6, R14, R13, R12, R11 ;  /* 0x0000000c0d0e7389 */ /* 0x0000a400000c000b */
[----:B012--5:R-:W-:Y:S01]  /*1d160*/  ENDCOLLECTIVE ;  /* 0x000000000000791b */ /* 0x027fe20003800000 */
.L_x_583:
[----:B------:R-:W-:Y:S05]  /*1d170*/  BSYNC B1 ;  /* 0x0000000000017941 */ /* 0x000fea0003800000 */
.L_x_582:
[----:B------:R-:W-:Y:S05]  /*1d180*/  BRA `(.L_x_584) ;  /* 0xffffffb000907947 */ /* 0x000fea000383ffff */
.L_x_459:
[----:B------:R-:W-:Y:S01]  /*1d190*/  BSSY B1, `(.L_x_585) ;  /* 0x0000006000017945 */ /* 0x000fe20003800000 */
[----:B------:R-:W-:-:S07]  /*1d1a0*/  IMAD.MOV.U32 R15, RZ, RZ, -0x1 ;  /* 0xffffffffff0f7424 */ /* 0x000fce00078e00ff */
[----:B-1---5:R-:W-:Y:S05]  /*1d1b0*/  WARPSYNC.COLLECTIVE R15, `(.L_x_586) ;  /* 0x000000000f0c7348 */ /* 0x022fea0003c00000 */
[----:B------:R-:W-:Y:S02]  /*1d1c0*/  ELECT P6, UR62, PT ;  /* 0x00000000003e782f */ /* 0x000fe400038c0000 */
[----:B------:R-:W-:Y:S01]  /*1d1d0*/  MOV R14, UR62 ;  /* 0x0000003e000e7c02 */ /* 0x000fe20008000f00 */
[----:B-1---5:R-:W-:Y:S10]  /*1d1e0*/  ENDCOLLECTIVE ;  /* 0x000000000000791b */ /* 0x022ff40003800000 */
.L_x_586:
[----:B------:R-:W-:Y:S05]  /*1d1f0*/  BSYNC B1 ;  /* 0x0000000000017941 */ /* 0x000fea0003800000 */
.L_x_585:
[----:B------:R-:W-:Y:S05]  /*1d200*/  BRA `(.L_x_587) ;  /* 0xffffffb0007c7947 */ /* 0x000fea000383ffff */
.L_x_461:
[----:B0-----:R0:W2:Y:S02]  /*1d210*/  SYNCS.PHASECHK.TRANS64.TRYWAIT P0, [R6+URZ+0x31c20], R7 ;  /* 0x031c2007060075a7 */ /* 0x0010a4000800017f */
[----:B--2---:R-:W-:Y:S05]  /*1d220*/  @!P0 NANOSLEEP.SYNCS 0x989680 ;  /* 0x009896800000895d */ /* 0x004fea0003900000 */
[----:B------:R-:W2:Y:S02]  /*1d230*/  @!P0 SYNCS.PHASECHK.TRANS64 P0, [R6+URZ+0x31c20], R7 ;  /* 0x031c2007060085a7 */ /* 0x000ea4000800007f */
[----:B--2---:R-:W-:Y:S05]  /*1d240*/  @!P0 BRA `(.L_x_461) ;  /* 0xfffffffc00f08947 */ /* 0x004fea000383ffff */
[----:B------:R-:W-:Y:S05]  /*1d250*/  BRA `(.L_x_588) ;  /* 0xffffffb000987947 */ /* 0x000fea000383ffff */
.L_x_464:
[----:B0-----:R0:W2:Y:S02]  /*1d260*/  SYNCS.PHASECHK.TRANS64.TRYWAIT P0, [R7+URZ+0x31ca0], R8 ;  /* 0x031ca008070075a7 */ /* 0x0010a4000800017f */
[----:B--2---:R-:W-:Y:S05]  /*1d270*/  @!P0 NANOSLEEP.SYNCS 0x989680 ;  /* 0x009896800000895d */ /* 0x004fea0003900000 */
[----:B------:R-:W2:Y:S02]  /*1d280*/  @!P0 SYNCS.PHASECHK.TRANS64 P0, [R7+URZ+0x31ca0], R8 ;  /* 0x031ca008070085a7 */ /* 0x000ea4000800007f */
[----:B--2---:R-:W-:Y:S05]  /*1d290*/  @!P0 BRA `(.L_x_464) ;  /* 0xfffffffc00f08947 */ /* 0x004fea000383ffff */
[----:B------:R-:W-:Y:S05]  /*1d2a0*/  BRA `(.L_x_589) ;  /* 0xffffffb000a07947 */ /* 0x000fea000383ffff */
.L_x_466:
[----:B--2---:R2:W3:Y:S02]  /*1d2b0*/  SYNCS.PHASECHK.TRANS64.TRYWAIT P0, [R7+URZ+0x31cc0], R8 ;  /* 0x031cc008070075a7 */ /* 0x0044e4000800017f */
[----:B---3--:R-:W-:Y:S05]  /*1d2c0*/  @!P0 NANOSLEEP.SYNCS 0x989680 ;  /* 0x009896800000895d */ /* 0x008fea0003900000 */
[----:B------:R-:W3:Y:S02]  /*1d2d0*/  @!P0 SYNCS.PHASECHK.TRANS64 P0, [R7+URZ+0x31cc0], R8 ;  /* 0x031cc008070085a7 */ /* 0x000ee4000800007f */
[----:B---3--:R-:W-:Y:S05]  /*1d2e0*/  @!P0 BRA `(.L_x_466) ;  /* 0xfffffffc00f08947 */ /* 0x008fea000383ffff */
[----:B------:R-:W-:Y:S05]  /*1d2f0*/  BRA `(.L_x_590) ;  /* 0xffffffb400207947 */ /* 0x000fea000383ffff */
.L_x_470:
[----:B0-----:R0:W2:Y:S02]  /*1d300*/  SYNCS.PHASECHK.TRANS64.TRYWAIT P0, [R7+URZ+0x31ca0], R10 ;  /* 0x031ca00a070075a7 */ /* 0x0010a4000800017f */
[----:B--2---:R-:W-:Y:S05]  /*1d310*/  @!P0 NANOSLEEP.SYNCS 0x989680 ;  /* 0x009896800000895d */ /* 0x004fea0003900000 */
[----:B------:R-:W2:Y:S02]  /*1d320*/  @!P0 SYNCS.PHASECHK.TRANS64 P0, [R7+URZ+0x31ca0], R10 ;  /* 0x031ca00a070085a7 */ /* 0x000ea4000800007f */
[----:B--2---:R-:W-:Y:S05]  /*1d330*/  @!P0 BRA `(.L_x_470) ;  /* 0xfffffffc00f08947 */ /* 0x004fea000383ffff */
[----:B------:R-:W-:Y:S05]  /*1d340*/  BRA `(.L_x_591) ;  /* 0xffffffb400c87947 */ /* 0x000fea000383ffff */
.L_x_472:
[----:B--2---:R2:W3:Y:S02]  /*1d350*/  SYNCS.PHASECHK.TRANS64.TRYWAIT P1, [R7+URZ+0x31cc0], R10 ;  /* 0x031cc00a070075a7 */ /* 0x0044e4000802017f */
[----:B---3--:R-:W-:Y:S05]  /*1d360*/  @!P1 NANOSLEEP.SYNCS 0x989680 ;  /* 0x009896800000995d */ /* 0x008fea0003900000 */
[----:B------:R-:W3:Y:S02]  /*1d370*/  @!P1 SYNCS.PHASECHK.TRANS64 P1, [R7+URZ+0x31cc0], R10 ;  /* 0x031cc00a070095a7 */ /* 0x000ee4000802007f */
[----:B---3--:R-:W-:Y:S05]  /*1d380*/  @!P1 BRA `(.L_x_472) ;  /* 0xfffffffc00f09947 */ /* 0x008fea000383ffff */
[----:B------:R-:W-:Y:S05]  /*1d390*/  BRA `(.L_x_592) ;  /* 0xffffffb800447947 */ /* 0x000fea000383ffff */
.L_x_484:
        /* <DEDUP_REMOVED lines=8> */
[----:B-1----:R-:W-:Y:S05]  /*1d420*/  WARPSYNC.COLLECTIVE R15, `(.L_x_594) ;  /* 0x000000000f087348 */ /* 0x002fea0003c00000 */
[----:B------:R0:W2:Y:S02]  /*1d430*/  SHFL.IDX P6, R14, R13, R12, R11 ;  /* 0x0000000c0d0e7389 */ /* 0x0000a400000c000b */
[----:B012---:R-:W-:Y:S01]  /*1d440*/  ENDCOLLECTIVE ;  /* 0x000000000000791b */ /* 0x007fe20003800000 */
.L_x_594:
[----:B------:R-:W-:Y:S05]  /*1d450*/  BSYNC B0 ;  /* 0x0000000000007941 */ /* 0x000fea0003800000 */
.L_x_593:
[----:B------:R-:W-:Y:S05]  /*1d460*/  BRA `(.L_x_595) ;  /* 0xffffffc400087947 */ /* 0x000fea000383ffff */
.L_x_485:
[----:B------:R-:W-:Y:S01]  /*1d470*/  BSSY B0, `(.L_x_596) ;  /* 0x0000006000007945 */ /* 0x000fe20003800000 */
[----:B------:R-:W-:-:S07]  /*1d480*/  IMAD.MOV.U32 R15, RZ, RZ, -0x1 ;  /* 0xffffffffff0f7424 */ /* 0x000fce00078e00ff */
[----:B-1----:R-:W-:Y:S05]  /*1d490*/  WARPSYNC.COLLECTIVE R15, `(.L_x_597) ;  /* 0x000000000f0c7348 */ /* 0x002fea0003c00000 */
[----:B------:R-:W-:Y:S02]  /*1d4a0*/  ELECT P6, UR62, PT ;  /* 0x00000000003e782f */ /* 0x000fe400038c0000 */
[----:B------:R-:W-:Y:S01]  /*1d4b0*/  MOV R14, UR62 ;  /* 0x0000003e000e7c02 */ /* 0x000fe20008000f00 */
[----:B-1----:R-:W-:Y:S10]  /*1d4c0*/  ENDCOLLECTIVE ;  /* 0x000000000000791b */ /* 0x002ff40003800000 */
.L_x_597:
[----:B------:R-:W-:Y:S05]  /*1d4d0*/  BSYNC B0 ;  /* 0x0000000000007941 */ /* 0x000fea0003800000 */
.L_x_596:
[----:B------:R-:W-:Y:S05]  /*1d4e0*/  BRA `(.L_x_598) ;  /* 0xffffffc400007947 */ /* 0x000fea000383ffff */
.L_x_488:
[----:B--2---:R2:W3:Y:S02]  /*1d4f0*/  SYNCS.PHASECHK.TRANS64.TRYWAIT P0, [R5+URZ+0x31c40], R4 ;  /* 0x031c4004050075a7 */ /* 0x0044e4000800017f */
[----:B---3--:R-:W-:Y:S05]  /*1d500*/  @!P0 NANOSLEEP.SYNCS 0x989680 ;  /* 0x009896800000895d */ /* 0x008fea0003900000 */
[----:B------:R-:W3:Y:S02]  /*1d510*/  @!P0 SYNCS.PHASECHK.TRANS64 P0, [R5+URZ+0x31c40], R4 ;  /* 0x031c4004050085a7 */ /* 0x000ee4000800007f */
[----:B---3--:R-:W-:Y:S05]  /*1d520*/  @!P0 BRA `(.L_x_488) ;  /* 0xfffffffc00f08947 */ /* 0x008fea000383ffff */
[----:B------:R-:W-:Y:S05]  /*1d530*/  BRA `(.L_x_599) ;  /* 0xffffffc400547947 */ /* 0x000fea000383ffff */
.L_x_491:
[----:B0-----:R0:W2:Y:S02]  /*1d540*/  SYNCS.PHASECHK.TRANS64.TRYWAIT P0, [R28+URZ+0x31c20], R5 ;  /* 0x031c20051c0075a7 */ /* 0x0010a4000800017f */
[----:B--2---:R-:W-:Y:S05]  /*1d550*/  @!P0 NANOSLEEP.SYNCS 0x989680 ;  /* 0x009896800000895d */ /* 0x004fea0003900000 */
[----:B------:R-:W2:Y:S02]  /*1d560*/  @!P0 SYNCS.PHASECHK.TRANS64 P0, [R28+URZ+0x31c20], R5 ;  /* 0x031c20051c0085a7 */ /* 0x000ea4000800007f */
[----:B--2---:R-:W-:Y:S05]  /*1d570*/  @!P0 BRA `(.L_x_491) ;  /* 0xfffffffc00f08947 */ /* 0x004fea000383ffff */
[----:B------:R-:W-:Y:S05]  /*1d580*/  BRA `(.L_x_600) ;  /* 0xffffffc800847947 */ /* 0x000fea000383ffff */
.L_x_499:
[----:B0-----:R0:W2:Y:S02]  /*1d590*/  SYNCS.PHASECHK.TRANS64.TRYWAIT P0, [R3+URZ+0x31c40], R2 ;  /* 0x031c4002030075a7 */ /* 0x0010a4000800017f */
[----:B--2---:R-:W-:Y:S05]  /*1d5a0*/  @!P0 NANOSLEEP.SYNCS 0x989680 ;  /* 0x009896800000895d */ /* 0x004fea0003900000 */
[----:B------:R-:W2:Y:S02]  /*1d5b0*/  @!P0 SYNCS.PHASECHK.TRANS64 P0, [R3+URZ+0x31c40], R2 ;  /* 0x031c4002030085a7 */ /* 0x000ea4000800007f */
[----:B--2---:R-:W-:Y:S05]  /*1d5c0*/  @!P0 BRA `(.L_x_499) ;  /* 0xfffffffc00f08947 */ /* 0x004fea000383ffff */
[----:B------:R-:W-:Y:S05]  /*1d5d0*/  BRA `(.L_x_601) ;  /* 0xffffffcc00307947 */ /* 0x000fea000383ffff */
.L_x_501:
[----:B0-----:R0:W2:Y:S02]  /*1d5e0*/  SYNCS.PHASECHK.TRANS64.TRYWAIT P0, [R2+URZ+0x60], R5 ;  /* 0x00006005020075a7 */ /* 0x0010a4000800017f */
[----:B--2---:R-:W-:Y:S05]  /*1d5f0*/  @!P0 NANOSLEEP.SYNCS 0x989680 ;  /* 0x009896800000895d */ /* 0x004fea0003900000 */
[----:B------:R-:W2:Y:S02]  /*1d600*/  @!P0 SYNCS.PHASECHK.TRANS64 P0, [R2+URZ+0x60], R5 ;  /* 0x00006005020085a7 */ /* 0x000ea4000800007f */
[----:B--2---:R-:W-:Y:S05]  /*1d610*/  @!P0 BRA `(.L_x_501) ;  /* 0xfffffffc00f08947 */ /* 0x004fea000383ffff */
[----:B------:R-:W-:Y:S05]  /*1d620*/  BRA `(.L_x_602) ;  /* 0xffffffcc00bc7947 */ /* 0x000fea000383ffff */
.L_x_506:
[----:B---3--:R3:W4:Y:S02]  /*1d630*/  SYNCS.PHASECHK.TRANS64.TRYWAIT P0, [R3+URZ+0x31c40], R2 ;  /* 0x031c4002030075a7 */ /* 0x008724000800017f */
[----:B----4-:R-:W-:Y:S05]  /*1d640*/  @!P0 NANOSLEEP.SYNCS 0x989680 ;  /* 0x009896800000895d */ /* 0x010fea0003900000 */
[----:B------:R-:W4:Y:S02]  /*1d650*/  @!P0 SYNCS.PHASECHK.TRANS64 P0, [R3+URZ+0x31c40], R2 ;  /* 0x031c4002030085a7 */ /* 0x000f24000800007f */
[----:B----4-:R-:W-:Y:S05]  /*1d660*/  @!P0 BRA `(.L_x_506) ;  /* 0xfffffffc00f08947 */ /* 0x010fea000383ffff */
[----:B------:R-:W-:Y:S05]  /*1d670*/  BRA `(.L_x_603) ;  /* 0xffffffd000f07947 */ /* 0x000fea000383ffff */
.L_x_508:
[----:B0-----:R0:W2:Y:S02]  /*1d680*/  SYNCS.PHASECHK.TRANS64.TRYWAIT P1, [R3+URZ+0x60], R24 ;  /* 0x00006018030075a7 */ /* 0x0010a4000802017f */
[----:B--2---:R-:W-:Y:S05]  /*1d690*/  @!P1 NANOSLEEP.SYNCS 0x989680 ;  /* 0x009896800000995d */ /* 0x004fea0003900000 */
[----:B------:R-:W2:Y:S02]  /*1d6a0*/  @!P1 SYNCS.PHASECHK.TRANS64 P1, [R3+URZ+0x60], R24 ;  /* 0x00006018030095a7 */ /* 0x000ea4000802007f */
[----:B--2---:R-:W-:Y:S05]  /*1d6b0*/  @!P1 BRA `(.L_x_508) ;  /* 0xfffffffc00f09947 */ /* 0x004fea000383ffff */
[----:B------:R-:W-:Y:S05]  /*1d6c0*/  BRA `(.L_x_604) ;  /* 0xffffffd4007c7947 */ /* 0x000fea000383ffff */
.L_x_513:
[----:B--2---:R2:W3:Y:S02]  /*1d6d0*/  SYNCS.PHASECHK.TRANS64.TRYWAIT P0, [R2+URZ+0x31c40], R3 ;  /* 0x031c4003020075a7 */ /* 0x0044e4000800017f */
[----:B---3--:R-:W-:Y:S05]  /*1d6e0*/  @!P0 NANOSLEEP.SYNCS 0x989680 ;  /* 0x009896800000895d */ /* 0x008fea0003900000 */
[----:B------:R-:W3:Y:S02]  /*1d6f0*/  @!P0 SYNCS.PHASECHK.TRANS64 P0, [R2+URZ+0x31c40], R3 ;  /* 0x031c4003020085a7 */ /* 0x000ee4000800007f */
[----:B---3--:R-:W-:Y:S05]  /*1d700*/  @!P0 BRA `(.L_x_513) ;  /* 0xfffffffc00f08947 */ /* 0x008fea000383ffff */
[----:B------:R-:W-:Y:S05]  /*1d710*/  BRA `(.L_x_605) ;  /* 0xffffffd800847947 */ /* 0x000fea000383ffff */
.L_x_515:
[----:B0-----:R0:W2:Y:S02]  /*1d720*/  SYNCS.PHASECHK.TRANS64.TRYWAIT P1, [R2+URZ+0x60], R3 ;  /* 0x00006003020075a7 */ /* 0x0010a4000802017f */
[----:B--2---:R-:W-:Y:S05]  /*1d730*/  @!P1 NANOSLEEP.SYNCS 0x989680 ;  /* 0x009896800000995d */ /* 0x004fea0003900000 */
[----:B------:R-:W2:Y:S02]  /*1d740*/  @!P1 SYNCS.PHASECHK.TRANS64 P1, [R2+URZ+0x60], R3 ;  /* 0x00006003020095a7 */ /* 0x000ea4000802007f */
[----:B--2---:R-:W-:Y:S05]  /*1d750*/  @!P1 BRA `(.L_x_515) ;  /* 0xfffffffc00f09947 */ /* 0x004fea000383ffff */
[----:B------:R-:W-:Y:S05]  /*1d760*/  BRA `(.L_x_606) ;  /* 0xffffffdc00187947 */ /* 0x000fea000383ffff */
.L_x_522:
[----:B--2---:R2:W3:Y:S02]  /*1d770*/  SYNCS.PHASECHK.TRANS64.TRYWAIT P0, [R3+URZ+0x31c60], R2 ;  /* 0x031c6002030075a7 */ /* 0x0044e4000800017f */
[----:B---3--:R-:W-:Y:S05]  /*1d780*/  @!P0 NANOSLEEP.SYNCS 0x989680 ;  /* 0x009896800000895d */ /* 0x008fea0003900000 */
[----:B------:R-:W3:Y:S02]  /*1d790*/  @!P0 SYNCS.PHASECHK.TRANS64 P0, [R3+URZ+0x31c60], R2 ;  /* 0x031c6002030085a7 */ /* 0x000ee4000800007f */
[----:B---3--:R-:W-:Y:S05]  /*1d7a0*/  @!P0 BRA `(.L_x_522) ;  /* 0xfffffffc00f08947 */ /* 0x008fea000383ffff */
[----:B------:R-:W-:Y:S05]  /*1d7b0*/  BRA `(.L_x_607) ;  /* 0xffffffe000007947 */ /* 0x000fea000383ffff */
.L_x_524:
[----:B------:R-:W-:Y:S01]  /*1d7c0*/  BSSY B0, `(.L_x_608) ;  /* 0x0000008000007945 */ /* 0x000fe20003800000 */
[----:B------:R-:W-:Y:S02]  /*1d7d0*/  IMAD.MOV.U32 R13, RZ, RZ, R16 ;  /* 0x000000ffff0d7224 */ /* 0x000fe400078e0010 */
[----:B------:R-:W-:Y:S02]  /*1d7e0*/  IMAD.MOV.U32 R12, RZ, RZ, RZ ;  /* 0x000000ffff0c7224 */ /* 0x000fe400078e00ff */
[----:B------:R-:W-:Y:S02]  /*1d7f0*/  IMAD.MOV.U32 R11, RZ, RZ, 0x1f ;  /* 0x0000001fff0b7424 */ /* 0x000fe400078e00ff */
[----:B------:R-:W-:-:S07]  /*1d800*/  IMAD.MOV.U32 R15, RZ, RZ, -0x1 ;  /* 0xffffffffff0f7424 */ /* 0x000fce00078e00ff */
[----:B01---5:R-:W-:Y:S05]  /*1d810*/  WARPSYNC.COLLECTIVE R15, `(.L_x_609) ;  /* 0x000000000f087348 */ /* 0x023fea0003c00000 */
[----:B------:R2:W3:Y:S02]  /*1d820*/  SHFL.IDX P6, R14, R13, R12, R11 ;  /* 0x0000000c0d0e7389 */ /* 0x0004e400000c000b */
[----:B0123-5:R-:W-:Y:S01]  /*1d830*/  ENDCOLLECTIVE ;  /* 0x000000000000791b */ /* 0x02ffe20003800000 */
.L_x_609:
[----:B------:R-:W-:Y:S05]  /*1d840*/  BSYNC B0 ;  /* 0x0000000000007941 */ /* 0x000fea0003800000 */
.L_x_608:
[----:B------:R-:W-:Y:S02]  /*1d850*/  IMAD.MOV.U32 R13, RZ, RZ, R16 ;  /* 0x000000ffff0d7224 */ /* 0x000fe400078e0010 */
[----:B------:R-:W-:Y:S02]  /*1d860*/  IMAD.MOV.U32 R12, RZ, RZ, 0x1 ;  /* 0x00000001ff0c7424 */ /* 0x000fe400078e00ff */
[----:B------:R-:W-:Y:S02]  /*1d870*/  IMAD.MOV.U32 R11, RZ, RZ, 0x1f ;  /* 0x0000001fff0b7424 */ /* 0x000fe400078e00ff */
[----:B------:R-:W-:Y:S02]  /*1d880*/  IMAD.MOV.U32 R15, RZ, RZ, -0x1 ;  /* 0xffffffffff0f7424 */ /* 0x000fe400078e00ff */
[----:B------:R-:W-:-:S07]  /*1d890*/  IMAD.MOV.U32 R5, RZ, RZ, R14 ;  /* 0x000000ffff057224 */ /* 0x000fce00078e000e */
[----:B------:R-:W-:Y:S05]  /*1d8a0*/  WARPSYNC.COLLECTIVE R15, `(.L_x_610) ;  /* 0x000000000f087348 */ /* 0x000fea0003c00000 */
[----:B------:R0:W1:Y:S02]  /*1d8b0*/  SHFL.IDX P6, R14, R13, R12, R11 ;  /* 0x0000000c0d0e7389 */ /* 0x00006400000c000b */
[----:B01----:R-:W-:Y:S01]  /*1d8c0*/  ENDCOLLECTIVE ;  /* 0x000000000000791b */ /* 0x003fe20003800000 */
.L_x_610:
[----:B------:R-:W-:Y:S01]  /*1d8d0*/  IMAD.MOV.U32 R4, RZ, RZ, R14 ;  /* 0x000000ffff047224 */ /* 0x000fe200078e000e */
[----:B------:R-:W-:Y:S06]  /*1d8e0*/  BRA `(.L_x_611) ;  /* 0xffffffe000747947 */ /* 0x000fec000383ffff */
.L_x_527:
[----:B------:R-:W-:Y:S01]  /*1d8f0*/  BSSY B0, `(.L_x_612) ;  /* 0x0000008000007945 */ /* 0x000fe20003800000 */
[----:B-----5:R-:W-:Y:S02]  /*1d900*/  IMAD.MOV.U32 R13, RZ, RZ, R2 ;  /* 0x000000ffff0d7224 */ /* 0x020fe400078e0002 */
[----:B------:R-:W-:Y:S02]  /*1d910*/  IMAD.MOV.U32 R12, RZ, RZ, 0x1 ;  /* 0x00000001ff0c7424 */ /* 0x000fe400078e00ff */
[----:B------:R-:W-:Y:S02]  /*1d920*/  IMAD.MOV.U32 R11, RZ, RZ, RZ ;  /* 0x000000ffff0b7224 */ /* 0x000fe400078e00ff */
[----:B------:R-:W-:-:S07]  /*1d930*/  IMAD.MOV.U32 R15, RZ, RZ, -0x1 ;  /* 0xffffffffff0f7424 */ /* 0x000fce00078e00ff */
[----:B01234-:R-:W-:Y:S05]  /*1d940*/  WARPSYNC.COLLECTIVE R15, `(.L_x_613) ;  /* 0x000000000f087348 */ /* 0x01ffea0003c00000 */
[----:B------:R0:W0:Y:S02]  /*1d950*/  SHFL.UP P6, R14, R13, R12, R11 ;  /* 0x0400000c0d0e7389 */ /* 0x00002400000c000b */
[----:B01234-:R-:W-:Y:S01]  /*1d960*/  ENDCOLLECTIVE ;  /* 0x000000000000791b */ /* 0x01ffe20003800000 */
.L_x_613:
[----:B------:R-:W-:Y:S05]  /*1d970*/  BSYNC B0 ;  /* 0x0000000000007941 */ /* 0x000fea0003800000 */
.L_x_612:
        /* <DEDUP_REMOVED lines=10> */
.L_x_614:
        /* <DEDUP_REMOVED lines=8> */
.L_x_615:
        /* <DEDUP_REMOVED lines=8> */
.L_x_616:
        /* <DEDUP_REMOVED lines=8> */
.L_x_617:
        /* <DEDUP_REMOVED lines=8> */
.L_x_618:
[----:B------:R-:W-:Y:S05]  /*1dc20*/  BRA `(.L_x_619) ;  /* 0xffffffe000307947 */ /* 0x000fea000383ffff */
.L_x_532:
[----:B------:R-:W-:Y:S01]  /*1dc30*/  BSSY B0, `(.L_x_620) ;  /* 0x0000008000007945 */ /* 0x000fe20003800000 */
[----:B-----5:R-:W-:Y:S02]  /*1dc40*/  IMAD.MOV.U32 R13, RZ, RZ, R2 ;  /* 0x000000ffff0d7224 */ /* 0x020fe400078e0002 */
[----:B------:R-:W-:Y:S02]  /*1dc50*/  IMAD.MOV.U32 R12, RZ, RZ, 0x1 ;  /* 0x00000001ff0c7424 */ /* 0x000fe400078e00ff */
[----:B------:R-:W-:Y:S02]  /*1dc60*/  IMAD.MOV.U32 R11, RZ, RZ, RZ ;  /* 0x000000ffff0b7224 */ /* 0x000fe400078e00ff */
[----:B------:R-:W-:-:S07]  /*1dc70*/  IMAD.MOV.U32 R15, RZ, RZ, -0x1 ;  /* 0xffffffffff0f7424 */ /* 0x000fce00078e00ff */
[----:B012---:R-:W-:Y:S05]  /*1dc80*/  WARPSYNC.COLLECTIVE R15, `(.L_x_621) ;  /* 0x000000000f087348 */ /* 0x007fea0003c00000 */
[----:B------:R3:W4:Y:S02]  /*1dc90*/  SHFL.UP P6, R14, R13, R12, R11 ;  /* 0x0400000c0d0e7389 */ /* 0x00072400000c000b */
[----:B01234-:R-:W-:Y:S01]  /*1dca0*/  ENDCOLLECTIVE ;  /* 0x000000000000791b */ /* 0x01ffe20003800000 */
.L_x_621:
[----:B------:R-:W-:Y:S05]  /*1dcb0*/  BSYNC B0 ;  /* 0x0000000000007941 */ /* 0x000fea0003800000 */
.L_x_620:
        /* <DEDUP_REMOVED lines=10> */
.L_x_622:
        /* <DEDUP_REMOVED lines=8> */
.L_x_623:
        /* <DEDUP_REMOVED lines=8> */
.L_x_624:
        /* <DEDUP_REMOVED lines=8> */
.L_x_625:
        /* <DEDUP_REMOVED lines=8> */
.L_x_626:
[----:B------:R-:W-:Y:S05]  /*1df60*/  BRA `(.L_x_627) ;  /* 0xffffffe0000c7947 */ /* 0x000fea000383ffff */
.L_x_534:
[----:B------:R-:W-:Y:S01]  /*1df70*/  BSSY B0, `(.L_x_628) ;  /* 0x0000006000007945 */ /* 0x000fe20003800000 */
[----:B------:R-:W-:Y:S01]  /*1df80*/  PLOP3.LUT P6, PT, P6, PT, PT, 0x8, 0x0 ;  /* 0x000000000000781c */ /* 0x000fe200037ce170 */
[----:B------:R-:W-:-:S12]  /*1df90*/  IMAD.MOV.U32 R15, RZ, RZ, -0x1 ;  /* 0xffffffffff0f7424 */ /* 0x000fd800078e00ff */
[----:B01----:R-:W-:Y:S05]  /*1dfa0*/  WARPSYNC.COLLECTIVE R15, `(.L_x_629) ;  /* 0x000000000f087348 */ /* 0x003fea0003c00000 */
[----:B------:R-:W-:Y:S01]  /*1dfb0*/  VOTE.ANY R14, PT, P6 ;  /* 0x00000000000e7806 */ /* 0x000fe200030e0100 */
[----:B01----:R-:W-:Y:S06]  /*1dfc0*/  ENDCOLLECTIVE ;  /* 0x000000000000791b */ /* 0x003fec0003800000 */
.L_x_629:
[----:B------:R-:W-:Y:S05]  /*1dfd0*/  BSYNC B0 ;  /* 0x0000000000007941 */ /* 0x000fea0003800000 */
.L_x_628:
[----:B------:R-:W-:Y:S02]  /*1dfe0*/  IMAD.MOV.U32 R6, RZ, RZ, R14 ;  /* 0x000000ffff067224 */ /* 0x000fe400078e000e */
[----:B------:R-:W-:Y:S02]  /*1dff0*/  IMAD.MOV.U32 R13, RZ, RZ, R2 ;  /* 0x000000ffff0d7224 */ /* 0x000fe400078e0002 */
[----:B------:R-:W0:Y:S01]  /*1e000*/  POPC R4, R6 ;  /* 0x0000000600047309 */ /* 0x000e220000000000 */
[----:B------:R-:W-:Y:S02]  /*1e010*/  IMAD.MOV.U32 R11, RZ, RZ, 0x1f ;  /* 0x0000001fff0b7424 */ /* 0x000fe400078e00ff */
[----:B------:R-:W-:Y:S02]  /*1e020*/  IMAD.MOV.U32 R15, RZ, RZ, -0x1 ;  /* 0xffffffffff0f7424 */ /* 0x000fe400078e00ff */
[----:B0-----:R-:W-:-:S07]  /*1e030*/  IMAD.MOV.U32 R12, RZ, RZ, R4 ;  /* 0x000000ffff0c7224 */ /* 0x001fce00078e0004 */
[----:B------:R-:W-:Y:S05]  /*1e040*/  WARPSYNC.COLLECTIVE R15, `(.L_x_630) ;  /* 0x000000000f087348 */ /* 0x000fea0003c00000 */
[----:B------:R0:W1:Y:S02]  /*1e050*/  SHFL.IDX P6, R14, R13, R12, R11 ;  /* 0x0000000c0d0e7389 */ /* 0x00006400000c000b */
[----:B01----:R-:W-:Y:S01]  /*1e060*/  ENDCOLLECTIVE ;  /* 0x000000000000791b */ /* 0x003fe20003800000 */
.L_x_630:
[----:B------:R-:W-:Y:S01]  /*1e070*/  IMAD.MOV.U32 R17, RZ, RZ, R14 ;  /* 0x000000ffff117224 */ /* 0x000fe200078e000e */
[----:B------:R-:W-:Y:S06]  /*1e080*/  BRA `(.L_x_631) ;  /* 0xffffffdc00fc7947 */ /* 0x000fec000383ffff */
.L_x_536:
[----:B------:R-:W-:Y:S01]  /*1e090*/  BSSY B0, `(.L_x_632) ;  /* 0x0000007000007945 */ /* 0x000fe20003800000 */
[----:B------:R-:W-:Y:S02]  /*1e0a0*/  IMAD.MOV.U32 R13, RZ, RZ, R3 ;  /* 0x000000ffff0d7224 */ /* 0x000fe400078e0003 */
[----:B------:R-:W-:Y:S02]  /*1e0b0*/  IMAD.MOV.U32 R11, RZ, RZ, 0x1f ;  /* 0x0000001fff0b7424 */ /* 0x000fe400078e00ff */
[----:B------:R-:W-:-:S07]  /*1e0c0*/  IMAD.MOV.U32 R15, RZ, RZ, -0x1 ;  /* 0xffffffffff0f7424 */ /* 0x000fce00078e00ff */
[----:B0123--:R-:W-:Y:S05]  /*1e0d0*/  WARPSYNC.COLLECTIVE R15, `(.L_x_633) ;  /* 0x000000000f087348 */ /* 0x00ffea0003c00000 */
[----:B------:R4:W0:Y:S02]  /*1e0e0*/  SHFL.IDX P6, R14, R13, R12, R11 ;  /* 0x0000000c0d0e7389 */ /* 0x00082400000c000b */
[----:B01234-:R-:W-:Y:S01]  /*1e0f0*/  ENDCOLLECTIVE ;  /* 0x000000000000791b */ /* 0x01ffe20003800000 */
.L_x_633:
[----:B------:R-:W-:Y:S05]  /*1e100*/  BSYNC B0 ;  /* 0x0000000000007941 */ /* 0x000fea0003800000 */
.L_x_632:
[----:B------:R-:W-:Y:S05]  /*1e110*/  BRA `(.L_x_535) ;  /* 0xffffffdc00f47947 */ /* 0x000fea000383ffff */
.L_x_540:
[----:B0-----:R0:W2:Y:S02]  /*1e120*/  SYNCS.PHASECHK.TRANS64.TRYWAIT P0, [R9+URZ+0x31c20], R0 ;  /* 0x031c2000090075a7 */ /* 0x0010a4000800017f */
[----:B--2---:R-:W-:Y:S05]  /*1e130*/  @!P0 NANOSLEEP.SYNCS 0x989680 ;  /* 0x009896800000895d */ /* 0x004fea0003900000 */
[----:B------:R-:W2:Y:S02]  /*1e140*/  @!P0 SYNCS.PHASECHK.TRANS64 P0, [R9+URZ+0x31c20], R0 ;  /* 0x031c2000090085a7 */ /* 0x000ea4000800007f */
[----:B--2---:R-:W-:Y:S05]  /*1e150*/  @!P0 BRA `(.L_x_540) ;  /* 0xfffffffc00f08947 */ /* 0x004fea000383ffff */
[----:B------:R-:W-:Y:S05]  /*1e160*/  BRA `(.L_x_634) ;  /* 0xffffffe000d07947 */ /* 0x000fea000383ffff */
.L_x_541:
        /* <DEDUP_REMOVED lines=11> */
.L_x_636:
[----:B------:R-:W-:Y:S05]  /*1e220*/  BSYNC B0 ;  /* 0x0000000000007941 */ /* 0x000fea0003800000 */
.L_x_635:
[----:B------:R-:W-:Y:S05]  /*1e230*/  BRA `(.L_x_637) ;  /* 0xffffffe000b87947 */ /* 0x000fea000383ffff */
.L_x_542:
[----:B------:R-:W-:Y:S01]  /*1e240*/  BSSY B0, `(.L_x_638) ;  /* 0x0000006000007945 */ /* 0x000fe20003800000 */
[----:B------:R-:W-:-:S07]  /*1e250*/  IMAD.MOV.U32 R15, RZ, RZ, -0x1 ;  /* 0xffffffffff0f7424 */ /* 0x000fce00078e00ff */
[----:B01----:R-:W-:Y:S05]  /*1e260*/  WARPSYNC.COLLECTIVE R15, `(.L_x_639) ;  /* 0x000000000f0c7348 */ /* 0x003fea0003c00000 */
[----:B------:R-:W-:Y:S02]  /*1e270*/  ELECT P6, UR62, PT ;  /* 0x00000000003e782f */ /* 0x000fe400038c0000 */
[----:B------:R-:W-:Y:S01]  /*1e280*/  MOV R14, UR62 ;  /* 0x0000003e000e7c02 */ /* 0x000fe20008000f00 */
[----:B01----:R-:W-:Y:S10]  /*1e290*/  ENDCOLLECTIVE ;  /* 0x000000000000791b */ /* 0x003ff40003800000 */
.L_x_639:
[----:B------:R-:W-:Y:S05]  /*1e2a0*/  BSYNC B0 ;  /* 0x0000000000007941 */ /* 0x000fea0003800000 */
.L_x_638:
[----:B------:R-:W-:Y:S05]  /*1e2b0*/  BRA `(.L_x_640) ;  /* 0xffffffe000ac7947 */ /* 0x000fea000383ffff */
.L_x_544:
[----:B0-----:R0:W2:Y:S02]  /*1e2c0*/  SYNCS.PHASECHK.TRANS64.TRYWAIT P0, [R7+URZ], R2 ;  /* 0x00000002070075a7 */ /* 0x0010a4000800017f */
[----:B--2---:R-:W-:Y:S05]  /*1e2d0*/  @!P0 NANOSLEEP.SYNCS 0x989680 ;  /* 0x009896800000895d */ /* 0x004fea0003900000 */
[----:B------:R-:W2:Y:S02]  /*1e2e0*/  @!P0 SYNCS.PHASECHK.TRANS64 P0, [R7+URZ], R2 ;  /* 0x00000002070085a7 */ /* 0x000ea4000800007f */
[----:B--2---:R-:W-:Y:S05]  /*1e2f0*/  @!P0 BRA `(.L_x_544) ;  /* 0xfffffffc00f08947 */ /* 0x004fea000383ffff */
[----:B------:R-:W-:Y:S05]  /*1e300*/  BRA `(.L_x_641) ;  /* 0xffffffe000e87947 */ /* 0x000fea000383ffff */
.L_x_545:
[----:B--2---:R2:W3:Y:S02]  /*1e310*/  SYNCS.PHASECHK.TRANS64.TRYWAIT P0, [R3+URZ], R0 ;  /* 0x00000000030075a7 */ /* 0x0044e4000800017f */
[----:B---3--:R-:W-:Y:S05]  /*1e320*/  @!P0 NANOSLEEP.SYNCS 0x989680 ;  /* 0x009896800000895d */ /* 0x008fea0003900000 */
[----:B------:R-:W3:Y:S02]  /*1e330*/  @!P0 SYNCS.PHASECHK.TRANS64 P0, [R3+URZ], R0 ;  /* 0x00000000030085a7 */ /* 0x000ee4000800007f */
[----:B---3--:R-:W-:Y:S05]  /*1e340*/  @!P0 BRA `(.L_x_545) ;  /* 0xfffffffc00f08947 */ /* 0x008fea000383ffff */
[----:B------:R-:W-:Y:S05]  /*1e350*/  BRA `(.L_x_642) ;  /* 0xffffffe000dc7947 */ /* 0x000fea000383ffff */
.L_x_547:
[----:B--2---:R2:W3:Y:S02]  /*1e360*/  SYNCS.PHASECHK.TRANS64.TRYWAIT P0, [R5+URZ], R2 ;  /* 0x00000002050075a7 */ /* 0x0044e4000800017f */
[----:B---3--:R-:W-:Y:S05]  /*1e370*/  @!P0 NANOSLEEP.SYNCS 0x989680 ;  /* 0x009896800000895d */ /* 0x008fea0003900000 */
[----:B------:R-:W3:Y:S02]  /*1e380*/  @!P0 SYNCS.PHASECHK.TRANS64 P0, [R5+URZ], R2 ;  /* 0x00000002050085a7 */ /* 0x000ee4000800007f */
[----:B---3--:R-:W-:Y:S05]  /*1e390*/  @!P0 BRA `(.L_x_547) ;  /* 0xfffffffc00f08947 */ /* 0x008fea000383ffff */
[----:B------:R-:W-:Y:S05]  /*1e3a0*/  BRA `(.L_x_643) ;  /* 0xffffffe000e07947 */ /* 0x000fea000383ffff */
.L_x_644:
        /* <DEDUP_REMOVED lines=13> */
.L_x_2206:


//--------------------- .text._ZN7cutlass13device_kernelIN5flash11enable_sm90INS1_16FlashAttnFwdSm90INS1_25CollectiveMainloopFwdSm90ILi2EN4cute5tupleIJNS5_1CILi1EEES8_S8_EEENS6_IJNS7_ILi192EEENS7_ILi128EEENS7_ILi96EEEEEELi96ENS_10bfloat16_tEfNS_4arch4Sm90ELb0ELb1ELb1ELb0ELb0ELb0ELb0ELb0ELb1ELb0ELb0ELb0EEENS1_21CollectiveEpilogueFwdINS6_IJSA_SC_SB_EEES9_SE_SG_Li384ELb0ELb0ELb0ELb0EEENS1_30DynamicPersistentTileSchedulerILi384ELi32ELb0ELb0ELb1EEEEEEEEEvNT_6ParamsE --------------------------
	.section	.text._ZN7cutlass13device_kernelIN5flash11enable_sm90INS1_16FlashAttnFwdSm90INS1_25CollectiveMainloopFwdSm90ILi2EN4cute5tupleIJNS5_1CILi1EEES8_S8_EEENS6_IJNS7_ILi192EEENS7_ILi128EEENS7_ILi96EEEEEELi96ENS_10bfloat16_tEfNS_4arch4Sm90ELb0ELb1ELb1ELb0ELb0ELb0ELb0ELb0ELb1ELb0ELb0ELb0EEENS1_21CollectiveEpilogueFwdINS6_IJSA_SC_SB_EEES9_SE_SG_Li384ELb0ELb0ELb0ELb0EEENS1_30DynamicPersistentTileSchedulerILi384ELi32ELb0ELb0ELb1EEEEEEEEEvNT_6ParamsE,"ax",@progbits
	.align	128
.text._ZN7cutlass13device_kernelIN5flash11enable_sm90INS1_16FlashAttnFwdSm90INS1_25CollectiveMainloopFwdSm90ILi2EN4cute5tupleIJNS5_1CILi1EEES8_S8_EEENS6_IJNS7_ILi192EEENS7_ILi128EEENS7_ILi96EEEEEELi96ENS_10bfloat16_tEfNS_4arch4Sm90ELb0ELb1ELb1ELb0ELb0ELb0ELb0ELb0ELb1ELb0ELb0ELb0EEENS1_21CollectiveEpilogueFwdINS6_IJSA_SC_SB_EEES9_SE_SG_Li384ELb0ELb0ELb0ELb0EEENS1_30DynamicPersistentTileSchedulerILi384ELi32ELb0ELb0ELb1EEEEEEEEEvNT_6ParamsE:
        .type           _ZN7cutlass13device_kernelIN5flash11enable_sm90INS1_16FlashAttnFwdSm90INS1_25CollectiveMainloopFwdSm90ILi2EN4cute5tupleIJNS5_1CILi1EEES8_S8_EEENS6_IJNS7_ILi192EEENS7_ILi128EEENS7_ILi96EEEEEELi96ENS_10bfloat16_tEfNS_4arch4Sm90ELb0ELb1ELb1ELb0ELb0ELb0ELb0ELb0ELb1ELb0ELb0ELb0EEENS1_21CollectiveEpilogueFwdINS6_IJSA_SC_SB_EEES9_SE_SG_Li384ELb0ELb0ELb0ELb0EEENS1_30DynamicPersistentTileSchedulerILi384ELi32ELb0ELb0ELb1EEEEEEEEEvNT_6ParamsE,@function
        .size           _ZN7cutlass13device_kernelIN5flash11enable_sm90INS1_16FlashAttnFwdSm90INS1_25CollectiveMainloopFwdSm90ILi2EN4cute5tupleIJNS5_1CILi1EEES8_S8_EEENS6_IJNS7_ILi192EEENS7_ILi128EEENS7_ILi96EEEEEELi96ENS_10bfloat16_tEfNS_4arch4Sm90ELb0ELb1ELb1ELb0ELb0ELb0ELb0ELb0ELb1ELb0ELb0ELb0EEENS1_21CollectiveEpilogueFwdINS6_IJSA_SC_SB_EEES9_SE_SG_Li384ELb0ELb0ELb0ELb0EEENS1_30DynamicPersistentTileSchedulerILi384ELi32ELb0ELb0ELb1EEEEEEEEEvNT_6ParamsE,(.L_x_2207 - _ZN7cutlass13device_kernelIN5flash11enable_sm90INS1_16FlashAttnFwdSm90INS1_25CollectiveMainloopFwdSm90ILi2EN4cute5tupleIJNS5_1CILi1EEES8_S8_EEENS6_IJNS7_ILi192EEENS7_ILi128EEENS7_ILi96EEEEEELi96ENS_10bfloat16_tEfNS_4arch4Sm90ELb0ELb1ELb1ELb0ELb0ELb0ELb0ELb0ELb1ELb0ELb0ELb0EEENS1_21CollectiveEpilogueFwdINS6_IJSA_SC_SB_EEES9_SE_SG_Li384ELb0ELb0ELb0ELb0EEENS1_30DynamicPersistentTileSchedulerILi384ELi32ELb0ELb0ELb1EEEEEEEEEvNT_6ParamsE)
        .other          _ZN7cutlass13device_kernelIN5flash11enable_sm90INS1_16FlashAttnFwdSm90INS1_25CollectiveMainloopFwdSm90ILi2EN4cute5tupleIJNS5_1CILi1EEES8_S8_EEENS6_IJNS7_ILi192EEENS7_ILi128EEENS7_ILi96EEEEEELi96ENS_10bfloat16_tEfNS_4arch4Sm90ELb0ELb1ELb1ELb0ELb0ELb0ELb0ELb0ELb1ELb0ELb0ELb0EEENS1_21CollectiveEpilogueFwdINS6_IJSA_SC_SB_EEES9_SE_SG_Li384ELb0ELb0ELb0ELb0EEENS1_30DynamicPersistentTileSchedulerILi384ELi32ELb0ELb0ELb1EEEEEEEEEvNT_6ParamsE,@"STO_CUDA_ENTRY STV_DEFAULT"
_ZN7cutlass13device_kernelIN5flash11enable_sm90INS1_16FlashAttnFwdSm90INS1_25CollectiveMainloopFwdSm90ILi2EN4cute5tupleIJNS5_1CILi1EEES8_S8_EEENS6_IJNS7_ILi192EEENS7_ILi128EEENS7_ILi96EEEEEELi96ENS_10bfloat16_tEfNS_4arch4Sm90ELb0ELb1ELb1ELb0ELb0ELb0ELb0ELb0ELb1ELb0ELb0ELb0EEENS1_21CollectiveEpilogueFwdINS6_IJSA_SC_SB_EEES9_SE_SG_Li384ELb0ELb0ELb0ELb0EEENS1_30DynamicPersistentTileSchedulerILi384ELi32ELb0ELb0ELb1EEEEEEEEEvNT_6ParamsE:
[----:B------:R-:W1:Y:S01]  /*0000*/  LDC R1, c[0x0][0x28] ;  /* 0x00000a00ff017b82 */ /* 0x000e620000000800 */
[----:B------:R-:W2:Y:S01]  /*0010*/  S2R R2, SR_TID.X ;  /* 0x0000000000027919 */ /* 0x000ea20000002100 */
[----:B------:R-:W-:Y:S01]  /*0020*/  ELECT P0, URZ, PT ;  /* 0x00000000003f782f */ /* 0x000fe20003800000 */
[----:B------:R-:W-:Y:S01]  /*0030*/  BSSY B0, `(.L_x_645) ;  /* 0x0000014000007945 */ /* 0x000fe20003800000 */
[--C-:B--2---:R-:W-:Y:S02]  /*0040*/  SHF.R.U32.HI R0, RZ, 0x5, R2.reuse ;  /* 0x00000005ff007819 */ /* 0x104fe40000011602 */
[----:B------:R-:W-:-:S03]  /*0050*/  SHF.R.U32.HI R16, RZ, 0x7, R2 ;  /* 0x00000007ff107819 */ /* 0x000fc60000011602 */
[----:B------:R-:W2:Y:S02]  /*0060*/  SHFL.IDX PT, R3, R0, RZ, 0x1f ;  /* 0x00001fff00037589 */ /* 0x000ea400000e0000 */
[----:B--2---:R-:W-:-:S13]  /*0070*/  ISETP.EQ.AND P0, PT, R3, RZ, P0 ;  /* 0x000000ff0300720c */ /* 0x004fda0000702270 */
[----:B-1----:R-:W-:Y:S05]  /*0080*/  @!P0 BRA `(.L_x_646) ;  /* 0x0000000000388947 */ /* 0x002fea0003800000 */
        /* <DEDUP_REMOVED lines=14> */
.L_x_646:
[----:B------:R-:W-:Y:S05]  /*0170*/  BSYNC B0 ;  /* 0x0000000000007941 */ /* 0x000fea0003800000 */
.L_x_645:
[----:B------:R-:W-:Y:S01]  /*0180*/  VOTEU.ANY UP0, P0 ;  /* 0x00000000003f7886 */ /* 0x000fe20000000100 */
[----:B------:R-:W1:Y:S01]  /*0190*/  SHFL.IDX PT, R4, R16, RZ, 0x1f ;  /* 0x00001fff10047589 */ /* 0x000e6200000e0000 */
[----:B------:R-:W-:Y:S01]  /*01a0*/  UMOV UR4, 0x1 ;  /* 0x0000000100047882 */ /* 0x000fe20000000000 */
[----:B------:R-:W-:Y:S01]  /*01b0*/  VOTEU.ANY UP1, P0 ;  /* 0x00000000003f7886 */ /* 0x000fe20000020100 */
[----:B------:R-:W-:Y:S01]  /*01c0*/  VOTEU.ANY UP2, P0 ;  /* 0x00000000003f7886 */ /* 0x000fe20000040100 */
[----:B------:R-:W2:Y:S01]  /*01d0*/  @UP0 S2UR UR7, SR_CgaCtaId ;  /* 0x00000000000709c3 */ /* 0x000ea20000008800 */
[----:B------:R-:W3:Y:S01]  /*01e0*/  SHFL.IDX PT, R3, R0, RZ, 0x1f ;  /* 0x00001fff00037589 */ /* 0x000ee200000e0000 */
[----:B------:R-:W-:Y:S01]  /*01f0*/  @UP0 UMOV UR6, 0x400 ;  /* 0x0000040000060882 */ /* 0x000fe20000000000 */
[----:B------:R-:W-:-:S04]  /*0200*/  @UP0 UIADD3 UR4, -UR4, 0x100000, URZ ;  /* 0x0010000004040890 */ /* 0x000fc8000fffe13f */
[----:B------:R-:W-:Y:S02]  /*0210*/  @UP0 USHF.L.U32 UR5, UR4, 0xb, URZ ;  /* 0x0000000b04050899 */ /* 0x000fe4000800063f */
[----:B------:R-:W-:Y:S01]  /*0220*/  @UP0 USHF.L.U32 UR4, UR4, 0x1, URZ ;  /* 0x0000000104040899 */ /* 0x000fe2000800063f */
[----:B-1----:R-:W-:Y:S01]  /*0230*/  R2UR UR8, R4 ;  /* 0x00000000040872ca */ /* 0x002fe200000e0000 */
[----:B--2---:R-:W-:Y:S01]  /*0240*/  @UP0 ULEA UR6, UR7, UR6, 0x18 ;  /* 0x0000000607060291 */ /* 0x004fe2000f8ec03f */
[----:B---3--:R-:W-:-:S11]  /*0250*/  ISETP.NE.AND P1, PT, R3, RZ, PT ;  /* 0x000000ff0300720c */ /* 0x008fd60003f25270 */
[----:B------:R-:W-:Y:S01]  /*0260*/  UISETP.NE.AND UP0, UPT, UR8, URZ, UPT ;  /* 0x0000003f0800728c */ /* 0x000fe2000bf05270 */
[----:B------:R-:W1:Y:S02]  /*0270*/  FENCE.VIEW.ASYNC.S ;  /* 0x00000000000073c6 */ /* 0x000e640000000000 */
[----:B-1----:R1:W2:Y:S01]  /*0280*/  @UP1 SYNCS.EXCH.64 URZ, [UR6+0x2d800], UR4 ;  /* 0x02d80004063f15b2 */ /* 0x0022a20008000100 */
[----:B------:R1:W3:Y:S01]  /*0290*/  @UP2 SYNCS.EXCH.64 URZ, [UR6+0x2d820], UR4 ;  /* 0x02d82004063f25b2 */ /* 0x0002e20008000100 */
[----:B------:R-:W-:Y:S06]  /*02a0*/  @P1 BRA `(.L_x_647) ;  /* 0x0000000000481947 */ /* 0x000fec0003800000 */
[----:B-1----:R-:W1:Y:S01]  /*02b0*/  S2UR UR5, SR_CgaCtaId ;  /* 0x00000000000579c3 */ /* 0x002e620000008800 */
        /* <DEDUP_REMOVED lines=15> */
[----:B------:R4:W1:Y:S02]  /*03b0*/  SYNCS.EXCH.64 URZ, [UR8+0x2d848], UR4 ;  /* 0x02d84804083f75b2 */ /* 0x0008640008000100 */
[----:B----4-:R-:W-:Y:S01]  /*03c0*/  NOP ;  /* 0x0000000000007918 */ /* 0x010fe20000000000 */
.L_x_647:
[----:B------:R-:W4:Y:S01]  /*03d0*/  SHFL.IDX PT, R3, R0, RZ, 0x1f ;  /* 0x00001fff00037589 */ /* 0x000f2200000e0000 */
[----:B------:R-:W-:Y:S01]  /*03e0*/  NOP ;  /* 0x0000000000007918 */ /* 0x000fe20000000000 */
[----:B----4-:R-:W-:-:S13]  /*03f0*/  ISETP.NE.AND P0, PT, R3, RZ, PT ;  /* 0x000000ff0300720c */ /* 0x010fda0003f05270 */
        /* <DEDUP_REMOVED lines=19> */
.L_x_648:
[----:B------:R-:W4:Y:S01]  /*0530*/  SHFL.IDX PT, R3, R0, RZ, 0x1f ;  /* 0x00001fff00037589 */ /* 0x000f2200000e0000 */
[----:B------:R-:W-:Y:S01]  /*0540*/  NOP ;  /* 0x0000000000007918 */ /* 0x000fe20000000000 */
[----:B----4-:R-:W-:-:S13]  /*0550*/  ISETP.NE.AND P0, PT, R3, RZ, PT ;  /* 0x000000ff0300720c */ /* 0x010fda0003f05270 */
        /* <DEDUP_REMOVED lines=13> */
[----:B------:R4:W1:Y:S02]  /*0630*/  SYNCS.EXCH.64 URZ, [UR6+0x2d888], UR4 ;  /* 0x02d88804063f75b2 */ /* 0x0008640008000100 */
[----:B----4-:R-:W-:Y:S01]  /*0640*/  NOP ;  /* 0x0000000000007918 */ /* 0x010fe20000000000 */
.L_x_649:
        /* <DEDUP_REMOVED lines=22> */
.L_x_650:
        /* <DEDUP_REMOVED lines=22> */
.L_x_651:
[----:B------:R-:W-:Y:S01]  /*0910*/  PLOP3.LUT P0, PT, PT, PT, UP0, 0x80, 0x0 ;  /* 0x000000000000781c */ /* 0x000fe20003f0f008 */
[----:B------:R-:W-:Y:S01]  /*0920*/  UMOV UR46, 0x1 ;  /* 0x00000001002e7882 */ /* 0x000fe20000000000 */
[----:B------:R-:W-:Y:S01]  /*0930*/  NOP ;  /* 0x0000000000007918 */ /* 0x000fe20000000000 */
[----:B------:R-:W-:Y:S01]  /*0940*/  USEL UR46, UR46, 0x2, !UP0 ;  /* 0x000000022e2e7887 */ /* 0x000fe2000c000000 */
[----:B------:R-:W-:Y:S01]  /*0950*/  LOP3.LUT R17, R2, 0x7f, RZ, 0xc0, !PT ;  /* 0x0000007f02117812 */ /* 0x000fe200078ec0ff */
[----:B------:R-:W-:Y:S01]  /*0960*/  ULDC.64 UR50, c[0x0][0x208] ;  /* 0x0000820000327ab9 */ /* 0x000fe20000000a00 */
[----:B-123--:R-:W-:Y:S07]  /*0970*/  BAR.SYNC.DEFER_BLOCKING 0x0 ;  /* 0x0000000000007b1d */ /* 0x00efee0000010000 */
[----:B------:R-:W-:Y:S05]  /*0980*/  @!P0 BRA `(.L_x_652) ;  /* 0x0000010000488947 */ /* 0x000fea0003800000 */
.L_x_653:
[----:B------:R-:W-:-:S08]  /*0990*/  NOP ;  /* 0x0000000000007918 */ /* 0x000fd00000000000 */
[----:B------:R-:W1:Y:S02]  /*09a0*/  USETMAXREG.TRY_ALLOC.CTAPOOL UP0, 0xa0 ;  /* 0x000000a0000079c8 */ /* 0x000e640008000600 */
[----:B-1----:R-:W-:-:S13]  /*09b0*/  PLOP3.LUT P0, PT, PT, PT, UP0, 0x80, 0x0 ;  /* 0x000000000000781c */ /* 0x002fda0003f0f008 */
[----:B------:R-:W-:Y:S05]  /*09c0*/  @!P0 BRA `(.L_x_653) ;  /* 0xfffffffc00f08947 */ /* 0x000fea000383ffff */
[----:B------:R-:W-:Y:S01]  /*09d0*/  LOP3.LUT R0, R2, 0xffffff80, RZ, 0xc0, !PT ;  /* 0xffffff8002007812 */ /* 0x000fe200078ec0ff */
[----:B------:R-:W1:Y:S08]  /*09e0*/  S2UR UR7, SR_CTAID.X ;  /* 0x00000000000779c3 */ /* 0x000e700000002500 */
[----:B------:R-:W-:Y:S08]  /*09f0*/  BAR.ARV 0x4, 0x1a0 ;  /* 0x0106800000007b1d */ /* 0x000ff00000002000 */
[----:B------:R-:W-:Y:S06]  /*0a00*/  BAR.ARV 0x8, 0x1a0 ;  /* 0x0206800000007b1d */ /* 0x000fec0000002000 */
[----:B------:R-:W-:-:S02]  /*0a10*/  ISETP.NE.AND P0, PT, R0, 0x80, PT ;  /* 0x000000800000780c */ /* 0x000fc40003f05270 */
[----:B------:R-:W1:Y:S11]  /*0a20*/  LDC R0, c[0x0][0xda8] ;  /* 0x00036a00ff007b82 */ /* 0x000e760000000800 */
[----:B------:R-:W-:Y:S06]  /*0a30*/  @!P0 BAR.ARV 0x9, 0x100 ;  /* 0x0244000000008b1d */ /* 0x000fec0000002000 */
[----:B-1----:R-:W-:-:S13]  /*0a40*/  ISETP.LE.AND P0, PT, R0, UR7, PT ;  /* 0x0000000700007c0c */ /* 0x002fda000bf03270 */
[----:B------:R-:W-:Y:S05]  /*0a50*/  @P0 EXIT ;  /* 0x000000000000094d */ /* 0x000fea0003800000 */
[----:B------:R-:W-:Y:S01]  /*0a60*/  VIADD R0, R2, 0xffffff80 ;  /* 0xffffff8002007836 */ /* 0x000fe20000000000 */
[----:B------:R-:W1:Y:S01]  /*0a70*/  S2UR UR4, SR_CgaCtaId ;  /* 0x00000000000479c3 */ /* 0x000e620000008800 */
[----:B------:R-:W-:Y:S01]  /*0a80*/  UMOV UR39, 0x400 ;  /* 0x0000040000277882 */ /* 0x000fe20000000000 */
[----:B------:R-:W-:Y:S01]  /*0a90*/  IMAD.MOV.U32 R18, RZ, RZ, 0x40 ;  /* 0x00000040ff127424 */ /* 0x000fe200078e00ff */
[----:B------:R-:W-:Y:S01]  /*0aa0*/  ULOP3.LUT UR38, UR46, 0x1, URZ, 0xfc, !UPT ;  /* 0x000000012e267892 */ /* 0x000fe2000f8efc3f */
[----:B------:R-:W-:Y:S01]  /*0ab0*/  SHF.R.S32.HI R3, RZ, 0x1f, R0 ;  /* 0x0000001fff037819 */ /* 0x000fe20000011400 */
[----:B------:R-:W-:Y:S01]  /*0ac0*/  UMOV UR37, URZ ;  /* 0x0000003f00257c82 */ /* 0x000fe20008000000 */
[----:B------:R-:W-:Y:S01]  /*0ad0*/  UMOV UR49, URZ ;  /* 0x0000003f00317c82 */ /* 0x000fe20008000000 */
[----:B------:R-:W-:Y:S01]  /*0ae0*/  UMOV UR36, URZ ;  /* 0x0000003f00247c82 */ /* 0x000fe20008000000 */
[CC--:B------:R-:W-:Y:S01]  /*0af0*/  LEA.HI R6, R3.reuse, R0.reuse, RZ, 0x4 ;  /* 0x0000000003067211 */ /* 0x0c0fe200078f20ff */
[----:B------:R-:W2:Y:S01]  /*0b00*/  S2UR UR6, SR_SWINHI ;  /* 0x00000000000679c3 */ /* 0x000ea20000002f00 */
[----:B------:R-:W-:-:S02]  /*0b10*/  LEA.HI R4, R3, R0, RZ, 0x7 ;  /* 0x0000000003047211 */ /* 0x000fc400078f38ff */
[----:B------:R-:W-:Y:S02]  /*0b20*/  LOP3.LUT R5, R6, 0xfffffff0, RZ, 0xc0, !PT ;  /* 0xfffffff006057812 */ /* 0x000fe400078ec0ff */
[----:B------:R-:W-:Y:S02]  /*0b30*/  LOP3.LUT R11, R4, 0xffffff80, RZ, 0xc0, !PT ;  /* 0xffffff80040b7812 */ /* 0x000fe400078ec0ff */
[----:B------:R-:W-:Y:S01]  /*0b40*/  SHF.R.S32.HI R9, RZ, 0x4, R6 ;  /* 0x00000004ff097819 */ /* 0x000fe20000011406 */
[C---:B------:R-:W-:Y:S01]  /*0b50*/  IMAD.IADD R7, R0.reuse, 0x1, -R5 ;  /* 0x0000000100077824 */ /* 0x040fe200078e0a05 */
[----:B------:R-:W-:Y:S01]  /*0b60*/  SHF.R.S32.HI R5, RZ, 0x7, R4 ;  /* 0x00000007ff057819 */ /* 0x000fe20000011404 */
[----:B------:R-:W-:Y:S01]  /*0b70*/  IMAD.IADD R11, R0, 0x1, -R11 ;  /* 0x00000001000b7824 */ /* 0x000fe200078e0a0b */
[----:B------:R-:W-:Y:S02]  /*0b80*/  LEA.HI R3, R3, R0, RZ, 0x5 ;  /* 0x0000000003037211 */ /* 0x000fe400078f28ff */
[----:B------:R-:W-:Y:S01]  /*0b90*/  SHF.R.S32.HI R4, RZ, 0x1f, R7 ;  /* 0x0000001fff047819 */ /* 0x000fe20000011407 */
[----:B------:R-:W-:Y:S01]  /*0ba0*/  IMAD.HI R8, R5, 0x55555556, RZ ;  /* 0x5555555605087827 */ /* 0x000fe200078e02ff */
[----:B------:R-:W-:Y:S01]  /*0bb0*/  LEA.HI R6, R6, R9, RZ, 0x1 ;  /* 0x0000000906067211 */ /* 0x000fe200078f08ff */
[----:B-1----:R-:W-:Y:S01]  /*0bc0*/  ULEA UR39, UR4, UR39, 0x18 ;  /* 0x0000002704277291 */ /* 0x002fe2000f8ec03f */
[----:B------:R-:W-:-:S02]  /*0bd0*/  LEA.HI R4, R4, R7, RZ, 0x3 ;  /* 0x0000000704047211 */ /* 0x000fc400078f18ff */
[----:B------:R-:W-:Y:S02]  /*0be0*/  LEA.HI R8, R8, R8, RZ, 0x1 ;  /* 0x0000000808087211 */ /* 0x000fe400078f08ff */
[C---:B------:R-:W-:Y:S01]  /*0bf0*/  LOP3.LUT R0, R4.reuse, 0xfffffff8, RZ, 0xc0, !PT ;  /* 0xfffffff804007812 */ /* 0x040fe200078ec0ff */
[----:B------:R-:W-:Y:S01]  /*0c00*/  IMAD.SHL.U32 R4, R4, 0x40, RZ ;  /* 0x0000004004047824 */ /* 0x000fe200078e00ff */
[----:B------:R-:W-:Y:S01]  /*0c10*/  LOP3.LUT R6, R6, 0x1ffffffe, RZ, 0xc0, !PT ;  /* 0x1ffffffe06067812 */ /* 0x000fe200078ec0ff */
[----:B------:R-:W-:Y:S01]  /*0c20*/  IMAD R137, R8, -0x3, R5 ;  /* 0xfffffffd08897824 */ /* 0x000fe200078e0205 */
[----:B------:R-:W-:Y:S01]  /*0c30*/  SHF.R.S32.HI R8, RZ, 0x5, R3 ;  /* 0x00000005ff087819 */ /* 0x000fe20000011403 */
[----:B------:R-:W-:Y:S01]  /*0c40*/  IMAD.IADD R0, R7, 0x1, -R0 ;  /* 0x0000000107007824 */ /* 0x000fe200078e0a00 */
[----:B------:R-:W-:Y:S01]  /*0c50*/  SHF.R.S32.HI R10, RZ, 0x1f, R11 ;  /* 0x0000001fff0a7819 */ /* 0x000fe2000001140b */
[----:B------:R-:W-:Y:S01]  /*0c60*/  IMAD.IADD R6, R9, 0x1, -R6 ;  /* 0x0000000109067824 */ /* 0x000fe200078e0a06 */
[----:B------:R-:W-:Y:S01]  /*0c70*/  LOP3.LUT R5, R4, 0x7ffffe00, RZ, 0xc0, !PT ;  /* 0x7ffffe0004057812 */ /* 0x000fe200078ec0ff */
[C---:B------:R-:W-:Y:S01]  /*0c80*/  IMAD.SHL.U32 R3, R0.reuse, 0x40, RZ ;  /* 0x0000004000037824 */ /* 0x040fe200078e00ff */
[----:B------:R-:W-:Y:S01]  /*0c90*/  R2P PR, R0, 0x6 ;  /* 0x0000000600007804 */ /* 0x000fe20000000000 */
[----:B------:R-:W-:Y:S01]  /*0ca0*/  IMAD.SHL.U32 R6, R6, 0x8, RZ ;  /* 0x0000000806067824 */ /* 0x000fe200078e00ff */
[----:B------:R-:W-:Y:S01]  /*0cb0*/  UMOV UR4, UR39 ;  /* 0x0000002700047c82 */ /* 0x000fe20008000000 */
[----:B--2---:R-:W-:Y:S01]  /*0cc0*/  UMOV UR5, UR6 ;  /* 0x0000000600057c82 */ /* 0x004fe20008000000 */
[C---:B------:R-:W-:Y:S01]  /*0cd0*/  IMAD R13, R8.reuse, 0x10, R7 ;  /* 0x00000010080d7824 */ /* 0x040fe200078e0207 */
[----:B------:R-:W-:Y:S01]  /*0ce0*/  LOP3.LUT R3, R3, 0x1c0, RZ, 0xc0, !PT ;  /* 0x000001c003037812 */ /* 0x000fe200078ec0ff */
[----:B------:R-:W-:Y:S01]  /*0cf0*/  IMAD R5, R8, 0x400, R5 ;  /* 0x0000040008057824 */ /* 0x000fe200078e0205 */
[----:B------:R-:W-:Y:S01]  /*0d00*/  LEA.HI R7, R10, R11, RZ, 0x2 ;  /* 0x0000000b0a077211 */ /* 0x000fe200078f10ff */
[----:B------:R-:W-:Y:S01]  /*0d10*/  IMAD.U32 R140, RZ, RZ, UR4 ;  /* 0x00000004ff8c7e24 */ /* 0x000fe2000f8e00ff */
[----:B------:R-:W-:Y:S01]  /*0d20*/  LOP3.LUT R4, R3, 0x8, R6, 0xf8, !PT ;  /* 0x0000000803047812 */ /* 0x000fe200078ef806 */
[----:B------:R-:W-:Y:S01]  /*0d30*/  IMAD.U32 R141, RZ, RZ, UR5 ;  /* 0x00000005ff8d7e24 */ /* 0x000fe2000f8e00ff */
[----:B------:R-:W-:Y:S01]  /*0d40*/  SHF.R.U32.HI R3, RZ, 0x3, R3 ;  /* 0x00000003ff037819 */ /* 0x000fe20000011603 */
[----:B------:R-:W-:Y:S01]  /*0d50*/  UMOV UR4, UR7 ;  /* 0x0000000700047c82 */ /* 0x000fe20008000000 */
[----:B------:R-:W-:-:S02]  /*0d60*/  SHF.R.S32.HI R9, RZ, 0x2, R7 ;  /* 0x00000002ff097819 */ /* 0x000fc40000011407 */
[----:B------:R-:W-:Y:S01]  /*0d70*/  LOP3.LUT R4, R4, R3, RZ, 0x3c, !PT ;  /* 0x0000000304047212 */ /* 0x000fe200078e3cff */
[----:B------:R-:W-:Y:S01]  /*0d80*/  IMAD.U32 R3, R13, 0x20, R6 ;  /* 0x000000200d037824 */ /* 0x000fe200078e0006 */
[----:B------:R-:W-:Y:S02]  /*0d90*/  SHF.R.S32.HI R12, RZ, 0x1f, R7 ;  /* 0x0000001fff0c7819 */ /* 0x000fe40000011407 */
[----:B------:R-:W-:Y:S01]  /*0da0*/  LEA.HI R10, R10, R11, RZ, 0x5 ;  /* 0x0000000b0a0a7211 */ /* 0x000fe200078f28ff */
[----:B------:R-:W-:Y:S01]  /*0db0*/  IMAD.IADD R4, R5, 0x1, R4 ;  /* 0x0000000105047824 */ /* 0x000fe200078e0204 */
[----:B------:R-:W-:Y:S01]  /*0dc0*/  LEA.HI R12, R12, R9, RZ, 0x3 ;  /* 0x000000090c0c7211 */ /* 0x000fe200078f18ff */
[----:B------:R-:W-:Y:S01]  /*0dd0*/  IMAD.WIDE R140, R3, 0x2, R140 ;  /* 0x00000002038c7825 */ /* 0x000fe200078e028c */
[----:B------:R-:W-:Y:S02]  /*0de0*/  SHF.R.S32.HI R10, RZ, 0x5, R10 ;  /* 0x00000005ff0a7819 */ /* 0x000fe4000001140a */
[----:B------:R-:W-:-:S02]  /*0df0*/  LOP3.LUT R12, R12, 0xfffffff8, RZ, 0xc0, !PT ;  /* 0xfffffff80c0c7812 */ /* 0x000fc400078ec0ff */
[----:B------:R-:W-:Y:S02]  /*0e00*/  LEA R136, R4, UR39, 0x1 ;  /* 0x0000002704887c11 */ /* 0x000fe4000f8e08ff */
[----:B------:R-:W-:Y:S01]  /*0e10*/  SEL R18, R18, 0xffffffc0, !P2 ;  /* 0xffffffc012127807 */ /* 0x000fe20005000000 */
[----:B------:R-:W-:Y:S01]  /*0e20*/  IMAD.IADD R9, R9, 0x1, -R12 ;  /* 0x0000000109097824 */ /* 0x000fe200078e0a0c */
[----:B------:R-:W-:Y:S01]  /*0e30*/  LOP3.LUT R0, R7, 0x7ffffffc, RZ, 0xc0, !PT ;  /* 0x7ffffffc07007812 */ /* 0x000fe200078ec0ff */
[C---:B------:R-:W-:Y:S02]  /*0e40*/  VIADD R22, R136.reuse, 0x21800 ;  /* 0x0002180088167836 */ /* 0x040fe40000000000 */
[----:B------:R-:W-:Y:S02]  /*0e50*/  VIADD R23, R136, 0x21820 ;  /* 0x0002182088177836 */ /* 0x000fe40000000000 */
[----:B------:R-:W-:Y:S02]  /*0e60*/  IMAD R10, R10, 0x10, R9 ;  /* 0x000000100a0a7824 */ /* 0x000fe400078e0209 */
[----:B------:R-:W-:-:S02]  /*0e70*/  @P1 VIADD R23, R22, 0xffffffe0 ;  /* 0xffffffe016171836 */ /* 0x000fc40000000000 */
[----:B------:R-:W-:Y:S02]  /*0e80*/  IMAD.IADD R22, R22, 0x1, R18 ;  /* 0x0000000116167824 */ /* 0x000fe400078e0212 */
[----:B------:R-:W-:Y:S02]  /*0e90*/  IMAD.IADD R19, R11, 0x1, -R0 ;  /* 0x000000010b137824 */ /* 0x000fe400078e0a00 */
[----:B------:R-:W-:Y:S02]  /*0ea0*/  IMAD R137, R137, 0x40, R10 ;  /* 0x0000004089897824 */ /* 0x000fe400078e020a */
[----:B------:R-:W-:Y:S02]  /*0eb0*/  IMAD.IADD R18, R18, 0x1, R23 ;  /* 0x0000000112127824 */ /* 0x000fe400078e0217 */
[----:B------:R-:W-:-:S07]  /*0ec0*/  VIADD R17, R23, 0x6000 ;  /* 0x0000600017117836 */ /* 0x000fce0000000000 */
.L_x_742:
[----:B------:R-:W-:Y:S01]  /*0ed0*/  ULDC UR5, c[0x0][0xdd0] ;  /* 0x0003740000057ab9 */ /* 0x000fe20000000800 */
[----:B-1----:R-:W1:Y:S01]  /*0ee0*/  LDC R0, c[0x0][0xde8] ;  /* 0x00037a00ff007b82 */ /* 0x002e620000000800 */
[----:B------:R-:W-:Y:S01]  /*0ef0*/  UISETP.NE.AND UP0, UPT, UR5, 0x1, UPT ;  /* 0x000000010500788c */ /* 0x000fe2000bf05270 */
[----:B------:R-:W-:-:S10]  /*0f00*/  UMOV UR8, UR4 ;  /* 0x0000000400087c82 */ /* 0x000fd40008000000 */
[----:B------:R-:W-:Y:S01]  /*0f10*/  @UP0 ULDC UR6, c[0x0][0xdd4] ;  /* 0x0003750000060ab9 */ /* 0x000fe20000000800 */
[----:B------:R-:W-:Y:S01]  /*0f20*/  @UP0 ULDC UR9, c[0x0][0xdd8] ;  /* 0x0003760000090ab9 */ /* 0x000fe20000000800 */
[----:B------:R-:W-:-:S04]  /*0f30*/  UIMAD.WIDE.U32 UR6, UR4, UR6, URZ ;  /* 0x00000006040672a5 */ /* 0x000fc8000f8e003f */
[----:B------:R-:W-:-:S04]  /*0f40*/  @UP0 USHF.R.U32.HI UR8, URZ, UR9, UR7 ;  /* 0x000000093f080299 */ /* 0x000fc80008011607 */
[----:B------:R-:W-:Y:S02]  /*0f50*/  UIADD3 UR6, -UR8, URZ, URZ ;  /* 0x0000003f08067290 */ /* 0x000fe4000fffe13f */
[----:B-1----:R-:W-:Y:S02]  /*0f60*/  ISETP.LE.AND P0, PT, R0, UR8, PT ;  /* 0x0000000800007c0c */ /* 0x002fe4000bf03270 */
[----:B------:R-:W-:-:S11]  /*0f70*/  UIMAD UR7, UR5, UR6, UR4 ;  /* 0x00000006050772a4 */ /* 0x000fd6000f8e0204 */
[----:B--2---:R-:W-:Y:S05]  /*0f80*/  @!P0 BRA `(.L_x_654) ;  /* 0x0000000000208947 */ /* 0x004fea0003800000 */
[----:B------:R-:W-:Y:S01]  /*0f90*/  ULDC UR6, c[0x0][0xddc] ;  /* 0x0003770000067ab9 */ /* 0x000fe20000000800 */
[----:B------:R-:W-:Y:S01]  /*0fa0*/  UMOV UR48, UR7 ;  /* 0x0000000700307c82 */ /* 0x000fe20008000000 */
[----:B------:R-:W-:-:S11]  /*0fb0*/  UISETP.NE.AND UP0, UPT, UR6, 0x1, UPT ;  /* 0x000000010600788c */ /* 0x000fd6000bf05270 */
[----:B------:R-:W-:Y:S02]  /*0fc0*/  @UP0 ULDC.64 UR10, c[0x0][0xde0] ;  /* 0x00037800000a0ab9 */ /* 0x000fe40000000a00 */
[----:B------:R-:W-:-:S04]  /*0fd0*/  UIMAD.WIDE.U32 UR4, UR7, UR10, URZ ;  /* 0x0000000a070472a5 */ /* 0x000fc8000f8e003f */
[----:B------:R-:W-:-:S04]  /*0fe0*/  @UP0 USHF.R.U32.HI UR48, URZ, UR11, UR5 ;  /* 0x0000000b3f300299 */ /* 0x000fc80008011605 */
[----:B------:R-:W-:Y:S01]  /*0ff0*/  UIMAD UR4, UR48, UR6, URZ ;  /* 0x00000006300472a4 */ /* 0x000fe2000f8e023f */
[----:B------:R-:W-:Y:S11]  /*1000*/  BRA `(.L_x_655) ;  /* 0x00000000001c7947 */ /* 0x000ff60003800000 */
.L_x_654:
[----:B------:R-:W-:Y:S01]  /*1010*/  ULDC UR6, c[0x0][0xdc4] ;  /* 0x0003710000067ab9 */ /* 0x000fe20000000800 */
[----:B------:R-:W-:Y:S01]  /*1020*/  UMOV UR48, UR7 ;  /* 0x0000000700307c82 */ /* 0x000fe20008000000 */
[----:B------:R-:W-:-:S11]  /*1030*/  UISETP.NE.AND UP0, UPT, UR6, 0x1, UPT ;  /* 0x000000010600788c */ /* 0x000fd6000bf05270 */
[----:B------:R-:W-:Y:S02]  /*1040*/  @UP0 ULDC.64 UR10, c[0x0][0xdc8] ;  /* 0x00037200000a0ab9 */ /* 0x000fe40000000a00 */
[----:B------:R-:W-:-:S04]  /*1050*/  UIMAD.WIDE.U32 UR4, UR7, UR10, URZ ;  /* 0x0000000a070472a5 */ /* 0x000fc8000f8e003f */
[----:B------:R-:W-:-:S04]  /*1060*/  @UP0 USHF.R.U32.HI UR48, URZ, UR11, UR5 ;  /* 0x0000000b3f300299 */ /* 0x000fc80008011605 */
[----:B------:R-:W-:-:S12]  /*1070*/  UIMAD UR4, UR48, UR6, URZ ;  /* 0x00000006300472a4 */ /* 0x000fd8000f8e023f */
.L_x_655:
[----:B------:R-:W-:Y:S01]  /*1080*/  UIADD3 UR6, UR7, -UR4, URZ ;  /* 0x8000000407067290 */ /* 0x000fe2000fffe03f */
[----:B------:R-:W-:Y:S01]  /*1090*/  ULDC UR43, c[0x0][0xdb8] ;  /* 0x00036e00002b7ab9 */ /* 0x000fe20000000800 */
[----:B------:R-:W-:Y:S02]  /*10a0*/  ULOP3.LUT UR7, URZ, UR48, URZ, 0x33, !UPT ;  /* 0x000000303f077292 */ /* 0x000fe4000f8e333f */
[----:B------:R-:W-:Y:S01]  /*10b0*/  UISETP.NE.AND UP1, UPT, UR43, 0x1, UPT ;  /* 0x000000012b00788c */ /* 0x000fe2000bf25270 */
[----:B------:R-:W-:Y:S01]  /*10c0*/  ULDC.64 UR12, c[0x0][0x3f8] ;  /* 0x0000fe00000c7ab9 */ /* 0x000fe20000000a00 */
[----:B------:R-:W-:Y:S01]  /*10d0*/  ULDC UR42, c[0x0][0xdac] ;  /* 0x00036b00002a7ab9 */ /* 0x000fe20000000800 */
[----:B------:R-:W-:Y:S02]  /*10e0*/  UISETP.NE.U32.AND UP0, UPT, UR12, URZ, UPT ;  /* 0x0000003f0c00728c */ /* 0x000fe4000bf05070 */
[----:B------:R-:W-:Y:S01]  /*10f0*/  UIADD3 UR42, UR7, UR42, URZ ;  /* 0x0000002a072a7290 */ /* 0x000fe2000fffe03f */
[----:B------:R-:W-:Y:S01]  /*1100*/  ULDC.64 UR4, c[0x0][0x9e0] ;  /* 0x0002780000047ab9 */ /* 0x000fe20000000a00 */
[----:B------:R-:W-:Y:S01]  /*1110*/  ULDC UR11, c[0x0][0xdc4] ;  /* 0x00037100000b7ab9 */ /* 0x000fe20000000800 */
[----:B------:R-:W-:-:S02]  /*1120*/  UISETP.NE.AND.EX UP0, UPT, UR13, URZ, UPT, UP0 ;  /* 0x0000003f0d00728c */ /* 0x000fc4000bf05300 */
[----:B------:R-:W-:Y:S02]  /*1130*/  UISETP.GE.AND UP2, UPT, UR5, 0x1, UPT ;  /* 0x000000010500788c */ /* 0x000fe4000bf46270 */
[----:B------:R-:W-:Y:S01]  /*1140*/  UIMAD UR42, UR42, 0xc0, URZ ;  /* 0x000000c02a2a78a4 */ /* 0x000fe2000f8e023f */
[----:B------:R-:W-:Y:S01]  /*1150*/  ULDC UR47, c[0x0][0x404] ;  /* 0x00010100002f7ab9 */ /* 0x000fe20000000800 */
[----:B------:R-:W-:Y:S01]  /*1160*/  ULDC UR9, c[0x0][0x288] ;  /* 0x0000a20000097ab9 */ /* 0x000fe20000000800 */
[----:B------:R-:W-:Y:S01]  /*1170*/  UIMAD UR8, UR8, UR11, UR6 ;  /* 0x0000000b080872a4 */ /* 0x000fe2000f8e0206 */
[----:B------:R-:W-:Y:S01]  /*1180*/  PLOP3.LUT P1, PT, PT, PT, UP2, 0x80, 0x0 ;  /* 0x000000000000781c */ /* 0x000fe20003f2f028 */
[----:B------:R-:W-:Y:S01]  /*1190*/  USEL UR47, UR47, 0x1, UP0 ;  /* 0x000000012f2f7887 */ /* 0x000fe20008000000 */
[----:B------:R-:W-:Y:S01]  /*11a0*/  @UP1 ULDC UR6, c[0x0][0xdbc] ;  /* 0x00036f0000061ab9 */ /* 0x000fe20000000800 */
[----:B------:R-:W-:Y:S01]  /*11b0*/  UIADD3 UR53, UR42, 0xc0, -UR9 ;  /* 0x000000c02a357890 */ /* 0x000fe2000fffe809 */
[----:B------:R-:W-:Y:S01]  /*11c0*/  ULDC UR10, c[0x0][0x2e0] ;  /* 0x0000b800000a7ab9 */ /* 0x000fe20000000800 */
[----:B------:R-:W-:Y:S01]  /*11d0*/  UIMAD.WIDE.U32 UR6, UR8, UR6, URZ ;  /* 0x00000006080672a5 */ /* 0x000fe2000f8e003f */
[----:B------:R-:W-:Y:S01]  /*11e0*/  @UP1 ULDC UR11, c[0x0][0xdc0] ;  /* 0x00037000000b1ab9 */ /* 0x000fe20000000800 */
[----:B------:R-:W-:Y:S01]  /*11f0*/  UIMAD UR53, UR47, UR10, UR53 ;  /* 0x0000000a2f3572a4 */ /* 0x000fe2000f8e0235 */
[----:B------:R-:W-:Y:S01]  /*1200*/  UMOV UR44, UR8 ;  /* 0x00000008002c7c82 */ /* 0x000fe20008000000 */
[----:B------:R-:W-:-:S02]  /*1210*/  @UP1 USHF.R.U32.HI UR44, URZ, UR11, UR7 ;  /* 0x0000000b3f2c1299 */ /* 0x000fc40008011607 */
[----:B------:R-:W-:Y:S02]  /*1220*/  UIADD3 UR4, UR53, UR4, URZ ;  /* 0x0000000435047290 */ /* 0x000fe4000fffe03f */
[----:B------:R-:W-:-:S04]  /*1230*/  UIADD3 UR6, -UR44, URZ, URZ ;  /* 0x0000003f2c067290 */ /* 0x000fc8000fffe13f */
[----:B------:R-:W-:Y:S01]  /*1240*/  UIMAD UR43, UR43, UR6, UR8 ;  /* 0x000000062b2b72a4 */ /* 0x000fe2000f8e0208 */
[----:B------:R-:W-:Y:S01]  /*1250*/  IMAD.U32 R0, RZ, RZ, UR4 ;  /* 0x00000004ff007e24 */ /* 0x000fe2000f8e00ff */
[----:B------:R-:W-:Y:S10]  /*1260*/  @!P1 BRA `(.L_x_656) ;  /* 0x0000000000409947 */ /* 0x000ff40003800000 */
[----:B------:R-:W-:Y:S01]  /*1270*/  ISETP.LT.AND P0, PT, RZ, UR53, PT ;  /* 0x00000035ff007c0c */ /* 0x000fe2000bf01270 */
[----:B------:R-:W-:-:S12]  /*1280*/  UIADD3 UR4, UR53, -0x1, URZ ;  /* 0xffffffff35047890 */ /* 0x000fd8000fffe03f */
[----:B------:R-:W-:Y:S05]  /*1290*/  @P0 BRA `(.L_x_657) ;  /* 0x00000000001c0947 */ /* 0x000fea0003800000 */
[----:B------:R-:W-:Y:S02]  /*12a0*/  UISETP.NE.AND UP0, UPT, UR5, 0x1, UPT ;  /* 0x000000010500788c */ /* 0x000fe4000bf05270 */
[----:B------:R-:W-:-:S09]  /*12b0*/  UIADD3 UR4, -UR53, URZ, URZ ;  /* 0x0000003f35047290 */ /* 0x000fd2000fffe13f */
[----:B------:R-:W-:Y:S02]  /*12c0*/  @UP0 ULDC.64 UR12, c[0x0][0x9e8] ;  /* 0x00027a00000c0ab9 */ /* 0x000fe40000000a00 */
[----:B------:R-:W-:-:S04]  /*12d0*/  UIMAD.WIDE.U32 UR6, UR4, UR12, URZ ;  /* 0x0000000c040672a5 */ /* 0x000fc8000f8e003f */
[----:B------:R-:W-:-:S04]  /*12e0*/  @UP0 USHF.R.U32.HI UR4, URZ, UR13, UR7 ;  /* 0x0000000d3f040299 */ /* 0x000fc80008011607 */
[----:B------:R-:W-:Y:S01]  /*12f0*/  ULOP3.LUT UR4, URZ, UR4, URZ, 0x33, !UPT ;  /* 0x000000043f047292 */ /* 0x000fe2000f8e333f */
[----:B------:R-:W-:Y:S11]  /*1300*/  BRA `(.L_x_658) ;  /* 0x0000000000107947 */ /* 0x000ff60003800000 */
.L_x_657:
[----:B------:R-:W-:-:S11]  /*1310*/  UISETP.NE.AND UP0, UPT, UR5, 0x1, UPT ;  /* 0x000000010500788c */ /* 0x000fd6000bf05270 */
[----:B------:R-:W-:Y:S02]  /*1320*/  @UP0 ULDC.64 UR12, c[0x0][0x9e8] ;  /* 0x00027a00000c0ab9 */ /* 0x000fe40000000a00 */
[----:B------:R-:W-:-:S04]  /*1330*/  UIMAD.WIDE.U32 UR6, UR4, UR12, URZ ;  /* 0x0000000c040672a5 */ /* 0x000fc8000f8e003f */
[----:B------:R-:W-:-:S12]  /*1340*/  @UP0 USHF.R.U32.HI UR4, URZ, UR13, UR7 ;  /* 0x0000000d3f040299 */ /* 0x000fd80008011607 */
.L_x_658:
[----:B------:R-:W-:-:S06]  /*1350*/  UIMAD UR4, UR4, UR5, UR5 ;  /* 0x00000005040472a4 */ /* 0x000fcc000f8e0205 */
[----:B------:R-:W-:-:S07]  /*1360*/  VIMNMX R0, R0, UR4, PT ;  /* 0x0000000400007c48 */ /* 0x000fce000bfe0100 */
.L_x_656:
[----:B------:R-:W-:Y:S01]  /*1370*/  UIMAD UR4, UR47, UR10, 0x7f ;  /* 0x0000007f2f0474a4 */ /* 0x000fe2000f8e020a */
[----:B------:R-:W-:Y:S01]  /*1380*/  VIADD R0, R0, 0x7f ;  /* 0x0000007f00007836 */ /* 0x000fe20000000000 */
[----:B------:R-:W-:Y:S02]  /*1390*/  UIADD3 UR7, UR42, -UR9, URZ ;  /* 0x800000092a077290 */ /* 0x000fe4000fffe03f */
[----:B------:R-:W-:Y:S02]  /*13a0*/  USHF.R.S32.HI UR6, URZ, 0x1f, UR4 ;  /* 0x0000001f3f067899 */ /* 0x000fe40008011404 */
[----:B------:R-:W-:Y:S01]  /*13b0*/  SHF.R.S32.HI R3, RZ, 0x1f, R0 ;  /* 0x0000001fff037819 */ /* 0x000fe20000011400 */
[----:B------:R-:W-:Y:S02]  /*13c0*/  UIMAD UR7, UR47, UR10, UR7 ;  /* 0x0000000a2f0772a4 */ /* 0x000fe4000f8e0207 */
[----:B------:R-:W-:Y:S01]  /*13d0*/  ULEA.HI UR6, UR6, UR4, URZ, 0x7 ;  /* 0x0000000406067291 */ /* 0x000fe2000f8f383f */
[----:B------:R-:W-:Y:S01]  /*13e0*/  LEA.HI R3, R3, R0, RZ, 0x7 ;  /* 0x0000000003037211 */ /* 0x000fe200078f38ff */
[----:B------:R-:W-:-:S02]  /*13f0*/  ULDC UR8, c[0x0][0x9dc] ;  /* 0x0002770000087ab9 */ /* 0x000fc40000000800 */
[----:B------:R-:W-:Y:S01]  /*1400*/  USHF.R.S32.HI UR6, URZ, 0x7, UR6 ;  /* 0x000000073f067899 */ /* 0x000fe20008011406 */
[----:B------:R-:W-:Y:S01]  /*1410*/  SHF.R.S32.HI R3, RZ, 0x7, R3 ;  /* 0x00000007ff037819 */ /* 0x000fe20000011403 */
[----:B------:R-:W-:-:S04]  /*1420*/  UIADD3 UR8, UR7, -UR8, URZ ;  /* 0x8000000807087290 */ /* 0x000fc8000fffe03f */
[----:B------:R-:W-:Y:S01]  /*1430*/  VIMNMX R88, R3, UR6, PT ;  /* 0x0000000603587c48 */ /* 0x000fe2000bfe0100 */
[----:B------:R-:W-:Y:S07]  /*1440*/  @!P1 BRA `(.L_x_659) ;  /* 0x0000000000489947 */ /* 0x000fee0003800000 */
[----:B------:R-:W-:Y:S02]  /*1450*/  UMOV UR4, UR7 ;  /* 0x0000000700047c82 */ /* 0x000fe40008000000 */
[----:B------:R-:W-:-:S06]  /*1460*/  UISETP.GT.AND UP0, UPT, UR4, -0x1, UPT ;  /* 0xffffffff0400788c */ /* 0x000fcc000bf04270 */
[----:B------:R-:W-:-:S13]  /*1470*/  PLOP3.LUT P0, PT, PT, PT, UP0, 0x80, 0x0 ;  /* 0x000000000000781c */ /* 0x000fda0003f0f008 */
[----:B------:R-:W-:Y:S05]  /*1480*/  @P0 BRA `(.L_x_660) ;  /* 0x00000000001c0947 */ /* 0x000fea0003800000 */
[----:B------:R-:W-:Y:S02]  /*1490*/  UISETP.NE.AND UP0, UPT, UR5, 0x1, UPT ;  /* 0x000000010500788c */ /* 0x000fe4000bf05270 */
[----:B------:R-:W-:-:S09]  /*14a0*/  ULOP3.LUT UR4, URZ, UR4, URZ, 0x33, !UPT ;  /* 0x000000043f047292 */ /* 0x000fd2000f8e333f */
[----:B------:R-:W-:Y:S02]  /*14b0*/  @UP0 ULDC.64 UR10, c[0x0][0x9e8] ;  /* 0x00027a00000a0ab9 */ /* 0x000fe40000000a00 */
[----:B------:R-:W-:-:S04]  /*14c0*/  UIMAD.WIDE.U32 UR6, UR4, UR10, URZ ;  /* 0x0000000a040672a5 */ /* 0x000fc8000f8e003f */
[----:B------:R-:W-:-:S04]  /*14d0*/  @UP0 USHF.R.U32.HI UR4, URZ, UR11, UR7 ;  /* 0x0000000b3f040299 */ /* 0x000fc80008011607 */
[----:B------:R-:W-:Y:S01]  /*14e0*/  ULOP3.LUT UR4, URZ, UR4, URZ, 0x33, !UPT ;  /* 0x000000043f047292 */ /* 0x000fe2000f8e333f */
[----:B------:R-:W-:Y:S11]  /*14f0*/  BRA `(.L_x_661) ;  /* 0x0000000000107947 */ /* 0x000ff60003800000 */
.L_x_660:
[----:B------:R-:W-:-:S11]  /*1500*/  UISETP.NE.AND UP0, UPT, UR5, 0x1, UPT ;  /* 0x000000010500788c */ /* 0x000fd6000bf05270 */
[----:B------:R-:W-:Y:S02]  /*1510*/  @UP0 ULDC.64 UR10, c[0x0][0x9e8] ;  /* 0x00027a00000a0ab9 */ /* 0x000fe40000000a00 */
[----:B------:R-:W-:-:S04]  /*1520*/  UIMAD.WIDE.U32 UR6, UR4, UR10, URZ ;  /* 0x0000000a040672a5 */ /* 0x000fc8000f8e003f */
[----:B------:R-:W-:-:S12]  /*1530*/  @UP0 USHF.R.U32.HI UR4, URZ, UR11, UR7 ;  /* 0x0000000b3f040299 */ /* 0x000fd80008011607 */
.L_x_661:
[----:B------:R-:W-:-:S04]  /*1540*/  UIMAD UR4, UR4, UR5, URZ ;  /* 0x00000005040472a4 */ /* 0x000fc8000f8e023f */
[----:B------:R-:W-:-:S04]  /*1550*/  UISETP.LT.AND UP0, UPT, UR8, UR4, UPT ;  /* 0x000000040800728c */ /* 0x000fc8000bf01270 */
[----:B------:R-:W-:-:S12]  /*1560*/  USEL UR8, UR8, UR4, !UP0 ;  /* 0x0000000408087287 */ /* 0x000fd8000c000000 */
.L_x_659:
[----:B------:R-:W-:Y:S01]  /*1570*/  USHF.R.S32.HI UR4, URZ, 0x1f, UR8 ;  /* 0x0000001f3f047899 */ /* 0x000fe20008011408 */
[----:B------:R-:W-:Y:S01]  /*1580*/  PLOP3.LUT P0, PT, PT, PT, PT, 0x80, 0x0 ;  /* 0x000000000000781c */ /* 0x000fe20003f0f070 */
[----:B------:R-:W-:Y:S01]  /*1590*/  IMAD.MOV.U32 R0, RZ, RZ, RZ ;  /* 0x000000ffff007224 */ /* 0x000fe200078e00ff */
[----:B------:R-:W-:Y:S01]  /*15a0*/  CS2R R134, SRZ ;  /* 0x0000000000867805 */ /* 0x000fe2000001ff00 */
[----:B------:R-:W-:Y:S01]  /*15b0*/  ULEA.HI UR4, UR4, UR8, URZ, 0x7 ;  /* 0x0000000804047291 */ /* 0x000fe2000f8f383f */
[----:B------:R-:W-:Y:S01]  /*15c0*/  IMAD.MOV.U32 R3, RZ, RZ, RZ ;  /* 0x000000ffff037224 */ /* 0x000fe200078e00ff */
[----:B------:R-:W-:Y:S02]  /*15d0*/  CS2R R132, SRZ ;  /* 0x0000000000847805 */ /* 0x000fe4000001ff00 */
[----:B------:R-:W-:Y:S01]  /*15e0*/  CS2R R130, SRZ ;  /* 0x0000000000827805 */ /* 0x000fe2000001ff00 */
[----:B------:R-:W-:Y:S01]  /*15f0*/  USHF.R.S32.HI UR4, URZ, 0x7, UR4 ;  /* 0x000000073f047899 */ /* 0x000fe20008011404 */
[----:B------:R-:W-:Y:S01]  /*1600*/  CS2R R128, SRZ ;  /* 0x0000000000807805 */ /* 0x000fe2000001ff00 */
[----:B------:R-:W-:Y:S01]  /*1610*/  IMAD.MOV.U32 R123, RZ, RZ, RZ ;  /* 0x000000ffff7b7224 */ /* 0x000fe200078e00ff */
[----:B------:R-:W-:Y:S01]  /*1620*/  CS2R R124, SRZ ;  /* 0x00000000007c7805 */ /* 0x000fe2000001ff00 */
[----:B------:R-:W-:Y:S01]  /*1630*/  UISETP.LT.AND UP0, UPT, URZ, UR4, UPT ;  /* 0x000000043f00728c */ /* 0x000fe2000bf01270 */
[----:B------:R-:W-:Y:S01]  /*1640*/  IMAD.MOV.U32 R126, RZ, RZ, RZ ;  /* 0x000000ffff7e7224 */ /* 0x000fe200078e00ff */
[----:B------:R-:W-:-:S02]  /*1650*/  CS2R R26, SRZ ;  /* 0x00000000001a7805 */ /* 0x000fc4000001ff00 */
[----:B------:R-:W-:Y:S01]  /*1660*/  CS2R R120, SRZ ;  /* 0x0000000000787805 */ /* 0x000fe2000001ff00 */
[----:B------:R-:W-:Y:S01]  /*1670*/  USEL UR40, URZ, UR4, !UP0 ;  /* 0x000000043f287287 */ /* 0x000fe2000c000000 */
[----:B------:R-:W-:Y:S01]  /*1680*/  CS2R R14, SRZ ;  /* 0x00000000000e7805 */ /* 0x000fe2000001ff00 */
[----:B------:R-:W-:Y:S01]  /*1690*/  IMAD.MOV.U32 R118, RZ, RZ, RZ ;  /* 0x000000ffff767224 */ /* 0x000fe200078e00ff */
[----:B------:R-:W-:Y:S01]  /*16a0*/  CS2R R114, SRZ ;  /* 0x0000000000727805 */ /* 0x000fe2000001ff00 */
[----:B------:R-:W-:Y:S01]  /*16b0*/  IMAD.MOV.U32 R117, RZ, RZ, RZ ;  /* 0x000000ffff757224 */ /* 0x000fe200078e00ff */
[----:B------:R-:W-:Y:S02]  /*16c0*/  CS2R R112, SRZ ;  /* 0x0000000000707805 */ /* 0x000fe4000001ff00 */
[----:B------:R-:W-:Y:S02]  /*16d0*/  ISETP.GT.AND P1, PT, R88, UR40, PT ;  /* 0x0000002858007c0c */ /* 0x000fe4000bf24270 */
        /* <DEDUP_REMOVED lines=9> */
[----:B------:R-:W-:Y:S01]  /*1770*/  IMAD.MOV.U32 R94, RZ, RZ, RZ ;  /* 0x000000ffff5e7224 */ /* 0x000fe200078e00ff */
[----:B------:R-:W-:Y:S01]  /*1780*/  CS2R R90, SRZ ;  /* 0x00000000005a7805 */ /* 0x000fe2000001ff00 */
[----:B------:R-:W-:Y:S02]  /*1790*/  IMAD.MOV.U32 R9, RZ, RZ, RZ ;  /* 0x000000ffff097224 */ /* 0x000fe400078e00ff */
[----:B------:R-:W-:Y:S02]  /*17a0*/  IMAD.MOV.U32 R89, RZ, RZ, RZ ;  /* 0x000000ffff597224 */ /* 0x000fe400078e00ff */
[----:B------:R-:W-:Y:S01]  /*17b0*/  IMAD.MOV.U32 R28, RZ, RZ, RZ ;  /* 0x000000ffff1c7224 */ /* 0x000fe200078e00ff */
[----:B------:R-:W-:Y:S06]  /*17c0*/  @!P1 BRA `(.L_x_662) ;  /* 0x000000e000cc9947 */ /* 0x000fec0003800000 */
[----:B------:R-:W-:-:S05]  /*17d0*/  VIADD R0, R2, 0xffffff80 ;  /* 0xffffff8002007836 */ /* 0x000fca0000000000 */
[----:B------:R-:W-:-:S04]  /*17e0*/  SHF.R.S32.HI R3, RZ, 0x1f, R0 ;  /* 0x0000001fff037819 */ /* 0x000fc80000011400 */
[----:B------:R-:W-:-:S04]  /*17f0*/  LEA.HI R3, R3, R0, RZ, 0x7 ;  /* 0x0000000003037211 */ /* 0x000fc800078f38ff */
[----:B------:R-:W-:-:S06]  /*1800*/  SHF.R.S32.HI R3, RZ, 0x7, R3 ;  /* 0x00000007ff037819 */ /* 0x000fcc0000011403 */
[----:B------:R-:W1:Y:S02]  /*1810*/  SHFL.IDX PT, R3, R3, RZ, 0x1f ;  /* 0x00001fff03037589 */ /* 0x000e6400000e0000 */
[----:B-1----:R-:W-:-:S13]  /*1820*/  R2UR UR45, R3 ;  /* 0x00000000032d72ca */ /* 0x002fda00000e0000 */
[----:B------:R-:W-:-:S04]  /*1830*/  UIMAD.WIDE UR4, UR45, 0x55555556, URZ ;  /* 0x555555562d0478a5 */ /* 0x000fc8000f8e023f */
[----:B------:R-:W-:Y:S02]  /*1840*/  ULEA.HI UR52, UR5, UR5, URZ, 0x1 ;  /* 0x0000000505347291 */ /* 0x000fe4000f8f083f */
[----:B------:R-:W-:Y:S02]  /*1850*/  UIADD3 UR5, UR39, 0x21800, URZ ;  /* 0x0002180027057890 */ /* 0x000fe4000fffe03f */
[----:B------:R-:W-:Y:S02]  /*1860*/  UIMAD UR52, UR52, -0x3, UR45 ;  /* 0xfffffffd343478a4 */ /* 0x000fe4000f8e022d */
[----:B------:R-:W-:Y:S02]  /*1870*/  ULOP3.LUT UP0, URZ, UR5, 0x3ff, URZ, 0xc0, !UPT ;  /* 0x000003ff053f7892 */ /* 0x000fe4000f80c03f */
[----:B------:R-:W-:Y:S02]  /*1880*/  ULEA UR4, UR52, UR39, 0xc ;  /* 0x0000002734047291 */ /* 0x000fe4000f8e603f */
[----:B------:R-:W-:-:S02]  /*1890*/  ULEA UR5, UR52, UR5, 0xd ;  /* 0x0000000534057291 */ /* 0x000fc4000f8e683f */
[----:B------:R-:W-:Y:S01]  /*18a0*/  PLOP3.LUT P0, PT, PT, PT, UP0, 0x80, 0x0 ;  /* 0x000000000000781c */ /* 0x000fe20003f0f008 */
[----:B------:R-:W-:Y:S02]  /*18b0*/  UIADD3 UR4, UR4, 0xc400, URZ ;  /* 0x0000c40004047890 */ /* 0x000fe4000fffe03f */
[----:B------:R-:W-:Y:S02]  /*18c0*/  USHF.R.U32.HI UR5, URZ, 0x4, UR5 ;  /* 0x000000043f057899 */ /* 0x000fe40008011605 */
[----:B------:R-:W-:Y:S02]  /*18d0*/  USHF.R.U32.HI UR4, URZ, 0x4, UR4 ;  /* 0x000000043f047899 */ /* 0x000fe40008011604 */
[----:B------:R-:W-:Y:S02]  /*18e0*/  ULOP3.LUT UR41, UR5, 0x3fff, URZ, 0xc0, !UPT ;  /* 0x00003fff05297892 */ /* 0x000fe4000f8ec03f */
[----:B------:R-:W-:-:S04]  /*18f0*/  ULOP3.LUT UR54, UR4, 0x3fff, URZ, 0xc0, !UPT ;  /* 0x00003fff04367892 */ /* 0x000fc8000f8ec03f */
[----:B------:R-:W-:Y:S08]  /*1900*/  @!P0 BRA `(.L_x_663) ;  /* 0x0000000000408947 */ /* 0x000ff00003800000 */
[----:B------:R-:W-:Y:S01]  /*1910*/  MOV R0, 0x0 ;  /* 0x0000000000007802 */ /* 0x000fe20000000f00 */
[----:B------:R-:W-:Y:S01]  /*1920*/  ULDC.64 UR4, c[0x4][0xa8] ;  /* 0x01002a0000047ab9 */ /* 0x000fe20000000a00 */
[----:B------:R-:W-:Y:S01]  /*1930*/  ULDC.64 UR6, c[0x4][0x48] ;  /* 0x0100120000067ab9 */ /* 0x000fe20000000a00 */
[----:B------:R-:W-:Y:S01]  /*1940*/  IMAD.U32 R4, RZ, RZ, UR4 ;  /* 0x00000004ff047e24 */ /* 0x000fe2000f8e00ff */
[----:B------:R1:W2:Y:S01]  /*1950*/  LDC.64 R14, c[0x4][R0] ;  /* 0x01000000000e7b82 */ /* 0x0002a20000000a00 */
        /* <DEDUP_REMOVED lines=8> */
[----:B-1----:R-:W-:-:S07]  /*19e0*/  IMAD.MOV.U32 R13, RZ, RZ, RZ ;  /* 0x000000ffff0d7224 */ /* 0x002fce00078e00ff */
[----:B------:R-:W-:-:S07]  /*19f0*/  LEPC R20, `(.L_x_663) ;  /* 0x000000001014794e */ /* 0x000fce0000000000 */
[----:B--2---:R-:W-:Y:S05]  /*1a00*/  CALL.ABS.NOINC R14 ;  /* 0x000000000e007343 */ /* 0x004fea0003c00000 */
.L_x_663:
[----:B------:R-:W-:Y:S01]  /*1a10*/  ULEA.HI UR4, UR37, UR37, URZ, 0x1 ;  /* 0x0000002525047291 */ /* 0x000fe2000f8f083f */
[----:B------:R-:W-:-:S03]  /*1a20*/  IMAD.U32 R3, RZ, RZ, UR38 ;  /* 0x00000026ff037e24 */ /* 0x000fc6000f8e00ff */
[----:B------:R-:W-:Y:S02]  /*1a30*/  ULOP3.LUT UR4, UR4, 0xfffffffe, URZ, 0xc0, !UPT ;  /* 0xfffffffe04047892 */ /* 0x000fe4000f8ec03f */
[----:B------:R-:W-:Y:S02]  /*1a40*/  ISETP.NE.AND P0, PT, R3, 0x3, PT ;  /* 0x000000030300780c */ /* 0x000fe40003f05270 */
[----:B------:R-:W-:-:S06]  /*1a50*/  UIADD3 UR4, UR37, -UR4, URZ ;  /* 0x8000000425047290 */ /* 0x000fcc000fffe03f */
[----:B------:R-:W-:-:S05]  /*1a60*/  IMAD.U32 R0, RZ, RZ, UR4 ;  /* 0x00000004ff007e24 */ /* 0x000fca000f8e00ff */
[----:B------:R-:W-:-:S04]  /*1a70*/  SHF.L.U32 R0, R0, 0x1f, RZ ;  /* 0x0000001f00007819 */ /* 0x000fc800000006ff */
[----:B------:R-:W1:Y:S02]  /*1a80*/  SYNCS.PHASECHK.TRANS64.TRYWAIT P1, [UR39+0x2d800], R0 ;  /* 0x02d80000ff0075a7 */ /* 0x000e640008020167 */
[----:B-1----:R-:W-:Y:S05]  /*1a90*/  @!P1 BRA `(.L_x_664) ;  /* 0x0000012000d49947 */ /* 0x002fea0003800000 */
.L_x_807:
[----:B------:R-:W-:Y:S05]  /*1aa0*/  @!P0 BRA `(.L_x_665) ;  /* 0x0000000000048947 */ /* 0x000fea0003800000 */
[----:B------:R-:W-:Y:S01]  /*1ab0*/  BPT.TRAP 0x1 ;  /* 0x000000040000795c */ /* 0x000fe20000300000 */
.L_x_665:
[----:B-1----:R-:W-:Y:S02]  /*1ac0*/  IMAD.U32 R3, RZ, RZ, UR36 ;  /* 0x00000024ff037e24 */ /* 0x002fe4000f8e00ff */
[----:B------:R-:W-:-:S03]  /*1ad0*/  IMAD.U32 R0, RZ, RZ, UR49 ;  /* 0x00000031ff007e24 */ /* 0x000fc6000f8e00ff */
[----:B------:R-:W-:Y:S02]  /*1ae0*/  LEA R3, R3, UR39, 0x3 ;  /* 0x0000002703037c11 */ /* 0x000fe4000f8e18ff */
[----:B------:R-:W-:-:S04]  /*1af0*/  SHF.L.U32 R0, R0, 0x1f, RZ ;  /* 0x0000001f00007819 */ /* 0x000fc800000006ff */
[----:B------:R1:W2:Y:S01]  /*1b00*/  SYNCS.PHASECHK.TRANS64.TRYWAIT P2, [R3+URZ+0x2d830], R0 ;  /* 0x02d83000030075a7 */ /* 0x0002a2000804017f */
[----:B------:R-:W-:Y:S05]  /*1b10*/  @!P0 BRA `(.L_x_666) ;  /* 0x0000000000048947 */ /* 0x000fea0003800000 */
[----:B------:R-:W-:Y:S01]  /*1b20*/  BPT.TRAP 0x1 ;  /* 0x000000040000795c */ /* 0x000fe20000300000 */
.L_x_666:
[----:B------:R-:W-:Y:S01]  /*1b30*/  LOP3.LUT P1, RZ, R2, 0x7f, RZ, 0xc0, !PT ;  /* 0x0000007f02ff7812 */ /* 0x000fe2000782c0ff */
[----:B--2---:R-:W-:-:S12]  /*1b40*/  @P2 BRA `(.L_x_667) ;  /* 0x0000000000082947 */ /* 0x004fd80003800000 */
[----:B------:R-:W2:Y:S02]  /*1b50*/  SYNCS.PHASECHK.TRANS64.TRYWAIT P2, [R3+URZ+0x2d830], R0 ;  /* 0x02d83000030075a7 */ /* 0x000ea4000804017f */
[----:B--2---:R-:W-:Y:S05]  /*1b60*/  @!P2 BRA `(.L_x_668) ;  /* 0x0000012000b8a947 */ /* 0x004fea0003800000 */
.L_x_667:
[----:B------:R-:W-:Y:S05]  /*1b70*/  WARPSYNC.ALL ;  /* 0x0000000000007948 */ /* 0x000fea0003800000 */
[----:B------:R-:W-:Y:S01]  /*1b80*/  UIADD3 UR4, UR39, 0x15400, URZ ;  /* 0x0001540027047890 */ /* 0x000fe2000fffe03f */
[----:B------:R-:W-:Y:S01]  /*1b90*/  WARPGROUP.ARRIVE ;  /* 0x00000000000079c5 */ /* 0x000fe20000000000 */
[----:B------:R-:W-:Y:S01]  /*1ba0*/  UMOV UR5, 0x80000020 ;  /* 0x8000002000057882 */ /* 0x000fe20000000000 */
[----:B------:R-:W-:Y:S01]  /*1bb0*/  UMOV UR7, 0x80000020 ;  /* 0x8000002000077882 */ /* 0x000fe20000000000 */
[----:B------:R-:W-:Y:S01]  /*1bc0*/  USHF.R.U32.HI UR4, URZ, 0x4, UR4 ;  /* 0x000000043f047899 */ /* 0x000fe20008011604 */
[----:B------:R-:W3:Y:S01]  /*1bd0*/  LDC R9, c[0x0][0x2e0] ;  /* 0x0000b800ff097b82 */ /* 0x000ee20000000800 */
[----:B------:R-:W-:Y:S01]  /*1be0*/  UMOV UR9, 0x80000020 ;  /* 0x8000002000097882 */ /* 0x000fe20000000000 */
[----:B------:R-:W-:Y:S01]  /*1bf0*/  UMOV UR11, 0x80000020 ;  /* 0x80000020000b7882 */ /* 0x000fe20000000000 */
[----:B------:R-:W-:Y:S01]  /*1c00*/  ULOP3.LUT UR4, UR4, 0x3fff, URZ, 0xc0, !UPT ;  /* 0x00003fff04047892 */ /* 0x000fe2000f8ec03f */
[----:B-12---:R-:W-:Y:S01]  /*1c10*/  @!P1 VIADD R3, R3, 0x2d840 ;  /* 0x0002d84003039836 */ /* 0x006fe20000000000 */
[----:B------:R-:W-:Y:S01]  /*1c20*/  UMOV UR13, 0x80000020 ;  /* 0x80000020000d7882 */ /* 0x000fe20000000000 */
[----:B------:R-:W-:Y:S01]  /*1c30*/  UMOV UR15, 0x80000020 ;  /* 0x80000020000f7882 */ /* 0x000fe20000000000 */
[----:B------:R-:W-:Y:S01]  /*1c40*/  ULOP3.LUT UR32, UR4, 0x10000, URZ, 0xfc, !UPT ;  /* 0x0001000004207892 */ /* 0x000fe2000f8efc3f */
[----:B------:R-:W1:Y:S01]  /*1c50*/  LDC R10, c[0x0][0x288] ;  /* 0x0000a200ff0a7b82 */ /* 0x000e620000000800 */
[----:B------:R-:W-:Y:S01]  /*1c60*/  ULOP3.LUT UR4, UR54, 0x10000, URZ, 0xfc, !UPT ;  /* 0x0001000036047892 */ /* 0x000fe2000f8efc3f */
[----:B------:R-:W-:Y:S01]  /*1c70*/  @!P1 PRMT R3, RZ, 0x654, R3 ;  /* 0x00000654ff039816 */ /* 0x000fe20000000003 */
[----:B------:R-:W-:-:S02]  /*1c80*/  UIMAD UR6, UR36, 0x600, UR32 ;  /* 0x00000600240678a4 */ /* 0x000fc4000f8e0220 */
[----:B------:R-:W-:Y:S02]  /*1c90*/  UIADD3 UR8, UR4, 0x2, URZ ;  /* 0x0000000204087890 */ /* 0x000fe4000fffe03f */
[----:B------:R-:W-:Y:S02]  /*1ca0*/  UIADD3 UR10, UR6, 0x2, URZ ;  /* 0x00000002060a7890 */ /* 0x000fe4000fffe03f */
[----:B------:R-:W-:Y:S02]  /*1cb0*/  UIADD3 UR12, UR4, 0x300, URZ ;  /* 0x00000300040c7890 */ /* 0x000fe4000fffe03f */
[----:B------:R-:W-:Y:S02]  /*1cc0*/  UIADD3 UR14, UR6, 0x200, URZ ;  /* 0x00000200060e7890 */ /* 0x000fe4000fffe03f */
[----:B------:R-:W-:Y:S01]  /*1cd0*/  HGMMA.64x128x16.F32.BF16 R24, gdesc[UR4], RZ, !UPT, gsb0 ;  /* 0x01e00000041879f0 */ /* 0x000fe2000c0018ff */
        /* <DEDUP_REMOVED lines=8> */
[----:B------:R-:W-:Y:S02]  /*1d60*/  UIADD3 UR24, UR4, 0x602, URZ ;  /* 0x0000060204187890 */ /* 0x000fe4000fffe03f */
[----:B------:R-:W-:Y:S01]  /*1d70*/  UIADD3 UR26, UR6, 0x402, URZ ;  /* 0x00000402061a7890 */ /* 0x000fe2000fffe03f */
[----:B------:R-:W-:Y:S01]  /*1d80*/  UMOV UR25, 0x80000020 ;  /* 0x8000002000197882 */ /* 0x000fe20000000000 */
[----:B------:R-:W-:Y:S01]  /*1d90*/  UMOV UR27, 0x80000020 ;  /* 0x80000020001b7882 */ /* 0x000fe20000000000 */
[----:B------:R-:W-:Y:S02]  /*1da0*/  ULDC.64 UR6, c[0x0][0x9e0] ;  /* 0x0002780000067ab9 */ /* 0x000fe40000000a00 */
[----:B------:R-:W-:-:S06]  /*1db0*/  UISETP.GE.AND UP0, UPT, UR7, 0x1, UPT ;  /* 0x000000010700788c */ /* 0x000fcc000bf06270 */
[----:B------:R-:W-:Y:S01]  /*1dc0*/  PLOP3.LUT P2, PT, PT, PT, UP0, 0x40, 0x0 ;  /* 0x000000000000781c */ /* 0x000fe20003f4e808 */
[----:B------:R-:W-:Y:S02]  /*1dd0*/  WARPGROUP.DEPBAR.LE gsb0, 0x0 ;  /* 0x00008000000079c5 */ /* 0x000fe40000010000 */
[----:B------:R-:W-:-:S06]  /*1de0*/  WARPGROUP.ARRIVE ;  /* 0x00000000000079c5 */ /* 0x000fcc0000000000 */
[----:B------:R-:W-:Y:S01]  /*1df0*/  HGMMA.64x128x16.F32.BF16 R24, gdesc[UR8], R24, gsb0 ;  /* 0x01e00000081879f0 */ /* 0x000fe20008001818 */
[----:B------:R-:W-:Y:S02]  /*1e00*/  ULDC.64 UR10, c[0x0][0x9d8] ;  /* 0x00027600000a7ab9 */ /* 0x000fe40000000a00 */
[----:B------:R-:W-:Y:S01]  /*1e10*/  ULOP3.LUT UR33, URZ, UR11, URZ, 0x33, !UPT ;  /* 0x0000000b3f217292 */ /* 0x000fe2000f8e333f */
[----:B------:R-:W-:Y:S02]  /*1e20*/  WARPGROUP.DEPBAR.LE gsb0, 0x0 ;  /* 0x00008000000079c5 */ /* 0x000fe40000010000 */
[----:B------:R-:W-:-:S06]  /*1e30*/  WARPGROUP.ARRIVE ;  /* 0x00000000000079c5 */ /* 0x000fcc0000000000 */
[----:B------:R-:W-:Y:S03]  /*1e40*/  HGMMA.64x128x16.F32.BF16 R24, gdesc[UR12], R24, gsb0 ;  /* 0x01e000000c1879f0 */ /* 0x000fe60008001818 */
[----:B------:R-:W-:Y:S02]  /*1e50*/  WARPGROUP.DEPBAR.LE gsb0, 0x0 ;  /* 0x00008000000079c5 */ /* 0x000fe40000010000 */
[----:B------:R-:W-:-:S07]  /*1e60*/  WARPGROUP.ARRIVE ;  /* 0x00000000000079c5 */ /* 0x000fce0000000000 */
        /* <DEDUP_REMOVED lines=8> */
[----:B------:R-:W-:Y:S01]  /*1ef0*/  FMUL.FTZ R5, R27, UR10 ;  /* 0x0000000a1b057c20 */ /* 0x000fe20008410000 */
[----:B------:R-:W-:Y:S02]  /*1f00*/  IMAD.MOV.U32 R27, RZ, RZ, -0x80 ;  /* 0xffffff80ff1b7424 */ /* 0x000fe400078e00ff */
[----:B------:R-:W-:Y:S01]  /*1f10*/  FMUL.FTZ R0, R24, UR10 ;  /* 0x0000000a18007c20 */ /* 0x000fe20008410000 */
[----:B------:R-:W-:Y:S01]  /*1f20*/  FMUL.FTZ R92, R33, UR10 ;  /* 0x0000000a215c7c20 */ /* 0x000fe20008410000 */
[----:B------:R-:W-:Y:S01]  /*1f30*/  FMUL.FTZ R24, R82, UR10 ;  /* 0x0000000a52187c20 */ /* 0x000fe20008410000 */
[----:B------:R-:W-:Y:S01]  /*1f40*/  FMUL.FTZ R33, R55, UR10 ;  /* 0x0000000a37217c20 */ /* 0x000fe20008410000 */
[----:B------:R-:W-:-:S02]  /*1f50*/  IMAD R82, R88, R27, 0x80 ;  /* 0x0000008058527424 */ /* 0x000fc400078e021b */
        /* <DEDUP_REMOVED lines=27> */
[----:B---3--:R-:W-:-:S02]  /*2110*/  IMAD R60, R9, UR47, R82 ;  /* 0x0000002f093c7c24 */ /* 0x008fc4000f8e0252 */
        /* <DEDUP_REMOVED lines=30> */
[----:B-1----:R-:W-:Y:S01]  /*2300*/  IADD3 R62, R60, 0x1, -R10 ;  /* 0x000000013c3e7810 */ /* 0x002fe20007ffe80a */
[----:B------:R-:W1:Y:S01]  /*2310*/  MUFU.TANH R0, R0 ;  /* 0x0000000000007308 */ /* 0x000e620000002400 */
[----:B------:R2:W-:Y:S01]  /*2320*/  @!P1 SYNCS.ARRIVE.TRANS64.RED.A1T0 RZ, [R3+URZ], RZ ;  /* 0x000000ff03ff99a7 */ /* 0x0005e2000810043f */
[----:B------:R-:W-:Y:S01]  /*2330*/  FMUL.FTZ R72, R72, UR10 ;  /* 0x0000000a48487c20 */ /* 0x000fe20008410000 */
[----:B------:R-:W-:Y:S01]  /*2340*/  FMUL.FTZ R73, R73, UR10 ;  /* 0x0000000a49497c20 */ /* 0x000fe20008410000 */
[C---:B------:R-:W-:Y:S01]  /*2350*/  IMAD R62, R19.reuse, -0x2, R62 ;  /* 0xfffffffe133e7824 */ /* 0x040fe200078e023e */
[----:B------:R-:W-:Y:S01]  /*2360*/  LEA R78, R88, 0xffffff80, 0x7 ;  /* 0xffffff80584e7811 */ /* 0x000fe200078e38ff */
[----:B------:R-:W-:-:S02]  /*2370*/  IMAD R79, R19, -0x2, R60 ;  /* 0xfffffffe134f7824 */ /* 0x000fc400078e023c */
[----:B------:R-:W3:Y:S01]  /*2380*/  MUFU.TANH R89, R89 ;  /* 0x0000005900597308 */ /* 0x000ee20000002400 */
[----:B--2---:R-:W-:Y:S02]  /*2390*/  VIADD R3, R137, UR42 ;  /* 0x0000002a89037c36 */ /* 0x004fe40008000000 */
[C---:B------:R-:W-:Y:S02]  /*23a0*/  VIADD R86, R62.reuse, UR6 ;  /* 0x000000063e567c36 */ /* 0x040fe40008000000 */
[----:B------:R-:W-:-:S03]  /*23b0*/  VIADD R83, R62, UR33 ;  /* 0x000000213e537c36 */ /* 0x000fc60008000000 */
[----:B------:R-:W2:Y:S08]  /*23c0*/  MUFU.TANH R4, R4 ;  /* 0x0000000400047308 */ /* 0x000eb00000002400 */
[----:B------:R-:W4:Y:S08]  /*23d0*/  MUFU.TANH R5, R5 ;  /* 0x0000000500057308 */ /* 0x000f300000002400 */
[----:B------:R-:W1:Y:S08]  /*23e0*/  MUFU.TANH R90, R90 ;  /* 0x0000005a005a7308 */ /* 0x000e700000002400 */
        /* <DEDUP_REMOVED lines=57> */
[----:B------:R5:W1:Y:S08]  /*2780*/  MUFU.TANH R96, R72 ;  /* 0x0000004800607308 */ /* 0x000a700000002400 */
[----:B------:R3:W1:Y:S01]  /*2790*/  MUFU.TANH R97, R73 ;  /* 0x0000004900617308 */ /* 0x0006620000002400 */
[----:B-----5:R-:W-:Y:S01]  /*27a0*/  VIADDMNMX R72, R3, R86, R79, PT ;  /* 0x0000005603487246 */ /* 0x020fe2000380014f */
[----:B---3--:R-:W-:Y:S01]  /*27b0*/  IMAD.IADD R73, R83, 0x1, R3 ;  /* 0x0000000153497824 */ /* 0x008fe200078e0203 */
[----:B--2-4-:R-:W-:Y:S06]  /*27c0*/  @P2 BRA `(.L_x_669) ;  /* 0x00000000005c2947 */ /* 0x014fec0003800000 */
[----:B------:R-:W-:Y:S01]  /*27d0*/  IMAD R61, R9, UR47, R3 ;  /* 0x0000002f093d7c24 */ /* 0x000fe2000f8e0203 */
[----:B------:R-:W-:Y:S03]  /*27e0*/  BSSY B0, `(.L_x_670) ;  /* 0x0000011000007945 */ /* 0x000fe60003800000 */
[----:B------:R-:W-:-:S05]  /*27f0*/  IMAD.IADD R61, R61, 0x1, -R10 ;  /* 0x000000013d3d7824 */ /* 0x000fca00078e0a0a */
[----:B------:R-:W-:-:S13]  /*2800*/  ISETP.GT.AND P2, PT, R61, -0x1, PT ;  /* 0xffffffff3d00780c */ /* 0x000fda0003f44270 */
[----:B------:R-:W-:Y:S05]  /*2810*/  @P2 BRA `(.L_x_671) ;  /* 0x0000000000202947 */ /* 0x000fea0003800000 */
[----:B------:R-:W-:Y:S01]  /*2820*/  UISETP.NE.AND UP1, UPT, UR7, 0x1, UPT ;  /* 0x000000010700788c */ /* 0x000fe2000bf25270 */
[----:B------:R-:W-:-:S05]  /*2830*/  LOP3.LUT R61, RZ, R61, RZ, 0x33, !PT ;  /* 0x0000003dff3d7212 */ /* 0x000fca00078e33ff */
[----:B------:R-:W-:-:S05]  /*2840*/  PLOP3.LUT P2, PT, PT, PT, UP1, 0x80, 0x0 ;  /* 0x000000000000781c */ /* 0x000fca0003f4f018 */
[----:B------:R-:W-:-:S08]  /*2850*/  @UP1 ULDC.64 UR10, c[0x0][0x9e8] ;  /* 0x00027a00000a1ab9 */ /* 0x000fd00000000a00 */
[----:B------:R-:W-:-:S05]  /*2860*/  @P2 IMAD.HI.U32 R60, R61, UR10, RZ ;  /* 0x0000000a3d3c2c27 */ /* 0x000fca000f8e00ff */
[----:B------:R-:W-:-:S04]  /*2870*/  @P2 SHF.R.U32.HI R61, RZ, UR11, R60 ;  /* 0x0000000bff3d2c19 */ /* 0x000fc8000801163c */
[----:B------:R-:W-:Y:S01]  /*2880*/  LOP3.LUT R61, RZ, R61, RZ, 0x33, !PT ;  /* 0x0000003dff3d7212 */ /* 0x000fe200078e33ff */
[----:B------:R-:W-:Y:S06]  /*2890*/  BRA `(.L_x_672) ;  /* 0x0000000000147947 */ /* 0x000fec0003800000 */
.L_x_671:
[----:B------:R-:W-:-:S06]  /*28a0*/  UISETP.NE.AND UP1, UPT, UR7, 0x1, UPT ;  /* 0x000000010700788c */ /* 0x000fcc000bf25270 */
[----:B------:R-:W-:-:S05]  /*28b0*/  PLOP3.LUT P2, PT, PT, PT, UP1, 0x80, 0x0 ;  /* 0x000000000000781c */ /* 0x000fca0003f4f018 */
[----:B------:R-:W-:-:S08]  /*28c0*/  @UP1 ULDC.64 UR10, c[0x0][0x9e8] ;  /* 0x00027a00000a1ab9 */ /* 0x000fd00000000a00 */
[----:B------:R-:W-:-:S05]  /*28d0*/  @P2 IMAD.HI.U32 R60, R61, UR10, RZ ;  /* 0x0000000a3d3c2c27 */ /* 0x000fca000f8e00ff */
[----:B------:R-:W-:-:S07]  /*28e0*/  @P2 SHF.R.U32.HI R61, RZ, UR11, R60 ;  /* 0x0000000bff3d2c19 */ /* 0x000fce000801163c */
.L_x_672:
[----:B------:R-:W-:Y:S05]  /*28f0*/  BSYNC B0 ;  /* 0x0000000000007941 */ /* 0x000fea0003800000 */
.L_x_670:
[----:B------:R-:W-:-:S04]  /*2900*/  IMAD R60, R61, UR7, -R78 ;  /* 0x000000073d3c7c24 */ /* 0x000fc8000f8e0a4e */
[----:B------:R-:W-:-:S05]  /*2910*/  IMAD R60, R19, -0x2, R60 ;  /* 0xfffffffe133c7824 */ /* 0x000fca00078e023c */
[----:B------:R-:W-:Y:S02]  /*2920*/  VIMNMX R73, R73, R60, !PT ;  /* 0x0000003c49497248 */ /* 0x000fe40007fe0100 */
[----:B------:R-:W-:-:S07]  /*2930*/  VIADDMNMX R72, R60, UR7, R72, PT ;  /* 0x000000073c487c46 */ /* 0x000fce000b800148 */
.L_x_669:
[C---:B------:R-:W-:Y:S02]  /*2940*/  ISETP.GE.AND P4, PT, R82.reuse, 0x9, PT ;  /* 0x000000095200780c */ /* 0x040fe40003f86270 */
[C---:B------:R-:W-:Y:S02]  /*2950*/  ISETP.GE.AND P2, PT, R82.reuse, 0x2, PT ;  /* 0x000000025200780c */ /* 0x040fe40003f46270 */
[----:B------:R-:W-:Y:S02]  /*2960*/  ISETP.GE.AND P5, PT, R82, 0xa, PT ;  /* 0x0000000a5200780c */ /* 0x000fe40003fa6270 */
[----:B------:R-:W-:Y:S02]  /*2970*/  LOP3.LUT R138, R138, 0xfffffffd, RZ, 0xc0, !PT ;  /* 0xfffffffd8a8a7812 */ /* 0x000fe400078ec0ff */
[----:B------:R-:W-:-:S04]  /*2980*/  ISETP.GT.AND P3, PT, R73, 0x1, !P2 ;  /* 0x000000014900780c */ /* 0x000fc80005764270 */
[----:B------:R-:W-:Y:S02]  /*2990*/  ISETP.LT.OR P3, PT, R72, 0x2, P3 ;  /* 0x000000024800780c */ /* 0x000fe40001f61670 */
[----:B------:R-:W-:Y:S02]  /*29a0*/  @P4 LOP3.LUT R138, R138, 0x2, RZ, 0xfc, !PT ;  /* 0x000000028a8a4812 */ /* 0x000fe400078efcff */
[----:B------:R-:W-:Y:S02]  /*29b0*/  FSEL R89, R89, -INF , !P3 ;  /* 0xff80000059597808 */ /* 0x000fe40005800000 */
[----:B------:R-:W-:Y:S02]  /*29c0*/  LOP3.LUT R138, R138, 0xfffffffb, RZ, 0xc0, !PT ;  /* 0xfffffffb8a8a7812 */ /* 0x000fe400078ec0ff */
[----:B------:R-:W-:Y:S02]  /*29d0*/  ISETP.GT.AND P4, PT, R73, 0x8, !P4 ;  /* 0x000000084900780c */ /* 0x000fe40006784270 */
[----:B------:R-:W-:-:S02]  /*29e0*/  @P5 LOP3.LUT R138, R138, 0x4, RZ, 0xfc, !PT ;  /* 0x000000048a8a5812 */ /* 0x000fc400078efcff */
[----:B------:R-:W-:Y:S02]  /*29f0*/  ISETP.GT.AND P3, PT, R73, 0x9, !P5 ;  /* 0x000000094900780c */ /* 0x000fe40006f64270 */
[----:B------:R-:W-:Y:S02]  /*2a00*/  ISETP.GE.AND P5, PT, R82, 0x11, PT ;  /* 0x000000115200780c */ /* 0x000fe40003fa6270 */
[C---:B------:R-:W-:Y:S02]  /*2a10*/  ISETP.LT.OR P4, PT, R72.reuse, 0x9, P4 ;  /* 0x000000094800780c */ /* 0x040fe40002781670 */
[----:B------:R-:W-:Y:S02]  /*2a20*/  ISETP.LT.OR P3, PT, R72, 0xa, P3 ;  /* 0x0000000a4800780c */ /* 0x000fe40001f61670 */
[----:B-1----:R-:W-:Y:S02]  /*2a30*/  FSEL R90, R90, -INF , !P4 ;  /* 0xff8000005a5a7808 */ /* 0x002fe40006000000 */
[----:B------:R-:W-:-:S02]  /*2a40*/  ISETP.GE.AND P4, PT, R82, 0x12, PT ;  /* 0x000000125200780c */ /* 0x000fc40003f86270 */
[----:B------:R-:W-:Y:S02]  /*2a50*/  LOP3.LUT R138, R138, 0xfffffff7, RZ, 0xc0, !PT ;  /* 0xfffffff78a8a7812 */ /* 0x000fe400078ec0ff */
[----:B------:R-:W-:Y:S02]  /*2a60*/  FSEL R91, R91, -INF , !P3 ;  /* 0xff8000005b5b7808 */ /* 0x000fe40005800000 */
[----:B------:R-:W-:Y:S02]  /*2a70*/  ISETP.GT.AND P3, PT, R73, 0x10, !P5 ;  /* 0x000000104900780c */ /* 0x000fe40006f64270 */
[----:B------:R-:W-:Y:S02]  /*2a80*/  @P5 LOP3.LUT R138, R138, 0x8, RZ, 0xfc, !PT ;  /* 0x000000088a8a5812 */ /* 0x000fe400078efcff */
[----:B------:R-:W-:Y:S02]  /*2a90*/  ISETP.LT.OR P3, PT, R72, 0x11, P3 ;  /* 0x000000114800780c */ /* 0x000fe40001f61670 */
[----:B------:R-:W-:-:S02]  /*2aa0*/  LOP3.LUT R138, R138, 0xfdffffff, RZ, 0xc0, !PT ;  /* 0xfdffffff8a8a7812 */ /* 0x000fc400078ec0ff */
[----:B------:R-:W-:Y:S02]  /*2ab0*/  FSEL R74, R32, -INF , !P3 ;  /* 0xff800000204a7808 */ /* 0x000fe40005800000 */
[----:B------:R-:W-:Y:S02]  /*2ac0*/  @P4 LOP3.LUT R138, R138, 0x2000000, RZ, 0xfc, !PT ;  /* 0x020000008a8a4812 */ /* 0x000fe400078efcff */
[----:B------:R-:W-:Y:S02]  /*2ad0*/  ISETP.GT.AND P3, PT, R73, 0x11, !P4 ;  /* 0x000000114900780c */ /* 0x000fe40006764270 */
[----:B------:R-:W-:Y:S02]  /*2ae0*/  ISETP.GE.AND P4, PT, R82, 0x19, PT ;  /* 0x000000195200780c */ /* 0x000fe40003f86270 */
[----:B------:R-:W-:Y:S02]  /*2af0*/  ISETP.LT.OR P3, PT, R72, 0x12, P3 ;  /* 0x000000124800780c */ /* 0x000fe40001f61670 */
[----:B------:R-:W-:-:S02]  /*2b00*/  LOP3.LUT R138, R138, 0xfeffffff, RZ, 0xc0, !PT ;  /* 0xfeffffff8a8a7812 */ /* 0x000fc400078ec0ff */
[----:B------:R-:W-:Y:S02]  /*2b10*/  FSEL R92, R92, -INF , !P3 ;  /* 0xff8000005c5c7808 */ /* 0x000fe40005800000 */
[----:B------:R-:W-:-:S04]  /*2b20*/  ISETP.GT.AND P3, PT, R73, 0x18, !P4 ;  /* 0x000000184900780c */ /* 0x000fc80006764270 */
[----:B------:R-:W-:Y:S02]  /*2b30*/  ISETP.LT.OR P3, PT, R72, 0x19, P3 ;  /* 0x000000194800780c */ /* 0x000fe40001f61670 */
[----:B------:R-:W-:Y:S02]  /*2b40*/  @P4 LOP3.LUT R138, R138, 0x1000000, RZ, 0xfc, !PT ;  /* 0x010000008a8a4812 */ /* 0x000fe400078efcff */
[----:B------:R-:W-:Y:S02]  /*2b50*/  ISETP.GE.AND P4, PT, R82, 0x1a, PT ;  /* 0x0000001a5200780c */ /* 0x000fe40003f86270 */
[----:B------:R-:W-:Y:S02]  /*2b60*/  LOP3.LUT R138, R138, 0xff7fffff, RZ, 0xc0, !PT ;  /* 0xff7fffff8a8a7812 */ /* 0x000fe400078ec0ff */
[----:B------:R-:W-:Y:S02]  /*2b70*/  FSEL R71, R35, -INF , !P3 ;  /* 0xff80000023477808 */ /* 0x000fe40005800000 */
[----:B------:R-:W-:-:S04]  /*2b80*/  ISETP.GT.AND P3, PT, R73, 0x19, !P4 ;  /* 0x000000194900780c */ /* 0x000fc80006764270 */
[----:B------:R-:W-:-:S03]  /*2b90*/  ISETP.LT.OR P3, PT, R72, 0x1a, P3 ;  /* 0x0000001a4800780c */ /* 0x000fc60001f61670 */
        /* <DEDUP_REMOVED lines=110> */
[----:B------:R-:W-:Y:S02]  /*3280*/  FSEL R45, R97, -INF , !P3 ;  /* 0xff800000612d7808 */ /* 0x000fe40005800000 */
[----:B------:R-:W-:Y:S02]  /*3290*/  LOP3.LUT R138, R138, 0xffffffef, RZ, 0xc0, !PT ;  /* 0xffffffef8a8a7812 */ /* 0x000fe400078ec0ff */
[----:B------:R-:W-:-:S04]  /*32a0*/  ISETP.GT.AND P3, PT, R73, 0x68, !P4 ;  /* 0x000000684900780c */ /* 0x000fc80006764270 */
[----:B------:R-:W-:-:S03]  /*32b0*/  ISETP.LT.OR P3, PT, R72, 0x69, P3 ;  /* 0x000000694800780c */ /* 0x000fc60001f61670 */
[----:B------:R-:W-:Y:S02]  /*32c0*/  @P4 LOP3.LUT R138, R138, 0x10, RZ, 0xfc, !PT ;  /* 0x000000108a8a4812 */ /* 0x000fe400078efcff */
[----:B------:R-:W-:Y:S02]  /*32d0*/  ISETP.GE.AND P4, PT, R82, 0x6a, PT ;  /* 0x0000006a5200780c */ /* 0x000fe40003f86270 */
[----:B------:R-:W-:Y:S02]  /*32e0*/  FSEL R43, R76, -INF , !P3 ;  /* 0xff8000004c2b7808 */ /* 0x000fe40005800000 */
[----:B------:R-:W-:Y:S02]  /*32f0*/  ISETP.GT.AND P3, PT, R73, 0x69, !P4 ;  /* 0x000000694900780c */ /* 0x000fe40006764270 */
[----:B------:R-:W-:Y:S02]  /*3300*/  LOP3.LUT R138, R138, 0xfbffffff, RZ, 0xc0, !PT ;  /* 0xfbffffff8a8a7812 */ /* 0x000fe400078ec0ff */
[----:B------:R-:W-:-:S04]  /*3310*/  ISETP.LT.OR P3, PT, R72, 0x6a, P3 ;  /* 0x0000006a4800780c */ /* 0x000fc80001f61670 */
[----:B------:R-:W-:Y:S02]  /*3320*/  FSEL R41, R77, -INF , !P3 ;  /* 0xff8000004d297808 */ /* 0x000fe40005800000 */
[----:B------:R-:W-:Y:S02]  /*3330*/  ISETP.GE.AND P3, PT, R82, 0x71, PT ;  /* 0x000000715200780c */ /* 0x000fe40003f66270 */
[----:B------:R-:W-:Y:S02]  /*3340*/  @P4 LOP3.LUT R138, R138, 0x4000000, RZ, 0xfc, !PT ;  /* 0x040000008a8a4812 */ /* 0x000fe400078efcff */
[----:B------:R-:W-:Y:S02]  /*3350*/  ISETP.GT.AND P4, PT, R73, 0x70, !P3 ;  /* 0x000000704900780c */ /* 0x000fe40005f84270 */
[----:B------:R-:W-:Y:S02]  /*3360*/  LOP3.LUT R138, R138, 0xfffffffe, RZ, 0xc0, !PT ;  /* 0xfffffffe8a8a7812 */ /* 0x000fe400078ec0ff */
[----:B------:R-:W-:-:S04]  /*3370*/  ISETP.LT.OR P4, PT, R72, 0x71, P4 ;  /* 0x000000714800780c */ /* 0x000fc80002781670 */
[----:B------:R-:W-:Y:S02]  /*3380*/  FSEL R39, R80, -INF , !P4 ;  /* 0xff80000050277808 */ /* 0x000fe40006000000 */
[----:B------:R-:W-:-:S04]  /*3390*/  ISETP.GE.AND P4, PT, R82, 0x72, PT ;  /* 0x000000725200780c */ /* 0x000fc80003f86270 */
[----:B------:R-:W-:-:S04]  /*33a0*/  ISETP.GT.AND P5, PT, R73, 0x71, !P4 ;  /* 0x000000714900780c */ /* 0x000fc800067a4270 */
[----:B------:R-:W-:-:S04]  /*33b0*/  ISETP.LT.OR P5, PT, R72, 0x72, P5 ;  /* 0x000000724800780c */ /* 0x000fc80002fa1670 */
[----:B------:R-:W-:Y:S02]  /*33c0*/  FSEL R37, R81, -INF , !P5 ;  /* 0xff80000051257808 */ /* 0x000fe40006800000 */
[----:B------:R-:W-:-:S04]  /*33d0*/  ISETP.GE.AND P5, PT, R82, 0x79, PT ;  /* 0x000000795200780c */ /* 0x000fc80003fa6270 */
[----:B------:R-:W-:-:S04]  /*33e0*/  ISETP.GT.AND P6, PT, R73, 0x78, !P5 ;  /* 0x000000784900780c */ /* 0x000fc80006fc4270 */
[----:B------:R-:W-:-:S04]  /*33f0*/  ISETP.LT.OR P6, PT, R72, 0x79, P6 ;  /* 0x000000794800780c */ /* 0x000fc800037c1670 */
[----:B------:R-:W-:Y:S02]  /*3400*/  FSEL R32, R84, -INF , !P6 ;  /* 0xff80000054207808 */ /* 0x000fe40007000000 */
[----:B------:R-:W-:-:S13]  /*3410*/  ISETP.GE.AND P6, PT, R82, 0x1, PT ;  /* 0x000000015200780c */ /* 0x000fda0003fc6270 */
[----:B------:R-:W-:Y:S02]  /*3420*/  @P6 LOP3.LUT R138, R138, 0x1, RZ, 0xfc, !PT ;  /* 0x000000018a8a6812 */ /* 0x000fe400078efcff */
[----:B------:R-:W-:Y:S02]  /*3430*/  ISETP.GT.AND P6, PT, R73, RZ, !P6 ;  /* 0x000000ff4900720c */ /* 0x000fe400077c4270 */
[----:B------:R-:W-:Y:S02]  /*3440*/  LOP3.LUT R138, R138, 0xf7ffffff, RZ, 0xc0, !PT ;  /* 0xf7ffffff8a8a7812 */ /* 0x000fe400078ec0ff */
[----:B------:R-:W-:-:S04]  /*3450*/  ISETP.LT.OR P6, PT, R72, 0x1, P6 ;  /* 0x000000014800780c */ /* 0x000fc800037c1670 */
[----:B------:R-:W-:Y:S01]  /*3460*/  FSEL R75, R0, -INF , !P6 ;  /* 0xff800000004b7808 */ /* 0x000fe20007000000 */
[----:B------:R-:W-:Y:S01]  /*3470*/  VIADD R0, R3, 0x8 ;  /* 0x0000000803007836 */ /* 0x000fe20000000000 */
[----:B------:R-:W-:-:S13]  /*3480*/  ISETP.GE.AND P6, PT, R82, 0x7a, PT ;  /* 0x0000007a5200780c */ /* 0x000fda0003fc6270 */
[----:B------:R-:W-:Y:S02]  /*3490*/  @P6 LOP3.LUT R138, R138, 0x8000000, RZ, 0xfc, !PT ;  /* 0x080000008a8a6812 */ /* 0x000fe400078efcff */
[----:B------:R-:W-:Y:S01]  /*34a0*/  ISETP.GT.AND P6, PT, R73, 0x79, !P6 ;  /* 0x000000794900780c */ /* 0x000fe200077c4270 */
[----:B------:R-:W-:-:S03]  /*34b0*/  IMAD.IADD R73, R83, 0x1, R0 ;  /* 0x0000000153497824 */ /* 0x000fc600078e0200 */
[----:B------:R-:W-:Y:S02]  /*34c0*/  ISETP.LT.OR P6, PT, R72, 0x7a, P6 ;  /* 0x0000007a4800780c */ /* 0x000fe400037c1670 */
[----:B------:R-:W-:Y:S02]  /*34d0*/  VIADDMNMX R72, R0, R86, R79, PT ;  /* 0x0000005600487246 */ /* 0x000fe4000380014f */
[----:B------:R-:W-:Y:S02]  /*34e0*/  FSEL R35, R85, -INF , !P6 ;  /* 0xff80000055237808 */ /* 0x000fe40007000000 */
[----:B------:R-:W-:-:S13]  /*34f0*/  PLOP3.LUT P6, PT, PT, PT, UP0, 0x40, 0x0 ;  /* 0x000000000000781c */ /* 0x000fda0003fce808 */
[----:B------:R-:W-:Y:S05]  /*3500*/  @P6 BRA `(.L_x_673) ;  /* 0x0000000000646947 */ /* 0x000fea0003800000 */
        /* <DEDUP_REMOVED lines=9> */
[----:B------:R-:W-:Y:S01]  /*35a0*/  @P6 IMAD.HI.U32 R58, R59, UR10, RZ ;  /* 0x0000000a3b3a6c27 */ /* 0x000fe2000f8e00ff */
[----:B------:R-:W-:-:S13]  /*35b0*/  PLOP3.LUT P6, PT, PT, PT, UP1, 0x80, 0x0 ;  /* 0x000000000000781c */ /* 0x000fda0003fcf018 */
[----:B------:R-:W-:-:S04]  /*35c0*/  @P6 SHF.R.U32.HI R59, RZ, UR11, R58 ;  /* 0x0000000bff3b6c19 */ /* 0x000fc8000801163a */
[----:B------:R-:W-:Y:S01]  /*35d0*/  LOP3.LUT R59, RZ, R59, RZ, 0x33, !PT ;  /* 0x0000003bff3b7212 */ /* 0x000fe200078e33ff */
[----:B------:R-:W-:Y:S06]  /*35e0*/  BRA `(.L_x_676) ;  /* 0x0000000000187947 */ /* 0x000fec0003800000 */
.L_x_675:
[----:B------:R-:W-:-:S06]  /*35f0*/  UISETP.NE.AND UP1, UPT, UR7, 0x1, UPT ;  /* 0x000000010700788c */ /* 0x000fcc000bf25270 */
[----:B------:R-:W-:-:S05]  /*3600*/  PLOP3.LUT P6, PT, PT, PT, UP1, 0x80, 0x0 ;  /* 0x000000000000781c */ /* 0x000fca0003fcf018 */
[----:B------:R-:W-:-:S08]  /*3610*/  @UP1 ULDC.64 UR10, c[0x0][0x9e8] ;  /* 0x00027a00000a1ab9 */ /* 0x000fd00000000a00 */
[----:B------:R-:W-:Y:S01]  /*3620*/  @P6 IMAD.HI.U32 R58, R59, UR10, RZ ;  /* 0x0000000a3b3a6c27 */ /* 0x000fe2000f8e00ff */
[----:B------:R-:W-:-:S13]  /*3630*/  PLOP3.LUT P6, PT, PT, PT, UP1, 0x80, 0x0 ;  /* 0x000000000000781c */ /* 0x000fda0003fcf018 */
[----:B------:R-:W-:-:S07]  /*3640*/  @P6 SHF.R.U32.HI R59, RZ, UR11, R58 ;  /* 0x0000000bff3b6c19 */ /* 0x000fce000801163a */
.L_x_676:
[----:B------:R-:W-:Y:S05]  /*3650*/  BSYNC B0 ;  /* 0x0000000000007941 */ /* 0x000fea0003800000 */
.L_x_674:
[----:B------:R-:W-:-:S04]  /*3660*/  IMAD R58, R59, UR7, -R78 ;  /* 0x000000073b3a7c24 */ /* 0x000fc8000f8e0a4e */
[----:B------:R-:W-:-:S05]  /*3670*/  IMAD R58, R19, -0x2, R58 ;  /* 0xfffffffe133a7824 */ /* 0x000fca00078e023a */
[----:B------:R-:W-:Y:S02]  /*3680*/  VIMNMX R73, R73, R58, !PT ;  /* 0x0000003a49497248 */ /* 0x000fe40007fe0100 */
[----:B------:R-:W-:-:S07]  /*3690*/  VIADDMNMX R72, R58, UR7, R72, PT ;  /* 0x000000073a487c46 */ /* 0x000fce000b800148 */
.L_x_673:
[C---:B------:R-:W-:Y:S01]  /*36a0*/  ISETP.GT.AND P2, PT, R73.reuse, 0x1, !P2 ;  /* 0x000000014900780c */ /* 0x040fe20005744270 */
[----:B------:R-:W-:Y:S01]  /*36b0*/  ULDC UR34, c[0x0][0x988] ;  /* 0x0002620000227ab9 */ /* 0x000fe20000000800 */
[----:B------:R-:W-:Y:S02]  /*36c0*/  LOP3.LUT P6, RZ, R138, 0x8, RZ, 0xc0, !PT ;  /* 0x000000088aff7812 */ /* 0x000fe400078cc0ff */
[----:B------:R-:W-:Y:S02]  /*36d0*/  ISETP.LT.OR P2, PT, R72, 0x2, P2 ;  /* 0x000000024800780c */ /* 0x000fe40001741670 */
[----:B------:R-:W-:Y:S02]  /*36e0*/  ISETP.GT.AND P3, PT, R73, 0x70, !P3 ;  /* 0x000000704900780c */ /* 0x000fe40005f64270 */
[----:B------:R-:W-:Y:S02]  /*36f0*/  FSEL R5, R5, -INF , !P2 ;  /* 0xff80000005057808 */ /* 0x000fe40005000000 */
[----:B------:R-:W-:-:S02]  /*3700*/  LOP3.LUT P2, RZ, R138, 0x2, RZ, 0xc0, !PT ;  /* 0x000000028aff7812 */ /* 0x000fc4000784c0ff */
[C---:B------:R-:W-:Y:S02]  /*3710*/  ISETP.GT.AND P4, PT, R73.reuse, 0x71, !P4 ;  /* 0x000000714900780c */ /* 0x040fe40006784270 */
[C---:B------:R-:W-:Y:S02]  /*3720*/  ISETP.GT.AND P2, PT, R73.reuse, 0x8, !P2 ;  /* 0x000000084900780c */ /* 0x040fe40005744270 */
[----:B------:R-:W-:Y:S02]  /*3730*/  ISETP.GT.AND P5, PT, R73, 0x78, !P5 ;  /* 0x000000784900780c */ /* 0x000fe40006fa4270 */
[C---:B------:R-:W-:Y:S02]  /*3740*/  ISETP.LT.OR P2, PT, R72.reuse, 0x9, P2 ;  /* 0x000000094800780c */ /* 0x040fe40001741670 */
[----:B------:R-:W-:Y:S02]  /*3750*/  ISETP.LT.OR P3, PT, R72, 0x71, P3 ;  /* 0x000000714800780c */ /* 0x000fe40001f61670 */
[----:B------:R-:W-:-:S02]  /*3760*/  FSEL R7, R7, -INF , !P2 ;  /* 0xff80000007077808 */ /* 0x000fc40005000000 */
[----:B------:R-:W-:Y:S02]  /*3770*/  LOP3.LUT P2, RZ, R138, 0x4, RZ, 0xc0, !PT ;  /* 0x000000048aff7812 */ /* 0x000fe4000784c0ff */
[----:B------:R-:W-:Y:S02]  /*3780*/  ISETP.LT.OR P4, PT, R72, 0x72, P4 ;  /* 0x000000724800780c */ /* 0x000fe40002781670 */
[----:B------:R-:W-:Y:S02]  /*3790*/  ISETP.GT.AND P2, PT, R73, 0x9, !P2 ;  /* 0x000000094900780c */ /* 0x000fe40005744270 */
[----:B------:R-:W-:Y:S02]  /*37a0*/  FSEL R24, R24, -INF , !P3 ;  /* 0xff80000018187808 */ /* 0x000fe40005800000 */
[C---:B------:R-:W-:Y:S02]  /*37b0*/  ISETP.LT.OR P2, PT, R72.reuse, 0xa, P2 ;  /* 0x0000000a4800780c */ /* 0x040fe40001741670 */
[----:B------:R-:W-:-:S02]  /*37c0*/  ISETP.LT.OR P5, PT, R72, 0x79, P5 ;  /* 0x000000794800780c */ /* 0x000fc40002fa1670 */
[----:B------:R-:W-:Y:S02]  /*37d0*/  FSEL R6, R6, -INF , !P2 ;  /* 0xff80000006067808 */ /* 0x000fe40005000000 */
[----:B------:R-:W-:Y:S02]  /*37e0*/  ISETP.GT.AND P2, PT, R73, 0x10, !P6 ;  /* 0x000000104900780c */ /* 0x000fe40007744270 */
[----:B------:R-:W-:Y:S02]  /*37f0*/  LOP3.LUT P6, RZ, R138, 0x8000, RZ, 0xc0, !PT ;  /* 0x000080008aff7812 */ /* 0x000fe400078cc0ff */
[----:B------:R-:W-:Y:S02]  /*3800*/  ISETP.LT.OR P2, PT, R72, 0x11, P2 ;  /* 0x000000114800780c */ /* 0x000fe40001741670 */
[----:B------:R-:W-:Y:S02]  /*3810*/  FSEL R81, R15, -INF , !P4 ;  /* 0xff8000000f517808 */ /* 0x000fe40006000000 */
[----:B------:R-:W-:-:S02]  /*3820*/  FSEL R58, R11, -INF , !P2 ;  /* 0xff8000000b3a7808 */ /* 0x000fc40005000000 */
[----:B------:R-:W-:Y:S02]  /*3830*/  LOP3.LUT P2, RZ, R138, 0x2000000, RZ, 0xc0, !PT ;  /* 0x020000008aff7812 */ /* 0x000fe4000784c0ff */
[----:B------:R-:W-:Y:S02]  /*3840*/  FMNMX.FTZ R11, R75, R89, !PT ;  /* 0x000000594b0b7209 */ /* 0x000fe40007810000 */
[----:B------:R-:W-:Y:S02]  /*3850*/  ISETP.GT.AND P2, PT, R73, 0x11, !P2 ;  /* 0x000000114900780c */ /* 0x000fe40005744270 */
[----:B------:R-:W-:Y:S02]  /*3860*/  FSEL R28, R28, -INF , !P5 ;  /* 0xff8000001c1c7808 */ /* 0x000fe40006800000 */
[----:B------:R-:W-:-:S04]  /*3870*/  ISETP.LT.OR P2, PT, R72, 0x12, P2 ;  /* 0x000000124800780c */ /* 0x000fc80001741670 */
[----:B------:R-:W-:Y:S02]  /*3880*/  FSEL R59, R8, -INF , !P2 ;  /* 0xff800000083b7808 */ /* 0x000fe40005000000 */
[----:B------:R-:W-:Y:S02]  /*3890*/  LOP3.LUT P2, RZ, R138, 0x1000000, RZ, 0xc0, !PT ;  /* 0x010000008aff7812 */ /* 0x000fe4000784c0ff */
[----:B------:R-:W-:Y:S02]  /*38a0*/  FMNMX.FTZ R8, R90, R11, !PT ;  /* 0x0000000b5a087209 */ /* 0x000fe40007810000 */
[----:B------:R-:W-:Y:S02]  /*38b0*/  ISETP.GT.AND P2, PT, R73, 0x18, !P2 ;  /* 0x000000184900780c */ /* 0x000fe40005744270 */
[----:B------:R-:W-:Y:S02]  /*38c0*/  FMNMX.FTZ R11, R91, R8, !PT ;  /* 0x000000085b0b7209 */ /* 0x000fe40007810000 */
[----:B------:R-:W-:-:S02]  /*38d0*/  ISETP.LT.OR P2, PT, R72, 0x19, P2 ;  /* 0x000000194800780c */ /* 0x000fc40001741670 */
[----:B------:R-:W-:Y:S02]  /*38e0*/  FMNMX.FTZ R11, R74, R11, !PT ;  /* 0x0000000b4a0b7209 */ /* 0x000fe40007810000 */
[----:B------:R-:W-:Y:S02]  /*38f0*/  FSEL R13, R13, -INF , !P2 ;  /* 0xff8000000d0d7808 */ /* 0x000fe40005000000 */
[----:B------:R-:W-:Y:S02]  /*3900*/  LOP3.LUT P2, RZ, R138, 0x800000, RZ, 0xc0, !PT ;  /* 0x008000008aff7812 */ /* 0x000fe4000784c0ff */
[----:B------:R-:W-:Y:S02]  /*3910*/  FMNMX.FTZ R8, R92, R11, !PT ;  /* 0x0000000b5c087209 */ /* 0x000fe40007810000 */
[----:B------:R-:W-:Y:S02]  /*3920*/  ISETP.GT.AND P2, PT, R73, 0x19, !P2 ;  /* 0x000000194900780c */ /* 0x000fe40005744270 */
[----:B------:R-:W-:-:S02]  /*3930*/  FMNMX.FTZ R11, R71, R8, !PT ;  /* 0x00000008470b7209 */ /* 0x000fc40007810000 */
[----:B------:R-:W-:Y:S02]  /*3940*/  ISETP.LT.OR P2, PT, R72, 0x1a, P2 ;  /* 0x0000001a4800780c */ /* 0x000fe40001741670 */
[----:B------:R-:W-:Y:S02]  /*3950*/  FMNMX.FTZ R11, R62, R11, !PT ;  /* 0x0000000b3e0b7209 */ /* 0x000fe40007810000 */
[----:B------:R-:W-:Y:S02]  /*3960*/  FSEL R12, R12, -INF , !P2 ;  /* 0xff8000000c0c7808 */ /* 0x000fe40005000000 */
[----:B------:R-:W-:Y:S02]  /*3970*/  LOP3.LUT P2, RZ, R138, 0x400000, RZ, 0xc0, !PT ;  /* 0x004000008aff7812 */ /* 0x000fe4000784c0ff */
[----:B------:R-:W-:Y:S02]  /*3980*/  FMNMX.FTZ R8, R70, R11, !PT ;  /* 0x0000000b46087209 */ /* 0x000fe40007810000 */
[----:B------:R-:W-:-:S02]  /*3990*/  ISETP.GT.AND P2, PT, R73, 0x20, !P2 ;  /* 0x000000204900780c */ /* 0x000fc40005744270 */
[----:B------:R-:W-:Y:S02]  /*39a0*/  FMNMX.FTZ R8, R67, R8, !PT ;  /* 0x0000000843087209 */ /* 0x000fe40007810000 */
[----:B------:R-:W-:Y:S02]  /*39b0*/  ISETP.LT.OR P2, PT, R72, 0x21, P2 ;  /* 0x000000214800780c */ /* 0x000fe40001741670 */
[----:B------:R-:W-:Y:S02]  /*39c0*/  FMNMX.FTZ R11, R69, R8, !PT ;  /* 0x00000008450b7209 */ /* 0x000fe40007810000 */
[----:B------:R-:W-:Y:S02]  /*39d0*/  FSEL R21, R21, -INF , !P2 ;  /* 0xff80000015157808 */ /* 0x000fe40005000000 */
[----:B------:R-:W-:Y:S02]  /*39e0*/  LOP3.LUT P2, RZ, R138, 0x200000, RZ, 0xc0, !PT ;  /* 0x002000008aff7812 */ /* 0x000fe4000784c0ff */
[----:B------:R-:W-:-:S02]  /*39f0*/  FMNMX.FTZ R11, R68, R11, !PT ;  /* 0x0000000b440b7209 */ /* 0x000fc40007810000 */
[----:B------:R-:W-:Y:S02]  /*3a00*/  ISETP.GT.AND P2, PT, R73, 0x21, !P2 ;  /* 0x000000214900780c */ /* 0x000fe40005744270 */
[----:B------:R-:W-:Y:S02]  /*3a10*/  FMNMX.FTZ R8, R66, R11, !PT ;  /* 0x0000000b42087209 */ /* 0x000fe40007810000 */
[----:B------:R-:W-:Y:S02]  /*3a20*/  ISETP.LT.OR P2, PT, R72, 0x22, P2 ;  /* 0x000000224800780c */ /* 0x000fe40001741670 */
[----:B------:R-:W-:Y:S02]  /*3a30*/  FMNMX.FTZ R8, R63, R8, !PT ;  /* 0x000000083f087209 */ /* 0x000fe40007810000 */
[----:B------:R-:W-:Y:S02]  /*3a40*/  FSEL R20, R20, -INF , !P2 ;  /* 0xff80000014147808 */ /* 0x000fe40005000000 */
[----:B------:R-:W-:-:S02]  /*3a50*/  LOP3.LUT P2, RZ, R138, 0x100000, RZ, 0xc0, !PT ;  /* 0x001000008aff7812 */ /* 0x000fc4000784c0ff */
[----:B------:R-:W-:Y:S02]  /*3a60*/  FMNMX.FTZ R11, R65, R8, !PT ;  /* 0x00000008410b7209 */ /* 0x000fe40007810000 */
[----:B------:R-:W-:Y:S02]  /*3a70*/  ISETP.GT.AND P2, PT, R73, 0x28, !P2 ;  /* 0x000000284900780c */ /* 0x000fe40005744270 */
[----:B------:R-:W-:Y:S02]  /*3a80*/  FMNMX.FTZ R8, R64, R11, !PT ;  /* 0x0000000b40087209 */ /* 0x000fe40007810000 */
[----:B------:R-:W-:Y:S02]  /*3a90*/  ISETP.LT.OR P2, PT, R72, 0x29, P2 ;  /* 0x000000294800780c */ /* 0x000fe40001741670 */
[----:B------:R-:W-:Y:S02]  /*3aa0*/  FMNMX.FTZ R11, R61, R8, !PT ;  /* 0x000000083d0b7209 */ /* 0x000fe40007810000 */
[----:B------:R-:W-:-:S02]  /*3ab0*/  FSEL R26, R26, -INF , !P2 ;  /* 0xff8000001a1a7808 */ /* 0x000fc40005000000 */
[----:B------:R-:W-:Y:S02]  /*3ac0*/  LOP3.LUT P2, RZ, R138, 0x80000, RZ, 0xc0, !PT ;  /* 0x000800008aff7812 */ /* 0x000fe4000784c0ff */
[----:B------:R-:W-:Y:S02]  /*3ad0*/  FMNMX.FTZ R8, R60, R11, !PT ;  /* 0x0000000b3c087209 */ /* 0x000fe40007810000 */
[----:B------:R-:W-:Y:S02]  /*3ae0*/  ISETP.GT.AND P2, PT, R73, 0x29, !P2 ;  /* 0x000000294900780c */ /* 0x000fe40005744270 */
[----:B------:R-:W-:Y:S02]  /*3af0*/  FMNMX.FTZ R8, R57, R8, !PT ;  /* 0x0000000839087209 */ /* 0x000fe40007810000 */
[----:B------:R-:W-:Y:S02]  /*3b00*/  ISETP.LT.OR P2, PT, R72, 0x2a, P2 ;  /* 0x0000002a4800780c */ /* 0x000fe40001741670 */
[----:B------:R-:W-:-:S02]  /*3b10*/  FMNMX.FTZ R8, R49, R8, !PT ;  /* 0x0000000831087209 */ /* 0x000fc40007810000 */
        /* <DEDUP_REMOVED lines=30> */
[----:B------:R-:W-:Y:S01]  /*3d00*/  LOP3.LUT P6, RZ, R138, 0x10, RZ, 0xc0, !PT ;  /* 0x000000108aff7812 */ /* 0x000fe200078cc0ff */
[----:B------:R-:W1:Y:S01]  /*3d10*/  SHFL.BFLY PT, R8, R11, 0x2, 0x1f ;  /* 0x0c401f000b087f89 */ /* 0x000e6200000e0000 */
[----:B------:R-:W-:-:S04]  /*3d20*/  ISETP.LT.OR P2, PT, R72, 0x41, P2 ;  /* 0x000000414800780c */ /* 0x000fc80001741670 */
[----:B------:R-:W-:Y:S02]  /*3d30*/  FSEL R34, R34, -INF , !P2 ;  /* 0xff80000022227808 */ /* 0x000fe40005000000 */
[----:B------:R-:W-:-:S04]  /*3d40*/  LOP3.LUT P2, RZ, R138, 0x2000, RZ, 0xc0, !PT ;  /* 0x000020008aff7812 */ /* 0x000fc8000784c0ff */
[----:B------:R-:W-:-:S04]  /*3d50*/  ISETP.GT.AND P2, PT, R73, 0x41, !P2 ;  /* 0x000000414900780c */ /* 0x000fc80005744270 */
[----:B------:R-:W-:-:S04]  /*3d60*/  ISETP.LT.OR P2, PT, R72, 0x42, P2 ;  /* 0x000000424800780c */ /* 0x000fc80001741670 */
[----:B------:R-:W-:Y:S02]  /*3d70*/  FSEL R36, R36, -INF , !P2 ;  /* 0xff80000024247808 */ /* 0x000fe40005000000 */
[----:B------:R-:W-:Y:S02]  /*3d80*/  LOP3.LUT P2, RZ, R138, 0x1000, RZ, 0xc0, !PT ;  /* 0x000010008aff7812 */ /* 0x000fe4000784c0ff */
[----:B-1----:R-:W-:Y:S02]  /*3d90*/  FMNMX.FTZ R76, R11, R8, !PT ;  /* 0x000000080b4c7209 */ /* 0x002fe40007810000 */
[----:B------:R-:W-:-:S03]  /*3da0*/  ISETP.GT.AND P2, PT, R73, 0x48, !P2 ;  /* 0x000000484900780c */ /* 0x000fc60005744270 */
        /* <DEDUP_REMOVED lines=10> */
[----:B------:R-:W-:Y:S01]  /*3e50*/  FMUL.FTZ R80, R8, UR34 ;  /* 0x0000002208507c20 */ /* 0x000fe20008410000 */
[----:B------:R-:W-:-:S04]  /*3e60*/  ISETP.LT.OR P2, PT, R72, 0x51, P2 ;  /* 0x000000514800780c */ /* 0x000fc80001741670 */
[----:B------:R-:W-:Y:S02]  /*3e70*/  FSEL R42, R42, -INF , !P2 ;  /* 0xff8000002a2a7808 */ /* 0x000fe40005000000 */
[----:B------:R-:W-:-:S04]  /*3e80*/  LOP3.LUT P2, RZ, R138, 0x200, RZ, 0xc0, !PT ;  /* 0x000002008aff7812 */ /* 0x000fc8000784c0ff */
[----:B------:R-:W-:-:S04]  /*3e90*/  ISETP.GT.AND P2, PT, R73, 0x51, !P2 ;  /* 0x000000514900780c */ /* 0x000fc80005744270 */
        /* <DEDUP_REMOVED lines=18> */
[----:B------:R-:W-:Y:S02]  /*3fc0*/  ISETP.GT.AND P2, PT, R73, 0x68, !P6 ;  /* 0x000000684900780c */ /* 0x000fe40007744270 */
[----:B------:R-:W-:Y:S02]  /*3fd0*/  LOP3.LUT P6, RZ, R138, 0x1, RZ, 0xc0, !PT ;  /* 0x000000018aff7812 */ /* 0x000fe400078cc0ff */
[----:B------:R-:W-:-:S04]  /*3fe0*/  ISETP.LT.OR P2, PT, R72, 0x69, P2 ;  /* 0x000000694800780c */ /* 0x000fc80001741670 */
[----:B------:R-:W-:Y:S02]  /*3ff0*/  FSEL R54, R54, -INF , !P2 ;  /* 0xff80000036367808 */ /* 0x000fe40005000000 */
[----:B------:R-:W-:-:S04]  /*4000*/  FSETP.NEU.FTZ.AND P2, PT, R8, -INF , PT ;  /* 0xff8000000800780b */ /* 0x000fc80003f5d000 */
[----:B------:R-:W-:Y:S02]  /*4010*/  FSEL R80, R80, RZ, P2 ;  /* 0x000000ff50507208 */ /* 0x000fe40001000000 */
[----:B------:R-:W-:Y:S02]  /*4020*/  ISETP.GT.AND P2, PT, R73, RZ, !P6 ;  /* 0x000000ff4900720c */ /* 0x000fe40007744270 */
[----:B------:R-:W-:Y:S01]  /*4030*/  LOP3.LUT P6, RZ, R138, 0x8000000, RZ, 0xc0, !PT ;  /* 0x080000008aff7812 */ /* 0x000fe200078cc0ff */
[--C-:B------:R-:W-:Y:S01]  /*4040*/  FFMA.FTZ R75, R75, UR34, -R80.reuse ;  /* 0x000000224b4b7c23 */ /* 0x100fe20008010850 */
[----:B------:R-:W-:Y:S01]  /*4050*/  ISETP.LT.OR P2, PT, R72, 0x1, P2 ;  /* 0x000000014800780c */ /* 0x000fe20001741670 */
[--C-:B------:R-:W-:Y:S01]  /*4060*/  FFMA.FTZ R76, R89, UR34, -R80.reuse ;  /* 0x00000022594c7c23 */ /* 0x100fe20008010850 */
[----:B------:R-:W-:Y:S01]  /*4070*/  ISETP.GT.AND P6, PT, R73, 0x79, !P6 ;  /* 0x000000794900780c */ /* 0x000fe200077c4270 */
[--C-:B------:R-:W-:Y:S01]  /*4080*/  FFMA.FTZ R77, R90, UR34, -R80.reuse ;  /* 0x000000225a4d7c23 */ /* 0x100fe20008010850 */
[----:B------:R-:W-:Y:S01]  /*4090*/  FSEL R4, R4, -INF , !P2 ;  /* 0xff80000004047808 */ /* 0x000fe20005000000 */
[--C-:B------:R-:W-:Y:S01]  /*40a0*/  FFMA.FTZ R90, R37, UR34, -R80.reuse ;  /* 0x00000022255a7c23 */ /* 0x100fe20008010850 */
[----:B------:R-:W-:Y:S01]  /*40b0*/  LOP3.LUT P2, RZ, R138, 0x4000000, RZ, 0xc0, !PT ;  /* 0x040000008aff7812 */ /* 0x000fe2000784c0ff */
[--C-:B------:R-:W-:Y:S01]  /*40c0*/  FFMA.FTZ R78, R91, UR34, -R80.reuse ;  /* 0x000000225b4e7c23 */ /* 0x100fe20008010850 */
[----:B------:R-:W-:Y:S01]  /*40d0*/  FMNMX.FTZ R82, R4, R5, !PT ;  /* 0x0000000504527209 */ /* 0x000fe20007810000 */
[--C-:B------:R-:W-:Y:S01]  /*40e0*/  FFMA.FTZ R74, R74, UR34, -R80.reuse ;  /* 0x000000224a4a7c23 */ /* 0x100fe20008010850 */
[----:B------:R-:W-:Y:S01]  /*40f0*/  ISETP.GT.AND P2, PT, R73, 0x69, !P2 ;  /* 0x000000694900780c */ /* 0x000fe20005744270 */
[--C-:B------:R-:W-:Y:S01]  /*4100*/  FFMA.FTZ R79, R92, UR34, -R80.reuse ;  /* 0x000000225c4f7c23 */ /* 0x100fe20008010850 */
[----:B------:R-:W-:Y:S01]  /*4110*/  FMNMX.FTZ R11, R7, R82, !PT ;  /* 0x00000052070b7209 */ /* 0x000fe20007810000 */
[--C-:B------:R-:W-:Y:S01]  /*4120*/  FFMA.FTZ R71, R71, UR34, -R80.reuse ;  /* 0x0000002247477c23 */ /* 0x100fe20008010850 */
[----:B------:R-:W-:Y:S01]  /*4130*/  ISETP.LT.OR P2, PT, R72, 0x6a, P2 ;  /* 0x0000006a4800780c */ /* 0x000fe20001741670 */
[--C-:B------:R-:W-:Y:S01]  /*4140*/  FFMA.FTZ R62, R62, UR34, -R80.reuse ;  /* 0x000000223e3e7c23 */ /* 0x100fe20008010850 */
[----:B------:R-:W-:Y:S01]  /*4150*/  FMNMX.FTZ R11, R6, R11, !PT ;  /* 0x0000000b060b7209 */ /* 0x000fe20007810000 */
[--C-:B------:R-:W-:Y:S01]  /*4160*/  FFMA.FTZ R70, R70, UR34, -R80.reuse ;  /* 0x0000002246467c23 */ /* 0x100fe20008010850 */
[----:B------:R-:W-:Y:S01]  /*4170*/  FSEL R73, R14, -INF , !P2 ;  /* 0xff8000000e497808 */ /* 0x000fe20005000000 */
        /* <DEDUP_REMOVED lines=11> */
[--C-:B------:R-:W-:Y:S01]  /*4230*/  FFMA.FTZ R63, R63, UR34, -R80.reuse ;  /* 0x000000223f3f7c23 */ /* 0x100fe20008010850 */
        /* <DEDUP_REMOVED lines=16> */
[----:B------:R-:W-:Y:S01]  /*4340*/  FFMA.FTZ R37, R32, UR34, -R80 ;  /* 0x0000002220257c23 */ /* 0x000fe20008010850 */
[----:B------:R-:W-:Y:S01]  /*4350*/  FMNMX.FTZ R82, R25, R82, !PT ;  /* 0x0000005219527209 */ /* 0x000fe20007810000 */
[----:B------:R-:W-:Y:S03]  /*4360*/  MUFU.EX2 R75, R75 ;  /* 0x0000004b004b7308 */ /* 0x000fe60000000800 */
[----:B------:R-:W-:-:S04]  /*4370*/  FMNMX.FTZ R11, R29, R82, !PT ;  /* 0x000000521d0b7209 */ /* 0x000fc80007810000 */
[----:B------:R-:W-:Y:S01]  /*4380*/  FMNMX.FTZ R82, R30, R11, !PT ;  /* 0x0000000b1e527209 */ /* 0x000fe20007810000 */
[----:B------:R-:W1:Y:S03]  /*4390*/  MUFU.EX2 R76, R76 ;  /* 0x0000004c004c7308 */ /* 0x000e660000000800 */
[----:B------:R-:W-:-:S04]  /*43a0*/  FMNMX.FTZ R82, R31, R82, !PT ;  /* 0x000000521f527209 */ /* 0x000fc80007810000 */
[----:B------:R-:W-:Y:S01]  /*43b0*/  FMNMX.FTZ R11, R33, R82, !PT ;  /* 0x00000052210b7209 */ /* 0x000fe20007810000 */
[--C-:B------:R-:W-:Y:S01]  /*43c0*/  FFMA.FTZ R82, R45, UR34, -R80.reuse ;  /* 0x000000222d527c23 */ /* 0x100fe20008010850 */
[----:B------:R-:W-:Y:S01]  /*43d0*/  FFMA.FTZ R80, R35, UR34, -R80 ;  /* 0x0000002223507c23 */ /* 0x000fe20008010850 */
[----:B------:R-:W2:Y:S01]  /*43e0*/  MUFU.EX2 R77, R77 ;  /* 0x0000004d004d7308 */ /* 0x000ea20000000800 */
[----:B------:R-:W-:-:S04]  /*43f0*/  FMNMX.FTZ R11, R34, R11, !PT ;  /* 0x0000000b220b7209 */ /* 0x000fc80007810000 */
[----:B------:R-:W-:-:S03]  /*4400*/  FMNMX.FTZ R11, R36, R11, !PT ;  /* 0x0000000b240b7209 */ /* 0x000fc60007810000 */
[----:B------:R-:W3:Y:S01]  /*4410*/  MUFU.EX2 R78, R78 ;  /* 0x0000004e004e7308 */ /* 0x000ee20000000800 */
[----:B------:R-:W-:-:S04]  /*4420*/  FMNMX.FTZ R11, R38, R11, !PT ;  /* 0x0000000b260b7209 */ /* 0x000fc80007810000 */
[----:B------:R-:W-:-:S03]  /*4430*/  FMNMX.FTZ R11, R40, R11, !PT ;  /* 0x0000000b280b7209 */ /* 0x000fc60007810000 */
[----:B------:R-:W-:Y:S01]  /*4440*/  MUFU.EX2 R74, R74 ;  /* 0x0000004a004a7308 */ /* 0x000fe20000000800 */
        /* <DEDUP_REMOVED lines=17> */
[----:B------:R-:W-:Y:S02]  /*4560*/  MUFU.EX2 R69, R69 ;  /* 0x0000004500457308 */ /* 0x000fe40000000800 */
[----:B------:R-:W4:Y:S06]  /*4570*/  SHFL.BFLY PT, R11, R14, 0x2, 0x1f ;  /* 0x0c401f000e0b7f89 */ /* 0x000f2c00000e0000 */
[----:B------:R-:W-:Y:S08]  /*4580*/  MUFU.EX2 R68, R68 ;  /* 0x0000004400447308 */ /* 0x000ff00000000800 */
[----:B------:R-:W-:Y:S08]  /*4590*/  MUFU.EX2 R66, R66 ;  /* 0x0000004200427308 */ /* 0x000ff00000000800 */
[----:B------:R-:W-:Y:S01]  /*45a0*/  MUFU.EX2 R63, R63 ;  /* 0x0000003f003f7308 */ /* 0x000fe20000000800 */
[----:B----4-:R-:W-:-:S05]  /*45b0*/  FMNMX.FTZ R15, R14, R11, !PT ;  /* 0x0000000b0e0f7209 */ /* 0x010fca0007810000 */
[----:B------:R-:W4:Y:S02]  /*45c0*/  SHFL.BFLY PT, R14, R15, 0x1, 0x1f ;  /* 0x0c201f000f0e7f89 */ /* 0x000f2400000e0000 */
[----:B------:R-:W-:Y:S08]  /*45d0*/  MUFU.EX2 R65, R65 ;  /* 0x0000004100417308 */ /* 0x000ff00000000800 */
[----:B------:R-:W-:Y:S08]  /*45e0*/  MUFU.EX2 R64, R64 ;  /* 0x0000004000407308 */ /* 0x000ff00000000800 */
[----:B------:R-:W-:Y:S01]  /*45f0*/  MUFU.EX2 R61, R61 ;  /* 0x0000003d003d7308 */ /* 0x000fe20000000800 */
[----:B----4-:R-:W-:-:S07]  /*4600*/  FMNMX.FTZ R11, R15, R14, !PT ;  /* 0x0000000e0f0b7209 */ /* 0x010fce0007810000 */
[----:B------:R-:W-:Y:S01]  /*4610*/  MUFU.EX2 R60, R60 ;  /* 0x0000003c003c7308 */ /* 0x000fe20000000800 */
[C---:B------:R-:W-:Y:S01]  /*4620*/  FSETP.NEU.FTZ.AND P2, PT, R11.reuse, -INF , PT ;  /* 0xff8000000b00780b */ /* 0x040fe20003f5d000 */
[----:B------:R-:W-:-:S06]  /*4630*/  FMUL.FTZ R14, R11, UR34 ;  /* 0x000000220b0e7c20 */ /* 0x000fcc0008410000 */
[----:B------:R-:W-:Y:S01]  /*4640*/  MUFU.EX2 R57, R57 ;  /* 0x0000003900397308 */ /* 0x000fe20000000800 */
[----:B------:R-:W-:Y:S02]  /*4650*/  FSEL R35, R14, RZ, P2 ;  /* 0x000000ff0e237208 */ /* 0x000fe40001000000 */
[----:B------:R-:W-:-:S03]  /*4660*/  PLOP3.LUT P2, PT, PT, PT, UP0, 0x40, 0x0 ;  /* 0x000000000000781c */ /* 0x000fc60003f4e808 */
[--C-:B------:R-:W-:Y:S01]  /*4670*/  FFMA.FTZ R4, R4, UR34, -R35.reuse ;  /* 0x0000002204047c23 */ /* 0x100fe20008010823 */
[--C-:B------:R-:W-:Y:S01]  /*4680*/  FFMA.FTZ R14, R5, UR34, -R35.reuse ;  /* 0x00000022050e7c23 */ /* 0x100fe20008010823 */
[--C-:B------:R-:W-:Y:S01]  /*4690*/  FFMA.FTZ R7, R7, UR34, -R35.reuse ;  /* 0x0000002207077c23 */ /* 0x100fe20008010823 */
[--C-:B------:R-:W-:Y:S01]  /*46a0*/  FFMA.FTZ R53, R6, UR34, -R35.reuse ;  /* 0x0000002206357c23 */ /* 0x100fe20008010823 */
[----:B------:R1:W-:Y:S01]  /*46b0*/  MUFU.EX2 R15, R4 ;  /* 0x00000004000f7308 */ /* 0x0003e20000000800 */
[--C-:B------:R-:W-:Y:S01]  /*46c0*/  FFMA.FTZ R5, R58, UR34, -R35.reuse ;  /* 0x000000223a057c23 */ /* 0x100fe20008010823 */
[--C-:B------:R-:W-:Y:S01]  /*46d0*/  FFMA.FTZ R6, R59, UR34, -R35.reuse ;  /* 0x000000223b067c23 */ /* 0x100fe20008010823 */
[--C-:B------:R-:W-:Y:S01]  /*46e0*/  FFMA.FTZ R32, R13, UR34, -R35.reuse ;  /* 0x000000220d207c23 */ /* 0x100fe20008010823 */
[--C-:B------:R-:W-:Y:S01]  /*46f0*/  FFMA.FTZ R41, R12, UR34, -R35.reuse ;  /* 0x000000220c297c23 */ /* 0x100fe20008010823 */
[--C-:B------:R-:W-:Y:S01]  /*4700*/  FFMA.FTZ R94, R25, UR34, -R35.reuse ;  /* 0x00000022195e7c23 */ /* 0x100fe20008010823 */
[--C-:B------:R-:W-:Y:S01]  /*4710*/  FFMA.FTZ R45, R21, UR34, -R35.reuse ;  /* 0x00000022152d7c23 */ /* 0x100fe20008010823 */
[--C-:B------:R-:W-:Y:S01]  /*4720*/  FFMA.FTZ R58, R20, UR34, -R35.reuse ;  /* 0x00000022143a7c23 */ /* 0x100fe20008010823 */
[----:B------:R-:W4:Y:S01]  /*4730*/  MUFU.EX2 R96, R14 ;  /* 0x0000000e00607308 */ /* 0x000f220000000800 */
[----:B-1----:R-:W-:Y:S01]  /*4740*/  FADD.FTZ R4, R75, R76 ;  /* 0x0000004c4b047221 */ /* 0x002fe20000010000 */
[--C-:B------:R-:W-:Y:S01]  /*4750*/  FFMA.FTZ R20, R30, UR34, -R35.reuse ;  /* 0x000000221e147c23 */ /* 0x100fe20008010823 */
[--C-:B------:R-:W-:Y:S01]  /*4760*/  FFMA.FTZ R21, R31, UR34, -R35.reuse ;  /* 0x000000221f157c23 */ /* 0x100fe20008010823 */
[----:B------:R-:W-:Y:S01]  /*4770*/  FFMA.FTZ R92, R33, UR34, -R35 ;  /* 0x00000022215c7c23 */ /* 0x000fe20008010823 */
[----:B--2---:R-:W-:Y:S01]  /*4780*/  FADD.FTZ R13, R77, R4 ;  /* 0x000000044d0d7221 */ /* 0x004fe20000010000 */
[----:B------:R-:W-:-:S02]  /*4790*/  IMAD R4, R9, UR47, -R10 ;  /* 0x0000002f09047c24 */ /* 0x000fc4000f8e0a0a */
[----:B------:R-:W-:Y:S01]  /*47a0*/  FFMA.FTZ R33, R34, UR34, -R35 ;  /* 0x0000002222217c23 */ /* 0x000fe20008010823 */
[----:B------:R1:W2:Y:S01]  /*47b0*/  MUFU.EX2 R83, R7 ;  /* 0x0000000700537308 */ /* 0x0002a20000000800 */
[----:B---3--:R-:W-:Y:S01]  /*47c0*/  FADD.FTZ R13, R78, R13 ;  /* 0x0000000d4e0d7221 */ /* 0x008fe20000010000 */
[--C-:B------:R-:W-:Y:S01]  /*47d0*/  FFMA.FTZ R55, R40, UR34, -R35.reuse ;  /* 0x0000002228377c23 */ /* 0x100fe20008010823 */
[--C-:B------:R-:W-:Y:S01]  /*47e0*/  FFMA.FTZ R40, R28, UR34, -R35.reuse ;  /* 0x000000221c287c23 */ /* 0x100fe20008010823 */
[--C-:B------:R-:W-:Y:S01]  /*47f0*/  FFMA.FTZ R36, R36, UR34, -R35.reuse ;  /* 0x0000002224247c23 */ /* 0x100fe20008010823 */
[--C-:B------:R-:W-:Y:S01]  /*4800*/  FFMA.FTZ R9, R42, UR34, -R35.reuse ;  /* 0x000000222a097c23 */ /* 0x100fe20008010823 */
[----:B------:R-:W-:Y:S01]  /*4810*/  F2FP.BF16.F32.PACK_AB R12, R76, R75 ;  /* 0x0000004b4c0c723e */ /* 0x000fe200000010ff */
[--C-:B------:R-:W-:Y:S01]  /*4820*/  FFMA.FTZ R42, R27, UR34, -R35.reuse ;  /* 0x000000221b2a7c23 */ /* 0x100fe20008010823 */
[----:B------:R3:W5:Y:S01]  /*4830*/  MUFU.EX2 R98, R53 ;  /* 0x0000003500627308 */ /* 0x0007620000000800 */
[----:B----4-:R-:W-:Y:S01]  /*4840*/  FADD.FTZ R10, R15, R96 ;  /* 0x000000600f0a7221 */ /* 0x010fe20000010000 */
[--C-:B-1----:R-:W-:Y:S01]  /*4850*/  FFMA.FTZ R7, R29, UR34, -R35.reuse ;  /* 0x000000221d077c23 */ /* 0x102fe20008010823 */
[----:B------:R-:W-:Y:S01]  /*4860*/  F2FP.BF16.F32.PACK_AB R14, R78, R77 ;  /* 0x0000004d4e0e723e */ /* 0x000fe200000010ff */
[--C-:B------:R-:W-:Y:S01]  /*4870*/  FFMA.FTZ R38, R38, UR34, -R35.reuse ;  /* 0x0000002226267c23 */ /* 0x100fe20008010823 */
[--C-:B------:R-:W-:Y:S01]  /*4880*/  FFMA.FTZ R44, R44, UR34, -R35.reuse ;  /* 0x000000222c2c7c23 */ /* 0x100fe20008010823 */
[--C-:B------:R-:W-:Y:S01]  /*4890*/  FFMA.FTZ R46, R46, UR34, -R35.reuse ;  /* 0x000000222e2e7c23 */ /* 0x100fe20008010823 */
[--C-:B------:R-:W-:Y:S01]  /*48a0*/  FFMA.FTZ R48, R48, UR34, -R35.reuse ;  /* 0x0000002230307c23 */ /* 0x100fe20008010823 */
[----:B------:R-:W1:Y:S01]  /*48b0*/  MUFU.EX2 R5, R5 ;  /* 0x0000000500057308 */ /* 0x000e620000000800 */
[----:B---3--:R-:W-:Y:S01]  /*48c0*/  FFMA.FTZ R53, R26, UR34, -R35 ;  /* 0x000000221a357c23 */ /* 0x008fe20008010823 */
[----:B------:R-:W-:Y:S01]  /*48d0*/  FADD.FTZ R26, R74, R13 ;  /* 0x0000000d4a1a7221 */ /* 0x000fe20000010000 */
[----:B--2---:R-:W-:Y:S01]  /*48e0*/  FADD.FTZ R25, R83, R10 ;  /* 0x0000000a53197221 */ /* 0x004fe20000010000 */
[----:B------:R-:W-:Y:S01]  /*48f0*/  F2FP.BF16.F32.PACK_AB R13, R96, R15 ;  /* 0x0000000f600d723e */ /* 0x000fe200000010ff */
[--C-:B------:R-:W-:Y:S01]  /*4900*/  FFMA.FTZ R50, R50, UR34, -R35.reuse ;  /* 0x0000002232327c23 */ /* 0x100fe20008010823 */
[----:B------:R-:W-:Y:S01]  /*4910*/  FADD.FTZ R26, R79, R26 ;  /* 0x0000001a4f1a7221 */ /* 0x000fe20000010000 */
[----:B------:R-:W-:Y:S01]  /*4920*/  FFMA.FTZ R54, R54, UR34, -R35 ;  /* 0x0000002236367c23 */ /* 0x000fe20008010823 */
[----:B------:R-:W2:Y:S01]  /*4930*/  MUFU.EX2 R6, R6 ;  /* 0x0000000600067308 */ /* 0x000ea20000000800 */
[C---:B-----5:R-:W-:Y:S01]  /*4940*/  FADD.FTZ R10, R98.reuse, R25 ;  /* 0x00000019620a7221 */ /* 0x060fe20000010000 */
[----:B------:R-:W-:Y:S01]  /*4950*/  FADD.FTZ R29, R71, R26 ;  /* 0x0000001a471d7221 */ /* 0x000fe20000010000 */
[----:B------:R-:W-:Y:S01]  /*4960*/  F2FP.BF16.F32.PACK_AB R15, R98, R83 ;  /* 0x00000053620f723e */ /* 0x000fe200000010ff */
[--C-:B------:R-:W-:Y:S01]  /*4970*/  FFMA.FTZ R73, R73, UR34, -R35.reuse ;  /* 0x0000002249497c23 */ /* 0x100fe20008010823 */
[----:B------:R-:W-:Y:S01]  /*4980*/  FFMA.FTZ R81, R81, UR34, -R35 ;  /* 0x0000002251517c23 */ /* 0x000fe20008010823 */
[----:B------:R-:W-:Y:S01]  /*4990*/  FADD.FTZ R29, R62, R29 ;  /* 0x0000001d3e1d7221 */ /* 0x000fe20000010000 */
[----:B------:R-:W-:Y:S01]  /*49a0*/  FFMA.FTZ R52, R52, UR34, -R35 ;  /* 0x0000002234347c23 */ /* 0x000fe20008010823 */
[----:B------:R-:W3:Y:S01]  /*49b0*/  MUFU.EX2 R32, R32 ;  /* 0x0000002000207308 */ /* 0x000ee20000000800 */
[----:B-1----:R-:W-:Y:S01]  /*49c0*/  FADD.FTZ R25, R5, R10 ;  /* 0x0000000a05197221 */ /* 0x002fe20000010000 */
[----:B------:R-:W-:Y:S01]  /*49d0*/  FADD.FTZ R26, R70, R29 ;  /* 0x0000001d461a7221 */ /* 0x000fe20000010000 */
[----:B------:R1:W-:Y:S01]  /*49e0*/  STSM.16.M88.4 [R136+0x21800], R12 ;  /* 0x0218000c88007844 */ /* 0x0003e20000000200 */
[----:B------:R-:W-:-:S02]  /*49f0*/  R2UR UR10, R4 ;  /* 0x00000000040a72ca */ /* 0x000fc400000e0000 */
[----:B------:R-:W-:Y:S02]  /*4a00*/  FADD.FTZ R30, R67, R26 ;  /* 0x0000001a431e7221 */ /* 0x000fe40000010000 */
[----:B------:R-:W4:Y:S01]  /*4a10*/  MUFU.EX2 R41, R41 ;  /* 0x0000002900297308 */ /* 0x000f220000000800 */
[----:B--2---:R-:W-:Y:S01]  /*4a20*/  FADD.FTZ R25, R6, R25 ;  /* 0x0000001906197221 */ /* 0x004fe20000010000 */
[----:B------:R-:W-:-:S04]  /*4a30*/  FADD.FTZ R29, R69, R30 ;  /* 0x0000001e451d7221 */ /* 0x000fc80000010000 */
[----:B------:R-:W-:Y:S02]  /*4a40*/  FADD.FTZ R29, R68, R29 ;  /* 0x0000001d441d7221 */ /* 0x000fe40000010000 */
[----:B------:R-:W2:Y:S01]  /*4a50*/  MUFU.EX2 R45, R45 ;  /* 0x0000002d002d7308 */ /* 0x000ea20000000800 */
[----:B---3--:R-:W-:Y:S01]  /*4a60*/  FADD.FTZ R10, R32, R25 ;  /* 0x00000019200a7221 */ /* 0x008fe20000010000 */
[----:B------:R-:W-:Y:S01]  /*4a70*/  UIADD3 UR10, UR42, UR10, URZ ;  /* 0x0000000a2a0a7290 */ /* 0x000fe2000fffe03f */
[----:B-1----:R-:W-:-:S03]  /*4a80*/  F2FP.BF16.F32.PACK_AB R14, R64, R65 ;  /* 0x00000041400e723e */ /* 0x002fc600000010ff */
[----:B------:R-:W-:Y:S02]  /*4a90*/  UIADD3 UR6, UR10, UR6, URZ ;  /* 0x000000060a067290 */ /* 0x000fe4000fffe03f */
[----:B------:R-:W1:Y:S01]  /*4aa0*/  MUFU.EX2 R58, R58 ;  /* 0x0000003a003a7308 */ /* 0x000e620000000800 */
[----:B----4-:R-:W-:Y:S01]  /*4ab0*/  FADD.FTZ R26, R41, R10 ;  /* 0x0000000a291a7221 */ /* 0x010fe20000010000 */
[----:B------:R-:W-:-:S06]  /*4ac0*/  FFMA.FTZ R10, R24, UR34, -R35 ;  /* 0x00000022180a7c23 */ /* 0x000fcc0008010823 */
[----:B------:R-:W3:Y:S01]  /*4ad0*/  MUFU.EX2 R53, R53 ;  /* 0x0000003500357308 */ /* 0x000ee20000000800 */
[----:B--2---:R-:W-:Y:S01]  /*4ae0*/  FADD.FTZ R25, R45, R26 ;  /* 0x0000001a2d197221 */ /* 0x004fe20000010000 */
[----:B------:R-:W-:-:S04]  /*4af0*/  FADD.FTZ R26, R66, R29 ;  /* 0x0000001d421a7221 */ /* 0x000fc80000010000 */
[----:B------:R-:W-:Y:S01]  /*4b00*/  FADD.FTZ R30, R63, R26 ;  /* 0x0000001a3f1e7221 */ /* 0x000fe20000010000 */
[----:B------:R-:W-:Y:S01]  /*4b10*/  F2FP.BF16.F32.PACK_AB R26, R62, R71 ;  /* 0x000000473e1a723e */ /* 0x000fe200000010ff */
[----:B------:R-:W2:Y:S01]  /*4b20*/  MUFU.EX2 R94, R94 ;  /* 0x0000005e005e7308 */ /* 0x000ea20000000800 */
[----:B-1----:R-:W-:Y:S01]  /*4b30*/  FADD.FTZ R24, R58, R25 ;  /* 0x000000193a187221 */ /* 0x002fe20000010000 */
[----:B------:R-:W-:Y:S01]  /*4b40*/  FADD.FTZ R27, R65, R30 ;  /* 0x0000001e411b7221 */ /* 0x000fe20000010000 */
[----:B------:R-:W-:Y:S02]  /*4b50*/  F2FP.BF16.F32.PACK_AB R30, R68, R69 ;  /* 0x00000045441e723e */ /* 0x000fe400000010ff */
[----:B------:R-:W-:Y:S01]  /*4b60*/  F2FP.BF16.F32.PACK_AB R29, R58, R45 ;  /* 0x0000002d3a1d723e */ /* 0x000fe200000010ff */
[----:B------:R-:W-:Y:S01]  /*4b70*/  FADD.FTZ R34, R64, R27 ;  /* 0x0000001b40227221 */ /* 0x000fe20000010000 */
[----:B------:R-:W-:Y:S01]  /*4b80*/  F2FP.BF16.F32.PACK_AB R27, R41, R32 ;  /* 0x00000020291b723e */ /* 0x000fe200000010ff */
[----:B------:R-:W1:Y:S01]  /*4b90*/  MUFU.EX2 R7, R7 ;  /* 0x0000000700077308 */ /* 0x000e620000000800 */
[----:B---3--:R-:W-:Y:S01]  /*4ba0*/  FADD.FTZ R25, R53, R24 ;  /* 0x0000001835197221 */ /* 0x008fe20000010000 */
[----:B------:R-:W-:Y:S01]  /*4bb0*/  FADD.FTZ R13, R61, R34 ;  /* 0x000000223d0d7221 */ /* 0x000fe20000010000 */
[----:B------:R-:W-:-:S02]  /*4bc0*/  F2FP.BF16.F32.PACK_AB R24, R79, R74 ;  /* 0x0000004a4f18723e */ /* 0x000fc400000010ff */
[----:B------:R-:W-:-:S03]  /*4bd0*/  F2FP.BF16.F32.PACK_AB R32, R60, R61 ;  /* 0x0000003d3c20723e */ /* 0x000fc600000010ff */
[----:B------:R-:W3:Y:S01]  /*4be0*/  MUFU.EX2 R20, R20 ;  /* 0x0000001400147308 */ /* 0x000ee20000000800 */
[C---:B--2---:R-:W-:Y:S01]  /*4bf0*/  FADD.FTZ R28, R94.reuse, R25 ;  /* 0x000000195e1c7221 */ /* 0x044fe20000010000 */
[----:B------:R-:W-:-:S06]  /*4c00*/  F2FP.BF16.F32.PACK_AB R31, R94, R53 ;  /* 0x000000355e1f723e */ /* 0x000fcc00000010ff */
[----:B------:R-:W2:Y:S01]  /*4c10*/  MUFU.EX2 R21, R21 ;  /* 0x0000001500157308 */ /* 0x000ea20000000800 */
[----:B-1----:R-:W-:Y:S01]  /*4c20*/  FADD.FTZ R25, R7, R28 ;  /* 0x0000001c07197221 */ /* 0x002fe20000010000 */
[----:B------:R-:W-:-:S06]  /*4c30*/  F2FP.BF16.F32.PACK_AB R28, R67, R70 ;  /* 0x00000046431c723e */ /* 0x000fcc00000010ff */
[----:B------:R-:W1:Y:S01]  /*4c40*/  MUFU.EX2 R92, R92 ;  /* 0x0000005c005c7308 */ /* 0x000e620000000800 */
[----:B---3--:R-:W-:Y:S01]  /*4c50*/  FADD.FTZ R12, R20, R25 ;  /* 0x00000019140c7221 */ /* 0x008fe20000010000 */
[----:B------:R-:W-:-:S05]  /*4c60*/  F2FP.BF16.F32.PACK_AB R25, R6, R5 ;  /* 0x000000050619723e */ /* 0x000fca00000010ff */
[----:B------:R3:W-:Y:S01]  /*4c70*/  STSM.16.M88.4 [R23], R24 ;  /* 0x0000001817007844 */ /* 0x0007e20000000200 */
[----:B------:R-:W4:Y:S01]  /*4c80*/  MUFU.EX2 R33, R33 ;  /* 0x0000002100217308 */ /* 0x000f220000000800 */
[----:B--2---:R-:W-:Y:S01]  /*4c90*/  FADD.FTZ R5, R21, R12 ;  /* 0x0000000c15057221 */ /* 0x004fe20000010000 */
[----:B------:R-:W-:Y:S01]  /*4ca0*/  FADD.FTZ R12, R60, R13 ;  /* 0x0000000d3c0c7221 */ /* 0x000fe20000010000 */
[----:B------:R2:W-:Y:S03]  /*4cb0*/  STSM.16.M88.4 [R22], R28 ;  /* 0x0000001c16007844 */ /* 0x0005e60000000200 */
[----:B------:R-:W-:Y:S01]  /*4cc0*/  FADD.FTZ R13, R57, R12 ;  /* 0x0000000c390d7221 */ /* 0x000fe20000010000 */
[----:B------:R-:W-:Y:S01]  /*4cd0*/  F2FP.BF16.F32.PACK_AB R12, R63, R66 ;  /* 0x000000423f0c723e */ /* 0x000fe200000010ff */
[----:B------:R-:W5:Y:S01]  /*4ce0*/  MUFU.EX2 R72, R72 ;  /* 0x0000004800487308 */ /* 0x000f620000000800 */
[C---:B-1----:R-:W-:Y:S01]  /*4cf0*/  FADD.FTZ R6, R92.reuse, R5 ;  /* 0x000000055c067221 */ /* 0x042fe20000010000 */
[----:B------:R-:W-:-:S06]  /*4d00*/  F2FP.BF16.F32.PACK_AB R15, R92, R21 ;  /* 0x000000155c0f723e */ /* 0x000fcc00000010ff */
[----:B------:R-:W1:Y:S01]  /*4d10*/  MUFU.EX2 R36, R36 ;  /* 0x0000002400247308 */ /* 0x000e620000000800 */
[----:B----4-:R-:W-:-:S07]  /*4d20*/  FADD.FTZ R5, R33, R6 ;  /* 0x0000000621057221 */ /* 0x010fce0000010000 */
[----:B------:R-:W4:Y:S01]  /*4d30*/  MUFU.EX2 R49, R49 ;  /* 0x0000003100317308 */ /* 0x000f220000000800 */
[C---:B-----5:R-:W-:Y:S01]  /*4d40*/  FADD.FTZ R6, R72.reuse, R13 ;  /* 0x0000000d48067221 */ /* 0x060fe20000010000 */
[----:B------:R-:W-:-:S06]  /*4d50*/  F2FP.BF16.F32.PACK_AB R34, R72, R57 ;  /* 0x000000394822723e */ /* 0x000fcc00000010ff */
[----:B------:R-:W5:Y:S01]  /*4d60*/  MUFU.EX2 R38, R38 ;  /* 0x0000002600267308 */ /* 0x000f620000000800 */
[C---:B-1----:R-:W-:Y:S01]  /*4d70*/  FADD.FTZ R5, R36.reuse, R5 ;  /* 0x0000000524057221 */ /* 0x042fe20000010000 */
[----:B------:R-:W-:-:S06]  /*4d80*/  F2FP.BF16.F32.PACK_AB R33, R36, R33 ;  /* 0x000000212421723e */ /* 0x000fcc00000010ff */
[----:B------:R-:W1:Y:S01]  /*4d90*/  MUFU.EX2 R55, R55 ;  /* 0x0000003700377308 */ /* 0x000e620000000800 */
[----:B----4-:R-:W-:-:S07]  /*4da0*/  FADD.FTZ R13, R49, R6 ;  /* 0x00000006310d7221 */ /* 0x010fce0000010000 */
[----:B------:R-:W4:Y:S01]  /*4db0*/  MUFU.EX2 R9, R9 ;  /* 0x0000000900097308 */ /* 0x000f220000000800 */
[----:B-----5:R-:W-:-:S07]  /*4dc0*/  FADD.FTZ R6, R38, R5 ;  /* 0x0000000526067221 */ /* 0x020fce0000010000 */
[----:B------:R-:W3:Y:S01]  /*4dd0*/  MUFU.EX2 R56, R56 ;  /* 0x0000003800387308 */ /* 0x000ee20000000800 */
[C---:B-1----:R-:W-:Y:S01]  /*4de0*/  FADD.FTZ R6, R55.reuse, R6 ;  /* 0x0000000637067221 */ /* 0x042fe20000010000 */
[----:B------:R-:W-:-:S06]  /*4df0*/  F2FP.BF16.F32.PACK_AB R35, R55, R38 ;  /* 0x000000263723723e */ /* 0x000fcc00000010ff */
[----:B------:R-:W1:Y:S01]  /*4e00*/  MUFU.EX2 R44, R44 ;  /* 0x0000002c002c7308 */ /* 0x000e620000000800 */
[----:B----4-:R-:W-:-:S07]  /*4e10*/  FADD.FTZ R5, R9, R6 ;  /* 0x0000000609057221 */ /* 0x010fce0000010000 */
[----:B------:R-:W-:Y:S01]  /*4e20*/  MUFU.EX2 R51, R51 ;  /* 0x0000003300337308 */ /* 0x000fe20000000800 */
[----:B---3--:R-:W-:-:S07]  /*4e30*/  F2FP.BF16.F32.PACK_AB R24, R56, R49 ;  /* 0x000000313818723e */ /* 0x008fce00000010ff */
[----:B------:R-:W3:Y:S01]  /*4e40*/  MUFU.EX2 R84, R84 ;  /* 0x0000005400547308 */ /* 0x000ee20000000800 */
[C---:B-1----:R-:W-:Y:S01]  /*4e50*/  FADD.FTZ R5, R44.reuse, R5 ;  /* 0x000000052c057221 */ /* 0x042fe20000010000 */
[----:B------:R-:W-:-:S06]  /*4e60*/  F2FP.BF16.F32.PACK_AB R25, R44, R9 ;  /* 0x000000092c19723e */ /* 0x000fcc00000010ff */
[----:B------:R-:W1:Y:S08]  /*4e70*/  MUFU.EX2 R46, R46 ;  /* 0x0000002e002e7308 */ /* 0x000e700000000800 */
[----:B------:R-:W-:Y:S01]  /*4e80*/  MUFU.EX2 R47, R47 ;  /* 0x0000002f002f7308 */ /* 0x000fe20000000800 */
[----:B---3--:R-:W-:-:S07]  /*4e90*/  F2FP.BF16.F32.PACK_AB R26, R84, R51 ;  /* 0x00000033541a723e */ /* 0x008fce00000010ff */
[----:B------:R-:W-:Y:S01]  /*4ea0*/  MUFU.EX2 R82, R82 ;  /* 0x0000005200527308 */ /* 0x000fe20000000800 */
[----:B-1----:R-:W-:-:S07]  /*4eb0*/  FADD.FTZ R6, R46, R5 ;  /* 0x000000052e067221 */ /* 0x002fce0000010000 */
[----:B------:R1:W3:Y:S08]  /*4ec0*/  MUFU.EX2 R59, R48 ;  /* 0x00000030003b7308 */ /* 0x0002f00000000800 */
[----:B------:R-:W4:Y:S01]  /*4ed0*/  MUFU.EX2 R43, R43 ;  /* 0x0000002b002b7308 */ /* 0x000f220000000800 */
[----:B-1----:R-:W-:-:S04]  /*4ee0*/  FADD.FTZ R48, R56, R13 ;  /* 0x0000000d38307221 */ /* 0x002fc80000010000 */
[----:B------:R-:W-:-:S03]  /*4ef0*/  FADD.FTZ R13, R51, R48 ;  /* 0x00000030330d7221 */ /* 0x000fc60000010000 */
[----:B------:R-:W1:Y:S01]  /*4f00*/  MUFU.EX2 R86, R86 ;  /* 0x0000005600567308 */ /* 0x000e620000000800 */
[----:B--2---:R-:W-:Y:S01]  /*4f10*/  FADD.FTZ R28, R84, R13 ;  /* 0x0000000d541c7221 */ /* 0x004fe20000010000 */
[----:B------:R-:W-:Y:S01]  /*4f20*/  F2FP.BF16.F32.PACK_AB R13, R20, R7 ;  /* 0x00000007140d723e */ /* 0x000fe200000010ff */
[C---:B---3--:R-:W-:Y:S01]  /*4f30*/  FADD.FTZ R7, R59.reuse, R6 ;  /* 0x000000063b077221 */ /* 0x048fe20000010000 */
[----:B------:R-:W-:Y:S01]  /*4f40*/  F2FP.BF16.F32.PACK_AB R27, R59, R46 ;  /* 0x0000002e3b1b723e */ /* 0x000fe200000010ff */
[----:B------:R-:W-:Y:S01]  /*4f50*/  FADD.FTZ R9, R47, R28 ;  /* 0x0000001c2f097221 */ /* 0x000fe20000010000 */
[C---:B------:R-:W-:Y:S01]  /*4f60*/  F2FP.BF16.F32.PACK_AB R84, R82.reuse, R47 ;  /* 0x0000002f5254723e */ /* 0x040fe200000010ff */
[----:B------:R2:W-:Y:S01]  /*4f70*/  STSM.16.M88.4 [R18], R12 ;  /* 0x0000000c12007844 */ /* 0x0005e20000000200 */
[----:B------:R-:W3:Y:S01]  /*4f80*/  MUFU.EX2 R50, R50 ;  /* 0x0000003200327308 */ /* 0x000ee20000000800 */
[----:B------:R-:W-:Y:S02]  /*4f90*/  FADD.FTZ R20, R82, R9 ;  /* 0x0000000952147221 */ /* 0x000fe40000010000 */
[----:B------:R2:W-:Y:S02]  /*4fa0*/  STSM.16.M88.4 [R136+0x27800], R32 ;  /* 0x0278002088007844 */ /* 0x0005e40000000200 */
[----:B----4-:R-:W-:-:S02]  /*4fb0*/  FADD.FTZ R9, R43, R20 ;  /* 0x000000142b097221 */ /* 0x010fc40000010000 */
[----:B------:R4:W-:Y:S01]  /*4fc0*/  STSM.16.M88.4 [R17], R24 ;  /* 0x0000001811007844 */ /* 0x0009e20000000200 */
[----:B------:R-:W5:Y:S01]  /*4fd0*/  MUFU.EX2 R71, R52 ;  /* 0x0000003400477308 */ /* 0x000f620000000800 */
[C---:B-1----:R-:W-:Y:S01]  /*4fe0*/  FADD.FTZ R20, R86.reuse, R9 ;  /* 0x0000000956147221 */ /* 0x042fe20000010000 */
[----:B------:R-:W-:-:S06]  /*4ff0*/  F2FP.BF16.F32.PACK_AB R86, R86, R43 ;  /* 0x0000002b5656723e */ /* 0x000fcc00000010ff */
[----:B------:R-:W1:Y:S01]  /*5000*/  MUFU.EX2 R54, R54 ;  /* 0x0000003600367308 */ /* 0x000e620000000800 */
[----:B---3--:R-:W-:-:S07]  /*5010*/  FADD.FTZ R6, R50, R7 ;  /* 0x0000000732067221 */ /* 0x008fce0000010000 */
[----:B------:R-:W3:Y:S01]  /*5020*/  MUFU.EX2 R73, R73 ;  /* 0x0000004900497308 */ /* 0x000ee20000000800 */
[C---:B-----5:R-:W-:Y:S01]  /*5030*/  F2FP.BF16.F32.PACK_AB R85, R71.reuse, R50 ;  /* 0x000000324755723e */ /* 0x060fe200000010ff */
[----:B------:R-:W-:-:S06]  /*5040*/  FADD.FTZ R7, R71, R6 ;  /* 0x0000000647077221 */ /* 0x000fcc0000010000 */
[----:B------:R-:W-:Y:S01]  /*5050*/  MUFU.EX2 R39, R39 ;  /* 0x0000002700277308 */ /* 0x000fe20000000800 */
[----:B-1----:R-:W-:-:S07]  /*5060*/  FADD.FTZ R6, R54, R7 ;  /* 0x0000000736067221 */ /* 0x002fce0000010000 */
[----:B------:R-:W2:Y:S01]  /*5070*/  MUFU.EX2 R90, R90 ;  /* 0x0000005a005a7308 */ /* 0x000ea20000000800 */
[C---:B---3--:R-:W-:Y:S01]  /*5080*/  F2FP.BF16.F32.PACK_AB R87, R73.reuse, R54 ;  /* 0x000000364957723e */ /* 0x048fe200000010ff */
[----:B------:R-:W-:-:S04]  /*5090*/  FADD.FTZ R7, R73, R6 ;  /* 0x0000000649077221 */ /* 0x000fc80000010000 */
[----:B------:R4:W-:Y:S02]  /*50a0*/  STSM.16.M88.4 [R22+0x6000], R84 ;  /* 0x0060005416007844 */ /* 0x0009e40000000200 */
[----:B------:R-:W-:Y:S08]  /*50b0*/  MUFU.EX2 R37, R37 ;  /* 0x0000002500257308 */ /* 0x000ff00000000800 */
[----:B------:R-:W1:Y:S01]  /*50c0*/  MUFU.EX2 R80, R80 ;  /* 0x0000005000507308 */ /* 0x000e620000000800 */
[----:B--2---:R-:W-:Y:S01]  /*50d0*/  F2FP.BF16.F32.PACK_AB R12, R90, R39 ;  /* 0x000000275a0c723e */ /* 0x004fe200000010ff */
[----:B------:R-:W-:-:S04]  /*50e0*/  FADD.FTZ R39, R39, R20 ;  /* 0x0000001427277221 */ /* 0x000fc80000010000 */
[----:B------:R-:W-:Y:S02]  /*50f0*/  FADD.FTZ R90, R90, R39 ;  /* 0x000000275a5a7221 */ /* 0x000fe40000010000 */
[----:B------:R-:W-:Y:S08]  /*5100*/  MUFU.EX2 R10, R10 ;  /* 0x0000000a000a7308 */ /* 0x000ff00000000800 */
[----:B------:R-:W2:Y:S01]  /*5110*/  MUFU.EX2 R81, R81 ;  /* 0x0000005100517308 */ /* 0x000ea20000000800 */
[----:B-1----:R-:W-:Y:S01]  /*5120*/  F2FP.BF16.F32.PACK_AB R14, R80, R37 ;  /* 0x00000025500e723e */ /* 0x002fe200000010ff */
[----:B------:R-:W-:-:S04]  /*5130*/  FADD.FTZ R37, R37, R90 ;  /* 0x0000005a25257221 */ /* 0x000fc80000010000 */
[----:B------:R-:W-:Y:S02]  /*5140*/  FADD.FTZ R6, R80, R37 ;  /* 0x0000002550067221 */ /* 0x000fe40000010000 */
[----:B------:R-:W-:Y:S08]  /*5150*/  MUFU.EX2 R40, R40 ;  /* 0x0000002800287308 */ /* 0x000ff00000000800 */
[----:B------:R-:W1:Y:S01]  /*5160*/  MUFU.EX2 R5, R42 ;  /* 0x0000002a00057308 */ /* 0x000e620000000800 */
[----:B--2---:R-:W-:Y:S01]  /*5170*/  F2FP.BF16.F32.PACK_AB R13, R81, R10 ;  /* 0x0000000a510d723e */ /* 0x004fe200000010ff */
[----:B------:R-:W-:Y:S01]  /*5180*/  FADD.FTZ R10, R10, R7 ;  /* 0x000000070a0a7221 */ /* 0x000fe20000010000 */
[----:B------:R-:W-:-:S03]  /*5190*/  VIADD R7, R88, 0xfffffffe ;  /* 0xfffffffe58077836 */ /* 0x000fc60000000000 */
[----:B------:R-:W-:Y:S01]  /*51a0*/  FADD.FTZ R81, R81, R10 ;  /* 0x0000000a51517221 */ /* 0x000fe20000010000 */
[----:B-1----:R-:W-:-:S03]  /*51b0*/  F2FP.BF16.F32.PACK_AB R15, R5, R40 ;  /* 0x00000028050f723e */ /* 0x002fc600000010ff */
[----:B------:R-:W-:Y:S02]  /*51c0*/  FADD.FTZ R40, R40, R81 ;  /* 0x0000005128287221 */ /* 0x000fe40000010000 */
[----:B------:R4:W-:Y:S02]  /*51d0*/  STSM.16.M88.4 [R18+0x6000], R12 ;  /* 0x0060000c12007844 */ /* 0x0009e40000000200 */
[----:B------:R-:W-:Y:S01]  /*51e0*/  FADD.FTZ R5, R5, R40 ;  /* 0x0000002805057221 */ /* 0x000fe20000010000 */
[----:B------:R1:W-:Y:S06]  /*51f0*/  MEMBAR.ALL.CTA ;  /* 0x0000000000007992 */ /* 0x0003ec0000008000 */
[----:B-1----:R-:W1:Y:S02]  /*5200*/  FENCE.VIEW.ASYNC.S ;  /* 0x00000000000073c6 */ /* 0x002e640000000000 */
[----:B-1----:R-:W-:Y:S01]  /*5210*/  NOP ;  /* 0x0000000000007918 */ /* 0x002fe20000000000 */
[----:B------:R-:W-:Y:S05]  /*5220*/  @P2 BRA `(.L_x_677) ;  /* 0x0000000000442947 */ /* 0x000fea0003800000 */
        /* <DEDUP_REMOVED lines=10> */
.L_x_678:
[----:B------:R-:W-:-:S11]  /*52d0*/  UISETP.NE.AND UP1, UPT, UR7, 0x1, UPT ;  /* 0x000000010700788c */ /* 0x000fd6000bf25270 */
[----:B------:R-:W-:Y:S02]  /*52e0*/  @UP1 ULDC.64 UR10, c[0x0][0x9e8] ;  /* 0x00027a00000a1ab9 */ /* 0x000fe40000000a00 */
[----:B------:R-:W-:-:S04]  /*52f0*/  UIMAD.WIDE.U32 UR14, UR18, UR10, URZ ;  /* 0x0000000a120e72a5 */ /* 0x000fc8000f8e003f */
[----:B------:R-:W-:-:S12]  /*5300*/  @UP1 USHF.R.U32.HI UR18, URZ, UR11, UR15 ;  /* 0x0000000b3f121299 */ /* 0x000fd8000801160f */
.L_x_679:
[----:B------:R-:W-:-:S04]  /*5310*/  UIMAD UR7, UR18, UR7, UR7 ;  /* 0x00000007120772a4 */ /* 0x000fc8000f8e0207 */
[----:B------:R-:W-:-:S04]  /*5320*/  UISETP.LT.AND UP1, UPT, UR6, UR7, UPT ;  /* 0x000000070600728c */ /* 0x000fc8000bf21270 */
[----:B------:R-:W-:-:S12]  /*5330*/  USEL UR6, UR6, UR7, UP1 ;  /* 0x0000000706067287 */ /* 0x000fd80008800000 */
.L_x_677:
[----:B------:R-:W-:Y:S01]  /*5340*/  USHF.R.S32.HI UR7, URZ, 0x1f, UR6 ;  /* 0x0000001f3f077899 */ /* 0x000fe20008011406 */
[----:B------:R-:W-:Y:S02]  /*5350*/  CS2R R134, SRZ ;  /* 0x0000000000867805 */ /* 0x000fe4000001ff00 */
[----:B------:R-:W-:Y:S02]  /*5360*/  CS2R R132, SRZ ;  /* 0x0000000000847805 */ /* 0x000fe4000001ff00 */
[----:B------:R-:W-:Y:S01]  /*5370*/  CS2R R130, SRZ ;  /* 0x0000000000827805 */ /* 0x000fe2000001ff00 */
[----:B------:R-:W-:Y:S01]  /*5380*/  ULEA.HI UR7, UR7, UR6, URZ, 0x7 ;  /* 0x0000000607077291 */ /* 0x000fe2000f8f383f */
[----:B------:R-:W-:Y:S02]  /*5390*/  CS2R R128, SRZ ;  /* 0x0000000000807805 */ /* 0x000fe4000001ff00 */
[----:B------:R-:W-:Y:S02]  /*53a0*/  CS2R R126, SRZ ;  /* 0x00000000007e7805 */ /* 0x000fe4000001ff00 */
[----:B------:R-:W-:Y:S01]  /*53b0*/  CS2R R124, SRZ ;  /* 0x00000000007c7805 */ /* 0x000fe2000001ff00 */
[----:B------:R-:W-:Y:S01]  /*53c0*/  USHF.R.S32.HI UR7, URZ, 0x7, UR7 ;  /* 0x000000073f077899 */ /* 0x000fe20008011407 */
[----:B------:R-:W-:-:S02]  /*53d0*/  CS2R R122, SRZ ;  /* 0x00000000007a7805 */ /* 0x000fc4000001ff00 */
[----:B------:R-:W-:Y:S02]  /*53e0*/  CS2R R120, SRZ ;  /* 0x0000000000787805 */ /* 0x000fe4000001ff00 */
[----:B------:R-:W-:Y:S01]  /*53f0*/  CS2R R118, SRZ ;  /* 0x0000000000767805 */ /* 0x000fe2000001ff00 */
[----:B------:R-:W-:Y:S01]  /*5400*/  UISETP.LT.AND UP1, UPT, UR40, UR7, UPT ;  /* 0x000000072800728c */ /* 0x000fe2000bf21270 */
[----:B------:R-:W-:Y:S02]  /*5410*/  CS2R R116, SRZ ;  /* 0x0000000000747805 */ /* 0x000fe4000001ff00 */
[----:B------:R-:W-:Y:S02]  /*5420*/  CS2R R114, SRZ ;  /* 0x0000000000727805 */ /* 0x000fe4000001ff00 */
[----:B------:R-:W-:Y:S01]  /*5430*/  CS2R R112, SRZ ;  /* 0x0000000000707805 */ /* 0x000fe2000001ff00 */
[----:B------:R-:W-:Y:S01]  /*5440*/  USEL UR59, UR40, UR7, !UP1 ;  /* 0x00000007283b7287 */ /* 0x000fe2000c800000 */
[----:B------:R-:W-:-:S02]  /*5450*/  CS2R R110, SRZ ;  /* 0x00000000006e7805 */ /* 0x000fc4000001ff00 */
[----:B------:R-:W-:Y:S02]  /*5460*/  CS2R R108, SRZ ;  /* 0x00000000006c7805 */ /* 0x000fe4000001ff00 */
[----:B------:R-:W-:Y:S02]  /*5470*/  CS2R R106, SRZ ;  /* 0x00000000006a7805 */ /* 0x000fe4000001ff00 */
[----:B------:R-:W-:Y:S02]  /*5480*/  CS2R R104, SRZ ;  /* 0x0000000000687805 */ /* 0x000fe4000001ff00 */
[----:B------:R-:W-:Y:S02]  /*5490*/  CS2R R102, SRZ ;  /* 0x0000000000667805 */ /* 0x000fe4000001ff00 */
[----:B------:R-:W-:Y:S02]  /*54a0*/  ISETP.GE.AND P2, PT, R7, UR59, PT ;  /* 0x0000003b07007c0c */ /* 0x000fe4000bf46270 */
[----:B------:R-:W-:-:S02]  /*54b0*/  CS2R R100, SRZ ;  /* 0x0000000000647805 */ /* 0x000fc4000001ff00 */
[----:B------:R-:W-:Y:S02]  /*54c0*/  CS2R R98, SRZ ;  /* 0x0000000000627805 */ /* 0x000fe4000001ff00 */
[----:B------:R-:W-:Y:S02]  /*54d0*/  CS2R R96, SRZ ;  /* 0x0000000000607805 */ /* 0x000fe4000001ff00 */
[----:B------:R-:W-:Y:S02]  /*54e0*/  CS2R R94, SRZ ;  /* 0x00000000005e7805 */ /* 0x000fe4000001ff00 */
[----:B------:R-:W-:Y:S02]  /*54f0*/  CS2R R92, SRZ ;  /* 0x00000000005c7805 */ /* 0x000fe4000001ff00 */
[----:B------:R-:W-:Y:S02]  /*5500*/  CS2R R90, SRZ ;  /* 0x00000000005a7805 */ /* 0x000fe4000001ff00 */
[----:B------:R-:W-:Y:S01]  /*5510*/  CS2R R88, SRZ ;  /* 0x0000000000587805 */ /* 0x000fe2000001ff00 */
[----:B------:R-:W-:Y:S06]  /*5520*/  @!P2 BRA `(.L_x_680) ;  /* 0x00000038003ca947 */ /* 0x000fec0003800000 */
[----:B------:R-:W-:Y:S01]  /*5530*/  IMAD.IADD R9, R3, 0x1, R4 ;  /* 0x0000000103097824 */ /* 0x000fe200078e0204 */
[----:B------:R-:W-:Y:S01]  /*5540*/  ULDC UR35, c[0x0][0x9e4] ;  /* 0x0002790000237ab9 */ /* 0x000fe20000000800 */
[----:B------:R-:W-:Y:S01]  /*5550*/  IMAD.MOV.U32 R135, RZ, RZ, RZ ;  /* 0x000000ffff877224 */ /* 0x000fe200078e00ff */
[----:B------:R-:W-:Y:S01]  /*5560*/  ULDC UR55, c[0x0][0x288] ;  /* 0x0000a20000377ab9 */ /* 0x000fe20000000800 */
[----:B------:R-:W-:Y:S01]  /*5570*/  ULDC UR34, c[0x0][0x988] ;  /* 0x0002620000227ab9 */ /* 0x000fe20000000800 */
[----:B------:R-:W-:Y:S01]  /*5580*/  ULDC UR56, c[0x0][0x9d8] ;  /* 0x0002760000387ab9 */ /* 0x000fe20000000800 */
[----:B------:R-:W-:-:S05]  /*5590*/  ULDC UR54, c[0x0][0x9e0] ;  /* 0x0002780000367ab9 */ /* 0x000fca0000000800 */
.L_x_697:
[----:B------:R-:W-:Y:S01]  /*55a0*/  UIADD3 UR58, UR36, 0x1, URZ ;  /* 0x00000001243a7890 */ /* 0x000fe2000fffe03f */
[----:B------:R-:W-:-:S03]  /*55b0*/  ISETP.NE.AND P3, PT, RZ, UR45, PT ;  /* 0x0000002dff007c0c */ /* 0x000fc6000bf65270 */
[----:B------:R-:W-:-:S04]  /*55c0*/  UISETP.NE.AND UP1, UPT, UR58, 0x2, UPT ;  /* 0x000000023a00788c */ /* 0x000fc8000bf25270 */
[----:B------:R-:W-:Y:S02]  /*55d0*/  USEL UR57, URZ, 0x1, UP1 ;  /* 0x000000013f397887 */ /* 0x000fe40008800000 */
[----:B------:R-:W-:Y:S02]  /*55e0*/  USEL UR58, UR58, URZ, UP1 ;  /* 0x0000003f3a3a7287 */ /* 0x000fe40008800000 */
[----:B------:R-:W-:Y:S02]  /*55f0*/  ULOP3.LUT UR57, UR49, UR57, URZ, 0x3c, !UPT ;  /* 0x0000003931397292 */ /* 0x000fe4000f8e3c3f */
[----:B----4-:R-:W-:Y:S10]  /*5600*/  @P3 BRA `(.L_x_681) ;  /* 0x00000000002c3947 */ /* 0x010ff40003800000 */
[----:B------:R-:W-:Y:S05]  /*5610*/  @!P0 BRA `(.L_x_682) ;  /* 0x0000000000048947 */ /* 0x000fea0003800000 */
[----:B------:R-:W-:Y:S01]  /*5620*/  BPT.TRAP 0x1 ;  /* 0x000000040000795c */ /* 0x000fe20000300000 */
.L_x_682:
[----:B------:R-:W-:Y:S01]  /*5630*/  ULEA UR6, UR58, UR39, 0x3 ;  /* 0x000000273a067291 */ /* 0x000fe2000f8e183f */
[----:B------:R-:W-:-:S05]  /*5640*/  IMAD.U32 R10, RZ, RZ, UR57 ;  /* 0x00000039ff0a7e24 */ /* 0x000fca000f8e00ff */
[----:B------:R-:W-:-:S04]  /*5650*/  SHF.L.U32 R10, R10, 0x1f, RZ ;  /* 0x0000001f0a0a7819 */ /* 0x000fc800000006ff */
[----:B------:R1:W2:Y:S01]  /*5660*/  SYNCS.PHASECHK.TRANS64.TRYWAIT P2, [UR6+0x2d830], R10 ;  /* 0x02d8300aff0075a7 */ /* 0x0002a20008040146 */
[----:B------:R-:W-:Y:S05]  /*5670*/  @!P0 BRA `(.L_x_683) ;  /* 0x0000000000048947 */ /* 0x000fea0003800000 */
[----:B------:R-:W-:Y:S01]  /*5680*/  BPT.TRAP 0x1 ;  /* 0x000000040000795c */ /* 0x000fe20000300000 */
.L_x_683:
[----:B--2---:R-:W-:Y:S05]  /*5690*/  @P2 BRA `(.L_x_681) ;  /* 0x0000000000082947 */ /* 0x004fea0003800000 */
[----:B------:R-:W2:Y:S02]  /*56a0*/  SYNCS.PHASECHK.TRANS64.TRYWAIT P2, [UR6+0x2d830], R10 ;  /* 0x02d8300aff0075a7 */ /* 0x000ea40008040146 */
[----:B--2---:R-:W-:Y:S05]  /*56b0*/  @!P2 BRA `(.L_x_684) ;  /* 0x000000e400f8a947 */ /* 0x004fea0003800000 */
.L_x_681:
[----:B-12---:R-:W-:Y:S01]  /*56c0*/  VIADD R10, R16, 0x8 ;  /* 0x00000008100a7836 */ /* 0x006fe20000000000 */
[----:B------:R-:W-:Y:S01]  /*56d0*/  UIMAD UR6, UR58, 0x600, UR32 ;  /* 0x000006003a0678a4 */ /* 0x000fe2000f8e0220 */
[----:B------:R-:W-:Y:S01]  /*56e0*/  UMOV UR7, 0x80000020 ;  /* 0x8000002000077882 */ /* 0x000fe20000000000 */
[----:B------:R-:W-:Y:S02]  /*56f0*/  UMOV UR11, 0x80000020 ;  /* 0x80000020000b7882 */ /* 0x000fe40000000000 */
[----:B------:R1:W-:Y:S01]  /*5700*/  BAR.SYNC.DEFER_BLOCKING R10, 0x100 ;  /* 0x0004000a0000751d */ /* 0x0003e20000010000 */
[----:B------:R-:W-:Y:S02]  /*5710*/  UIADD3 UR10, UR6, 0x2, URZ ;  /* 0x00000002060a7890 */ /* 0x000fe4000fffe03f */
[----:B------:R-:W-:Y:S02]  /*5720*/  UIADD3 UR14, UR6, 0x200, URZ ;  /* 0x00000200060e7890 */ /* 0x000fe4000fffe03f */
[----:B------:R-:W-:Y:S01]  /*5730*/  UIADD3 UR18, UR6, 0x202, URZ ;  /* 0x0000020206127890 */ /* 0x000fe2000fffe03f */
[----:B------:R-:W-:Y:S01]  /*5740*/  UMOV UR15, 0x80000020 ;  /* 0x80000020000f7882 */ /* 0x000fe20000000000 */
[----:B------:R-:W-:Y:S01]  /*5750*/  UMOV UR19, 0x80000020 ;  /* 0x8000002000137882 */ /* 0x000fe20000000000 */
[----:B------:R-:W-:Y:S01]  /*5760*/  UIADD3 UR22, UR6, 0x400, URZ ;  /* 0x0000040006167890 */ /* 0x000fe2000fffe03f */
[----:B------:R-:W-:Y:S01]  /*5770*/  UMOV UR23, 0x80000020 ;  /* 0x8000002000177882 */ /* 0x000fe20000000000 */
[----:B------:R-:W-:Y:S01]  /*5780*/  UIADD3 UR26, UR6, 0x402, URZ ;  /* 0x00000402061a7890 */ /* 0x000fe2000fffe03f */
[----:B------:R-:W-:Y:S01]  /*5790*/  UMOV UR27, 0x80000020 ;  /* 0x80000020001b7882 */ /* 0x000fe20000000000 */
[----:B----4-:R-:W-:-:S06]  /*57a0*/  WARPGROUP.ARRIVE ;  /* 0x00000000000079c5 */ /* 0x010fcc0000000000 */
[----:B------:R-:W-:Y:S03]  /*57b0*/  HGMMA.64x128x16.F32.BF16 R24, gdesc[UR4], RZ, !UPT, gsb0 ;  /* 0x01e00000041879f0 */ /* 0x000fe6000c0018ff */
        /* <DEDUP_REMOVED lines=16> */
[----:B-1----:R-:W-:Y:S05]  /*58c0*/  @P3 BRA `(.L_x_685) ;  /* 0x00000000002c3947 */ /* 0x002fea0003800000 */
[----:B------:R-:W-:Y:S05]  /*58d0*/  @!P0 BRA `(.L_x_686) ;  /* 0x0000000000048947 */ /* 0x000fea0003800000 */
[----:B------:R-:W-:Y:S01]  /*58e0*/  BPT.TRAP 0x1 ;  /* 0x000000040000795c */ /* 0x000fe20000300000 */
.L_x_686:
[----:B------:R-:W-:Y:S01]  /*58f0*/  ULEA UR6, UR36, UR39, 0x3 ;  /* 0x0000002724067291 */ /* 0x000fe2000f8e183f */
[----:B------:R-:W-:-:S05]  /*5900*/  IMAD.U32 R10, RZ, RZ, UR49 ;  /* 0x00000031ff0a7e24 */ /* 0x000fca000f8e00ff */
[----:B------:R-:W-:-:S04]  /*5910*/  SHF.L.U32 R10, R10, 0x1f, RZ ;  /* 0x0000001f0a0a7819 */ /* 0x000fc800000006ff */
[----:B------:R1:W2:Y:S01]  /*5920*/  SYNCS.PHASECHK.TRANS64.TRYWAIT P2, [UR6+0x2d850], R10 ;  /* 0x02d8500aff0075a7 */ /* 0x0002a20008040146 */
[----:B------:R-:W-:Y:S05]  /*5930*/  @!P0 BRA `(.L_x_687) ;  /* 0x0000000000048947 */ /* 0x000fea0003800000 */
[----:B------:R-:W-:Y:S01]  /*5940*/  BPT.TRAP 0x1 ;  /* 0x000000040000795c */ /* 0x000fe20000300000 */
.L_x_687:
[----:B--2---:R-:W-:Y:S05]  /*5950*/  @P2 BRA `(.L_x_685) ;  /* 0x0000000000082947 */ /* 0x004fea0003800000 */
[----:B------:R-:W2:Y:S02]  /*5960*/  SYNCS.PHASECHK.TRANS64.TRYWAIT P2, [UR6+0x2d850], R10 ;  /* 0x02d8500aff0075a7 */ /* 0x000ea40008040146 */
[----:B--2---:R-:W-:Y:S05]  /*5970*/  @!P2 BRA `(.L_x_688) ;  /* 0x000000e40060a947 */ /* 0x004fea0003800000 */
.L_x_685:
[----:B------:R-:W-:Y:S01]  /*5980*/  UIADD3 UR6, UR39, 0x400, URZ ;  /* 0x0000040027067890 */ /* 0x000fe2000fffe03f */
[----:B------:R-:W-:Y:S01]  /*5990*/  WARPGROUP.ARRIVE ;  /* 0x00000000000079c5 */ /* 0x000fe20000000000 */
[----:B------:R-:W-:Y:S01]  /*59a0*/  ULEA UR7, UR52, UR39, 0xd ;  /* 0x0000002734077291 */ /* 0x000fe2000f8e683f */
[----:B------:R-:W3:Y:S01]  /*59b0*/  LDC R142, c[0x0][0x2e0] ;  /* 0x0000b800ff8e7b82 */ /* 0x000ee20000000800 */
[----:B------:R-:W-:Y:S01]  /*59c0*/  USHF.R.U32.HI UR6, URZ, 0x4, UR6 ;  /* 0x000000043f067899 */ /* 0x000fe20008011606 */
[----:B------:R-:W-:Y:S01]  /*59d0*/  FMUL.FTZ R14, R27, UR56 ;  /* 0x000000381b0e7c20 */ /* 0x000fe20008410000 */
[----:B------:R-:W-:Y:S01]  /*59e0*/  UIADD3 UR7, UR7, 0x21800, URZ ;  /* 0x0002180007077890 */ /* 0x000fe2000fffe03f */
[----:B------:R-:W-:Y:S01]  /*59f0*/  FMUL.FTZ R27, R34, UR56 ;  /* 0x00000038221b7c20 */ /* 0x000fe20008410000 */
[----:B------:R-:W-:Y:S01]  /*5a00*/  ULOP3.LUT UR6, UR6, 0x3fff, URZ, 0xc0, !UPT ;  /* 0x00003fff06067892 */ /* 0x000fe2000f8ec03f */
[----:B------:R-:W-:Y:S01]  /*5a10*/  FMUL.FTZ R34, R41, UR56 ;  /* 0x0000003829227c20 */ /* 0x000fe20008410000 */
[----:B------:R-:W-:Y:S01]  /*5a20*/  USHF.R.U32.HI UR7, URZ, 0x4, UR7 ;  /* 0x000000043f077899 */ /* 0x000fe20008011607 */
[----:B------:R-:W-:Y:S01]  /*5a30*/  FMUL.FTZ R41, R48, UR56 ;  /* 0x0000003830297c20 */ /* 0x000fe20008410000 */
[----:B------:R-:W-:Y:S01]  /*5a40*/  ULOP3.LUT UR10, UR6, 0x2000000, URZ, 0xfc, !UPT ;  /* 0x02000000060a7892 */ /* 0x000fe2000f8efc3f */
[----:B------:R-:W-:Y:S01]  /*5a50*/  FMUL.FTZ R12, R25, UR56 ;  /* 0x00000038190c7c20 */ /* 0x000fe20008410000 */
[----:B------:R-:W-:Y:S01]  /*5a60*/  ULOP3.LUT UR6, UR7, 0x3fff, URZ, 0xc0, !UPT ;  /* 0x00003fff07067892 */ /* 0x000fe2000f8ec03f */
[----:B------:R-:W-:Y:S01]  /*5a70*/  FMUL.FTZ R48, R55, UR56 ;  /* 0x0000003837307c20 */ /* 0x000fe20008410000 */
[----:B------:R-:W-:Y:S01]  /*5a80*/  UIMAD UR7, UR36, 0x600, UR10 ;  /* 0x00000600240778a4 */ /* 0x000fe2000f8e020a */
[----:B------:R-:W-:Y:S01]  /*5a90*/  FMUL.FTZ R25, R32, UR56 ;  /* 0x0000003820197c20 */ /* 0x000fe20008410000 */
[----:B------:R-:W-:Y:S01]  /*5aa0*/  ULOP3.LUT UR6, UR6, 0x10000, URZ, 0xfc, !UPT ;  /* 0x0001000006067892 */ /* 0x000fe2000f8efc3f */
[----:B------:R-:W-:Y:S01]  /*5ab0*/  FMUL.FTZ R55, R60, UR56 ;  /* 0x000000383c377c20 */ /* 0x000fe20008410000 */
[----:B------:R-:W-:Y:S01]  /*5ac0*/  UMOV UR31, 0x80000020 ;  /* 0x80000020001f7882 */ /* 0x000fe20000000000 */
[----:B------:R-:W-:Y:S01]  /*5ad0*/  UMOV UR29, 0x40000040 ;  /* 0x40000040001d7882 */ /* 0x000fe20000000000 */
[----:B------:R-:W-:Y:S01]  /*5ae0*/  FMUL.FTZ R32, R39, UR56 ;  /* 0x0000003827207c20 */ /* 0x000fe20008410000 */
[----:B------:R-:W-:Y:S01]  /*5af0*/  UMOV UR30, UR7 ;  /* 0x00000007001e7c82 */ /* 0x000fe20008000000 */
[----:B------:R-:W-:Y:S01]  /*5b00*/  FMUL.FTZ R60, R65, UR56 ;  /* 0x00000038413c7c20 */ /* 0x000fe20008410000 */
[----:B------:R-:W-:Y:S01]  /*5b10*/  UMOV UR28, UR6 ;  /* 0x00000006001c7c82 */ /* 0x000fe20008000000 */
[----:B------:R-:W-:Y:S01]  /*5b20*/  FMUL.FTZ R39, R46, UR56 ;  /* 0x000000382e277c20 */ /* 0x000fe20008410000 */
[----:B------:R-:W-:Y:S01]  /*5b30*/  HGMMA.64x96x16.F32.BF16 R88, gdesc[UR28].tnspB, R88, gsb0 ;  /* 0x416000001c5879f0 */ /* 0x000fe20008001858 */
[----:B------:R-:W-:Y:S01]  /*5b40*/  UIADD3 UR30, UR7, 0x40, URZ ;  /* 0x00000040071e7890 */ /* 0x000fe2000fffe03f */
[----:B------:R-:W-:Y:S01]  /*5b50*/  FMUL.FTZ R65, R70, UR56 ;  /* 0x0000003846417c20 */ /* 0x000fe20008410000 */
[----:B------:R-:W-:Y:S01]  /*5b60*/  UIADD3 UR28, UR6, 0x2, URZ ;  /* 0x00000002061c7890 */ /* 0x000fe2000fffe03f */
[----:B------:R-:W-:Y:S01]  /*5b70*/  FMUL.FTZ R46, R53, UR56 ;  /* 0x00000038352e7c20 */ /* 0x000fe20008410000 */
[----:B------:R-:W-:Y:S01]  /*5b80*/  UMOV UR31, 0x80000020 ;  /* 0x80000020001f7882 */ /* 0x000fe20000000000 */
[----:B------:R-:W-:Y:S01]  /*5b90*/  UMOV UR29, 0x40000040 ;  /* 0x40000040001d7882 */ /* 0x000fe20000000000 */
[----:B------:R-:W-:Y:S01]  /*5ba0*/  FMUL.FTZ R70, R75, UR56 ;  /* 0x000000384b467c20 */ /* 0x000fe20008410000 */
[----:B--2---:R-:W-:Y:S01]  /*5bb0*/  FMUL.FTZ R13, R26, UR56 ;  /* 0x000000381a0d7c20 */ /* 0x004fe20008410000 */
[----:B------:R-:W-:Y:S01]  /*5bc0*/  FMUL.FTZ R53, R58, UR56 ;  /* 0x000000383a357c20 */ /* 0x000fe20008410000 */
[----:B------:R-:W-:Y:S01]  /*5bd0*/  FMUL.FTZ R75, R80, UR56 ;  /* 0x00000038504b7c20 */ /* 0x000fe20008410000 */
[----:B-1----:R-:W-:Y:S01]  /*5be0*/  FMUL.FTZ R10, R24, UR56 ;  /* 0x00000038180a7c20 */ /* 0x002fe20008410000 */
[----:B------:R-:W-:Y:S01]  /*5bf0*/  FMUL.FTZ R26, R33, UR56 ;  /* 0x00000038211a7c20 */ /* 0x000fe20008410000 */
[----:B------:R-:W-:Y:S01]  /*5c00*/  FMUL.FTZ R58, R63, UR56 ;  /* 0x000000383f3a7c20 */ /* 0x000fe20008410000 */
[----:B------:R-:W-:-:S02]  /*5c10*/  IMAD.SHL.U32 R80, R7, 0x80, RZ ;  /* 0x0000008007507824 */ /* 0x000fc400078e00ff */
        /* <DEDUP_REMOVED lines=24> */
[----:B------:R-:W-:Y:S01]  /*5da0*/  IADD3 R83, -R80, 0x1, RZ ;  /* 0x0000000150537810 */ /* 0x000fe20007ffe1ff */
        /* <DEDUP_REMOVED lines=9> */
[----:B------:R-:W-:-:S02]  /*5e40*/  IMAD.U32 R51, RZ, RZ, UR58 ;  /* 0x0000003aff337e24 */ /* 0x000fc4000f8e00ff */
[----:B------:R-:W-:Y:S01]  /*5e50*/  FMUL.FTZ R66, R71, UR56 ;  /* 0x0000003847427c20 */ /* 0x000fe20008410000 */
[----:B------:R-:W-:Y:S01]  /*5e60*/  FMUL.FTZ R67, R72, UR56 ;  /* 0x0000003848437c20 */ /* 0x000fe20008410000 */
[----:B------:R-:W-:Y:S01]  /*5e70*/  FMUL.FTZ R74, R79, UR56 ;  /* 0x000000384f4a7c20 */ /* 0x000fe20008410000 */
[----:B------:R-:W-:Y:S02]  /*5e80*/  VIADD R50, R16, 0x9 ;  /* 0x0000000910327836 */ /* 0x000fe40000000000 */
[----:B------:R-:W-:Y:S01]  /*5e90*/  FMUL.FTZ R71, R76, UR56 ;  /* 0x000000384c477c20 */ /* 0x000fe20008410000 */
[----:B------:R-:W-:Y:S01]  /*5ea0*/  FMUL.FTZ R72, R77, UR56 ;  /* 0x000000384d487c20 */ /* 0x000fe20008410000 */
[----:B------:R-:W-:Y:S01]  /*5eb0*/  FMUL.FTZ R79, R84, UR56 ;  /* 0x00000038544f7c20 */ /* 0x000fe20008410000 */
[----:B------:R-:W-:Y:S01]  /*5ec0*/  ISETP.GE.U32.AND P2, PT, R2, 0x180, PT ;  /* 0x000001800200780c */ /* 0x000fe20003f46070 */
[----:B------:R-:W-:Y:S01]  /*5ed0*/  FMUL.FTZ R76, R81, UR56 ;  /* 0x00000038514c7c20 */ /* 0x000fe20008410000 */
[----:B------:R-:W-:Y:S01]  /*5ee0*/  FMUL.FTZ R77, R82, UR56 ;  /* 0x00000038524d7c20 */ /* 0x000fe20008410000 */
[----:B---3--:R-:W-:-:S02]  /*5ef0*/  IMAD R84, R142, UR47, R83 ;  /* 0x0000002f8e547c24 */ /* 0x008fc4000f8e0253 */
[----:B------:R-:W-:Y:S01]  /*5f00*/  FMUL.FTZ R81, R85, UR56 ;  /* 0x0000003855517c20 */ /* 0x000fe20008410000 */
[----:B------:R-:W-:Y:S01]  /*5f10*/  FMUL.FTZ R82, R86, UR56 ;  /* 0x0000003856527c20 */ /* 0x000fe20008410000 */
[----:B------:R-:W-:Y:S01]  /*5f20*/  FMUL.FTZ R83, R87, UR56 ;  /* 0x0000003857537c20 */ /* 0x000fe20008410000 */
[----:B------:R-:W-:Y:S01]  /*5f30*/  @!P1 LEA R51, R51, UR39, 0x3 ;  /* 0x0000002733339c11 */ /* 0x000fe2000f8e18ff */
[----:B------:R-:W1:Y:S01]  /*5f40*/  MUFU.TANH R10, R10 ;  /* 0x0000000a000a7308 */ /* 0x000e620000002400 */
[----:B------:R-:W-:Y:S01]  /*5f50*/  SEL R50, R50, 0x9, !P2 ;  /* 0x0000000932327807 */ /* 0x000fe20005000000 */
[----:B------:R-:W-:Y:S01]  /*5f60*/  VIADD R84, R84, -UR55 ;  /* 0x8000003754547c36 */ /* 0x000fe20008000000 */
[----:B------:R-:W-:Y:S01]  /*5f70*/  PLOP3.LUT P2, PT, PT, PT, UP0, 0x40, 0x0 ;  /* 0x000000000000781c */ /* 0x000fe20003f4e808 */
[----:B------:R-:W-:Y:S02]  /*5f80*/  @!P1 VIADD R51, R51, 0x2d840 ;  /* 0x0002d84033339836 */ /* 0x000fe40000000000 */
[----:B------:R-:W-:-:S02]  /*5f90*/  IMAD R84, R19, -0x2, R84 ;  /* 0xfffffffe13547824 */ /* 0x000fc400078e0254 */
[----:B------:R-:W2:Y:S01]  /*5fa0*/  MUFU.TANH R12, R12 ;  /* 0x0000000c000c7308 */ /* 0x000ea20000002400 */
[----:B------:R-:W-:Y:S01]  /*5fb0*/  @!P1 PRMT R51, RZ, 0x654, R51 ;  /* 0x00000654ff339816 */ /* 0x000fe20000000033 */
[C---:B------:R-:W-:Y:S02]  /*5fc0*/  VIADD R87, R84.reuse, UR54 ;  /* 0x0000003654577c36 */ /* 0x040fe40008000000 */
[----:B------:R-:W-:Y:S02]  /*5fd0*/  VIADD R86, R84, UR33 ;  /* 0x0000002154567c36 */ /* 0x000fe40008000000 */
[C---:B------:R-:W-:Y:S02]  /*5fe0*/  IMAD.IADD R85, R3.reuse, 0x1, R87 ;  /* 0x0000000103557824 */ /* 0x040fe400078e0257 */
[----:B------:R-:W3:Y:S01]  /*5ff0*/  MUFU.TANH R13, R13 ;  /* 0x0000000d000d7308 */ /* 0x000ee20000002400 */
[----:B------:R-:W-:-:S07]  /*6000*/  IMAD.IADD R84, R3, 0x1, R86 ;  /* 0x0000000103547824 */ /* 0x000fce00078e0256 */
[----:B------:R-:W4:Y:S08]  /*6010*/  MUFU.TANH R14, R14 ;  /* 0x0000000e000e7308 */ /* 0x000f300000002400 */
[----:B------:R-:W1:Y:S01]  /*6020*/  MUFU.TANH R15, R15 ;  /* 0x0000000f000f7308 */ /* 0x000e620000002400 */
[----:B------:R-:W-:Y:S02]  /*6030*/  WARPGROUP.DEPBAR.LE gsb0, 0x0 ;  /* 0x00008000000079c5 */ /* 0x000fe40000010000 */
[----:B------:R-:W-:-:S05]  /*6040*/  WARPGROUP.ARRIVE ;  /* 0x00000000000079c5 */ /* 0x000fca0000000000 */
[----:B------:R-:W1:Y:S01]  /*6050*/  MUFU.TANH R20, R20 ;  /* 0x0000001400147308 */ /* 0x000e620000002400 */
[----:B------:R-:W-:Y:S01]  /*6060*/  HGMMA.64x96x16.F32.BF16 R88, gdesc[UR28].tnspB, R88, gsb0 ;  /* 0x416000001c5879f0 */ /* 0x000fe20008001858 */
[----:B------:R-:W-:Y:S02]  /*6070*/  UIADD3 UR30, UR7, 0x80, URZ ;  /* 0x00000080071e7890 */ /* 0x000fe4000fffe03f */
[----:B------:R-:W-:-:S04]  /*6080*/  UIADD3 UR28, UR6, 0x4, URZ ;  /* 0x00000004061c7890 */ /* 0x000fc8000fffe03f */
[----:B------:R-:W1:Y:S01]  /*6090*/  MUFU.TANH R21, R21 ;  /* 0x0000001500157308 */ /* 0x000e620000002400 */
[----:B------:R-:W-:Y:S01]  /*60a0*/  UMOV UR31, 0x80000020 ;  /* 0x80000020001f7882 */ /* 0x000fe20000000000 */
[----:B------:R-:W-:-:S06]  /*60b0*/  UMOV UR29, 0x40000040 ;  /* 0x40000040001d7882 */ /* 0x000fcc0000000000 */
        /* <DEDUP_REMOVED lines=11> */
[----:B------:R-:W1:Y:S01]  /*6170*/  MUFU.TANH R35, R35 ;  /* 0x0000002300237308 */ /* 0x000e620000002400 */
[----:B------:R-:W-:-:S02]  /*6180*/  WARPGROUP.DEPBAR.LE gsb0, 0x0 ;  /* 0x00008000000079c5 */ /* 0x000fc40000010000 */
[----:B------:R-:W-:-:S05]  /*6190*/  WARPGROUP.ARRIVE ;  /* 0x00000000000079c5 */ /* 0x000fca0000000000 */
[----:B------:R-:W1:Y:S01]  /*61a0*/  MUFU.TANH R36, R36 ;  /* 0x0000002400247308 */ /* 0x000e620000002400 */
[----:B------:R-:W-:Y:S01]  /*61b0*/  HGMMA.64x96x16.F32.BF16 R88, gdesc[UR28].tnspB, R88, gsb0 ;  /* 0x416000001c5879f0 */ /* 0x000fe20008001858 */
[----:B------:R-:W-:Y:S02]  /*61c0*/  UIADD3 UR30, UR7, 0xc0, URZ ;  /* 0x000000c0071e7890 */ /* 0x000fe4000fffe03f */
[----:B------:R-:W-:Y:S01]  /*61d0*/  UIADD3 UR28, UR6, 0x6, URZ ;  /* 0x00000006061c7890 */ /* 0x000fe2000fffe03f */
[----:B------:R-:W-:Y:S01]  /*61e0*/  UMOV UR31, 0x80000020 ;  /* 0x80000020001f7882 */ /* 0x000fe20000000000 */
[----:B------:R-:W-:Y:S02]  /*61f0*/  UMOV UR29, 0x40000040 ;  /* 0x40000040001d7882 */ /* 0x000fe40000000000 */
        /* <DEDUP_REMOVED lines=64> */
[----:B------:R-:W1:Y:S01]  /*6600*/  MUFU.TANH R83, R83 ;  /* 0x0000005300537308 */ /* 0x000e620000002400 */
[----:B------:R-:W-:-:S02]  /*6610*/  WARPGROUP.DEPBAR.LE gsb0, 0x0 ;  /* 0x00008000000079c5 */ /* 0x000fc40000010000 */
        /* <DEDUP_REMOVED lines=8> */
[----:B------:R-:W-:Y:S03]  /*66a0*/  HGMMA.64x96x16.F32.BF16 R88, gdesc[UR28].tnspB, R88, gsb0 ;  /* 0x416000001c5879f0 */ /* 0x000fe60008001858 */
[----:B------:R-:W-:Y:S02]  /*66b0*/  WARPGROUP.DEPBAR.LE gsb0, 0x0 ;  /* 0x00008000000079c5 */ /* 0x000fe40000010000 */
[----:B------:R1:W-:Y:S06]  /*66c0*/  BAR.ARV R50, 0x100 ;  /* 0x000400320000751d */ /* 0x0003ec0000002000 */
[----:B------:R1:W-:Y:S01]  /*66d0*/  @!P1 SYNCS.ARRIVE.TRANS64.RED.A1T0 RZ, [R51+URZ], RZ ;  /* 0x000000ff33ff99a7 */ /* 0x0003e2000810043f */
[----:B--234-:R-:W-:Y:S05]  /*66e0*/  @P2 BRA `(.L_x_689) ;  /* 0x00000000005c2947 */ /* 0x01cfea0003800000 */
[----:B------:R-:W-:Y:S01]  /*66f0*/  ISETP.GT.AND P2, PT, R9, -0x1, PT ;  /* 0xffffffff0900780c */ /* 0x000fe20003f44270 */
[----:B------:R-:W-:-:S12]  /*6700*/  BSSY B0, `(.L_x_690) ;  /* 0x0000011000007945 */ /* 0x000fd80003800000 */
[----:B------:R-:W-:Y:S05]  /*6710*/  @P2 BRA `(.L_x_691) ;  /* 0x0000000000202947 */ /* 0x000fea0003800000 */
[----:B------:R-:W-:Y:S01]  /*6720*/  IMAD.U32 R142, RZ, RZ, UR35 ;  /* 0x00000023ff8e7e24 */ /* 0x000fe2000f8e00ff */
[----:B------:R-:W-:-:S04]  /*6730*/  LOP3.LUT R139, RZ, R9, RZ, 0x33, !PT ;  /* 0x00000009ff8b7212 */ /* 0x000fc800078e33ff */
[----:B------:R-:W-:-:S13]  /*6740*/  ISETP.NE.AND P2, PT, R142, 0x1, PT ;  /* 0x000000018e00780c */ /* 0x000fda0003f45270 */
[----:B-1----:R-:W1:Y:S02]  /*6750*/  @P2 LDC.64 R50, c[0x0][0x9e8] ;  /* 0x00027a00ff322b82 */ /* 0x002e640000000a00 */
[----:B-1----:R-:W-:-:S05]  /*6760*/  @P2 IMAD.HI.U32 R50, R139, R50, RZ ;  /* 0x000000328b322227 */ /* 0x002fca00078e00ff */
[----:B------:R-:W-:-:S04]  /*6770*/  @P2 SHF.R.U32.HI R139, RZ, R51, R50 ;  /* 0x00000033ff8b2219 */ /* 0x000fc80000011632 */
[----:B------:R-:W-:Y:S01]  /*6780*/  LOP3.LUT R139, RZ, R139, RZ, 0x33, !PT ;  /* 0x0000008bff8b7212 */ /* 0x000fe200078e33ff */
[----:B------:R-:W-:Y:S06]  /*6790*/  BRA `(.L_x_692) ;  /* 0x00000000001c7947 */ /* 0x000fec0003800000 */
.L_x_691:
[----:B------:R-:W-:-:S05]  /*67a0*/  IMAD.U32 R142, RZ, RZ, UR35 ;  /* 0x00000023ff8e7e24 */ /* 0x000fca000f8e00ff */
[----:B------:R-:W-:-:S13]  /*67b0*/  ISETP.NE.AND P2, PT, R142, 0x1, PT ;  /* 0x000000018e00780c */ /* 0x000fda0003f45270 */
[----:B-1----:R-:W1:Y:S01]  /*67c0*/  @P2 LDC.64 R50, c[0x0][0x9e8] ;  /* 0x00027a00ff322b82 */ /* 0x002e620000000a00 */
[----:B------:R-:W-:-:S04]  /*67d0*/  @P2 IMAD.IADD R139, R3, 0x1, R4 ;  /* 0x00000001038b2824 */ /* 0x000fc800078e0204 */
[----:B-1----:R-:W-:-:S04]  /*67e0*/  @P2 IMAD.HI.U32 R50, R139, R50, RZ ;  /* 0x000000328b322227 */ /* 0x002fc800078e00ff */
[----:B------:R-:W-:Y:S01]  /*67f0*/  IMAD.MOV.U32 R139, RZ, RZ, R9 ;  /* 0x000000ffff8b7224 */ /* 0x000fe200078e0009 */
[----:B------:R-:W-:-:S07]  /*6800*/  @P2 SHF.R.U32.HI R139, RZ, R51, R50 ;  /* 0x00000033ff8b2219 */ /* 0x000fce0000011632 */
.L_x_692:
[----:B------:R-:W-:Y:S05]  /*6810*/  BSYNC B0 ;  /* 0x0000000000007941 */ /* 0x000fea0003800000 */
.L_x_690:
[----:B------:R-:W-:-:S04]  /*6820*/  IMAD R50, R139, R142, -R80 ;  /* 0x0000008e8b327224 */ /* 0x000fc800078e0a50 */
[----:B------:R-:W-:-:S05]  /*6830*/  IMAD R50, R19, -0x2, R50 ;  /* 0xfffffffe13327824 */ /* 0x000fca00078e0232 */
[----:B------:R-:W-:Y:S02]  /*6840*/  VIADDMNMX R85, R50, R142, R85, PT ;  /* 0x0000008e32557246 */ /* 0x000fe40003800155 */
[----:B------:R-:W-:-:S07]  /*6850*/  VIMNMX R84, R84, R50, !PT ;  /* 0x0000003254547248 */ /* 0x000fce0007fe0100 */
.L_x_689:
[----:B------:R-:W-:Y:S01]  /*6860*/  ISETP.GT.AND P2, PT, R7, -0x1, PT ;  /* 0xffffffff0700780c */ /* 0x000fe20003f44270 */
[C---:B------:R-:W-:Y:S02]  /*6870*/  IMAD.IADD R87, R0.reuse, 0x1, R87 ;  /* 0x0000000100577824 */ /* 0x040fe400078e0257 */
[----:B------:R-:W-:Y:S01]  /*6880*/  IMAD.IADD R86, R0, 0x1, R86 ;  /* 0x0000000100567824 */ /* 0x000fe200078e0256 */
[C---:B------:R-:W-:Y:S02]  /*6890*/  ISETP.GT.AND P5, PT, R84.reuse, RZ, P2 ;  /* 0x000000ff5400720c */ /* 0x040fe400017a4270 */
[C---:B------:R-:W-:Y:S02]  /*68a0*/  ISETP.GT.AND P4, PT, R84.reuse, 0x1, P2 ;  /* 0x000000015400780c */ /* 0x040fe40001784270 */
[----:B------:R-:W-:Y:S02]  /*68b0*/  ISETP.LT.OR P5, PT, R85, 0x1, P5 ;  /* 0x000000015500780c */ /* 0x000fe40002fa1670 */
[----:B------:R-:W-:-:S02]  /*68c0*/  ISETP.GT.AND P6, PT, R84, 0x8, P2 ;  /* 0x000000085400780c */ /* 0x000fc400017c4270 */
[----:B-1----:R-:W-:Y:S02]  /*68d0*/  FSEL R139, R10, -INF , !P5 ;  /* 0xff8000000a8b7808 */ /* 0x002fe40006800000 */
[C---:B------:R-:W-:Y:S02]  /*68e0*/  ISETP.GT.AND P5, PT, R84.reuse, 0x10, P2 ;  /* 0x000000105400780c */ /* 0x040fe400017a4270 */
[----:B------:R-:W-:Y:S02]  /*68f0*/  ISETP.GT.AND P3, PT, R84, 0x9, P2 ;  /* 0x000000095400780c */ /* 0x000fe40001764270 */
[C---:B------:R-:W-:Y:S02]  /*6900*/  ISETP.LT.OR P5, PT, R85.reuse, 0x11, P5 ;  /* 0x000000115500780c */ /* 0x040fe40002fa1670 */
[----:B------:R-:W-:Y:S02]  /*6910*/  ISETP.LT.OR P4, PT, R85, 0x2, P4 ;  /* 0x000000025500780c */ /* 0x000fe40002781670 */
[----:B------:R-:W-:-:S02]  /*6920*/  FSEL R25, R25, -INF , !P5 ;  /* 0xff80000019197808 */ /* 0x000fc40006800000 */
[----:B------:R-:W-:Y:S02]  /*6930*/  ISETP.GT.AND P5, PT, R84, 0x20, P2 ;  /* 0x000000205400780c */ /* 0x000fe400017a4270 */
[C---:B------:R-:W-:Y:S02]  /*6940*/  ISETP.LT.OR P6, PT, R85.reuse, 0x9, P6 ;  /* 0x000000095500780c */ /* 0x040fe400037c1670 */
[C---:B------:R-:W-:Y:S02]  /*6950*/  ISETP.LT.OR P3, PT, R85.reuse, 0xa, P3 ;  /* 0x0000000a5500780c */ /* 0x040fe40001f61670 */
[----:B------:R-:W-:Y:S02]  /*6960*/  ISETP.LT.OR P5, PT, R85, 0x21, P5 ;  /* 0x000000215500780c */ /* 0x000fe40002fa1670 */
[----:B------:R-:W-:Y:S02]  /*6970*/  FSEL R12, R12, -INF , !P4 ;  /* 0xff8000000c0c7808 */ /* 0x000fe40006000000 */
[----:B------:R-:W-:-:S02]  /*6980*/  FSEL R15, R15, -INF , !P6 ;  /* 0xff8000000f0f7808 */ /* 0x000fc40007000000 */
[----:B------:R-:W-:Y:S02]  /*6990*/  FSEL R20, R20, -INF , !P3 ;  /* 0xff80000014147808 */ /* 0x000fe40005800000 */
[C---:B------:R-:W-:Y:S02]  /*69a0*/  ISETP.GT.AND P4, PT, R84.reuse, 0x11, P2 ;  /* 0x000000115400780c */ /* 0x040fe40001784270 */
[C---:B------:R-:W-:Y:S02]  /*69b0*/  ISETP.GT.AND P6, PT, R84.reuse, 0x18, P2 ;  /* 0x000000185400780c */ /* 0x040fe400017c4270 */
[C---:B------:R-:W-:Y:S02]  /*69c0*/  ISETP.GT.AND P3, PT, R84.reuse, 0x19, P2 ;  /* 0x000000195400780c */ /* 0x040fe40001764270 */
[----:B------:R-:W-:Y:S02]  /*69d0*/  FSEL R33, R33, -INF , !P5 ;  /* 0xff80000021217808 */ /* 0x000fe40006800000 */
[----:B------:R-:W-:-:S02]  /*69e0*/  ISETP.GT.AND P5, PT, R84, 0x30, P2 ;  /* 0x000000305400780c */ /* 0x000fc400017a4270 */
[C---:B------:R-:W-:Y:S02]  /*69f0*/  ISETP.LT.OR P4, PT, R85.reuse, 0x12, P4 ;  /* 0x000000125500780c */ /* 0x040fe40002781670 */
        /* <DEDUP_REMOVED lines=56> */
[----:B------:R-:W-:Y:S02]  /*6d80*/  ISETP.GT.AND P3, PT, R84, 0x69, P2 ;  /* 0x000000695400780c */ /* 0x000fe40001764270 */
[----:B------:R-:W-:Y:S02]  /*6d90*/  FSEL R75, R75, -INF , !P5 ;  /* 0xff8000004b4b7808 */ /* 0x000fe40006800000 */
[----:B------:R-:W-:-:S02]  /*6da0*/  PLOP3.LUT P5, PT, PT, PT, UP0, 0x40, 0x0 ;  /* 0x000000000000781c */ /* 0x000fc40003fae808 */
[C---:B------:R-:W-:Y:S02]  /*6db0*/  ISETP.LT.OR P4, PT, R85.reuse, 0x62, P4 ;  /* 0x000000625500780c */ /* 0x040fe40002781670 */
[C---:B------:R-:W-:Y:S02]  /*6dc0*/  ISETP.LT.OR P6, PT, R85.reuse, 0x69, P6 ;  /* 0x000000695500780c */ /* 0x040fe400037c1670 */
[----:B------:R-:W-:Y:S02]  /*6dd0*/  ISETP.LT.OR P3, PT, R85, 0x6a, P3 ;  /* 0x0000006a5500780c */ /* 0x000fe40001f61670 */
[----:B------:R-:W-:Y:S02]  /*6de0*/  FSEL R68, R68, -INF , !P4 ;  /* 0xff80000044447808 */ /* 0x000fe40006000000 */
[----:B------:R-:W-:Y:S02]  /*6df0*/  FSEL R71, R71, -INF , !P6 ;  /* 0xff80000047477808 */ /* 0x000fe40007000000 */
[----:B------:R-:W-:-:S02]  /*6e00*/  FSEL R72, R72, -INF , !P3 ;  /* 0xff80000048487808 */ /* 0x000fc40005800000 */
[C---:B------:R-:W-:Y:S02]  /*6e10*/  ISETP.GT.AND P4, PT, R84.reuse, 0x71, P2 ;  /* 0x000000715400780c */ /* 0x040fe40001784270 */
[C---:B------:R-:W-:Y:S02]  /*6e20*/  ISETP.GT.AND P6, PT, R84.reuse, 0x78, P2 ;  /* 0x000000785400780c */ /* 0x040fe400017c4270 */
[----:B------:R-:W-:Y:S02]  /*6e30*/  ISETP.GT.AND P3, PT, R84, 0x79, P2 ;  /* 0x000000795400780c */ /* 0x000fe40001764270 */
[C---:B------:R-:W-:Y:S02]  /*6e40*/  ISETP.LT.OR P4, PT, R85.reuse, 0x72, P4 ;  /* 0x000000725500780c */ /* 0x040fe40002781670 */
[C---:B------:R-:W-:Y:S02]  /*6e50*/  ISETP.LT.OR P6, PT, R85.reuse, 0x79, P6 ;  /* 0x000000795500780c */ /* 0x040fe400037c1670 */
[----:B------:R-:W-:-:S02]  /*6e60*/  ISETP.LT.OR P3, PT, R85, 0x7a, P3 ;  /* 0x0000007a5500780c */ /* 0x000fc40001f61670 */
[----:B------:R-:W-:Y:S02]  /*6e70*/  FSEL R76, R76, -INF , !P4 ;  /* 0xff8000004c4c7808 */ /* 0x000fe40006000000 */
[----:B------:R-:W-:Y:S02]  /*6e80*/  FSEL R79, R79, -INF , !P6 ;  /* 0xff8000004f4f7808 */ /* 0x000fe40007000000 */
[----:B------:R-:W-:Y:S01]  /*6e90*/  FSEL R81, R81, -INF , !P3 ;  /* 0xff80000051517808 */ /* 0x000fe20005800000 */
[----:B------:R-:W-:Y:S06]  /*6ea0*/  @P5 BRA `(.L_x_693) ;  /* 0x0000000000585947 */ /* 0x000fec0003800000 */
[----:B------:R-:W-:Y:S01]  /*6eb0*/  IMAD.IADD R85, R0, 0x1, R4 ;  /* 0x0000000100557824 */ /* 0x000fe200078e0204 */
[----:B------:R-:W-:Y:S04]  /*6ec0*/  BSSY B0, `(.L_x_694) ;  /* 0x0000010000007945 */ /* 0x000fe80003800000 */
[----:B------:R-:W-:-:S13]  /*6ed0*/  ISETP.GT.AND P3, PT, R85, -0x1, PT ;  /* 0xffffffff5500780c */ /* 0x000fda0003f64270 */
[----:B------:R-:W-:Y:S05]  /*6ee0*/  @P3 BRA `(.L_x_695) ;  /* 0x0000000000203947 */ /* 0x000fea0003800000 */
[----:B------:R-:W-:Y:S01]  /*6ef0*/  IMAD.U32 R10, RZ, RZ, UR35 ;  /* 0x00000023ff0a7e24 */ /* 0x000fe2000f8e00ff */
[----:B------:R-:W-:-:S04]  /*6f00*/  LOP3.LUT R85, RZ, R85, RZ, 0x33, !PT ;  /* 0x00000055ff557212 */ /* 0x000fc800078e33ff */
[----:B------:R-:W-:-:S13]  /*6f10*/  ISETP.NE.AND P3, PT, R10, 0x1, PT ;  /* 0x000000010a00780c */ /* 0x000fda0003f65270 */
[----:B------:R-:W1:Y:S02]  /*6f20*/  @P3 LDC.64 R50, c[0x0][0x9e8] ;  /* 0x00027a00ff323b82 */ /* 0x000e640000000a00 */
[----:B-1----:R-:W-:-:S05]  /*6f30*/  @P3 IMAD.HI.U32 R50, R85, R50, RZ ;  /* 0x0000003255323227 */ /* 0x002fca00078e00ff */
[----:B------:R-:W-:-:S04]  /*6f40*/  @P3 SHF.R.U32.HI R85, RZ, R51, R50 ;  /* 0x00000033ff553219 */ /* 0x000fc80000011632 */
[----:B------:R-:W-:Y:S01]  /*6f50*/  LOP3.LUT R85, RZ, R85, RZ, 0x33, !PT ;  /* 0x00000055ff557212 */ /* 0x000fe200078e33ff */
[----:B------:R-:W-:Y:S06]  /*6f60*/  BRA `(.L_x_696) ;  /* 0x0000000000147947 */ /* 0x000fec0003800000 */
.L_x_695:
[----:B------:R-:W-:-:S05]  /*6f70*/  IMAD.U32 R10, RZ, RZ, UR35 ;  /* 0x00000023ff0a7e24 */ /* 0x000fca000f8e00ff */
[----:B------:R-:W-:-:S13]  /*6f80*/  ISETP.NE.AND P3, PT, R10, 0x1, PT ;  /* 0x000000010a00780c */ /* 0x000fda0003f65270 */
[----:B------:R-:W1:Y:S02]  /*6f90*/  @P3 LDC.64 R50, c[0x0][0x9e8] ;  /* 0x00027a00ff323b82 */ /* 0x000e640000000a00 */
[----:B-1----:R-:W-:-:S05]  /*6fa0*/  @P3 IMAD.HI.U32 R50, R85, R50, RZ ;  /* 0x0000003255323227 */ /* 0x002fca00078e00ff */
[----:B------:R-:W-:-:S07]  /*6fb0*/  @P3 SHF.R.U32.HI R85, RZ, R51, R50 ;  /* 0x00000033ff553219 */ /* 0x000fce0000011632 */
.L_x_696:
[----:B------:R-:W-:Y:S05]  /*6fc0*/  BSYNC B0 ;  /* 0x0000000000007941 */ /* 0x000fea0003800000 */
.L_x_694:
[----:B------:R-:W-:-:S04]  /*6fd0*/  IMAD R80, R85, R10, -R80 ;  /* 0x0000000a55507224 */ /* 0x000fc800078e0a50 */
[----:B------:R-:W-:-:S05]  /*6fe0*/  IMAD R80, R19, -0x2, R80 ;  /* 0xfffffffe13507824 */ /* 0x000fca00078e0250 */
[----:B------:R-:W-:Y:S02]  /*6ff0*/  VIADDMNMX R87, R80, R10, R87, PT ;  /* 0x0000000a50577246 */ /* 0x000fe40003800157 */
[----:B------:R-:W-:-:S07]  /*7000*/  VIMNMX R86, R86, R80, !PT ;  /* 0x0000005056567248 */ /* 0x000fce0007fe0100 */
.L_x_693:
[----:B------:R-:W-:Y:S01]  /*7010*/  FMNMX.FTZ R51, R139, R8, !PT ;  /* 0x000000088b337209 */ /* 0x000fe20007810000 */
[----:B------:R-:W-:Y:S01]  /*7020*/  UMOV UR49, UR57 ;  /* 0x0000003900317c82 */ /* 0x000fe20008000000 */
[----:B------:R-:W-:Y:S02]  /*7030*/  ISETP.GT.AND P5, PT, R86, 0x8, P2 ;  /* 0x000000085600780c */ /* 0x000fe400017a4270 */
[----:B------:R-:W-:Y:S02]  /*7040*/  FMNMX.FTZ R10, R12, R51, !PT ;  /* 0x000000330c0a7209 */ /* 0x000fe40007810000 */
[----:B------:R-:W-:Y:S02]  /*7050*/  ISETP.LT.OR P5, PT, R87, 0x9, P5 ;  /* 0x000000095700780c */ /* 0x000fe40002fa1670 */
[----:B------:R-:W-:Y:S02]  /*7060*/  FMNMX.FTZ R51, R15, R10, !PT ;  /* 0x0000000a0f337209 */ /* 0x000fe40007810000 */
[----:B------:R-:W-:-:S02]  /*7070*/  FSEL R21, R21, -INF , !P5 ;  /* 0xff80000015157808 */ /* 0x000fc40006800000 */
[----:B------:R-:W-:Y:S02]  /*7080*/  FMNMX.FTZ R10, R20, R51, !PT ;  /* 0x00000033140a7209 */ /* 0x000fe40007810000 */
        /* <DEDUP_REMOVED lines=12> */
[C---:B------:R-:W-:Y:S02]  /*7150*/  ISETP.GT.AND P5, PT, R86.reuse, RZ, P2 ;  /* 0x000000ff5600720c */ /* 0x040fe400017a4270 */
[----:B------:R-:W-:Y:S02]  /*7160*/  FMNMX.FTZ R51, R37, R10, !PT ;  /* 0x0000000a25337209 */ /* 0x000fe40007810000 */
[----:B------:R-:W-:Y:S02]  /*7170*/  ISETP.GT.AND P3, PT, R86, 0x9, P2 ;  /* 0x000000095600780c */ /* 0x000fe40001764270 */
[----:B------:R-:W-:Y:S02]  /*7180*/  FMNMX.FTZ R10, R38, R51, !PT ;  /* 0x00000033260a7209 */ /* 0x000fe40007810000 */
[----:B------:R-:W-:-:S02]  /*7190*/  ISETP.GT.AND P4, PT, R86, 0x1, P2 ;  /* 0x000000015600780c */ /* 0x000fc40001784270 */
[----:B------:R-:W-:Y:S02]  /*71a0*/  FMNMX.FTZ R51, R41, R10, !PT ;  /* 0x0000000a29337209 */ /* 0x000fe40007810000 */
[C---:B------:R-:W-:Y:S02]  /*71b0*/  ISETP.LT.OR P5, PT, R87.reuse, 0x1, P5 ;  /* 0x000000015700780c */ /* 0x040fe40002fa1670 */
[----:B------:R-:W-:Y:S02]  /*71c0*/  FMNMX.FTZ R10, R42, R51, !PT ;  /* 0x000000332a0a7209 */ /* 0x000fe40007810000 */
[----:B------:R-:W-:Y:S02]  /*71d0*/  ISETP.LT.OR P3, PT, R87, 0xa, P3 ;  /* 0x0000000a5700780c */ /* 0x000fe40001f61670 */
[----:B------:R-:W-:Y:S02]  /*71e0*/  FMNMX.FTZ R51, R45, R10, !PT ;  /* 0x0000000a2d337209 */ /* 0x000fe40007810000 */
[----:B------:R-:W-:-:S02]  /*71f0*/  ISETP.LT.OR P4, PT, R87, 0x2, P4 ;  /* 0x000000025700780c */ /* 0x000fc40002781670 */
[----:B------:R-:W-:Y:S02]  /*7200*/  FMNMX.FTZ R10, R46, R51, !PT ;  /* 0x000000332e0a7209 */ /* 0x000fe40007810000 */
[----:B------:R-:W-:Y:S02]  /*7210*/  FSEL R24, R24, -INF , !P3 ;  /* 0xff80000018187808 */ /* 0x000fe40005800000 */
[----:B------:R-:W-:Y:S02]  /*7220*/  FMNMX.FTZ R51, R49, R10, !PT ;  /* 0x0000000a31337209 */ /* 0x000fe40007810000 */
[----:B------:R-:W-:Y:S02]  /*7230*/  ISETP.GT.AND P3, PT, R86, 0x18, P2 ;  /* 0x000000185600780c */ /* 0x000fe40001764270 */
[----:B------:R-:W-:Y:S02]  /*7240*/  FMNMX.FTZ R10, R52, R51, !PT ;  /* 0x00000033340a7209 */ /* 0x000fe40007810000 */
[----:B------:R-:W-:-:S02]  /*7250*/  FSEL R14, R14, -INF , !P4 ;  /* 0xff8000000e0e7808 */ /* 0x000fc40006000000 */
[----:B------:R-:W-:Y:S02]  /*7260*/  FMNMX.FTZ R51, R55, R10, !PT ;  /* 0x0000000a37337209 */ /* 0x000fe40007810000 */
[----:B------:R-:W-:Y:S02]  /*7270*/  ISETP.LT.OR P3, PT, R87, 0x19, P3 ;  /* 0x000000195700780c */ /* 0x000fe40001f61670 */
        /* <DEDUP_REMOVED lines=25> */
[----:B------:R-:W-:-:S03]  /*7410*/  ISETP.LT.OR P4, PT, R87, 0x29, P4 ;  /* 0x000000295700780c */ /* 0x000fc60002781670 */
[----:B------:R-:W1:Y:S01]  /*7420*/  SHFL.BFLY PT, R51, R50, 0x2, 0x1f ;  /* 0x0c401f0032337f89 */ /* 0x000e6200000e0000 */
[----:B------:R-:W-:Y:S02]  /*7430*/  FSEL R39, R39, -INF , !P4 ;  /* 0xff80000027277808 */ /* 0x000fe40006000000 */
[----:B------:R-:W-:-:S04]  /*7440*/  ISETP.GT.AND P4, PT, R86, 0x30, P2 ;  /* 0x000000305600780c */ /* 0x000fc80001784270 */
[----:B------:R-:W-:-:S04]  /*7450*/  ISETP.LT.OR P4, PT, R87, 0x31, P4 ;  /* 0x000000315700780c */ /* 0x000fc80002781670 */
[----:B------:R-:W-:Y:S02]  /*7460*/  FSEL R43, R43, -INF , !P4 ;  /* 0xff8000002b2b7808 */ /* 0x000fe40006000000 */
[----:B------:R-:W-:-:S04]  /*7470*/  ISETP.GT.AND P4, PT, R86, 0x39, P2 ;  /* 0x000000395600780c */ /* 0x000fc80001784270 */
[----:B------:R-:W-:-:S04]  /*7480*/  ISETP.LT.OR P4, PT, R87, 0x3a, P4 ;  /* 0x0000003a5700780c */ /* 0x000fc80002781670 */
[----:B------:R-:W-:Y:S02]  /*7490*/  FSEL R48, R48, -INF , !P4 ;  /* 0xff80000030307808 */ /* 0x000fe40006000000 */
[----:B------:R-:W-:Y:S02]  /*74a0*/  ISETP.GT.AND P4, PT, R86, 0x48, P2 ;  /* 0x000000485600780c */ /* 0x000fe40001784270 */
[----:B-1----:R-:W-:Y:S02]  /*74b0*/  FMNMX.FTZ R51, R50, R51, !PT ;  /* 0x0000003332337209 */ /* 0x002fe40007810000 */
        /* <DEDUP_REMOVED lines=11> */
[----:B------:R-:W-:Y:S02]  /*7570*/  ISETP.LT.OR P4, PT, R87, 0x6a, P4 ;  /* 0x0000006a5700780c */ /* 0x000fe40002781670 */
[C---:B------:R-:W-:Y:S01]  /*7580*/  FSETP.NEU.FTZ.AND P6, PT, R10.reuse, -INF , PT ;  /* 0xff8000000a00780b */ /* 0x040fe20003fdd000 */
[----:B------:R-:W-:-:S05]  /*7590*/  FMUL.FTZ R80, R10, UR34 ;  /* 0x000000220a507c20 */ /* 0x000fca0008410000 */
[----:B------:R-:W-:Y:S02]  /*75a0*/  FSEL R50, R80, RZ, P6 ;  /* 0x000000ff50327208 */ /* 0x000fe40003000000 */
[----:B------:R-:W-:Y:S02]  /*75b0*/  FSEL R80, R13, -INF , !P5 ;  /* 0xff8000000d507808 */ /* 0x000fe40006800000 */
[----:B------:R-:W-:Y:S01]  /*75c0*/  ISETP.LT.OR P5, PT, R87, 0x2a, P3 ;  /* 0x0000002a5700780c */ /* 0x000fe20001fa1670 */
[--C-:B------:R-:W-:Y:S01]  /*75d0*/  FFMA.FTZ R85, R25, UR34, -R50.reuse ;  /* 0x0000002219557c23 */ /* 0x100fe20008010832 */
[----:B------:R-:W-:Y:S01]  /*75e0*/  FMNMX.FTZ R25, R80, R11, !PT ;  /* 0x0000000b50197209 */ /* 0x000fe20007810000 */
[--C-:B------:R-:W-:Y:S01]  /*75f0*/  FFMA.FTZ R51, R139, UR34, -R50.reuse ;  /* 0x000000228b337c23 */ /* 0x100fe20008010832 */
[----:B------:R-:W-:Y:S01]  /*7600*/  FSEL R40, R40, -INF , !P5 ;  /* 0xff80000028287808 */ /* 0x000fe20006800000 */
[----:B------:R1:W-:Y:S01]  /*7610*/  MUFU.EX2 R13, R85 ;  /* 0x00000055000d7308 */ /* 0x0003e20000000800 */
[----:B------:R-:W-:Y:S01]  /*7620*/  FMNMX.FTZ R84, R14, R25, !PT ;  /* 0x000000190e547209 */ /* 0x000fe20007810000 */
[--C-:B------:R-:W-:Y:S01]  /*7630*/  FFMA.FTZ R12, R12, UR34, -R50.reuse ;  /* 0x000000220c0c7c23 */ /* 0x100fe20008010832 */
[----:B------:R-:W-:Y:S01]  /*7640*/  ISETP.GT.AND P5, PT, R86, 0x38, P2 ;  /* 0x000000385600780c */ /* 0x000fe200017a4270 */
[--C-:B------:R-:W-:Y:S01]  /*7650*/  FFMA.FTZ R15, R15, UR34, -R50.reuse ;  /* 0x000000220f0f7c23 */ /* 0x100fe20008010832 */
[----:B------:R-:W-:Y:S01]  /*7660*/  FMNMX.FTZ R25, R21, R84, !PT ;  /* 0x0000005415197209 */ /* 0x000fe20007810000 */
[--C-:B------:R-:W-:Y:S01]  /*7670*/  FFMA.FTZ R20, R20, UR34, -R50.reuse ;  /* 0x0000002214147c23 */ /* 0x100fe20008010832 */
[----:B------:R-:W-:Y:S01]  /*7680*/  ISETP.LT.OR P5, PT, R87, 0x39, P5 ;  /* 0x000000395700780c */ /* 0x000fe20002fa1670 */
[--C-:B------:R-:W-:Y:S01]  /*7690*/  FFMA.FTZ R26, R26, UR34, -R50.reuse ;  /* 0x000000221a1a7c23 */ /* 0x100fe20008010832 */
[----:B------:R-:W-:Y:S01]  /*76a0*/  FMNMX.FTZ R84, R24, R25, !PT ;  /* 0x0000001918547209 */ /* 0x000fe20007810000 */
[--C-:B-1----:R-:W-:Y:S01]  /*76b0*/  FFMA.FTZ R85, R29, UR34, -R50.reuse ;  /* 0x000000221d557c23 */ /* 0x102fe20008010832 */
[----:B------:R-:W-:Y:S01]  /*76c0*/  FSEL R47, R47, -INF , !P5 ;  /* 0xff8000002f2f7808 */ /* 0x000fe20006800000 */
[--C-:B------:R-:W-:Y:S01]  /*76d0*/  FFMA.FTZ R30, R30, UR34, -R50.reuse ;  /* 0x000000221e1e7c23 */ /* 0x100fe20008010832 */
[----:B------:R-:W-:Y:S01]  /*76e0*/  FMNMX.FTZ R29, R27, R84, !PT ;  /* 0x000000541b1d7209 */ /* 0x000fe20007810000 */
[----:B------:R1:W-:Y:S01]  /*76f0*/  MUFU.EX2 R25, R85 ;  /* 0x0000005500197308 */ /* 0x0003e20000000800 */
[----:B------:R-:W-:Y:S01]  /*7700*/  ISETP.GT.AND P5, PT, R86, 0x41, P2 ;  /* 0x000000415600780c */ /* 0x000fe200017a4270 */
[--C-:B------:R-:W-:Y:S01]  /*7710*/  FFMA.FTZ R34, R34, UR34, -R50.reuse ;  /* 0x0000002222227c23 */ /* 0x100fe20008010832 */
[----:B------:R-:W-:Y:S01]  /*7720*/  FMNMX.FTZ R84, R28, R29, !PT ;  /* 0x0000001d1c547209 */ /* 0x000fe20007810000 */
[--C-:B------:R-:W-:Y:S01]  /*7730*/  FFMA.FTZ R41, R41, UR34, -R50.reuse ;  /* 0x0000002229297c23 */ /* 0x100fe20008010832 */
[----:B------:R-:W-:Y:S01]  /*7740*/  ISETP.LT.OR P5, PT, R87, 0x42, P5 ;  /* 0x000000425700780c */ /* 0x000fe20002fa1670 */
[--C-:B------:R-:W-:Y:S01]  /*7750*/  FFMA.FTZ R42, R42, UR34, -R50.reuse ;  /* 0x000000222a2a7c23 */ /* 0x100fe20008010832 */
[----:B------:R-:W-:Y:S01]  /*7760*/  FMNMX.FTZ R29, R31, R84, !PT ;  /* 0x000000541f1d7209 */ /* 0x000fe20007810000 */
[--C-:B------:R-:W-:Y:S01]  /*7770*/  FFMA.FTZ R45, R45, UR34, -R50.reuse ;  /* 0x000000222d2d7c23 */ /* 0x100fe20008010832 */
[--C-:B-1----:R-:W-:Y:S01]  /*7780*/  FFMA.FTZ R85, R33, UR34, -R50.reuse ;  /* 0x0000002221557c23 */ /* 0x102fe20008010832 */
[----:B------:R-:W-:Y:S01]  /*7790*/  ISETP.GT.AND P3, PT, R86, 0x31, P2 ;  /* 0x000000315600780c */ /* 0x000fe20001764270 */
[--C-:B------:R-:W-:Y:S01]  /*77a0*/  FFMA.FTZ R46, R46, UR34, -R50.reuse ;  /* 0x000000222e2e7c23 */ /* 0x100fe20008010832 */
[----:B------:R-:W-:Y:S01]  /*77b0*/  FMNMX.FTZ R84, R32, R29, !PT ;  /* 0x0000001d20547209 */ /* 0x000fe20007810000 */
[--C-:B------:R-:W-:Y:S01]  /*77c0*/  FFMA.FTZ R49, R49, UR34, -R50.reuse ;  /* 0x0000002231317c23 */ /* 0x100fe20008010832 */
[----:B------:R-:W-:Y:S01]  /*77d0*/  ISETP.LT.OR P3, PT, R87, 0x32, P3 ;  /* 0x000000325700780c */ /* 0x000fe20001f61670 */
[----:B------:R1:W-:Y:S01]  /*77e0*/  MUFU.EX2 R29, R85 ;  /* 0x00000055001d7308 */ /* 0x0003e20000000800 */
[----:B------:R-:W-:Y:S01]  /*77f0*/  FMNMX.FTZ R33, R35, R84, !PT ;  /* 0x0000005423217209 */ /* 0x000fe20007810000 */
[--C-:B------:R-:W-:Y:S01]  /*7800*/  FFMA.FTZ R56, R56, UR34, -R50.reuse ;  /* 0x0000002238387c23 */ /* 0x100fe20008010832 */
[----:B------:R-:W-:Y:S01]  /*7810*/  FSEL R84, R54, -INF , !P5 ;  /* 0xff80000036547808 */ /* 0x000fe20006800000 */
[--C-:B------:R-:W-:Y:S01]  /*7820*/  FFMA.FTZ R59, R59, UR34, -R50.reuse ;  /* 0x000000223b3b7c23 */ /* 0x100fe20008010832 */
[----:B------:R-:W-:Y:S01]  /*7830*/  FMNMX.FTZ R142, R36, R33, !PT ;  /* 0x00000021248e7209 */ /* 0x000fe20007810000 */
[--C-:B------:R-:W-:Y:S01]  /*7840*/  FFMA.FTZ R60, R60, UR34, -R50.reuse ;  /* 0x000000223c3c7c23 */ /* 0x100fe20008010832 */
[----:B------:R-:W-:Y:S01]  /*7850*/  FSEL R44, R44, -INF , !P3 ;  /* 0xff8000002c2c7808 */ /* 0x000fe20005800000 */
[--C-:B------:R-:W-:Y:S01]  /*7860*/  FFMA.FTZ R63, R63, UR34, -R50.reuse ;  /* 0x000000223f3f7c23 */ /* 0x100fe20008010832 */
[----:B------:R-:W-:Y:S01]  /*7870*/  FMNMX.FTZ R33, R39, R142, !PT ;  /* 0x0000008e27217209 */ /* 0x000fe20007810000 */
        /* <DEDUP_REMOVED lines=13> */
[----:B------:R-:W-:Y:S01]  /*7950*/  ISETP.GT.AND P3, PT, R86, 0x49, P2 ;  /* 0x000000495600780c */ /* 0x000fe20001764270 */
[--C-:B------:R-:W-:Y:S01]  /*7960*/  FFMA.FTZ R72, R72, UR34, -R50.reuse ;  /* 0x0000002248487c23 */ /* 0x100fe20008010832 */
[----:B------:R-:W-:Y:S01]  /*7970*/  FMNMX.FTZ R37, R47, R38, !PT ;  /* 0x000000262f257209 */ /* 0x000fe20007810000 */
[----:B------:R-:W-:Y:S01]  /*7980*/  FFMA.FTZ R81, R81, UR34, -R50 ;  /* 0x0000002251517c23 */ /* 0x000fe20008010832 */
[----:B------:R-:W-:Y:S01]  /*7990*/  ISETP.GT.AND P5, PT, R86, 0x50, P2 ;  /* 0x000000505600780c */ /* 0x000fe200017a4270 */
[----:B------:R-:W-:Y:S01]  /*79a0*/  MUFU.EX2 R51, R51 ;  /* 0x0000003300337308 */ /* 0x000fe20000000800 */
[----:B------:R-:W-:-:S02]  /*79b0*/  FMNMX.FTZ R38, R48, R37, !PT ;  /* 0x0000002530267209 */ /* 0x000fc40007810000 */
[----:B------:R-:W-:Y:S02]  /*79c0*/  ISETP.LT.OR P3, PT, R87, 0x4a, P3 ;  /* 0x0000004a5700780c */ /* 0x000fe40001f61670 */
[----:B------:R-:W-:Y:S02]  /*79d0*/  FMNMX.FTZ R37, R53, R38, !PT ;  /* 0x0000002635257209 */ /* 0x000fe40007810000 */
[----:B------:R-:W-:Y:S01]  /*79e0*/  FSEL R58, R58, -INF , !P3 ;  /* 0xff8000003a3a7808 */ /* 0x000fe20005800000 */
[----:B------:R-:W-:Y:S01]  /*79f0*/  MUFU.EX2 R12, R12 ;  /* 0x0000000c000c7308 */ /* 0x000fe20000000800 */
[----:B------:R-:W-:Y:S02]  /*7a00*/  FMNMX.FTZ R38, R84, R37, !PT ;  /* 0x0000002554267209 */ /* 0x000fe40007810000 */
[----:B------:R-:W-:Y:S02]  /*7a10*/  ISETP.LT.OR P5, PT, R87, 0x51, P5 ;  /* 0x000000515700780c */ /* 0x000fe40002fa1670 */
[----:B------:R-:W-:-:S02]  /*7a20*/  FMNMX.FTZ R37, R57, R38, !PT ;  /* 0x0000002639257209 */ /* 0x000fc40007810000 */
[----:B------:R-:W-:Y:S01]  /*7a30*/  ISETP.GT.AND P3, PT, R86, 0x58, P2 ;  /* 0x000000585600780c */ /* 0x000fe20001764270 */
[----:B------:R-:W-:Y:S01]  /*7a40*/  MUFU.EX2 R15, R15 ;  /* 0x0000000f000f7308 */ /* 0x000fe20000000800 */
[----:B------:R-:W-:Y:S02]  /*7a50*/  FSEL R61, R61, -INF , !P5 ;  /* 0xff8000003d3d7808 */ /* 0x000fe40006800000 */
[----:B------:R-:W-:Y:S02]  /*7a60*/  FMNMX.FTZ R38, R58, R37, !PT ;  /* 0x000000253a267209 */ /* 0x000fe40007810000 */
[----:B------:R-:W-:Y:S02]  /*7a70*/  ISETP.GT.AND P5, PT, R86, 0x59, P2 ;  /* 0x000000595600780c */ /* 0x000fe400017a4270 */
[----:B------:R-:W-:Y:S01]  /*7a80*/  ISETP.LT.OR P3, PT, R87, 0x59, P3 ;  /* 0x000000595700780c */ /* 0x000fe20001f61670 */
[----:B------:R-:W-:Y:S01]  /*7a90*/  MUFU.EX2 R20, R20 ;  /* 0x0000001400147308 */ /* 0x000fe20000000800 */
[----:B------:R-:W-:-:S02]  /*7aa0*/  FMNMX.FTZ R37, R61, R38, !PT ;  /* 0x000000263d257209 */ /* 0x000fc40007810000 */
[----:B------:R-:W-:Y:S02]  /*7ab0*/  ISETP.LT.OR P5, PT, R87, 0x5a, P5 ;  /* 0x0000005a5700780c */ /* 0x000fe40002fa1670 */
[----:B------:R-:W-:Y:S02]  /*7ac0*/  FSEL R65, R65, -INF , !P3 ;  /* 0xff80000041417808 */ /* 0x000fe40005800000 */
[----:B------:R-:W-:Y:S01]  /*7ad0*/  FMNMX.FTZ R38, R62, R37, !PT ;  /* 0x000000253e267209 */ /* 0x000fe20007810000 */
[----:B------:R-:W-:Y:S01]  /*7ae0*/  MUFU.EX2 R26, R26 ;  /* 0x0000001a001a7308 */ /* 0x000fe20000000800 */
[----:B------:R-:W-:Y:S02]  /*7af0*/  ISETP.GT.AND P3, PT, R86, 0x61, P2 ;  /* 0x000000615600780c */ /* 0x000fe40001764270 */
[----:B------:R-:W-:Y:S02]  /*7b00*/  FSEL R66, R66, -INF , !P5 ;  /* 0xff80000042427808 */ /* 0x000fe40006800000 */
[----:B------:R-:W-:-:S02]  /*7b10*/  FMNMX.FTZ R37, R65, R38, !PT ;  /* 0x0000002641257209 */ /* 0x000fc40007810000 */
[----:B------:R-:W-:Y:S01]  /*7b20*/  ISETP.GT.AND P5, PT, R86, 0x68, P2 ;  /* 0x000000685600780c */ /* 0x000fe200017a4270 */
[----:B------:R-:W-:Y:S01]  /*7b30*/  MUFU.EX2 R30, R30 ;  /* 0x0000001e001e7308 */ /* 0x000fe20000000800 */
[C---:B------:R-:W-:Y:S02]  /*7b40*/  ISETP.LT.OR P3, PT, R87.reuse, 0x62, P3 ;  /* 0x000000625700780c */ /* 0x040fe40001f61670 */
[----:B------:R-:W-:Y:S02]  /*7b50*/  FMNMX.FTZ R38, R66, R37, !PT ;  /* 0x0000002542267209 */ /* 0x000fe40007810000 */
[----:B-1----:R-:W-:Y:S01]  /*7b60*/  FSEL R85, R70, -INF , !P3 ;  /* 0xff80000046557808 */ /* 0x002fe20005800000 */
[----:B------:R-:W-:Y:S01]  /*7b70*/  FFMA.FTZ R70, R52, UR34, -R50 ;  /* 0x0000002234467c23 */ /* 0x000fe20008010832 */
[----:B------:R-:W-:Y:S01]  /*7b80*/  ISETP.LT.OR P5, PT, R87, 0x69, P5 ;  /* 0x000000695700780c */ /* 0x000fe20002fa1670 */
[----:B------:R-:W-:Y:S01]  /*7b90*/  MUFU.EX2 R34, R34 ;  /* 0x0000002200227308 */ /* 0x000fe20000000800 */
[----:B------:R-:W-:-:S02]  /*7ba0*/  FMNMX.FTZ R38, R69, R38, !PT ;  /* 0x0000002645267209 */ /* 0x000fc40007810000 */
[C---:B------:R-:W-:Y:S02]  /*7bb0*/  ISETP.GT.AND P3, PT, R86.reuse, 0x70, P2 ;  /* 0x000000705600780c */ /* 0x040fe40001764270 */
[----:B------:R-:W-:Y:S01]  /*7bc0*/  FSEL R139, R73, -INF , !P5 ;  /* 0xff800000498b7808 */ /* 0x000fe20006800000 */
[--C-:B------:R-:W-:Y:S01]  /*7bd0*/  FFMA.FTZ R73, R55, UR34, -R50.reuse ;  /* 0x0000002237497c23 */ /* 0x100fe20008010832 */
[----:B------:R-:W-:Y:S01]  /*7be0*/  FMNMX.FTZ R38, R85, R38, !PT ;  /* 0x0000002655267209 */ /* 0x000fe20007810000 */
[----:B------:R-:W-:Y:S01]  /*7bf0*/  MUFU.EX2 R54, R54 ;  /* 0x0000003600367308 */ /* 0x000fe20000000800 */
[----:B------:R-:W-:Y:S02]  /*7c00*/  ISETP.GT.AND P5, PT, R86, 0x71, P2 ;  /* 0x000000715600780c */ /* 0x000fe400017a4270 */
[----:B------:R-:W-:Y:S01]  /*7c10*/  FSEL R142, R74, -INF , !P4 ;  /* 0xff8000004a8e7808 */ /* 0x000fe20006000000 */
[--C-:B------:R-:W-:Y:S01]  /*7c20*/  FFMA.FTZ R74, R75, UR34, -R50.reuse ;  /* 0x000000224b4a7c23 */ /* 0x100fe20008010832 */
[----:B------:R-:W-:Y:S01]  /*7c30*/  ISETP.LT.OR P3, PT, R87, 0x71, P3 ;  /* 0x000000715700780c */ /* 0x000fe20001f61670 */
[----:B------:R-:W-:Y:S01]  /*7c40*/  FFMA.FTZ R75, R79, UR34, -R50 ;  /* 0x000000224f4b7c23 */ /* 0x000fe20008010832 */
[----:B------:R-:W-:Y:S01]  /*7c50*/  FMNMX.FTZ R37, R139, R38, !PT ;  /* 0x000000268b257209 */ /* 0x000fe20007810000 */
[----:B------:R-:W-:Y:S01]  /*7c60*/  MUFU.EX2 R41, R41 ;  /* 0x0000002900297308 */ /* 0x000fe20000000800 */
[----:B------:R-:W-:-:S02]  /*7c70*/  ISETP.GT.AND P4, PT, R86, 0x78, P2 ;  /* 0x000000785600780c */ /* 0x000fc40001784270 */
[----:B------:R-:W-:Y:S02]  /*7c80*/  ISETP.LT.OR P5, PT, R87, 0x72, P5 ;  /* 0x000000725700780c */ /* 0x000fe40002fa1670 */
[----:B------:R-:W-:Y:S01]  /*7c90*/  FSEL R52, R77, -INF , !P3 ;  /* 0xff8000004d347808 */ /* 0x000fe20005800000 */
[----:B------:R-:W-:Y:S01]  /*7ca0*/  FFMA.FTZ R77, R76, UR34, -R50 ;  /* 0x000000224c4d7c23 */ /* 0x000fe20008010832 */
[----:B------:R-:W-:Y:S01]  /*7cb0*/  FMNMX.FTZ R37, R142, R37, !PT ;  /* 0x000000258e257209 */ /* 0x000fe20007810000 */
[----:B------:R-:W-:Y:S01]  /*7cc0*/  MUFU.EX2 R42, R42 ;  /* 0x0000002a002a7308 */ /* 0x000fe20000000800 */
[----:B------:R-:W-:Y:S02]  /*7cd0*/  ISETP.GT.AND P2, PT, R86, 0x79, P2 ;  /* 0x000000795600780c */ /* 0x000fe40001744270 */
[----:B------:R-:W-:Y:S02]  /*7ce0*/  ISETP.LT.OR P4, PT, R87, 0x79, P4 ;  /* 0x000000795700780c */ /* 0x000fe40002781670 */
[----:B------:R-:W-:-:S02]  /*7cf0*/  FSEL R78, R78, -INF , !P5 ;  /* 0xff8000004e4e7808 */ /* 0x000fc40006800000 */
[----:B------:R-:W-:Y:S01]  /*7d00*/  FMNMX.FTZ R37, R52, R37, !PT ;  /* 0x0000002534257209 */ /* 0x000fe20007810000 */
[----:B------:R-:W-:Y:S01]  /*7d10*/  MUFU.EX2 R45, R45 ;  /* 0x0000002d002d7308 */ /* 0x000fe20000000800 */
[----:B------:R-:W-:Y:S02]  /*7d20*/  ISETP.LT.OR P2, PT, R87, 0x7a, P2 ;  /* 0x0000007a5700780c */ /* 0x000fe40001741670 */
[----:B------:R-:W-:Y:S02]  /*7d30*/  FSEL R82, R82, -INF , !P4 ;  /* 0xff80000052527808 */ /* 0x000fe40006000000 */
[----:B------:R-:W-:Y:S02]  /*7d40*/  FMNMX.FTZ R37, R78, R37, !PT ;  /* 0x000000254e257209 */ /* 0x000fe40007810000 */
[----:B------:R-:W-:Y:S01]  /*7d50*/  FSEL R83, R83, -INF , !P2 ;  /* 0xff80000053537808 */ /* 0x000fe20005000000 */
[----:B------:R-:W-:Y:S01]  /*7d60*/  MUFU.EX2 R46, R46 ;  /* 0x0000002e002e7308 */ /* 0x000fe20000000800 */
[----:B------:R-:W-:-:S02]  /*7d70*/  FMNMX.FTZ R38, R82, R37, !PT ;  /* 0x0000002552267209 */ /* 0x000fc40007810000 */
[----:B------:R-:W-:Y:S02]  /*7d80*/  FSEL R55, R10, RZ, P6 ;  /* 0x000000ff0a377208 */ /* 0x000fe40003000000 */
[----:B------:R-:W-:-:S03]  /*7d90*/  FMNMX.FTZ R38, R83, R38, !PT ;  /* 0x0000002653267209 */ /* 0x000fc60007810000 */
[----:B------:R-:W-:Y:S01]  /*7da0*/  FADD.FTZ R55, -R55, R8 ;  /* 0x0000000837377221 */ /* 0x000fe20000010100 */
[----:B------:R-:W-:Y:S01]  /*7db0*/  MUFU.EX2 R49, R49 ;  /* 0x0000003100317308 */ /* 0x000fe20000000800 */
[----:B------:R-:W1:Y:S02]  /*7dc0*/  SHFL.BFLY PT, R37, R38, 0x2, 0x1f ;  /* 0x0c401f0026257f89 */ /* 0x000e6400000e0000 */
[----:B------:R-:W-:-:S05]  /*7dd0*/  FMUL.FTZ R76, R55, UR34 ;  /* 0x00000022374c7c20 */ /* 0x000fca0008410000 */
[----:B------:R-:W-:Y:S08]  /*7de0*/  MUFU.EX2 R8, R81 ;  /* 0x0000005100087308 */ /* 0x000ff00000000800 */
[----:B------:R-:W2:Y:S08]  /*7df0*/  MUFU.EX2 R76, R76 ;  /* 0x0000004c004c7308 */ /* 0x000eb00000000800 */
[----:B------:R-:W-:Y:S01]  /*7e00*/  MUFU.EX2 R70, R70 ;  /* 0x0000004600467308 */ /* 0x000fe20000000800 */
[----:B-1----:R-:W-:-:S05]  /*7e10*/  FMNMX.FTZ R37, R38, R37, !PT ;  /* 0x0000002526257209 */ /* 0x002fca0007810000 */
[----:B------:R-:W1:Y:S02]  /*7e20*/  SHFL.BFLY PT, R38, R37, 0x1, 0x1f ;  /* 0x0c201f0025267f89 */ /* 0x000e6400000e0000 */
[----:B------:R-:W-:Y:S01]  /*7e30*/  MUFU.EX2 R73, R73 ;  /* 0x0000004900497308 */ /* 0x000fe20000000800 */
[-C--:B--2---:R-:W-:Y:S01]  /*7e40*/  FMUL.FTZ R88, R88, R76.reuse ;  /* 0x0000004c58587220 */ /* 0x084fe20000410000 */
[-C--:B------:R-:W-:Y:S01]  /*7e50*/  FMUL.FTZ R89, R89, R76.reuse ;  /* 0x0000004c59597220 */ /* 0x080fe20000410000 */
[-C--:B------:R-:W-:Y:S01]  /*7e60*/  FMUL.FTZ R92, R92, R76.reuse ;  /* 0x0000004c5c5c7220 */ /* 0x080fe20000410000 */
[-C--:B------:R-:W-:Y:S01]  /*7e70*/  FMUL.FTZ R93, R93, R76.reuse ;  /* 0x0000004c5d5d7220 */ /* 0x080fe20000410000 */
[-C--:B------:R-:W-:Y:S01]  /*7e80*/  FMUL.FTZ R96, R96, R76.reuse ;  /* 0x0000004c60607220 */ /* 0x080fe20000410000 */
[-C--:B------:R-:W-:Y:S01]  /*7e90*/  FMUL.FTZ R97, R97, R76.reuse ;  /* 0x0000004c61617220 */ /* 0x080fe20000410000 */
[-C--:B------:R-:W-:Y:S01]  /*7ea0*/  FMUL.FTZ R100, R100, R76.reuse ;  /* 0x0000004c64647220 */ /* 0x080fe20000410000 */
[----:B------:R-:W-:Y:S01]  /*7eb0*/  MUFU.EX2 R56, R56 ;  /* 0x0000003800387308 */ /* 0x000fe20000000800 */
[-C--:B------:R-:W-:Y:S01]  /*7ec0*/  FMUL.FTZ R101, R101, R76.reuse ;  /* 0x0000004c65657220 */ /* 0x080fe20000410000 */
        /* <DEDUP_REMOVED lines=11> */
[----:B------:R-:W-:Y:S01]  /*7f80*/  FMUL.FTZ R124, R124, R76 ;  /* 0x0000004c7c7c7220 */ /* 0x000fe20000410000 */
[----:B-1----:R-:W-:Y:S01]  /*7f90*/  FMNMX.FTZ R50, R37, R38, !PT ;  /* 0x0000002625327209 */ /* 0x002fe20007810000 */
[-C--:B------:R-:W-:Y:S01]  /*7fa0*/  FMUL.FTZ R125, R125, R76.reuse ;  /* 0x0000004c7d7d7220 */ /* 0x080fe20000410000 */
[----:B------:R-:W-:Y:S01]  /*7fb0*/  MUFU.EX2 R60, R60 ;  /* 0x0000003c003c7308 */ /* 0x000fe20000000800 */
[----:B------:R-:W-:Y:S01]  /*7fc0*/  F2FP.BF16.F32.PACK_AB R38, R20, R15 ;  /* 0x0000000f1426723e */ /* 0x000fe200000010ff */
[-C--:B------:R-:W-:Y:S01]  /*7fd0*/  FMUL.FTZ R128, R128, R76.reuse ;  /* 0x0000004c80807220 */ /* 0x080fe20000410000 */
[C---:B------:R-:W-:Y:S01]  /*7fe0*/  FMUL.FTZ R37, R50.reuse, UR34 ;  /* 0x0000002232257c20 */ /* 0x040fe20008410000 */
[----:B------:R-:W-:Y:S01]  /*7ff0*/  FSETP.NEU.FTZ.AND P2, PT, R50, -INF , PT ;  /* 0xff8000003200780b */ /* 0x000fe20003f5d000 */
[-C--:B------:R-:W-:Y:S01]  /*8000*/  FMUL.FTZ R129, R129, R76.reuse ;  /* 0x0000004c81817220 */ /* 0x080fe20000410000 */
[-C--:B------:R-:W-:Y:S01]  /*8010*/  FMUL.FTZ R132, R132, R76.reuse ;  /* 0x0000004c84847220 */ /* 0x080fe20000410000 */
[----:B------:R-:W-:Y:S01]  /*8020*/  FMUL.FTZ R133, R133, R76 ;  /* 0x0000004c85857220 */ /* 0x000fe20000410000 */
[----:B------:R-:W-:Y:S01]  /*8030*/  FSEL R55, R37, RZ, P2 ;  /* 0x000000ff25377208 */ /* 0x000fe20001000000 */
[----:B------:R-:W-:Y:S04]  /*8040*/  MUFU.EX2 R63, R63 ;  /* 0x0000003f003f7308 */ /* 0x000fe80000000800 */
[--C-:B------:R-:W-:Y:S01]  /*8050*/  FFMA.FTZ R148, R24, UR34, -R55.reuse ;  /* 0x0000002218947c23 */ /* 0x100fe20008010837 */
[----:B------:R-:W-:Y:S01]  /*8060*/  FSEL R24, R50, RZ, P2 ;  /* 0x000000ff32187208 */ /* 0x000fe20001000000 */
[--C-:B------:R-:W-:Y:S01]  /*8070*/  FFMA.FTZ R37, R80, UR34, -R55.reuse ;  /* 0x0000002250257c23 */ /* 0x100fe20008010837 */
[--C-:B------:R-:W-:Y:S01]  /*8080*/  FFMA.FTZ R146, R14, UR34, -R55.reuse ;  /* 0x000000220e927c23 */ /* 0x100fe20008010837 */
[--C-:B------:R-:W-:Y:S01]  /*8090*/  FFMA.FTZ R14, R27, UR34, -R55.reuse ;  /* 0x000000221b0e7c23 */ /* 0x100fe20008010837 */
[----:B------:R-:W-:Y:S01]  /*80a0*/  FFMA.FTZ R27, R28, UR34, -R55 ;  /* 0x000000221c1b7c23 */ /* 0x000fe20008010837 */
[----:B------:R-:W-:Y:S01]  /*80b0*/  FADD.FTZ R24, -R24, R11 ;  /* 0x0000000b18187221 */ /* 0x000fe20000010100 */
[----:B------:R-:W-:Y:S01]  /*80c0*/  IMAD.U32 R28, RZ, RZ, UR36 ;  /* 0x00000024ff1c7e24 */ /* 0x000fe2000f8e00ff */
[----:B------:R-:W-:Y:S01]  /*80d0*/  MUFU.EX2 R37, R37 ;  /* 0x0000002500257308 */ /* 0x000fe20000000800 */
[--C-:B------:R-:W-:Y:S01]  /*80e0*/  FFMA.FTZ R21, R21, UR34, -R55.reuse ;  /* 0x0000002215157c23 */ /* 0x100fe20008010837 */
[----:B------:R-:W-:Y:S01]  /*80f0*/  FMUL.FTZ R24, R24, UR34 ;  /* 0x0000002218187c20 */ /* 0x000fe20008410000 */
[----:B------:R-:W-:Y:S01]  /*8100*/  FFMA.FTZ R79, R39, UR34, -R55 ;  /* 0x00000022274f7c23 */ /* 0x000fe20008010837 */
[----:B------:R-:W-:Y:S01]  /*8110*/  @!P1 LEA R28, R28, UR39, 0x3 ;  /* 0x000000271c1c9c11 */ /* 0x000fe2000f8e18ff */
[----:B------:R-:W-:Y:S01]  /*8120*/  FFMA.FTZ R39, R76, R6, R51 ;  /* 0x000000064c277223 */ /* 0x000fe20000010033 */
[--C-:B------:R-:W-:Y:S01]  /*8130*/  FFMA.FTZ R86, R36, UR34, -R55.reuse ;  /* 0x0000002224567c23 */ /* 0x100fe20008010837 */
[----:B------:R-:W-:Y:S01]  /*8140*/  FFMA.FTZ R31, R31, UR34, -R55 ;  /* 0x000000221f1f7c23 */ /* 0x000fe20008010837 */
[----:B------:R-:W1:Y:S01]  /*8150*/  MUFU.EX2 R24, R24 ;  /* 0x0000001800187308 */ /* 0x000e620000000800 */
[----:B------:R-:W-:-:S02]  /*8160*/  @!P1 VIADD R28, R28, 0x2d860 ;  /* 0x0002d8601c1c9836 */ /* 0x000fc40000000000 */
[--C-:B------:R-:W-:Y:S01]  /*8170*/  FFMA.FTZ R80, R32, UR34, -R55.reuse ;  /* 0x0000002220507c23 */ /* 0x100fe20008010837 */
[--C-:B------:R-:W-:Y:S01]  /*8180*/  FFMA.FTZ R35, R35, UR34, -R55.reuse ;  /* 0x0000002223237c23 */ /* 0x100fe20008010837 */
[--C-:B------:R-:W-:Y:S01]  /*8190*/  FFMA.FTZ R144, R40, UR34, -R55.reuse ;  /* 0x0000002228907c23 */ /* 0x100fe20008010837 */
[----:B------:R-:W-:Y:S01]  /*81a0*/  FFMA.FTZ R32, R44, UR34, -R55 ;  /* 0x000000222c207c23 */ /* 0x000fe20008010837 */
[----:B------:R-:W-:Y:S01]  /*81b0*/  @!P1 PRMT R36, RZ, 0x654, R28 ;  /* 0x00000654ff249816 */ /* 0x000fe2000000001c */
[----:B------:R-:W-:Y:S01]  /*81c0*/  FADD.FTZ R28, R12, R39 ;  /* 0x000000270c1c7221 */ /* 0x000fe20000010000 */
[----:B------:R-:W2:Y:S01]  /*81d0*/  MUFU.EX2 R146, R146 ;  /* 0x0000009200927308 */ /* 0x000ea20000000800 */
[--C-:B------:R-:W-:Y:S01]  /*81e0*/  FFMA.FTZ R11, R53, UR34, -R55.reuse ;  /* 0x00000022350b7c23 */ /* 0x100fe20008010837 */
[----:B------:R3:W-:Y:S01]  /*81f0*/  @!P1 SYNCS.ARRIVE.TRANS64.RED.A1T0 RZ, [R36+URZ], RZ ;  /* 0x000000ff24ff99a7 */ /* 0x0007e2000810043f */
[----:B------:R-:W-:Y:S01]  /*8200*/  FADD.FTZ R39, R15, R28 ;  /* 0x0000001c0f277221 */ /* 0x000fe20000010000 */
[--C-:B------:R-:W-:Y:S01]  /*8210*/  FFMA.FTZ R47, R47, UR34, -R55.reuse ;  /* 0x000000222f2f7c23 */ /* 0x100fe20008010837 */
[--C-:B------:R-:W-:Y:S01]  /*8220*/  FFMA.FTZ R40, R48, UR34, -R55.reuse ;  /* 0x0000002230287c23 */ /* 0x100fe20008010837 */
[----:B------:R-:W-:Y:S01]  /*8230*/  FFMA.FTZ R48, R84, UR34, -R55 ;  /* 0x0000002254307c23 */ /* 0x000fe20008010837 */
[----:B------:R-:W-:Y:S01]  /*8240*/  FADD.FTZ R28, R20, R39 ;  /* 0x00000027141c7221 */ /* 0x000fe20000010000 */
[----:B------:R4:W5:Y:S01]  /*8250*/  MUFU.EX2 R81, R21 ;  /* 0x0000001500517308 */ /* 0x0009620000000800 */
[----:B-1----:R-:W-:Y:S01]  /*8260*/  FFMA.FTZ R5, R24, R5, R37 ;  /* 0x0000000518057223 */ /* 0x002fe20000010025 */
[----:B---3--:R-:W-:Y:S01]  /*8270*/  F2FP.BF16.F32.PACK_AB R36, R12, R51 ;  /* 0x000000330c24723e */ /* 0x008fe200000010ff */
[--C-:B------:R-:W-:Y:S01]  /*8280*/  FFMA.FTZ R6, R57, UR34, -R55.reuse ;  /* 0x0000002239067c23 */ /* 0x100fe20008010837 */
[--C-:B------:R-:W-:Y:S01]  /*8290*/  FFMA.FTZ R58, R58, UR34, -R55.reuse ;  /* 0x000000223a3a7c23 */ /* 0x100fe20008010837 */
[--C-:B------:R-:W-:Y:S01]  /*82a0*/  FFMA.FTZ R61, R61, UR34, -R55.reuse ;  /* 0x000000223d3d7c23 */ /* 0x100fe20008010837 */
[--C-:B------:R-:W-:Y:S01]  /*82b0*/  FFMA.FTZ R20, R62, UR34, -R55.reuse ;  /* 0x000000223e147c23 */ /* 0x100fe20008010837 */
[----:B------:R-:W-:Y:S01]  /*82c0*/  FFMA.FTZ R69, R69, UR34, -R55 ;  /* 0x0000002245457c23 */ /* 0x000fe20008010837 */
[----:B------:R-:W1:Y:S01]  /*82d0*/  MUFU.EX2 R148, R148 ;  /* 0x0000009400947308 */ /* 0x000e620000000800 */
[C---:B--2---:R-:W-:Y:S01]  /*82e0*/  FADD.FTZ R12, R146.reuse, R5 ;  /* 0x00000005920c7221 */ /* 0x044fe20000010000 */
[--C-:B----4-:R-:W-:Y:S01]  /*82f0*/  FFMA.FTZ R21, R43, UR34, -R55.reuse ;  /* 0x000000222b157c23 */ /* 0x110fe20008010837 */
[----:B------:R-:W-:Y:S01]  /*8300*/  FADD.FTZ R43, R13, R28 ;  /* 0x0000001c0d2b7221 */ /* 0x000fe20000010000 */
[----:B------:R-:W-:Y:S01]  /*8310*/  F2FP.BF16.F32.PACK_AB R37, R146, R37 ;  /* 0x000000259225723e */ /* 0x000fe200000010ff */
[--C-:B------:R-:W-:Y:S01]  /*8320*/  FFMA.FTZ R139, R139, UR34, -R55.reuse ;  /* 0x000000228b8b7c23 */ /* 0x100fe20008010837 */
[----:B------:R-:W-:Y:S01]  /*8330*/  FFMA.FTZ R142, R142, UR34, -R55 ;  /* 0x000000228e8e7c23 */ /* 0x000fe20008010837 */
[----:B------:R-:W-:Y:S01]  /*8340*/  FADD.FTZ R28, R26, R43 ;  /* 0x0000002b1a1c7221 */ /* 0x000fe20000010000 */
[----:B------:R-:W2:Y:S01]  /*8350*/  MUFU.EX2 R14, R14 ;  /* 0x0000000e000e7308 */ /* 0x000ea20000000800 */
[----:B-----5:R-:W-:Y:S01]  /*8360*/  FADD.FTZ R5, R81, R12 ;  /* 0x0000000c51057221 */ /* 0x020fe20000010000 */
[--C-:B------:R-:W-:Y:S01]  /*8370*/  FFMA.FTZ R78, R78, UR34, -R55.reuse ;  /* 0x000000224e4e7c23 */ /* 0x100fe20008010837 */
[----:B------:R-:W-:Y:S01]  /*8380*/  FADD.FTZ R43, R25, R28 ;  /* 0x0000001c192b7221 */ /* 0x000fe20000010000 */
[--C-:B------:R-:W-:Y:S01]  /*8390*/  FFMA.FTZ R85, R85, UR34, -R55.reuse ;  /* 0x0000002255557c23 */ /* 0x100fe20008010837 */
[--C-:B------:R-:W-:Y:S01]  /*83a0*/  FFMA.FTZ R82, R82, UR34, -R55.reuse ;  /* 0x0000002252527c23 */ /* 0x100fe20008010837 */
[----:B------:R-:W-:Y:S01]  /*83b0*/  FFMA.FTZ R83, R83, UR34, -R55 ;  /* 0x0000002253537c23 */ /* 0x000fe20008010837 */
[----:B------:R-:W-:Y:S01]  /*83c0*/  FADD.FTZ R28, R30, R43 ;  /* 0x0000002b1e1c7221 */ /* 0x000fe20000010000 */
[----:B------:R-:W3:Y:S01]  /*83d0*/  MUFU.EX2 R27, R27 ;  /* 0x0000001b001b7308 */ /* 0x000ee20000000800 */
[----:B-1----:R-:W-:Y:S01]  /*83e0*/  FADD.FTZ R5, R148, R5 ;  /* 0x0000000594057221 */ /* 0x002fe20000010000 */
[----:B------:R-:W-:Y:S01]  /*83f0*/  F2FP.BF16.F32.PACK_AB R30, R30, R25 ;  /* 0x000000191e1e723e */ /* 0x000fe200000010ff */
[----:B------:R-:W-:Y:S01]  /*8400*/  FADD.FTZ R51, R29, R28 ;  /* 0x0000001c1d337221 */ /* 0x000fe20000010000 */
[----:B------:R-:W-:Y:S01]  /*8410*/  F2FP.BF16.F32.PACK_AB R39, R148, R81 ;  /* 0x000000519427723e */ /* 0x000fe200000010ff */
[----:B------:R-:W-:Y:S01]  /*8420*/  UMOV UR36, UR58 ;  /* 0x0000003a00247c82 */ /* 0x000fe20008000000 */
[----:B------:R-:W-:Y:S01]  /*8430*/  ISETP.GT.AND P2, PT, R7, UR59, PT ;  /* 0x0000003b07007c0c */ /* 0x000fe2000bf44270 */
[----:B------:R-:W-:Y:S01]  /*8440*/  FADD.FTZ R28, R34, R51 ;  /* 0x00000033221c7221 */ /* 0x000fe20000010000 */
[----:B------:R-:W1:Y:S01]  /*8450*/  MUFU.EX2 R31, R31 ;  /* 0x0000001f001f7308 */ /* 0x000e620000000800 */
[----:B--2---:R-:W-:Y:S01]  /*8460*/  FADD.FTZ R12, R14, R5 ;  /* 0x000000050e0c7221 */ /* 0x004fe20000010000 */
[----:B------:R-:W-:Y:S01]  /*8470*/  FFMA.FTZ R5, R65, UR34, -R55 ;  /* 0x0000002241057c23 */ /* 0x000fe20008010837 */
[----:B------:R-:W-:Y:S01]  /*8480*/  FADD.FTZ R53, R33, R28 ;  /* 0x0000001c21357221 */ /* 0x000fe20000010000 */
[----:B------:R-:W-:Y:S01]  /*8490*/  STSM.16.M88.4 [R136+0x21800], R36 ;  /* 0x0218002488007844 */ /* 0x000fe20000000200 */
[----:B------:R-:W-:-:S02]  /*84a0*/  VIADD R7, R7, 0xffffffff ;  /* 0xffffffff07077836 */ /* 0x000fc40000000000 */
[-C--:B------:R-:W-:Y:S01]  /*84b0*/  FMUL.FTZ R90, R90, R24.reuse ;  /* 0x000000185a5a7220 */ /* 0x080fe20000410000 */
[C---:B------:R-:W-:Y:S01]  /*84c0*/  FADD.FTZ R28, R54.reuse, R53 ;  /* 0x00000035361c7221 */ /* 0x040fe20000010000 */
[----:B------:R-:W2:Y:S01]  /*84d0*/  MUFU.EX2 R80, R80 ;  /* 0x0000005000507308 */ /* 0x000ea20000000800 */
[----:B---3--:R-:W-:Y:S01]  /*84e0*/  FADD.FTZ R12, R27, R12 ;  /* 0x0000000c1b0c7221 */ /* 0x008fe20000010000 */
[----:B------:R-:W-:Y:S01]  /*84f0*/  F2FP.BF16.F32.PACK_AB R54, R54, R33 ;  /* 0x000000213636723e */ /* 0x000fe200000010ff */
[----:B------:R-:W-:Y:S01]  /*8500*/  FADD.FTZ R53, R41, R28 ;  /* 0x0000001c29357221 */ /* 0x000fe20000010000 */
[----:B------:R-:W-:Y:S01]  /*8510*/  F2FP.BF16.F32.PACK_AB R28, R26, R13 ;  /* 0x0000000d1a1c723e */ /* 0x000fe200000010ff */
[-C--:B------:R-:W-:Y:S01]  /*8520*/  FMUL.FTZ R91, R91, R24.reuse ;  /* 0x000000185b5b7220 */ /* 0x080fe20000410000 */
[-C--:B------:R-:W-:Y:S01]  /*8530*/  FMUL.FTZ R94, R94, R24.reuse ;  /* 0x000000185e5e7220 */ /* 0x080fe20000410000 */
[----:B------:R-:W-:Y:S01]  /*8540*/  FADD.FTZ R44, R42, R53 ;  /* 0x000000352a2c7221 */ /* 0x000fe20000010000 */
[----:B------:R-:W3:Y:S01]  /*8550*/  MUFU.EX2 R35, R35 ;  /* 0x0000002300237308 */ /* 0x000ee20000000800 */
        /* <DEDUP_REMOVED lines=9> */
[----:B------:R-:W-:Y:S01]  /*85f0*/  FFMA.FTZ R43, R52, UR34, -R55 ;  /* 0x00000022342b7c23 */ /* 0x000fe20008010837 */
[----:B------:R-:W-:Y:S01]  /*8600*/  F2FP.BF16.F32.PACK_AB R52, R34, R29 ;  /* 0x0000001d2234723e */ /* 0x000fe200000010ff */
[----:B------:R-:W-:Y:S01]  /*8610*/  FMUL.FTZ R107, R107, R24 ;  /* 0x000000186b6b7220 */ /* 0x000fe20000410000 */
[----:B------:R-:W-:Y:S01]  /*8620*/  F2FP.BF16.F32.PACK_AB R29, R27, R14 ;  /* 0x0000000e1b1d723e */ /* 0x000fe200000010ff */
[-C--:B------:R-:W-:Y:S01]  /*8630*/  FMUL.FTZ R110, R110, R24.reuse ;  /* 0x000000186e6e7220 */ /* 0x080fe20000410000 */
[----:B------:R-:W-:Y:S01]  /*8640*/  F2FP.BF16.F32.PACK_AB R31, R80, R31 ;  /* 0x0000001f501f723e */ /* 0x000fe200000010ff */
[----:B------:R-:W2:Y:S01]  /*8650*/  MUFU.EX2 R79, R79 ;  /* 0x0000004f004f7308 */ /* 0x000ea20000000800 */
[----:B---3--:R-:W-:Y:S01]  /*8660*/  FADD.FTZ R51, R35, R12 ;  /* 0x0000000c23337221 */ /* 0x008fe20000010000 */
[-C--:B------:R-:W-:Y:S01]  /*8670*/  FMUL.FTZ R111, R111, R24.reuse ;  /* 0x000000186f6f7220 */ /* 0x080fe20000410000 */
[-C--:B------:R-:W-:Y:S01]  /*8680*/  FMUL.FTZ R114, R114, R24.reuse ;  /* 0x0000001872727220 */ /* 0x080fe20000410000 */
[----:B------:R3:W-:Y:S01]  /*8690*/  STSM.16.M88.4 [R23], R28 ;  /* 0x0000001c17007844 */ /* 0x0007e20000000200 */
[-C--:B------:R-:W-:Y:S01]  /*86a0*/  FMUL.FTZ R115, R115, R24.reuse ;  /* 0x0000001873737220 */ /* 0x080fe20000410000 */
[-C--:B------:R-:W-:Y:S01]  /*86b0*/  FMUL.FTZ R118, R118, R24.reuse ;  /* 0x0000001876767220 */ /* 0x080fe20000410000 */
[-C--:B------:R-:W-:Y:S01]  /*86c0*/  FMUL.FTZ R119, R119, R24.reuse ;  /* 0x0000001877777220 */ /* 0x080fe20000410000 */
[----:B------:R-:W4:Y:S01]  /*86d0*/  MUFU.EX2 R144, R144 ;  /* 0x0000009000907308 */ /* 0x000f220000000800 */
[C---:B-1----:R-:W-:Y:S01]  /*86e0*/  FADD.FTZ R12, R86.reuse, R51 ;  /* 0x00000033560c7221 */ /* 0x042fe20000010000 */
[----:B------:R-:W-:Y:S01]  /*86f0*/  F2FP.BF16.F32.PACK_AB R53, R86, R35 ;  /* 0x000000235635723e */ /* 0x000fe200000010ff */
        /* <DEDUP_REMOVED lines=9> */
[----:B------:R-:W-:-:S04]  /*8790*/  FMUL.FTZ R135, R135, R24 ;  /* 0x0000001887877220 */ /* 0x000fc80000410000 */
[----:B------:R-:W2:Y:S01]  /*87a0*/  MUFU.EX2 R32, R32 ;  /* 0x0000002000207308 */ /* 0x000ea20000000800 */
[----:B----4-:R-:W-:Y:S01]  /*87b0*/  FADD.FTZ R12, R144, R51 ;  /* 0x00000033900c7221 */ /* 0x010fe20000010000 */
[----:B------:R-:W-:Y:S01]  /*87c0*/  FADD.FTZ R51, R45, R44 ;  /* 0x0000002c2d337221 */ /* 0x000fe20000010000 */
[----:B------:R-:W-:-:S03]  /*87d0*/  F2FP.BF16.F32.PACK_AB R44, R42, R41 ;  /* 0x000000292a2c723e */ /* 0x000fc600000010ff */
[C---:B------:R-:W-:Y:S01]  /*87e0*/  FADD.FTZ R34, R46.reuse, R51 ;  /* 0x000000332e227221 */ /* 0x040fe20000010000 */
[----:B------:R-:W-:Y:S01]  /*87f0*/  F2FP.BF16.F32.PACK_AB R46, R46, R45 ;  /* 0x0000002d2e2e723e */ /* 0x000fe200000010ff */
[----:B------:R-:W4:Y:S01]  /*8800*/  MUFU.EX2 R47, R47 ;  /* 0x0000002f002f7308 */ /* 0x000f220000000800 */
[----:B-1----:R-:W-:Y:S01]  /*8810*/  FADD.FTZ R13, R21, R12 ;  /* 0x0000000c150d7221 */ /* 0x002fe20000010000 */
[----:B------:R-:W-:-:S04]  /*8820*/  FADD.FTZ R25, R49, R34 ;  /* 0x0000002231197221 */ /* 0x000fc80000010000 */
[----:B------:R-:W-:Y:S02]  /*8830*/  FADD.FTZ R14, R70, R25 ;  /* 0x00000019460e7221 */ /* 0x000fe40000010000 */
[----:B------:R-:W1:Y:S01]  /*8840*/  MUFU.EX2 R40, R40 ;  /* 0x0000002800287308 */ /* 0x000e620000000800 */
[C---:B--2---:R-:W-:Y:S01]  /*8850*/  FADD.FTZ R12, R32.reuse, R13 ;  /* 0x0000000d200c7221 */ /* 0x044fe20000010000 */
[----:B------:R-:W-:Y:S01]  /*8860*/  FADD.FTZ R25, R73, R14 ;  /* 0x0000000e49197221 */ /* 0x000fe20000010000 */
[----:B------:R-:W-:-:S03]  /*8870*/  F2FP.BF16.F32.PACK_AB R45, R32, R21 ;  /* 0x00000015202d723e */ /* 0x000fc600000010ff */
[----:B------:R-:W-:Y:S02]  /*8880*/  FADD.FTZ R14, R56, R25 ;  /* 0x00000019380e7221 */ /* 0x000fe40000010000 */
[----:B------:R-:W2:Y:S01]  /*8890*/  MUFU.EX2 R11, R11 ;  /* 0x0000000b000b7308 */ /* 0x000ea20000000800 */
[----:B----4-:R-:W-:-:S07]  /*88a0*/  FADD.FTZ R13, R47, R12 ;  /* 0x0000000c2f0d7221 */ /* 0x010fce0000010000 */
[----:B------:R-:W4:Y:S01]  /*88b0*/  MUFU.EX2 R48, R48 ;  /* 0x0000003000307308 */ /* 0x000f220000000800 */
[C---:B-1----:R-:W-:Y:S01]  /*88c0*/  FADD.FTZ R12, R40.reuse, R13 ;  /* 0x0000000d280c7221 */ /* 0x042fe20000010000 */
[----:B------:R-:W-:-:S06]  /*88d0*/  F2FP.BF16.F32.PACK_AB R47, R40, R47 ;  /* 0x0000002f282f723e */ /* 0x000fcc00000010ff */
[----:B------:R-:W1:Y:S01]  /*88e0*/  MUFU.EX2 R6, R6 ;  /* 0x0000000600067308 */ /* 0x000e620000000800 */
[----:B--2---:R-:W-:-:S07]  /*88f0*/  FADD.FTZ R13, R11, R12 ;  /* 0x0000000c0b0d7221 */ /* 0x004fce0000010000 */
[----:B------:R2:W5:Y:S01]  /*8900*/  MUFU.EX2 R15, R58 ;  /* 0x0000003a000f7308 */ /* 0x0005620000000800 */
[----:B----4-:R-:W-:-:S07]  /*8910*/  FADD.FTZ R13, R48, R13 ;  /* 0x0000000d300d7221 */ /* 0x010fce0000010000 */
[----:B------:R-:W3:Y:S01]  /*8920*/  MUFU.EX2 R64, R64 ;  /* 0x0000004000407308 */ /* 0x000ee20000000800 */
[----:B-1----:R-:W-:Y:S01]  /*8930*/  FADD.FTZ R12, R6, R13 ;  /* 0x0000000d060c7221 */ /* 0x002fe20000010000 */
[----:B------:R-:W-:Y:S01]  /*8940*/  FADD.FTZ R13, R59, R14 ;  /* 0x0000000e3b0d7221 */ /* 0x000fe20000010000 */
[----:B--2---:R-:W-:Y:S01]  /*8950*/  FFMA.FTZ R58, R66, UR34, -R55 ;  /* 0x00000022423a7c23 */ /* 0x004fe20008010837 */
[----:B------:R-:W-:Y:S02]  /*8960*/  F2FP.BF16.F32.PACK_AB R55, R144, R79 ;  /* 0x0000004f9037723e */ /* 0x000fe400000010ff */
[C---:B------:R-:W-:Y:S01]  /*8970*/  FADD.FTZ R34, R60.reuse, R13 ;  /* 0x0000000d3c227221 */ /* 0x040fe20000010000 */
[----:B------:R-:W-:Y:S01]  /*8980*/  F2FP.BF16.F32.PACK_AB R60, R60, R59 ;  /* 0x0000003b3c3c723e */ /* 0x000fe200000010ff */
[----:B------:R-:W1:Y:S01]  /*8990*/  MUFU.EX2 R61, R61 ;  /* 0x0000003d003d7308 */ /* 0x000e620000000800 */
[----:B-----5:R-:W-:Y:S01]  /*89a0*/  FADD.FTZ R14, R15, R12 ;  /* 0x0000000c0f0e7221 */ /* 0x020fe20000010000 */
[----:B------:R-:W-:Y:S01]  /*89b0*/  FADD.FTZ R25, R63, R34 ;  /* 0x000000223f197221 */ /* 0x000fe20000010000 */
[----:B------:R-:W-:Y:S01]  /*89c0*/  F2FP.BF16.F32.PACK_AB R15, R15, R6 ;  /* 0x000000060f0f723e */ /* 0x000fe200000010ff */
[----:B------:R-:W-:Y:S01]  /*89d0*/  STSM.16.M88.4 [R22], R52 ;  /* 0x0000003416007844 */ /* 0x000fe20000000200 */
[----:B------:R-:W-:-:S03]  /*89e0*/  F2FP.BF16.F32.PACK_AB R12, R70, R49 ;  /* 0x00000031460c723e */ /* 0x000fc600000010ff */
[----:B------:R-:W2:Y:S01]  /*89f0*/  MUFU.EX2 R67, R67 ;  /* 0x0000004300437308 */ /* 0x000ea20000000800 */
[C---:B---3--:R-:W-:Y:S01]  /*8a00*/  FADD.FTZ R30, R64.reuse, R25 ;  /* 0x00000019401e7221 */ /* 0x048fe20000010000 */
[----:B------:R-:W-:Y:S01]  /*8a10*/  F2FP.BF16.F32.PACK_AB R62, R64, R63 ;  /* 0x0000003f403e723e */ /* 0x000fe200000010ff */
[----:B------:R-:W-:Y:S05]  /*8a20*/  STSM.16.M88.4 [R18], R44 ;  /* 0x0000002c12007844 */ /* 0x000fea0000000200 */
[----:B------:R-:W3:Y:S01]  /*8a30*/  MUFU.EX2 R20, R20 ;  /* 0x0000001400147308 */ /* 0x000ee20000000800 */
[----:B-1----:R-:W-:Y:S01]  /*8a40*/  FADD.FTZ R13, R61, R14 ;  /* 0x0000000e3d0d7221 */ /* 0x002fe20000010000 */
[----:B------:R-:W-:-:S06]  /*8a50*/  F2FP.BF16.F32.PACK_AB R14, R56, R73 ;  /* 0x00000049380e723e */ /* 0x000fcc00000010ff */
[----:B------:R-:W1:Y:S01]  /*8a60*/  MUFU.EX2 R5, R5 ;  /* 0x0000000500057308 */ /* 0x000e620000000800 */
[----:B--2---:R-:W-:-:S07]  /*8a70*/  FADD.FTZ R25, R67, R30 ;  /* 0x0000001e43197221 */ /* 0x004fce0000010000 */
[----:B------:R-:W2:Y:S01]  /*8a80*/  MUFU.EX2 R68, R68 ;  /* 0x0000004400447308 */ /* 0x000ea20000000800 */
[----:B---3--:R-:W-:Y:S01]  /*8a90*/  FADD.FTZ R28, R20, R13 ;  /* 0x0000000d141c7221 */ /* 0x008fe20000010000 */
[----:B------:R-:W-:Y:S02]  /*8aa0*/  F2FP.BF16.F32.PACK_AB R13, R48, R11 ;  /* 0x0000000b300d723e */ /* 0x000fe400000010ff */
[----:B------:R-:W-:-:S03]  /*8ab0*/  F2FP.BF16.F32.PACK_AB R61, R20, R61 ;  /* 0x0000003d143d723e */ /* 0x000fc600000010ff */
[----:B------:R3:W-:Y:S01]  /*8ac0*/  STSM.16.M88.4 [R136+0x27800], R12 ;  /* 0x0278000c88007844 */ /* 0x0007e20000000200 */
[----:B------:R-:W4:Y:S01]  /*8ad0*/  MUFU.EX2 R58, R58 ;  /* 0x0000003a003a7308 */ /* 0x000f220000000800 */
[----:B-1----:R-:W-:-:S07]  /*8ae0*/  FADD.FTZ R21, R5, R28 ;  /* 0x0000001c05157221 */ /* 0x002fce0000010000 */
[----:B------:R-:W1:Y:S01]  /*8af0*/  MUFU.EX2 R71, R71 ;  /* 0x0000004700477308 */ /* 0x000e620000000800 */
[C---:B--2---:R-:W-:Y:S01]  /*8b00*/  FADD.FTZ R28, R68.reuse, R25 ;  /* 0x00000019441c7221 */ /* 0x044fe20000010000 */
[----:B------:R-:W-:-:S06]  /*8b10*/  F2FP.BF16.F32.PACK_AB R68, R68, R67 ;  /* 0x000000434444723e */ /* 0x000fcc00000010ff */
[----:B------:R-:W2:Y:S01]  /*8b20*/  MUFU.EX2 R72, R72 ;  /* 0x0000004800487308 */ /* 0x000ea20000000800 */
[C---:B----4-:R-:W-:Y:S01]  /*8b30*/  FADD.FTZ R6, R58.reuse, R21 ;  /* 0x000000153a067221 */ /* 0x050fe20000010000 */
[----:B------:R-:W-:-:S05]  /*8b40*/  F2FP.BF16.F32.PACK_AB R63, R58, R5 ;  /* 0x000000053a3f723e */ /* 0x000fca00000010ff */
[----:B------:R4:W-:Y:S01]  /*8b50*/  STSM.16.M88.4 [R17], R60 ;  /* 0x0000003c11007844 */ /* 0x0009e20000000200 */
[----:B------:R-:W5:Y:S01]  /*8b60*/  MUFU.EX2 R69, R69 ;  /* 0x0000004500457308 */ /* 0x000f620000000800 */
[----:B-1----:R-:W-:-:S07]  /*8b70*/  FADD.FTZ R21, R71, R28 ;  /* 0x0000001c47157221 */ /* 0x002fce0000010000 */
[----:B------:R-:W1:Y:S01]  /*8b80*/  MUFU.EX2 R26, R85 ;  /* 0x00000055001a7308 */ /* 0x000e620000000800 */
[C---:B--2---:R-:W-:Y:S01]  /*8b90*/  F2FP.BF16.F32.PACK_AB R70, R72.reuse, R71 ;  /* 0x000000474846723e */ /* 0x044fe200000010ff */
[----:B------:R-:W-:-:S06]  /*8ba0*/  FADD.FTZ R21, R72, R21 ;  /* 0x0000001548157221 */ /* 0x000fcc0000010000 */
[----:B------:R-:W2:Y:S01]  /*8bb0*/  MUFU.EX2 R139, R139 ;  /* 0x0000008b008b7308 */ /* 0x000ea20000000800 */
[----:B-----5:R-:W-:-:S07]  /*8bc0*/  FADD.FTZ R11, R69, R6 ;  /* 0x00000006450b7221 */ /* 0x020fce0000010000 */
[----:B------:R-:W5:Y:S01]  /*8bd0*/  MUFU.EX2 R142, R142 ;  /* 0x0000008e008e7308 */ /* 0x000f620000000800 */
[C---:B-1----:R-:W-:Y:S01]  /*8be0*/  F2FP.BF16.F32.PACK_AB R69, R26.reuse, R69 ;  /* 0x000000451a45723e */ /* 0x042fe200000010ff */
[----:B------:R-:W-:Y:S01]  /*8bf0*/  FADD.FTZ R6, R26, R11 ;  /* 0x0000000b1a067221 */ /* 0x000fe20000010000 */
[----:B------:R-:W-:-:S05]  /*8c00*/  IMAD.MOV.U32 R11, RZ, RZ, R50 ;  /* 0x000000ffff0b7224 */ /* 0x000fca00078e0032 */
[----:B------:R-:W1:Y:S01]  /*8c10*/  MUFU.EX2 R74, R74 ;  /* 0x0000004a004a7308 */ /* 0x000e620000000800 */
[----:B--2---:R-:W-:-:S07]  /*8c20*/  FADD.FTZ R6, R139, R6 ;  /* 0x000000068b067221 */ /* 0x004fce0000010000 */
[----:B------:R-:W3:Y:S01]  /*8c30*/  MUFU.EX2 R77, R77 ;  /* 0x0000004d004d7308 */ /* 0x000ee20000000800 */
[C---:B-----5:R-:W-:Y:S01]  /*8c40*/  F2FP.BF16.F32.PACK_AB R71, R142.reuse, R139 ;  /* 0x0000008b8e47723e */ /* 0x060fe200000010ff */
[----:B------:R-:W-:-:S04]  /*8c50*/  FADD.FTZ R6, R142, R6 ;  /* 0x000000068e067221 */ /* 0x000fc80000010000 */
[----:B------:R4:W-:Y:S02]  /*8c60*/  STSM.16.M88.4 [R22+0x6000], R68 ;  /* 0x0060004416007844 */ /* 0x0009e40000000200 */
[----:B------:R-:W2:Y:S01]  /*8c70*/  MUFU.EX2 R75, R75 ;  /* 0x0000004b004b7308 */ /* 0x000ea20000000800 */
[----:B-1----:R-:W-:-:S07]  /*8c80*/  FADD.FTZ R28, R74, R21 ;  /* 0x000000154a1c7221 */ /* 0x002fce0000010000 */
[----:B------:R-:W1:Y:S01]  /*8c90*/  MUFU.EX2 R43, R43 ;  /* 0x0000002b002b7308 */ /* 0x000e620000000800 */
[C---:B---3--:R-:W-:Y:S01]  /*8ca0*/  F2FP.BF16.F32.PACK_AB R12, R77.reuse, R74 ;  /* 0x0000004a4d0c723e */ /* 0x048fe200000010ff */
[----:B------:R-:W-:-:S06]  /*8cb0*/  FADD.FTZ R28, R77, R28 ;  /* 0x0000001c4d1c7221 */ /* 0x000fcc0000010000 */
[----:B------:R-:W3:Y:S01]  /*8cc0*/  MUFU.EX2 R78, R78 ;  /* 0x0000004e004e7308 */ /* 0x000ee20000000800 */
[----:B--2---:R-:W-:Y:S01]  /*8cd0*/  F2FP.BF16.F32.PACK_AB R14, R8, R75 ;  /* 0x0000004b080e723e */ /* 0x004fe200000010ff */
[----:B------:R-:W-:-:S06]  /*8ce0*/  FADD.FTZ R75, R75, R28 ;  /* 0x0000001c4b4b7221 */ /* 0x000fcc0000010000 */
[----:B------:R-:W2:Y:S01]  /*8cf0*/  MUFU.EX2 R25, R82 ;  /* 0x0000005200197308 */ /* 0x000ea20000000800 */
[----:B-1----:R-:W-:-:S07]  /*8d00*/  FADD.FTZ R6, R43, R6 ;  /* 0x000000062b067221 */ /* 0x002fce0000010000 */
[----:B------:R-:W1:Y:S01]  /*8d10*/  MUFU.EX2 R30, R83 ;  /* 0x00000053001e7308 */ /* 0x000e620000000800 */
[C---:B---3--:R-:W-:Y:S01]  /*8d20*/  F2FP.BF16.F32.PACK_AB R13, R78.reuse, R43 ;  /* 0x0000002b4e0d723e */ /* 0x048fe200000010ff */
[----:B------:R-:W-:-:S04]  /*8d30*/  FADD.FTZ R6, R78, R6 ;  /* 0x000000064e067221 */ /* 0x000fc80000010000 */
[----:B--2---:R-:W-:Y:S01]  /*8d40*/  FADD.FTZ R5, R25, R6 ;  /* 0x0000000619057221 */ /* 0x004fe20000010000 */
[----:B------:R-:W-:Y:S01]  /*8d50*/  FADD.FTZ R6, R8, R75 ;  /* 0x0000004b08067221 */ /* 0x000fe20000010000 */
[----:B------:R-:W-:Y:S01]  /*8d60*/  IMAD.MOV.U32 R8, RZ, RZ, R10 ;  /* 0x000000ffff087224 */ /* 0x000fe200078e000a */
[C---:B-1----:R-:W-:Y:S01]  /*8d70*/  F2FP.BF16.F32.PACK_AB R15, R30.reuse, R25 ;  /* 0x000000191e0f723e */ /* 0x042fe200000010ff */
[----:B------:R-:W-:-:S04]  /*8d80*/  FADD.FTZ R5, R30, R5 ;  /* 0x000000051e057221 */ /* 0x000fc80000010000 */
[----:B------:R4:W-:Y:S01]  /*8d90*/  STSM.16.M88.4 [R18+0x6000], R12 ;  /* 0x0060000c12007844 */ /* 0x0009e20000000200 */
[----:B------:R1:W-:Y:S06]  /*8da0*/  MEMBAR.ALL.CTA ;  /* 0x0000000000007992 */ /* 0x0003ec0000008000 */
[----:B-1----:R-:W1:Y:S02]  /*8db0*/  FENCE.VIEW.ASYNC.S ;  /* 0x00000000000073c6 */ /* 0x002e640000000000 */
[----:B-1----:R-:W-:Y:S01]  /*8dc0*/  NOP ;  /* 0x0000000000007918 */ /* 0x002fe20000000000 */
[----:B------:R-:W-:Y:S05]  /*8dd0*/  @P2 BRA `(.L_x_697) ;  /* 0xffffffc400f02947 */ /* 0x000fea000383ffff */
[----:B------:R-:W-:Y:S01]  /*8de0*/  IMAD.MOV.U32 R11, RZ, RZ, R50 ;  /* 0x000000ffff0b7224 */ /* 0x000fe200078e0032 */
[----:B------:R-:W-:Y:S01]  /*8df0*/  UMOV UR36, UR58 ;  /* 0x0000003a00247c82 */ /* 0x000fe20008000000 */
[----:B------:R-:W-:Y:S01]  /*8e00*/  IMAD.MOV.U32 R8, RZ, RZ, R10 ;  /* 0x000000ffff087224 */ /* 0x000fe200078e000a */
[----:B------:R-:W-:-:S06]  /*8e10*/  UMOV UR49, UR57 ;  /* 0x0000003900317c82 */ /* 0x000fcc0008000000 */
.L_x_680:
[----:B------:R-:W-:Y:S01]  /*8e20*/  ULDC UR11, c[0x0][0x9e4] ;  /* 0x00027900000b7ab9 */ /* 0x000fe20000000800 */
[----:B------:R-:W-:Y:S01]  /*8e30*/  ULDC UR10, c[0x0][0x9dc] ;  /* 0x00027700000a7ab9 */ /* 0x000fe20000000800 */
[----:B------:R-:W-:Y:S02]  /*8e40*/  UISETP.GE.AND UP0, UPT, UR11, 0x1, UPT ;  /* 0x000000010b00788c */ /* 0x000fe4000bf06270 */
[----:B------:R-:W-:-:S04]  /*8e50*/  UIADD3 UR10, UR53, -UR10, URZ ;  /* 0x8000000a350a7290 */ /* 0x000fc8000fffe03f */
[----:B------:R-:W-:-:S13]  /*8e60*/  PLOP3.LUT P5, PT, PT, PT, UP0, 0x80, 0x0 ;  /* 0x000000000000781c */ /* 0x000fda0003faf008 */
[----:B------:R-:W-:Y:S05]  /*8e70*/  @!P5 BRA `(.L_x_698) ;  /* 0x000000000044d947 */ /* 0x000fea0003800000 */
        /* <DEDUP_REMOVED lines=10> */
.L_x_699:
[----:B------:R-:W-:-:S11]  /*8f20*/  UISETP.NE.AND UP0, UPT, UR11, 0x1, UPT ;  /* 0x000000010b00788c */ /* 0x000fd6000bf05270 */
[----:B------:R-:W-:Y:S02]  /*8f30*/  @UP0 ULDC.64 UR14, c[0x0][0x9e8] ;  /* 0x00027a00000e0ab9 */ /* 0x000fe40000000a00 */
[----:B------:R-:W-:-:S04]  /*8f40*/  UIMAD.WIDE.U32 UR6, UR53, UR14, URZ ;  /* 0x0000000e350672a5 */ /* 0x000fc8000f8e003f */
[----:B------:R-:W-:-:S12]  /*8f50*/  @UP0 USHF.R.U32.HI UR53, URZ, UR15, UR7 ;  /* 0x0000000f3f350299 */ /* 0x000fd80008011607 */
.L_x_700:
[----:B------:R-:W-:-:S04]  /*8f60*/  UIMAD UR53, UR53, UR11, URZ ;  /* 0x0000000b353572a4 */ /* 0x000fc8000f8e023f */
[----:B------:R-:W-:-:S04]  /*8f70*/  UISETP.LT.AND UP0, UPT, UR10, UR53, UPT ;  /* 0x000000350a00728c */ /* 0x000fc8000bf01270 */
[----:B------:R-:W-:-:S12]  /*8f80*/  USEL UR10, UR10, UR53, !UP0 ;  /* 0x000000350a0a7287 */ /* 0x000fd8000c000000 */
.L_x_698:
[----:B------:R-:W-:-:S04]  /*8f90*/  UIADD3 UR10, UR10, 0x7f, URZ ;  /* 0x0000007f0a0a7890 */ /* 0x000fc8000fffe03f */
[----:B------:R-:W-:-:S04]  /*8fa0*/  USHF.R.S32.HI UR6, URZ, 0x1f, UR10 ;  /* 0x0000001f3f067899 */ /* 0x000fc8000801140a */
[----:B------:R-:W-:-:S04]  /*8fb0*/  ULEA.HI UR6, UR6, UR10, URZ, 0x7 ;  /* 0x0000000a06067291 */ /* 0x000fc8000f8f383f */
[----:B------:R-:W-:-:S04]  /*8fc0*/  USHF.R.S32.HI UR6, URZ, 0x7, UR6 ;  /* 0x000000073f067899 */ /* 0x000fc80008011406 */
[----:B------:R-:W-:-:S04]  /*8fd0*/  UISETP.LT.AND UP0, UPT, UR40, UR6, UPT ;  /* 0x000000062800728c */ /* 0x000fc8000bf01270 */
[----:B------:R-:W-:-:S06]  /*8fe0*/  USEL UR52, UR40, UR6, !UP0 ;  /* 0x0000000628347287 */ /* 0x000fcc000c000000 */
[----:B------:R-:W-:-:S13]  /*8ff0*/  ISETP.GE.AND P2, PT, R7, UR52, PT ;  /* 0x0000003407007c0c */ /* 0x000fda000bf46270 */
[----:B------:R-:W-:Y:S05]  /*9000*/  @!P2 BRA `(.L_x_701) ;  /* 0x000000280018a947 */ /* 0x000fea0003800000 */
[----:B------:R-:W-:Y:S01]  /*9010*/  IMAD.MOV.U32 R10, RZ, RZ, R11 ;  /* 0x000000ffff0a7224 */ /* 0x000fe200078e000b */
[----:B------:R-:W-:Y:S01]  /*9020*/  UMOV UR28, UR49 ;  /* 0x00000031001c7c82 */ /* 0x000fe20008000000 */
[----:B------:R-:W-:Y:S01]  /*9030*/  IMAD.MOV.U32 R9, RZ, RZ, R8 ;  /* 0x000000ffff097224 */ /* 0x000fe200078e0008 */
[----:B------:R-:W-:Y:S01]  /*9040*/  UMOV UR53, UR36 ;  /* 0x0000002400357c82 */ /* 0x000fe20008000000 */
[----:B------:R-:W-:Y:S01]  /*9050*/  ULDC UR34, c[0x0][0x988] ;  /* 0x0002620000227ab9 */ /* 0x000fe20000000800 */
[----:B------:R-:W-:-:S05]  /*9060*/  ULDC UR35, c[0x0][0x9d8] ;  /* 0x0002760000237ab9 */ /* 0x000fca0000000800 */
.L_x_710:
        /* <DEDUP_REMOVED lines=9> */
.L_x_703:
[----:B------:R-:W-:Y:S01]  /*9100*/  ULEA UR6, UR36, UR39, 0x3 ;  /* 0x0000002724067291 */ /* 0x000fe2000f8e183f */
[----:B------:R-:W-:-:S05]  /*9110*/  IMAD.U32 R8, RZ, RZ, UR49 ;  /* 0x00000031ff087e24 */ /* 0x000fca000f8e00ff */
[----:B------:R-:W-:-:S04]  /*9120*/  SHF.L.U32 R8, R8, 0x1f, RZ ;  /* 0x0000001f08087819 */ /* 0x000fc800000006ff */
[----:B------:R1:W2:Y:S01]  /*9130*/  SYNCS.PHASECHK.TRANS64.TRYWAIT P2, [UR6+0x2d830], R8 ;  /* 0x02d83008ff0075a7 */ /* 0x0002a20008040146 */
[----:B------:R-:W-:Y:S05]  /*9140*/  @!P0 BRA `(.L_x_704) ;  /* 0x0000000000048947 */ /* 0x000fea0003800000 */
[----:B------:R-:W-:Y:S01]  /*9150*/  BPT.TRAP 0x1 ;  /* 0x000000040000795c */ /* 0x000fe20000300000 */
.L_x_704:
[----:B--2---:R-:W-:Y:S05]  /*9160*/  @P2 BRA `(.L_x_702) ;  /* 0x0000000000082947 */ /* 0x004fea0003800000 */
[----:B------:R-:W2:Y:S02]  /*9170*/  SYNCS.PHASECHK.TRANS64.TRYWAIT P2, [UR6+0x2d830], R8 ;  /* 0x02d83008ff0075a7 */ /* 0x000ea40008040146 */
[----:B--2---:R-:W-:Y:S05]  /*9180*/  @!P2 BRA `(.L_x_705) ;  /* 0x000000ac0074a947 */ /* 0x004fea0003800000 */
.L_x_702:
        /* <DEDUP_REMOVED lines=35> */
.L_x_707:
[----:B------:R-:W-:Y:S01]  /*93c0*/  ULEA UR6, UR53, UR39, 0x3 ;  /* 0x0000002735067291 */ /* 0x000fe2000f8e183f */
[----:B------:R-:W-:-:S05]  /*93d0*/  IMAD.U32 R8, RZ, RZ, UR28 ;  /* 0x0000001cff087e24 */ /* 0x000fca000f8e00ff */
[----:B------:R-:W-:-:S04]  /*93e0*/  SHF.L.U32 R8, R8, 0x1f, RZ ;  /* 0x0000001f08087819 */ /* 0x000fc800000006ff */
[----:B------:R1:W2:Y:S01]  /*93f0*/  SYNCS.PHASECHK.TRANS64.TRYWAIT P2, [UR6+0x2d850], R8 ;  /* 0x02d85008ff0075a7 */ /* 0x0002a20008040146 */
[----:B------:R-:W-:Y:S05]  /*9400*/  @!P0 BRA `(.L_x_708) ;  /* 0x0000000000048947 */ /* 0x000fea0003800000 */
[----:B------:R-:W-:Y:S01]  /*9410*/  BPT.TRAP 0x1 ;  /* 0x000000040000795c */ /* 0x000fe20000300000 */
.L_x_708:
[----:B--2---:R-:W-:Y:S05]  /*9420*/  @P2 BRA `(.L_x_706) ;  /* 0x0000000000082947 */ /* 0x004fea0003800000 */
[----:B------:R-:W2:Y:S02]  /*9430*/  SYNCS.PHASECHK.TRANS64.TRYWAIT P2, [UR6+0x2d850], R8 ;  /* 0x02d85008ff0075a7 */ /* 0x000ea40008040146 */
[----:B--2---:R-:W-:Y:S05]  /*9440*/  @!P2 BRA `(.L_x_709) ;  /* 0x000000a800dca947 */ /* 0x004fea0003800000 */
.L_x_706:
[----:B------:R-:W-:Y:S01]  /*9450*/  UIADD3 UR6, UR39, 0x400, URZ ;  /* 0x0000040027067890 */ /* 0x000fe2000fffe03f */
[----:B------:R-:W-:Y:S01]  /*9460*/  WARPGROUP.ARRIVE ;  /* 0x00000000000079c5 */ /* 0x000fe20000000000 */
[----:B------:R-:W-:Y:S01]  /*9470*/  UMOV UR29, 0x40000040 ;  /* 0x40000040001d7882 */ /* 0x000fe20000000000 */
[----:B------:R-:W-:Y:S01]  /*9480*/  UMOV UR31, 0x80000020 ;  /* 0x80000020001f7882 */ /* 0x000fe20000000000 */
[----:B------:R-:W-:Y:S01]  /*9490*/  USHF.R.U32.HI UR6, URZ, 0x4, UR6 ;  /* 0x000000043f067899 */ /* 0x000fe20008011606 */
[----:B------:R-:W-:Y:S01]  /*94a0*/  FMUL.FTZ R12, R24, UR35 ;  /* 0x00000023180c7c20 */ /* 0x000fe20008410000 */
[----:B--2---:R-:W-:Y:S01]  /*94b0*/  FMUL.FTZ R11, R25, UR35 ;  /* 0x00000023190b7c20 */ /* 0x004fe20008410000 */
        /* <DEDUP_REMOVED lines=80> */
[----:B------:R-:W-:-:S04]  /*99c0*/  ISETP.GE.U32.AND P2, PT, R2, 0x180, PT ;  /* 0x000001800200780c */ /* 0x000fc80003f46070 */
[----:B------:R-:W2:Y:S01]  /*99d0*/  MUFU.TANH R37, R37 ;  /* 0x0000002500257308 */ /* 0x000ea20000002400 */
[----:B---3--:R-:W-:-:S07]  /*99e0*/  FMNMX.FTZ R8, R33, R8, !PT ;  /* 0x0000000821087209 */ /* 0x008fce0007810000 */
        /* <DEDUP_REMOVED lines=12> */
[----:B------:R-:W-:Y:S01]  /*9ab0*/  FMUL.FTZ R63, R76, UR35 ;  /* 0x000000234c3f7c20 */ /* 0x000fe20008410000 */
[----:B------:R-:W-:Y:S01]  /*9ac0*/  FMUL.FTZ R76, R79, UR35 ;  /* 0x000000234f4c7c20 */ /* 0x000fe20008410000 */
[----:B------:R-:W-:Y:S01]  /*9ad0*/  HGMMA.64x96x16.F32.BF16 R88, gdesc[UR28].tnspB, R88, gsb0 ;  /* 0x416000001c5879f0 */ /* 0x000fe20008001858 */
[----:B------:R-:W-:Y:S01]  /*9ae0*/  UIADD3 UR28, UR6, 0x4, URZ ;  /* 0x00000004061c7890 */ /* 0x000fe2000fffe03f */
[----:B------:R-:W-:Y:S01]  /*9af0*/  FMUL.FTZ R79, R86, UR35 ;  /* 0x00000023564f7c20 */ /* 0x000fe20008410000 */
[----:B------:R-:W-:Y:S01]  /*9b00*/  UIADD3 UR30, UR7, 0x80, URZ ;  /* 0x00000080071e7890 */ /* 0x000fe2000fffe03f */
[----:B------:R-:W2:Y:S01]  /*9b10*/  MUFU.TANH R49, R49 ;  /* 0x0000003100317308 */ /* 0x000ea20000002400 */
[----:B------:R-:W-:Y:S01]  /*9b20*/  UMOV UR29, 0x40000040 ;  /* 0x40000040001d7882 */ /* 0x000fe20000000000 */
[----:B------:R-:W-:Y:S01]  /*9b30*/  UMOV UR31, 0x80000020 ;  /* 0x80000020001f7882 */ /* 0x000fe20000000000 */
[----:B---3--:R-:W-:-:S05]  /*9b40*/  FMNMX.FTZ R8, R45, R8, !PT ;  /* 0x000000082d087209 */ /* 0x008fca0007810000 */
[----:B------:R-:W3:Y:S01]  /*9b50*/  MUFU.TANH R50, R50 ;  /* 0x0000003200327308 */ /* 0x000ee20000002400 */
[----:B-1----:R-:W-:-:S07]  /*9b60*/  FMNMX.FTZ R8, R47, R8, !PT ;  /* 0x000000082f087209 */ /* 0x002fce0007810000 */
[----:B------:R-:W1:Y:S01]  /*9b70*/  MUFU.TANH R53, R53 ;  /* 0x0000003500357308 */ /* 0x000e620000002400 */
[----:B--2---:R-:W-:-:S07]  /*9b80*/  FMNMX.FTZ R65, R49, R8, !PT ;  /* 0x0000000831417209 */ /* 0x004fce0007810000 */
[----:B------:R-:W2:Y:S01]  /*9b90*/  MUFU.TANH R54, R54 ;  /* 0x0000003600367308 */ /* 0x000ea20000002400 */
[----:B---3--:R-:W-:Y:S01]  /*9ba0*/  FMNMX.FTZ R8, R50, R65, !PT ;  /* 0x0000004132087209 */ /* 0x008fe20007810000 */
[----:B------:R-:W-:Y:S01]  /*9bb0*/  FMUL.FTZ R65, R80, UR35 ;  /* 0x0000002350417c20 */ /* 0x000fe20008410000 */
[----:B------:R-:W-:-:S05]  /*9bc0*/  FMUL.FTZ R80, R87, UR35 ;  /* 0x0000002357507c20 */ /* 0x000fca0008410000 */
[----:B------:R-:W3:Y:S01]  /*9bd0*/  MUFU.TANH R57, R57 ;  /* 0x0000003900397308 */ /* 0x000ee20000002400 */
[----:B-1----:R-:W-:-:S07]  /*9be0*/  FMNMX.FTZ R69, R53, R8, !PT ;  /* 0x0000000835457209 */ /* 0x002fce0007810000 */
[----:B------:R-:W1:Y:S01]  /*9bf0*/  MUFU.TANH R58, R58 ;  /* 0x0000003a003a7308 */ /* 0x000e620000002400 */
[----:B--2---:R-:W-:-:S07]  /*9c00*/  FMNMX.FTZ R8, R54, R69, !PT ;  /* 0x0000004536087209 */ /* 0x004fce0007810000 */
[----:B------:R-:W2:Y:S01]  /*9c10*/  MUFU.TANH R59, R59 ;  /* 0x0000003b003b7308 */ /* 0x000ea20000002400 */
[----:B---3--:R-:W-:-:S07]  /*9c20*/  FMNMX.FTZ R69, R57, R8, !PT ;  /* 0x0000000839457209 */ /* 0x008fce0007810000 */
[----:B------:R-:W3:Y:S01]  /*9c30*/  MUFU.TANH R60, R60 ;  /* 0x0000003c003c7308 */ /* 0x000ee20000002400 */
[----:B-1----:R-:W-:-:S07]  /*9c40*/  FMNMX.FTZ R8, R58, R69, !PT ;  /* 0x000000453a087209 */ /* 0x002fce0007810000 */
[----:B------:R-:W1:Y:S01]  /*9c50*/  MUFU.TANH R61, R61 ;  /* 0x0000003d003d7308 */ /* 0x000e620000002400 */
[----:B--2---:R-:W-:-:S07]  /*9c60*/  FMNMX.FTZ R69, R59, R8, !PT ;  /* 0x000000083b457209 */ /* 0x004fce0007810000 */
[----:B------:R-:W2:Y:S01]  /*9c70*/  MUFU.TANH R62, R62 ;  /* 0x0000003e003e7308 */ /* 0x000ea20000002400 */
[----:B---3--:R-:W-:Y:S01]  /*9c80*/  FMNMX.FTZ R8, R60, R69, !PT ;  /* 0x000000453c087209 */ /* 0x008fe20007810000 */
[----:B------:R-:W-:-:S06]  /*9c90*/  FMUL.FTZ R69, R85, UR35 ;  /* 0x0000002355457c20 */ /* 0x000fcc0008410000 */
[----:B------:R-:W3:Y:S01]  /*9ca0*/  MUFU.TANH R63, R63 ;  /* 0x0000003f003f7308 */ /* 0x000ee20000002400 */
[----:B-1----:R-:W-:-:S07]  /*9cb0*/  FMNMX.FTZ R73, R61, R8, !PT ;  /* 0x000000083d497209 */ /* 0x002fce0007810000 */
[----:B------:R-:W1:Y:S01]  /*9cc0*/  MUFU.TANH R64, R64 ;  /* 0x0000004000407308 */ /* 0x000e620000002400 */
[----:B--2---:R-:W-:-:S07]  /*9cd0*/  FMNMX.FTZ R8, R62, R73, !PT ;  /* 0x000000493e087209 */ /* 0x004fce0007810000 */
[----:B------:R-:W2:Y:S01]  /*9ce0*/  MUFU.TANH R65, R65 ;  /* 0x0000004100417308 */ /* 0x000ea20000002400 */
[----:B---3--:R-:W-:Y:S01]  /*9cf0*/  FMNMX.FTZ R73, R63, R8, !PT ;  /* 0x000000083f497209 */ /* 0x008fe20007810000 */
[----:B------:R-:W-:Y:S02]  /*9d00*/  WARPGROUP.DEPBAR.LE gsb0, 0x0 ;  /* 0x00008000000079c5 */ /* 0x000fe40000010000 */
[----:B------:R-:W-:-:S04]  /*9d10*/  WARPGROUP.ARRIVE ;  /* 0x00000000000079c5 */ /* 0x000fc80000000000 */
[----:B------:R-:W3:Y:S01]  /*9d20*/  MUFU.TANH R68, R68 ;  /* 0x0000004400447308 */ /* 0x000ee20000002400 */
[----:B-1----:R-:W-:Y:S01]  /*9d30*/  FMNMX.FTZ R8, R64, R73, !PT ;  /* 0x0000004940087209 */ /* 0x002fe20007810000 */
[----:B------:R-:W-:Y:S01]  /*9d40*/  HGMMA.64x96x16.F32.BF16 R88, gdesc[UR28].tnspB, R88, gsb0 ;  /* 0x416000001c5879f0 */ /* 0x000fe20008001858 */
[----:B------:R-:W-:Y:S02]  /*9d50*/  UIADD3 UR28, UR6, 0x6, URZ ;  /* 0x00000006061c7890 */ /* 0x000fe4000fffe03f */
[----:B------:R-:W-:Y:S01]  /*9d60*/  UIADD3 UR30, UR7, 0xc0, URZ ;  /* 0x000000c0071e7890 */ /* 0x000fe2000fffe03f */
[----:B------:R-:W-:Y:S01]  /*9d70*/  UMOV UR29, 0x40000040 ;  /* 0x40000040001d7882 */ /* 0x000fe20000000000 */
[----:B------:R-:W-:Y:S01]  /*9d80*/  UMOV UR31, 0x80000020 ;  /* 0x80000020001f7882 */ /* 0x000fe20000000000 */
[----:B------:R-:W1:Y:S01]  /*9d90*/  MUFU.TANH R72, R72 ;  /* 0x0000004800487308 */ /* 0x000e620000002400 */
[----:B--2---:R-:W-:-:S07]  /*9da0*/  FMNMX.FTZ R73, R65, R8, !PT ;  /* 0x0000000841497209 */ /* 0x004fce0007810000 */
[----:B------:R-:W2:Y:S01]  /*9db0*/  MUFU.TANH R69, R69 ;  /* 0x0000004500457308 */ /* 0x000ea20000002400 */
[----:B---3--:R-:W-:-:S07]  /*9dc0*/  FMNMX.FTZ R73, R68, R73, !PT ;  /* 0x0000004944497209 */ /* 0x008fce0007810000 */
[----:B------:R-:W3:Y:S01]  /*9dd0*/  MUFU.TANH R13, R13 ;  /* 0x0000000d000d7308 */ /* 0x000ee20000002400 */
[----:B-1----:R-:W-:Y:S01]  /*9de0*/  FMNMX.FTZ R8, R72, R73, !PT ;  /* 0x0000004948087209 */ /* 0x002fe20007810000 */
[----:B------:R-:W-:Y:S01]  /*9df0*/  FMUL.FTZ R73, R74, UR35 ;  /* 0x000000234a497c20 */ /* 0x000fe20008410000 */
[----:B------:R-:W-:Y:S01]  /*9e00*/  FMUL.FTZ R74, R75, UR35 ;  /* 0x000000234b4a7c20 */ /* 0x000fe20008410000 */
[----:B------:R-:W-:Y:S01]  /*9e10*/  FMUL.FTZ R75, R78, UR35 ;  /* 0x000000234e4b7c20 */ /* 0x000fe20008410000 */
[----:B------:R-:W-:-:S03]  /*9e20*/  FMUL.FTZ R78, R83, UR35 ;  /* 0x00000023534e7c20 */ /* 0x000fc60008410000 */
[----:B------:R-:W1:Y:S01]  /*9e30*/  MUFU.TANH R14, R14 ;  /* 0x0000000e000e7308 */ /* 0x000e620000002400 */
[----:B--2---:R-:W-:-:S05]  /*9e40*/  FMNMX.FTZ R8, R69, R8, !PT ;  /* 0x0000000845087209 */ /* 0x004fca0007810000 */
[----:B------:R-:W2:Y:S02]  /*9e50*/  SHFL.BFLY PT, R77, R8, 0x2, 0x1f ;  /* 0x0c401f00084d7f89 */ /* 0x000ea400000e0000 */
[----:B------:R-:W4:Y:S08]  /*9e60*/  MUFU.TANH R21, R21 ;  /* 0x0000001500157308 */ /* 0x000f300000002400 */
[----:B------:R-:W5:Y:S08]  /*9e70*/  MUFU.TANH R24, R24 ;  /* 0x0000001800187308 */ /* 0x000f700000002400 */
[----:B------:R-:W5:Y:S01]  /*9e80*/  MUFU.TANH R26, R26 ;  /* 0x0000001a001a7308 */ /* 0x000f620000002400 */
[----:B--2---:R-:W-:Y:S01]  /*9e90*/  FMNMX.FTZ R81, R8, R77, !PT ;  /* 0x0000004d08517209 */ /* 0x004fe20007810000 */
[----:B------:R-:W-:-:S06]  /*9ea0*/  FMUL.FTZ R77, R82, UR35 ;  /* 0x00000023524d7c20 */ /* 0x000fcc0008410000 */
[----:B------:R-:W2:Y:S01]  /*9eb0*/  MUFU.TANH R28, R28 ;  /* 0x0000001c001c7308 */ /* 0x000ea20000002400 */
[----:B------:R-:W3:Y:S07]  /*9ec0*/  SHFL.BFLY PT, R8, R81, 0x1, 0x1f ;  /* 0x0c201f0051087f89 */ /* 0x000eee00000e0000 */
[----:B------:R-:W2:Y:S08]  /*9ed0*/  MUFU.TANH R30, R30 ;  /* 0x0000001e001e7308 */ /* 0x000eb00000002400 */
[----:B------:R-:W2:Y:S08]  /*9ee0*/  MUFU.TANH R32, R32 ;  /* 0x0000002000207308 */ /* 0x000eb00000002400 */
[----:B------:R-:W2:Y:S01]  /*9ef0*/  MUFU.TANH R34, R34 ;  /* 0x0000002200227308 */ /* 0x000ea20000002400 */
[----:B---3--:R-:W-:-:S05]  /*9f00*/  FMNMX.FTZ R8, R81, R8, !PT ;  /* 0x0000000851087209 */ /* 0x008fca0007810000 */
[C---:B------:R-:W-:Y:S02]  /*9f10*/  FMUL.FTZ R82, R8.reuse, UR34 ;  /* 0x0000002208527c20 */ /* 0x040fe40008410000 */
[----:B------:R-:W3:Y:S01]  /*9f20*/  MUFU.TANH R36, R36 ;  /* 0x0000002400247308 */ /* 0x000ee20000002400 */
[----:B------:R-:W-:Y:S01]  /*9f30*/  FADD.FTZ R9, -R8, R9 ;  /* 0x0000000908097221 */ /* 0x000fe20000010100 */
[--C-:B------:R-:W-:Y:S01]  /*9f40*/  FFMA.FTZ R81, R11, UR34, -R82.reuse ;  /* 0x000000220b517c23 */ /* 0x100fe20008010852 */
[----:B------:R-:W-:Y:S02]  /*9f50*/  FMNMX.FTZ R11, R13, R10, !PT ;  /* 0x0000000a0d0b7209 */ /* 0x000fe40007810000 */
[----:B------:R-:W-:Y:S01]  /*9f60*/  FMUL.FTZ R9, R9, UR34 ;  /* 0x0000002209097c20 */ /* 0x000fe20008410000 */
[----:B------:R-:W-:Y:S02]  /*9f70*/  WARPGROUP.DEPBAR.LE gsb0, 0x0 ;  /* 0x00008000000079c5 */ /* 0x000fe40000010000 */
[----:B------:R-:W-:Y:S01]  /*9f80*/  WARPGROUP.ARRIVE ;  /* 0x00000000000079c5 */ /* 0x000fe20000000000 */
[----:B-1----:R-:W-:Y:S01]  /*9f90*/  FMNMX.FTZ R84, R14, R11, !PT ;  /* 0x0000000b0e547209 */ /* 0x002fe20007810000 */
[----:B------:R-:W1:Y:S01]  /*9fa0*/  MUFU.TANH R38, R38 ;  /* 0x0000002600267308 */ /* 0x000e620000002400 */
[--C-:B------:R-:W-:Y:S01]  /*9fb0*/  FFMA.FTZ R12, R12, UR34, -R82.reuse ;  /* 0x000000220c0c7c23 */ /* 0x100fe20008010852 */
[--C-:B------:R-:W-:Y:S01]  /*9fc0*/  FFMA.FTZ R47, R47, UR34, -R82.reuse ;  /* 0x000000222f2f7c23 */ /* 0x100fe20008010852 */
[----:B----4-:R-:W-:Y:S01]  /*9fd0*/  FMNMX.FTZ R11, R21, R84, !PT ;  /* 0x00000054150b7209 */ /* 0x010fe20007810000 */
[----:B------:R-:W-:Y:S01]  /*9fe0*/  HGMMA.64x96x16.F32.BF16 R88, gdesc[UR28].tnspB, R88, gsb0 ;  /* 0x416000001c5879f0 */ /* 0x000fe20008001858 */
[----:B------:R-:W-:Y:S01]  /*9ff0*/  UIADD3 UR28, UR6, 0x600, URZ ;  /* 0x00000600061c7890 */ /* 0x000fe2000fffe03f */
[--C-:B------:R-:W-:Y:S01]  /*a000*/  FFMA.FTZ R84, R27, UR34, -R82.reuse ;  /* 0x000000221b547c23 */ /* 0x100fe20008010852 */
[----:B------:R-:W-:Y:S01]  /*a010*/  UIADD3 UR30, UR7, 0x100, URZ ;  /* 0x00000100071e7890 */ /* 0x000fe2000fffe03f */
[----:B-----5:R-:W-:Y:S01]  /*a020*/  FMNMX.FTZ R11, R24, R11, !PT ;  /* 0x0000000b180b7209 */ /* 0x020fe20007810000 */
[----:B------:R-:W-:Y:S01]  /*a030*/  UMOV UR29, 0x40000040 ;  /* 0x40000040001d7882 */ /* 0x000fe20000000000 */
[----:B------:R-:W-:Y:S01]  /*a040*/  UMOV UR31, 0x80000020 ;  /* 0x80000020001f7882 */ /* 0x000fe20000000000 */
[----:B------:R-:W4:Y:S01]  /*a050*/  MUFU.TANH R40, R40 ;  /* 0x0000002800287308 */ /* 0x000f220000002400 */
[----:B------:R-:W-:Y:S01]  /*a060*/  FMNMX.FTZ R11, R26, R11, !PT ;  /* 0x0000000b1a0b7209 */ /* 0x000fe20007810000 */
[--C-:B------:R-:W-:Y:S01]  /*a070*/  FFMA.FTZ R27, R29, UR34, -R82.reuse ;  /* 0x000000221d1b7c23 */ /* 0x100fe20008010852 */
[--C-:B------:R-:W-:Y:S01]  /*a080*/  FFMA.FTZ R29, R33, UR34, -R82.reuse ;  /* 0x00000022211d7c23 */ /* 0x100fe20008010852 */
[--C-:B------:R-:W-:Y:S01]  /*a090*/  FFMA.FTZ R33, R41, UR34, -R82.reuse ;  /* 0x0000002229217c23 */ /* 0x100fe20008010852 */
[----:B--2---:R-:W-:Y:S01]  /*a0a0*/  FMNMX.FTZ R11, R28, R11, !PT ;  /* 0x0000000b1c0b7209 */ /* 0x004fe20007810000 */
[--C-:B------:R-:W-:Y:S01]  /*a0b0*/  FFMA.FTZ R41, R57, UR34, -R82.reuse ;  /* 0x0000002239297c23 */ /* 0x100fe20008010852 */
[--C-:B------:R-:W-:Y:S01]  /*a0c0*/  FFMA.FTZ R57, R65, UR34, -R82.reuse ;  /* 0x0000002241397c23 */ /* 0x100fe20008010852 */
[----:B------:R-:W2:Y:S01]  /*a0d0*/  MUFU.TANH R43, R43 ;  /* 0x0000002b002b7308 */ /* 0x000ea20000002400 */
[----:B------:R-:W-:Y:S01]  /*a0e0*/  FMNMX.FTZ R11, R30, R11, !PT ;  /* 0x0000000b1e0b7209 */ /* 0x000fe20007810000 */
[--C-:B------:R-:W-:Y:S01]  /*a0f0*/  FFMA.FTZ R86, R31, UR34, -R82.reuse ;  /* 0x000000221f567c23 */ /* 0x100fe20008010852 */
[--C-:B------:R-:W-:Y:S01]  /*a100*/  FFMA.FTZ R142, R35, UR34, -R82.reuse ;  /* 0x00000022238e7c23 */ /* 0x100fe20008010852 */
[--C-:B------:R-:W-:Y:S01]  /*a110*/  FFMA.FTZ R31, R37, UR34, -R82.reuse ;  /* 0x00000022251f7c23 */ /* 0x100fe20008010852 */
[----:B------:R-:W-:Y:S01]  /*a120*/  FMNMX.FTZ R11, R32, R11, !PT ;  /* 0x0000000b200b7209 */ /* 0x000fe20007810000 */
[--C-:B------:R-:W-:Y:S01]  /*a130*/  FFMA.FTZ R35, R45, UR34, -R82.reuse ;  /* 0x000000222d237c23 */ /* 0x100fe20008010852 */
[--C-:B------:R-:W-:Y:S01]  /*a140*/  FFMA.FTZ R37, R49, UR34, -R82.reuse ;  /* 0x0000002231257c23 */ /* 0x100fe20008010852 */
[----:B------:R-:W5:Y:S01]  /*a150*/  MUFU.TANH R44, R44 ;  /* 0x0000002c002c7308 */ /* 0x000f620000002400 */
[----:B------:R-:W-:Y:S01]  /*a160*/  FMNMX.FTZ R11, R34, R11, !PT ;  /* 0x0000000b220b7209 */ /* 0x000fe20007810000 */
[--C-:B------:R-:W-:Y:S01]  /*a170*/  FFMA.FTZ R45, R59, UR34, -R82.reuse ;  /* 0x000000223b2d7c23 */ /* 0x100fe20008010852 */
[--C-:B------:R-:W-:Y:S01]  /*a180*/  FFMA.FTZ R15, R15, UR34, -R82.reuse ;  /* 0x000000220f0f7c23 */ /* 0x100fe20008010852 */
[--C-:B------:R-:W-:Y:S01]  /*a190*/  FFMA.FTZ R20, R20, UR34, -R82.reuse ;  /* 0x0000002214147c23 */ /* 0x100fe20008010852 */
[----:B---3--:R-:W-:Y:S01]  /*a1a0*/  FMNMX.FTZ R11, R36, R11, !PT ;  /* 0x0000000b240b7209 */ /* 0x008fe20007810000 */
[--C-:B------:R-:W-:Y:S01]  /*a1b0*/  FFMA.FTZ R25, R25, UR34, -R82.reuse ;  /* 0x0000002219197c23 */ /* 0x100fe20008010852 */
[--C-:B------:R-:W-:Y:S01]  /*a1c0*/  FFMA.FTZ R42, R42, UR34, -R82.reuse ;  /* 0x000000222a2a7c23 */ /* 0x100fe20008010852 */
[----:B------:R-:W3:Y:S01]  /*a1d0*/  MUFU.TANH R46, R46 ;  /* 0x0000002e002e7308 */ /* 0x000ee20000002400 */
[----:B-1----:R-:W-:Y:S01]  /*a1e0*/  FMNMX.FTZ R11, R38, R11, !PT ;  /* 0x0000000b260b7209 */ /* 0x002fe20007810000 */
[--C-:B------:R-:W-:Y:S01]  /*a1f0*/  FFMA.FTZ R50, R50, UR34, -R82.reuse ;  /* 0x0000002232327c23 */ /* 0x100fe20008010852 */
[--C-:B------:R-:W-:Y:S01]  /*a200*/  FFMA.FTZ R54, R54, UR34, -R82.reuse ;  /* 0x0000002236367c23 */ /* 0x100fe20008010852 */
[--C-:B------:R-:W-:Y:S01]  /*a210*/  FFMA.FTZ R58, R58, UR34, -R82.reuse ;  /* 0x000000223a3a7c23 */ /* 0x100fe20008010852 */
[----:B----4-:R-:W-:Y:S01]  /*a220*/  FMNMX.FTZ R144, R40, R11, !PT ;  /* 0x0000000b28907209 */ /* 0x010fe20007810000 */
[--C-:B------:R-:W-:Y:S01]  /*a230*/  FFMA.FTZ R60, R60, UR34, -R82.reuse ;  /* 0x000000223c3c7c23 */ /* 0x100fe20008010852 */
[--C-:B------:R-:W-:Y:S01]  /*a240*/  FFMA.FTZ R62, R62, UR34, -R82.reuse ;  /* 0x000000223e3e7c23 */ /* 0x100fe20008010852 */
[----:B------:R-:W1:Y:S01]  /*a250*/  MUFU.TANH R48, R48 ;  /* 0x0000003000307308 */ /* 0x000e620000002400 */
[----:B--2---:R-:W-:Y:S01]  /*a260*/  FMNMX.FTZ R11, R43, R144, !PT ;  /* 0x000000902b0b7209 */ /* 0x004fe20007810000 */
[--C-:B------:R-:W-:Y:S01]  /*a270*/  FFMA.FTZ R144, R39, UR34, -R82.reuse ;  /* 0x0000002227907c23 */ /* 0x100fe20008010852 */
[--C-:B------:R-:W-:Y:S01]  /*a280*/  FFMA.FTZ R39, R53, UR34, -R82.reuse ;  /* 0x0000002235277c23 */ /* 0x100fe20008010852 */
[--C-:B------:R-:W-:Y:S01]  /*a290*/  FFMA.FTZ R49, R63, UR34, -R82.reuse ;  /* 0x000000223f317c23 */ /* 0x100fe20008010852 */
[----:B-----5:R-:W-:Y:S01]  /*a2a0*/  FMNMX.FTZ R11, R44, R11, !PT ;  /* 0x0000000b2c0b7209 */ /* 0x020fe20007810000 */
[--C-:B------:R-:W-:Y:S01]  /*a2b0*/  FFMA.FTZ R64, R64, UR34, -R82.reuse ;  /* 0x0000002240407c23 */ /* 0x100fe20008010852 */
[--C-:B------:R-:W-:Y:S01]  /*a2c0*/  FFMA.FTZ R68, R68, UR34, -R82.reuse ;  /* 0x0000002244447c23 */ /* 0x100fe20008010852 */
[----:B------:R-:W2:Y:S01]  /*a2d0*/  MUFU.TANH R51, R51 ;  /* 0x0000003300337308 */ /* 0x000ea20000002400 */
[----:B---3--:R-:W-:Y:S01]  /*a2e0*/  FMNMX.FTZ R11, R46, R11, !PT ;  /* 0x0000000b2e0b7209 */ /* 0x008fe20007810000 */
[--C-:B------:R-:W-:Y:S01]  /*a2f0*/  FFMA.FTZ R59, R72, UR34, -R82.reuse ;  /* 0x00000022483b7c23 */ /* 0x100fe20008010852 */
[----:B------:R-:W-:-:S05]  /*a300*/  FFMA.FTZ R69, R69, UR34, -R82 ;  /* 0x0000002245457c23 */ /* 0x000fca0008010852 */
        /* <DEDUP_REMOVED lines=37> */
[----:B------:R3:W-:Y:S01]  /*a560*/  MUFU.EX2 R146, R47 ;  /* 0x0000002f00927308 */ /* 0x0007e20000000800 */
[----:B-1----:R-:W-:-:S07]  /*a570*/  FMNMX.FTZ R11, R79, R148, !PT ;  /* 0x000000944f0b7209 */ /* 0x002fce0007810000 */
[----:B------:R-:W-:Y:S01]  /*a580*/  MUFU.EX2 R9, R9 ;  /* 0x0000000900097308 */ /* 0x000fe20000000800 */
[----:B--2---:R-:W-:Y:S01]  /*a590*/  FMNMX.FTZ R11, R80, R11, !PT ;  /* 0x0000000b500b7209 */ /* 0x004fe20007810000 */
[----:B---3--:R-:W-:-:S04]  /*a5a0*/  FFMA.FTZ R47, R61, UR34, -R82 ;  /* 0x000000223d2f7c23 */ /* 0x008fc80008010852 */
[----:B------:R-:W1:Y:S02]  /*a5b0*/  SHFL.BFLY PT, R148, R11, 0x2, 0x1f ;  /* 0x0c401f000b947f89 */ /* 0x000e6400000e0000 */
[----:B------:R-:W2:Y:S08]  /*a5c0*/  MUFU.EX2 R12, R12 ;  /* 0x0000000c000c7308 */ /* 0x000eb00000000800 */
[----:B------:R-:W3:Y:S08]  /*a5d0*/  MUFU.EX2 R81, R81 ;  /* 0x0000005100517308 */ /* 0x000ef00000000800 */
[----:B------:R-:W-:Y:S01]  /*a5e0*/  MUFU.EX2 R15, R15 ;  /* 0x0000000f000f7308 */ /* 0x000fe20000000800 */
[----:B--2---:R-:W-:Y:S01]  /*a5f0*/  FFMA.FTZ R6, R9, R6, R12 ;  /* 0x0000000609067223 */ /* 0x004fe2000001000c */
[----:B------:R-:W-:-:S02]  /*a600*/  WARPGROUP.DEPBAR.LE gsb0, 0x0 ;  /* 0x00008000000079c5 */ /* 0x000fc40000010000 */
[----:B------:R-:W-:Y:S01]  /*a610*/  WARPGROUP.ARRIVE ;  /* 0x00000000000079c5 */ /* 0x000fe20000000000 */
[----:B-1----:R-:W-:-:S03]  /*a620*/  FMNMX.FTZ R148, R11, R148, !PT ;  /* 0x000000940b947209 */ /* 0x002fc60007810000 */
[----:B------:R-:W-:Y:S01]  /*a630*/  MUFU.EX2 R20, R20 ;  /* 0x0000001400147308 */ /* 0x000fe20000000800 */
[----:B---3--:R-:W-:Y:S01]  /*a640*/  F2FP.BF16.F32.PACK_AB R12, R81, R12 ;  /* 0x0000000c510c723e */ /* 0x008fe200000010ff */
[----:B------:R-:W-:Y:S01]  /*a650*/  HGMMA.64x96x16.F32.BF16 R88, gdesc[UR28].tnspB, R88, gsb0 ;  /* 0x416000001c5879f0 */ /* 0x000fe20008001858 */
[----:B------:R-:W-:Y:S01]  /*a660*/  UIADD3 UR28, UR6, 0x604, URZ ;  /* 0x00000604061c7890 */ /* 0x000fe2000fffe03f */
[----:B------:R-:W1:Y:S01]  /*a670*/  SHFL.BFLY PT, R11, R148, 0x1, 0x1f ;  /* 0x0c201f00940b7f89 */ /* 0x000e6200000e0000 */
[----:B------:R-:W-:Y:S01]  /*a680*/  UIADD3 UR30, UR7, 0x180, URZ ;  /* 0x00000180071e7890 */ /* 0x000fe2000fffe03f */
[----:B------:R-:W-:Y:S01]  /*a690*/  UMOV UR29, 0x40000040 ;  /* 0x40000040001d7882 */ /* 0x000fe20000000000 */
[----:B------:R-:W-:Y:S01]  /*a6a0*/  UMOV UR31, 0x80000020 ;  /* 0x80000020001f7882 */ /* 0x000fe20000000000 */
[----:B------:R-:W-:Y:S08]  /*a6b0*/  MUFU.EX2 R25, R25 ;  /* 0x0000001900197308 */ /* 0x000ff00000000800 */
[----:B------:R-:W-:Y:S08]  /*a6c0*/  MUFU.EX2 R84, R84 ;  /* 0x0000005400547308 */ /* 0x000ff00000000800 */
[----:B------:R-:W-:Y:S01]  /*a6d0*/  MUFU.EX2 R27, R27 ;  /* 0x0000001b001b7308 */ /* 0x000fe20000000800 */
[----:B-1----:R-:W-:-:S05]  /*a6e0*/  FMNMX.FTZ R11, R148, R11, !PT ;  /* 0x0000000b940b7209 */ /* 0x002fca0007810000 */
[C---:B------:R-:W-:Y:S01]  /*a6f0*/  FMUL.FTZ R65, R11.reuse, UR34 ;  /* 0x000000220b417c20 */ /* 0x040fe20008410000 */
[----:B------:R-:W-:Y:S01]  /*a700*/  FADD.FTZ R53, -R11, R10 ;  /* 0x0000000a0b357221 */ /* 0x000fe20000010100 */
[----:B------:R-:W-:Y:S02]  /*a710*/  MUFU.EX2 R86, R86 ;  /* 0x0000005600567308 */ /* 0x000fe40000000800 */
[--C-:B------:R-:W-:Y:S01]  /*a720*/  FFMA.FTZ R13, R13, UR34, -R65.reuse ;  /* 0x000000220d0d7c23 */ /* 0x100fe20008010841 */
[----:B------:R-:W-:Y:S01]  /*a730*/  FMUL.FTZ R53, R53, UR34 ;  /* 0x0000002235357c20 */ /* 0x000fe20008410000 */
[--C-:B------:R-:W-:Y:S01]  /*a740*/  FFMA.FTZ R150, R24, UR34, -R65.reuse ;  /* 0x0000002218967c23 */ /* 0x100fe20008010841 */
[--C-:B------:R-:W-:Y:S01]  /*a750*/  FFMA.FTZ R24, R28, UR34, -R65.reuse ;  /* 0x000000221c187c23 */ /* 0x100fe20008010841 */
[--C-:B------:R-:W-:Y:S01]  /*a760*/  FFMA.FTZ R82, R14, UR34, -R65.reuse ;  /* 0x000000220e527c23 */ /* 0x100fe20008010841 */
[----:B------:R-:W-:Y:S01]  /*a770*/  IMAD.U32 R28, RZ, RZ, UR36 ;  /* 0x00000024ff1c7e24 */ /* 0x000fe2000f8e00ff */
[----:B------:R1:W-:Y:S01]  /*a780*/  MUFU.EX2 R72, R53 ;  /* 0x0000003500487308 */ /* 0x0003e20000000800 */
[----:B------:R-:W-:Y:S01]  /*a790*/  FFMA.FTZ R61, R21, UR34, -R65 ;  /* 0x00000022153d7c23 */ /* 0x000fe20008010841 */
[----:B------:R-:W-:-:S02]  /*a7a0*/  VIADD R14, R16, 0x9 ;  /* 0x00000009100e7836 */ /* 0x000fc40000000000 */
[--C-:B------:R-:W-:Y:S01]  /*a7b0*/  FFMA.FTZ R21, R38, UR34, -R65.reuse ;  /* 0x0000002226157c23 */ /* 0x100fe20008010841 */
[----:B------:R-:W-:Y:S01]  /*a7c0*/  @!P1 LEA R28, R28, UR39, 0x3 ;  /* 0x000000271c1c9c11 */ /* 0x000fe2000f8e18ff */
[--C-:B------:R-:W-:Y:S01]  /*a7d0*/  FFMA.FTZ R85, R26, UR34, -R65.reuse ;  /* 0x000000221a557c23 */ /* 0x100fe20008010841 */
[--C-:B------:R-:W-:Y:S01]  /*a7e0*/  FFMA.FTZ R87, R30, UR34, -R65.reuse ;  /* 0x000000221e577c23 */ /* 0x100fe20008010841 */
[----:B------:R-:W-:Y:S01]  /*a7f0*/  SEL R38, R14, 0x9, !P2 ;  /* 0x000000090e267807 */ /* 0x000fe20005000000 */
[----:B------:R-:W2:Y:S01]  /*a800*/  MUFU.EX2 R13, R13 ;  /* 0x0000000d000d7308 */ /* 0x000ea20000000800 */
[----:B------:R-:W-:Y:S02]  /*a810*/  @!P1 VIADD R14, R28, 0x2d840 ;  /* 0x0002d8401c0e9836 */ /* 0x000fe40000000000 */
[--C-:B------:R-:W-:Y:S01]  /*a820*/  FFMA.FTZ R30, R40, UR34, -R65.reuse ;  /* 0x00000022281e7c23 */ /* 0x100fe20008010841 */
[--C-:B------:R-:W-:Y:S01]  /*a830*/  FFMA.FTZ R148, R32, UR34, -R65.reuse ;  /* 0x0000002220947c23 */ /* 0x100fe20008010841 */
[--C-:B------:R-:W-:Y:S01]  /*a840*/  FFMA.FTZ R145, R43, UR34, -R65.reuse ;  /* 0x000000222b917c23 */ /* 0x100fe20008010841 */
[--C-:B------:R-:W-:Y:S01]  /*a850*/  FFMA.FTZ R26, R34, UR34, -R65.reuse ;  /* 0x00000022221a7c23 */ /* 0x100fe20008010841 */
[----:B------:R-:W-:Y:S01]  /*a860*/  @!P1 PRMT R14, RZ, 0x654, R14 ;  /* 0x00000654ff0e9816 */ /* 0x000fe2000000000e */
[--C-:B------:R-:W-:Y:S01]  /*a870*/  FFMA.FTZ R63, R36, UR34, -R65.reuse ;  /* 0x00000022243f7c23 */ /* 0x100fe20008010841 */
[----:B------:R-:W3:Y:S01]  /*a880*/  MUFU.EX2 R82, R82 ;  /* 0x0000005200527308 */ /* 0x000ee20000000800 */
[--C-:B-1----:R-:W-:Y:S01]  /*a890*/  FFMA.FTZ R53, R51, UR34, -R65.reuse ;  /* 0x0000002233357c23 */ /* 0x102fe20008010841 */
[--C-:B------:R-:W-:Y:S01]  /*a8a0*/  FFMA.FTZ R34, R44, UR34, -R65.reuse ;  /* 0x000000222c227c23 */ /* 0x100fe20008010841 */
[--C-:B------:R-:W-:Y:S01]  /*a8b0*/  FFMA.FTZ R147, R46, UR34, -R65.reuse ;  /* 0x000000222e937c23 */ /* 0x100fe20008010841 */
[----:B------:R-:W-:Y:S01]  /*a8c0*/  FFMA.FTZ R32, R48, UR34, -R65 ;  /* 0x0000002230207c23 */ /* 0x000fe20008010841 */
[----:B------:R-:W-:-:S02]  /*a8d0*/  IMAD.U32 R36, RZ, RZ, UR53 ;  /* 0x00000035ff247e24 */ /* 0x000fc4000f8e00ff */
[--C-:B------:R-:W-:Y:S01]  /*a8e0*/  FFMA.FTZ R28, R52, UR34, -R65.reuse ;  /* 0x00000022341c7c23 */ /* 0x100fe20008010841 */
[----:B------:R-:W-:Y:S01]  /*a8f0*/  FFMA.FTZ R55, R55, UR34, -R65 ;  /* 0x0000002237377c23 */ /* 0x000fe20008010841 */
[----:B------:R-:W1:Y:S01]  /*a900*/  MUFU.EX2 R61, R61 ;  /* 0x0000003d003d7308 */ /* 0x000e620000000800 */
[----:B--2---:R-:W-:Y:S01]  /*a910*/  FFMA.FTZ R5, R72, R5, R13 ;  /* 0x0000000548057223 */ /* 0x004fe2000001000d */
[----:B------:R-:W-:Y:S01]  /*a920*/  @!P1 LEA R36, R36, UR39, 0x3 ;  /* 0x0000002724249c11 */ /* 0x000fe2000f8e18ff */
[--C-:B------:R-:W-:Y:S01]  /*a930*/  FFMA.FTZ R56, R56, UR34, -R65.reuse ;  /* 0x0000002238387c23 */ /* 0x100fe20008010841 */
[--C-:B------:R-:W-:Y:S01]  /*a940*/  FFMA.FTZ R66, R66, UR34, -R65.reuse ;  /* 0x0000002242427c23 */ /* 0x100fe20008010841 */
[--C-:B------:R-:W-:Y:S01]  /*a950*/  FFMA.FTZ R71, R71, UR34, -R65.reuse ;  /* 0x0000002247477c23 */ /* 0x100fe20008010841 */
[----:B------:R-:W-:Y:S01]  /*a960*/  FFMA.FTZ R73, R73, UR34, -R65 ;  /* 0x0000002249497c23 */ /* 0x000fe20008010841 */
[----:B------:R-:W-:Y:S01]  /*a970*/  @!P1 VIADD R36, R36, 0x2d860 ;  /* 0x0002d86024249836 */ /* 0x000fe20000000000 */
[----:B------:R-:W2:Y:S01]  /*a980*/  MUFU.EX2 R150, R150 ;  /* 0x0000009600967308 */ /* 0x000ea20000000800 */
[C---:B---3--:R-:W-:Y:S01]  /*a990*/  FADD.FTZ R40, R82.reuse, R5 ;  /* 0x0000000552287221 */ /* 0x048fe20000010000 */
[----:B------:R-:W-:Y:S01]  /*a9a0*/  F2FP.BF16.F32.PACK_AB R13, R82, R13 ;  /* 0x0000000d520d723e */ /* 0x000fe200000010ff */
[--C-:B------:R-:W-:Y:S01]  /*a9b0*/  FFMA.FTZ R74, R74, UR34, -R65.reuse ;  /* 0x000000224a4a7c23 */ /* 0x100fe20008010841 */
[----:B------:R-:W-:Y:S01]  /*a9c0*/  @!P1 PRMT R36, RZ, 0x654, R36 ;  /* 0x00000654ff249816 */ /* 0x000fe20000000024 */
[--C-:B------:R-:W-:Y:S01]  /*a9d0*/  FFMA.FTZ R75, R75, UR34, -R65.reuse ;  /* 0x000000224b4b7c23 */ /* 0x100fe20008010841 */
[--C-:B------:R-:W-:Y:S01]  /*a9e0*/  FFMA.FTZ R76, R76, UR34, -R65.reuse ;  /* 0x000000224c4c7c23 */ /* 0x100fe20008010841 */
[--C-:B------:R-:W-:Y:S01]  /*a9f0*/  FFMA.FTZ R77, R77, UR34, -R65.reuse ;  /* 0x000000224d4d7c23 */ /* 0x100fe20008010841 */
[----:B------:R-:W3:Y:S01]  /*aa00*/  MUFU.EX2 R85, R85 ;  /* 0x0000005500557308 */ /* 0x000ee20000000800 */
[----:B-1----:R-:W-:Y:S01]  /*aa10*/  FADD.FTZ R43, R61, R40 ;  /* 0x000000283d2b7221 */ /* 0x002fe20000010000 */
[--C-:B------:R-:W-:Y:S01]  /*aa20*/  FFMA.FTZ R78, R78, UR34, -R65.reuse ;  /* 0x000000224e4e7c23 */ /* 0x100fe20008010841 */
[----:B------:R-:W-:Y:S01]  /*aa30*/  FFMA.FTZ R79, R79, UR34, -R65 ;  /* 0x000000224f4f7c23 */ /* 0x000fe20008010841 */
[C---:B------:R-:W-:Y:S01]  /*aa40*/  ISETP.GT.AND P2, PT, R7.reuse, UR52, PT ;  /* 0x0000003407007c0c */ /* 0x040fe2000bf44270 */
[----:B------:R-:W-:Y:S01]  /*aa50*/  UMOV UR53, UR36 ;  /* 0x0000002400357c82 */ /* 0x000fe20008000000 */
[----:B------:R-:W-:-:S02]  /*aa60*/  VIADD R7, R7, 0xffffffff ;  /* 0xffffffff07077836 */ /* 0x000fc40000000000 */
[----:B------:R-:W1:Y:S01]  /*aa70*/  MUFU.EX2 R24, R24 ;  /* 0x0000001800187308 */ /* 0x000e620000000800 */
[----:B--2---:R-:W-:-:S07]  /*aa80*/  FADD.FTZ R40, R150, R43 ;  /* 0x0000002b96287221 */ /* 0x004fce0000010000 */
[----:B------:R-:W2:Y:S01]  /*aa90*/  MUFU.EX2 R87, R87 ;  /* 0x0000005700577308 */ /* 0x000ea20000000800 */
[----:B---3--:R-:W-:Y:S01]  /*aaa0*/  FADD.FTZ R51, R85, R40 ;  /* 0x0000002855337221 */ /* 0x008fe20000010000 */
[----:B------:R-:W-:Y:S02]  /*aab0*/  WARPGROUP.DEPBAR.LE gsb0, 0x0 ;  /* 0x00008000000079c5 */ /* 0x000fe40000010000 */
[----:B------:R-:W-:-:S04]  /*aac0*/  WARPGROUP.ARRIVE ;  /* 0x00000000000079c5 */ /* 0x000fc80000000000 */
[----:B------:R-:W3:Y:S01]  /*aad0*/  MUFU.EX2 R148, R148 ;  /* 0x0000009400947308 */ /* 0x000ee20000000800 */
[C---:B-1----:R-:W-:Y:S01]  /*aae0*/  FADD.FTZ R40, R24.reuse, R51 ;  /* 0x0000003318287221 */ /* 0x042fe20000010000 */
[----:B------:R-:W-:Y:S01]  /*aaf0*/  F2FP.BF16.F32.PACK_AB R85, R24, R85 ;  /* 0x000000551855723e */ /* 0x000fe200000010ff */
[----:B------:R-:W-:Y:S01]  /*ab00*/  HGMMA.64x96x16.F32.BF16 R88, gdesc[UR28].tnspB, R88, gsb0 ;  /* 0x416000001c5879f0 */ /* 0x000fe20008001858 */
[----:B------:R-:W-:Y:S02]  /*ab10*/  UIADD3 UR28, UR6, 0x606, URZ ;  /* 0x00000606061c7890 */ /* 0x000fe4000fffe03f */
[----:B------:R-:W-:Y:S02]  /*ab20*/  UIADD3 UR30, UR7, 0x1c0, URZ ;  /* 0x000001c0071e7890 */ /* 0x000fe4000fffe03f */
[----:B------:R-:W-:Y:S01]  /*ab30*/  MUFU.EX2 R29, R29 ;  /* 0x0000001d001d7308 */ /* 0x000fe20000000800 */
[----:B------:R-:W-:Y:S01]  /*ab40*/  UMOV UR29, 0x40000040 ;  /* 0x40000040001d7882 */ /* 0x000fe20000000000 */
[----:B------:R-:W-:Y:S01]  /*ab50*/  UMOV UR31, 0x80000020 ;  /* 0x80000020001f7882 */ /* 0x000fe20000000000 */
[----:B--2---:R-:W-:-:S05]  /*ab60*/  FADD.FTZ R51, R87, R40 ;  /* 0x0000002857337221 */ /* 0x004fca0000010000 */
[----:B------:R-:W1:Y:S01]  /*ab70*/  MUFU.EX2 R26, R26 ;  /* 0x0000001a001a7308 */ /* 0x000e620000000800 */
[C---:B---3--:R-:W-:Y:S01]  /*ab80*/  FADD.FTZ R51, R148.reuse, R51 ;  /* 0x0000003394337221 */ /* 0x048fe20000010000 */
[----:B------:R-:W-:-:S06]  /*ab90*/  F2FP.BF16.F32.PACK_AB R87, R148, R87 ;  /* 0x000000579457723e */ /* 0x000fcc00000010ff */
[----:B------:R-:W-:Y:S08]  /*aba0*/  MUFU.EX2 R142, R142 ;  /* 0x0000008e008e7308 */ /* 0x000ff00000000800 */
[----:B------:R-:W2:Y:S01]  /*abb0*/  MUFU.EX2 R63, R63 ;  /* 0x0000003f003f7308 */ /* 0x000ea20000000800 */
[----:B-1----:R-:W-:-:S07]  /*abc0*/  FADD.FTZ R40, R26, R51 ;  /* 0x000000331a287221 */ /* 0x002fce0000010000 */
[----:B------:R-:W-:Y:S08]  /*abd0*/  MUFU.EX2 R31, R31 ;  /* 0x0000001f001f7308 */ /* 0x000ff00000000800 */
[----:B------:R-:W1:Y:S01]  /*abe0*/  MUFU.EX2 R21, R21 ;  /* 0x0000001500157308 */ /* 0x000e620000000800 */
[----:B--2---:R-:W-:-:S07]  /*abf0*/  FADD.FTZ R40, R63, R40 ;  /* 0x000000283f287221 */ /* 0x004fce0000010000 */
[----:B------:R-:W-:Y:S08]  /*ac00*/  MUFU.EX2 R144, R144 ;  /* 0x0000009000907308 */ /* 0x000ff00000000800 */
[----:B------:R-:W2:Y:S01]  /*ac10*/  MUFU.EX2 R30, R30 ;  /* 0x0000001e001e7308 */ /* 0x000ea20000000800 */
[----:B-1----:R-:W-:-:S07]  /*ac20*/  FADD.FTZ R51, R21, R40 ;  /* 0x0000002815337221 */ /* 0x002fce0000010000 */
[----:B------:R-:W-:Y:S08]  /*ac30*/  MUFU.EX2 R33, R33 ;  /* 0x0000002100217308 */ /* 0x000ff00000000800 */
[----:B------:R-:W-:Y:S01]  /*ac40*/  MUFU.EX2 R145, R145 ;  /* 0x0000009100917308 */ /* 0x000fe20000000800 */
[----:B--2---:R-:W-:-:S07]  /*ac50*/  FADD.FTZ R24, R30, R51 ;  /* 0x000000331e187221 */ /* 0x004fce0000010000 */
[----:B------:R-:W-:Y:S08]  /*ac60*/  MUFU.EX2 R42, R42 ;  /* 0x0000002a002a7308 */ /* 0x000ff00000000800 */
[----:B------:R-:W-:Y:S08]  /*ac70*/  MUFU.EX2 R34, R34 ;  /* 0x0000002200227308 */ /* 0x000ff00000000800 */
[----:B------:R-:W-:Y:S01]  /*ac80*/  MUFU.EX2 R35, R35 ;  /* 0x0000002300237308 */ /* 0x000fe20000000800 */
[----:B------:R-:W-:-:S02]  /*ac90*/  WARPGROUP.DEPBAR.LE gsb0, 0x0 ;  /* 0x00008000000079c5 */ /* 0x000fc40000010000 */
[----:B------:R-:W-:-:S05]  /*aca0*/  WARPGROUP.ARRIVE ;  /* 0x00000000000079c5 */ /* 0x000fca0000000000 */
[----:B------:R-:W-:Y:S01]  /*acb0*/  MUFU.EX2 R147, R147 ;  /* 0x0000009300937308 */ /* 0x000fe20000000800 */
[----:B------:R-:W-:Y:S01]  /*acc0*/  HGMMA.64x96x16.F32.BF16 R88, gdesc[UR28].tnspB, R88, gsb0 ;  /* 0x416000001c5879f0 */ /* 0x000fe20008001858 */
[----:B------:R-:W-:-:S06]  /*acd0*/  UMOV UR28, UR49 ;  /* 0x00000031001c7c82 */ /* 0x000fcc0008000000 */
[----:B------:R-:W-:Y:S08]  /*ace0*/  MUFU.EX2 R37, R37 ;  /* 0x0000002500257308 */ /* 0x000ff00000000800 */
[----:B------:R-:W-:Y:S08]  /*acf0*/  MUFU.EX2 R32, R32 ;  /* 0x0000002000207308 */ /* 0x000ff00000000800 */
[----:B------:R-:W1:Y:S08]  /*ad00*/  MUFU.EX2 R50, R50 ;  /* 0x0000003200327308 */ /* 0x000e700000000800 */
[----:B------:R-:W2:Y:S08]  /*ad10*/  MUFU.EX2 R53, R53 ;  /* 0x0000003500357308 */ /* 0x000eb00000000800 */
[----:B------:R-:W-:Y:S01]  /*ad20*/  MUFU.EX2 R39, R39 ;  /* 0x0000002700277308 */ /* 0x000fe20000000800 */
[----:B-1----:R-:W-:-:S07]  /*ad30*/  F2FP.BF16.F32.PACK_AB R52, R50, R37 ;  /* 0x000000253234723e */ /* 0x002fce00000010ff */
[----:B------:R-:W1:Y:S08]  /*ad40*/  MUFU.EX2 R28, R28 ;  /* 0x0000001c001c7308 */ /* 0x000e700000000800 */
[----:B------:R-:W-:Y:S08]  /*ad50*/  MUFU.EX2 R54, R54 ;  /* 0x0000003600367308 */ /* 0x000ff00000000800 */
[----:B------:R-:W3:Y:S08]  /*ad60*/  MUFU.EX2 R55, R55 ;  /* 0x0000003700377308 */ /* 0x000ef00000000800 */
        /* <DEDUP_REMOVED lines=8> */
[----:B----4-:R-:W-:Y:S01]  /*adf0*/  FFMA.FTZ R38, R70, UR34, -R65 ;  /* 0x0000002246267c23 */ /* 0x010fe20008010841 */
[-C--:B------:R-:W-:Y:S01]  /*ae00*/  FMUL.FTZ R88, R88, R9.reuse ;  /* 0x0000000958587220 */ /* 0x080fe20000410000 */
[-C--:B------:R-:W-:Y:S01]  /*ae10*/  FMUL.FTZ R89, R89, R9.reuse ;  /* 0x0000000959597220 */ /* 0x080fe20000410000 */
[-C--:B------:R-:W-:Y:S01]  /*ae20*/  FMUL.FTZ R92, R92, R9.reuse ;  /* 0x000000095c5c7220 */ /* 0x080fe20000410000 */
[-C--:B------:R-:W-:Y:S01]  /*ae30*/  FMUL.FTZ R93, R93, R9.reuse ;  /* 0x000000095d5d7220 */ /* 0x080fe20000410000 */
[-C--:B------:R-:W-:Y:S01]  /*ae40*/  FMUL.FTZ R96, R96, R9.reuse ;  /* 0x0000000960607220 */ /* 0x080fe20000410000 */
[----:B-----5:R-:W-:Y:S01]  /*ae50*/  FADD.FTZ R14, R81, R6 ;  /* 0x00000006510e7221 */ /* 0x020fe20000010000 */
[----:B------:R4:W-:Y:S01]  /*ae60*/  @!P1 SYNCS.ARRIVE.TRANS64.RED.A1T0 RZ, [R36+URZ], RZ ;  /* 0x000000ff24ff99a7 */ /* 0x0009e2000810043f */
[----:B------:R-:W5:Y:S01]  /*ae70*/  MUFU.EX2 R6, R56 ;  /* 0x0000003800067308 */ /* 0x000f620000000800 */
[-C--:B------:R-:W-:Y:S01]  /*ae80*/  FMUL.FTZ R97, R97, R9.reuse ;  /* 0x0000000961617220 */ /* 0x080fe20000410000 */
[----:B------:R-:W-:Y:S01]  /*ae90*/  FADD.FTZ R5, R15, R14 ;  /* 0x0000000e0f057221 */ /* 0x000fe20000010000 */
[-C--:B------:R-:W-:Y:S01]  /*aea0*/  FMUL.FTZ R100, R100, R9.reuse ;  /* 0x0000000964647220 */ /* 0x080fe20000410000 */
[-C--:B------:R-:W-:Y:S01]  /*aeb0*/  FMUL.FTZ R101, R101, R9.reuse ;  /* 0x0000000965657220 */ /* 0x080fe20000410000 */
[-C--:B------:R-:W-:Y:S01]  /*aec0*/  FMUL.FTZ R104, R104, R9.reuse ;  /* 0x0000000968687220 */ /* 0x080fe20000410000 */
[----:B------:R-:W-:Y:S01]  /*aed0*/  FADD.FTZ R14, R20, R5 ;  /* 0x00000005140e7221 */ /* 0x000fe20000010000 */
[--C-:B----4-:R-:W-:Y:S01]  /*aee0*/  FFMA.FTZ R36, R67, UR34, -R65.reuse ;  /* 0x0000002243247c23 */ /* 0x110fe20008010841 */
[----:B------:R-:W4:Y:S01]  /*aef0*/  MUFU.EX2 R5, R66 ;  /* 0x0000004200057308 */ /* 0x000f220000000800 */
[----:B------:R-:W-:Y:S01]  /*af00*/  FFMA.FTZ R65, R80, UR34, -R65 ;  /* 0x0000002250417c23 */ /* 0x000fe20008010841 */
[----:B------:R-:W-:Y:S01]  /*af10*/  FADD.FTZ R43, R25, R14 ;  /* 0x0000000e192b7221 */ /* 0x000fe20000010000 */
[-C--:B------:R-:W-:Y:S01]  /*af20*/  FMUL.FTZ R105, R105, R9.reuse ;  /* 0x0000000969697220 */ /* 0x080fe20000410000 */
[-C--:B------:R-:W-:Y:S01]  /*af30*/  FMUL.FTZ R108, R108, R9.reuse ;  /* 0x000000096c6c7220 */ /* 0x080fe20000410000 */
[----:B------:R-:W-:Y:S01]  /*af40*/  FMUL.FTZ R109, R109, R9 ;  /* 0x000000096d6d7220 */ /* 0x000fe20000410000 */
[C---:B------:R-:W-:Y:S01]  /*af50*/  FADD.FTZ R14, R84.reuse, R43 ;  /* 0x0000002b540e7221 */ /* 0x040fe20000010000 */
[----:B------:R-:W-:Y:S01]  /*af60*/  F2FP.BF16.F32.PACK_AB R84, R84, R25 ;  /* 0x000000195454723e */ /* 0x000fe200000010ff */
[----:B------:R-:W-:Y:S01]  /*af70*/  MUFU.EX2 R36, R36 ;  /* 0x0000002400247308 */ /* 0x000fe20000000800 */
[-C--:B------:R-:W-:Y:S01]  /*af80*/  FMUL.FTZ R112, R112, R9.reuse ;  /* 0x0000000970707220 */ /* 0x080fe20000410000 */
[----:B------:R-:W-:Y:S01]  /*af90*/  FADD.FTZ R43, R27, R14 ;  /* 0x0000000e1b2b7221 */ /* 0x000fe20000010000 */
[-C--:B------:R-:W-:Y:S01]  /*afa0*/  FMUL.FTZ R113, R113, R9.reuse ;  /* 0x0000000971717220 */ /* 0x080fe20000410000 */
[-C--:B------:R-:W-:Y:S01]  /*afb0*/  FMUL.FTZ R116, R116, R9.reuse ;  /* 0x0000000974747220 */ /* 0x080fe20000410000 */
[----:B------:R-:W-:Y:S01]  /*afc0*/  FMUL.FTZ R117, R117, R9 ;  /* 0x0000000975757220 */ /* 0x000fe20000410000 */
[C---:B------:R-:W-:Y:S01]  /*afd0*/  FADD.FTZ R14, R86.reuse, R43 ;  /* 0x0000002b560e7221 */ /* 0x040fe20000010000 */
[----:B------:R-:W-:Y:S01]  /*afe0*/  F2FP.BF16.F32.PACK_AB R86, R86, R27 ;  /* 0x0000001b5656723e */ /* 0x000fe200000010ff */
[----:B------:R-:W-:Y:S01]  /*aff0*/  FADD.FTZ R27, R145, R24 ;  /* 0x00000018911b7221 */ /* 0x000fe20000010000 */
[----:B------:R-:W-:Y:S01]  /*b000*/  F2FP.BF16.F32.PACK_AB R24, R142, R29 ;  /* 0x0000001d8e18723e */ /* 0x000fe200000010ff */
[----:B------:R-:W-:Y:S01]  /*b010*/  FADD.FTZ R43, R29, R14 ;  /* 0x0000000e1d2b7221 */ /* 0x000fe20000010000 */
[----:B------:R-:W-:Y:S01]  /*b020*/  F2FP.BF16.F32.PACK_AB R14, R20, R15 ;  /* 0x0000000f140e723e */ /* 0x000fe200000010ff */
[----:B------:R-:W-:Y:S01]  /*b030*/  FADD.FTZ R40, R34, R27 ;  /* 0x0000001b22287221 */ /* 0x000fe20000010000 */
[----:B------:R-:W-:Y:S01]  /*b040*/  F2FP.BF16.F32.PACK_AB R15, R150, R61 ;  /* 0x0000003d960f723e */ /* 0x000fe200000010ff */
[----:B------:R-:W-:Y:S01]  /*b050*/  FADD.FTZ R20, R142, R43 ;  /* 0x0000002b8e147221 */ /* 0x000fe20000010000 */
[----:B------:R-:W-:Y:S01]  /*b060*/  MUFU.EX2 R38, R38 ;  /* 0x0000002600267308 */ /* 0x000fe20000000800 */
[----:B------:R-:W-:Y:S01]  /*b070*/  FADD.FTZ R29, R147, R40 ;  /* 0x00000028931d7221 */ /* 0x000fe20000010000 */
[----:B------:R-:W-:Y:S01]  /*b080*/  F2FP.BF16.F32.PACK_AB R145, R34, R145 ;  /* 0x000000912291723e */ /* 0x000fe200000010ff */
[----:B------:R-:W-:Y:S01]  /*b090*/  FADD.FTZ R43, R31, R20 ;  /* 0x000000141f2b7221 */ /* 0x000fe20000010000 */
[----:B------:R4:W-:Y:S01]  /*b0a0*/  STSM.16.M88.4 [R136+0x21800], R12 ;  /* 0x0218000c88007844 */ /* 0x0009e20000000200 */
[----:B------:R-:W-:Y:S01]  /*b0b0*/  F2FP.BF16.F32.PACK_AB R147, R32, R147 ;  /* 0x000000932093723e */ /* 0x000fe200000010ff */
[-C--:B------:R-:W-:Y:S01]  /*b0c0*/  FMUL.FTZ R120, R120, R9.reuse ;  /* 0x0000000978787220 */ /* 0x080fe20000410000 */
[----:B------:R-:W-:Y:S01]  /*b0d0*/  FADD.FTZ R20, R144, R43 ;  /* 0x0000002b90147221 */ /* 0x000fe20000010000 */
[----:B------:R-:W-:Y:S01]  /*b0e0*/  MUFU.EX2 R71, R71 ;  /* 0x0000004700477308 */ /* 0x000fe20000000800 */
[----:B------:R-:W-:Y:S01]  /*b0f0*/  STSM.16.M88.4 [R23], R84 ;  /* 0x0000005417007844 */ /* 0x000fe20000000200 */
[-C--:B------:R-:W-:Y:S01]  /*b100*/  FMUL.FTZ R121, R121, R9.reuse ;  /* 0x0000000979797220 */ /* 0x080fe20000410000 */
[----:B------:R-:W-:Y:S01]  /*b110*/  FADD.FTZ R25, R33, R20 ;  /* 0x0000001421197221 */ /* 0x000fe20000010000 */
[-C--:B------:R-:W-:Y:S01]  /*b120*/  FMUL.FTZ R124, R124, R9.reuse ;  /* 0x000000097c7c7220 */ /* 0x080fe20000410000 */
[-C--:B------:R-:W-:Y:S01]  /*b130*/  FMUL.FTZ R125, R125, R9.reuse ;  /* 0x000000097d7d7220 */ /* 0x080fe20000410000 */
[-C--:B------:R-:W-:Y:S01]  /*b140*/  FMUL.FTZ R128, R128, R9.reuse ;  /* 0x0000000980807220 */ /* 0x080fe20000410000 */
[----:B------:R-:W-:Y:S01]  /*b150*/  FADD.FTZ R20, R42, R25 ;  /* 0x000000192a147221 */ /* 0x000fe20000010000 */
[----:B------:R-:W4:Y:S01]  /*b160*/  MUFU.EX2 R62, R62 ;  /* 0x0000003e003e7308 */ /* 0x000f220000000800 */
[----:B------:R-:W-:Y:S01]  /*b170*/  F2FP.BF16.F32.PACK_AB R25, R63, R26 ;  /* 0x0000001a3f19723e */ /* 0x000fe200000010ff */
[----:B------:R-:W-:Y:S01]  /*b180*/  FMUL.FTZ R129, R129, R9 ;  /* 0x0000000981817220 */ /* 0x000fe20000410000 */
[----:B------:R-:W-:Y:S01]  /*b190*/  FADD.FTZ R27, R35, R20 ;  /* 0x00000014231b7221 */ /* 0x000fe20000010000 */
[----:B------:R-:W-:Y:S01]  /*b1a0*/  F2FP.BF16.F32.PACK_AB R26, R144, R31 ;  /* 0x0000001f901a723e */ /* 0x000fe200000010ff */
[----:B------:R-:W-:Y:S01]  /*b1b0*/  FMUL.FTZ R132, R132, R9 ;  /* 0x0000000984847220 */ /* 0x000fe20000410000 */
[----:B------:R-:W-:Y:S01]  /*b1c0*/  F2FP.BF16.F32.PACK_AB R144, R42, R33 ;  /* 0x000000212a90723e */ /* 0x000fe200000010ff */
[----:B------:R-:W-:Y:S01]  /*b1d0*/  FADD.FTZ R20, R146, R27 ;  /* 0x0000001b92147221 */ /* 0x000fe20000010000 */
[----:B------:R-:W-:Y:S01]  /*b1e0*/  F2FP.BF16.F32.PACK_AB R27, R30, R21 ;  /* 0x000000151e1b723e */ /* 0x000fe200000010ff */
[----:B------:R-:W-:Y:S01]  /*b1f0*/  FADD.FTZ R30, R32, R29 ;  /* 0x0000001d201e7221 */ /* 0x000fe20000010000 */
[----:B------:R-:W-:Y:S01]  /*b200*/  MUFU.EX2 R73, R73 ;  /* 0x0000004900497308 */ /* 0x000fe20000000800 */
[----:B------:R-:W-:Y:S01]  /*b210*/  FADD.FTZ R21, R37, R20 ;  /* 0x0000001425157221 */ /* 0x000fe20000010000 */
[----:B------:R-:W-:Y:S01]  /*b220*/  F2FP.BF16.F32.PACK_AB R146, R146, R35 ;  /* 0x000000239292723e */ /* 0x000fe200000010ff */
[----:B--2---:R-:W-:Y:S01]  /*b230*/  FADD.FTZ R29, R53, R30 ;  /* 0x0000001e351d7221 */ /* 0x004fe20000010000 */
[----:B-1----:R-:W-:Y:S01]  /*b240*/  F2FP.BF16.F32.PACK_AB R53, R28, R53 ;  /* 0x000000351c35723e */ /* 0x002fe200000010ff */
[----:B------:R-:W-:Y:S01]  /*b250*/  FADD.FTZ R20, R50, R21 ;  /* 0x0000001532147221 */ /* 0x000fe20000010000 */
[----:B------:R1:W-:Y:S01]  /*b260*/  STSM.16.M88.4 [R22], R24 ;  /* 0x0000001816007844 */ /* 0x0003e20000000200 */
[----:B------:R-:W-:Y:S01]  /*b270*/  FADD.FTZ R30, R28, R29 ;  /* 0x0000001d1c1e7221 */ /* 0x000fe20000010000 */
[----:B------:R-:W-:Y:S01]  /*b280*/  MUFU.EX2 R49, R49 ;  /* 0x0000003100317308 */ /* 0x000fe20000000800 */
[----:B------:R-:W-:Y:S01]  /*b290*/  FADD.FTZ R21, R39, R20 ;  /* 0x0000001427157221 */ /* 0x000fe20000010000 */
[----:B------:R2:W-:Y:S01]  /*b2a0*/  STSM.16.M88.4 [R18], R144 ;  /* 0x0000009012007844 */ /* 0x0005e20000000200 */
[----:B---3--:R-:W-:Y:S01]  /*b2b0*/  FADD.FTZ R29, R55, R30 ;  /* 0x0000001e371d7221 */ /* 0x008fe20000010000 */
[----:B-----5:R-:W-:Y:S01]  /*b2c0*/  F2FP.BF16.F32.PACK_AB R55, R6, R55 ;  /* 0x000000370637723e */ /* 0x020fe200000010ff */
[C---:B----4-:R-:W-:Y:S01]  /*b2d0*/  FADD.FTZ R12, R54.reuse, R21 ;  /* 0x00000015360c7221 */ /* 0x050fe20000010000 */
[----:B------:R-:W-:Y:S01]  /*b2e0*/  F2FP.BF16.F32.PACK_AB R54, R54, R39 ;  /* 0x000000273636723e */ /* 0x000fe200000010ff */
[----:B------:R-:W-:Y:S01]  /*b2f0*/  FADD.FTZ R14, R6, R29 ;  /* 0x0000001d060e7221 */ /* 0x000fe20000010000 */
[----:B------:R-:W3:Y:S01]  /*b300*/  MUFU.EX2 R74, R74 ;  /* 0x0000004a004a7308 */ /* 0x000ee20000000800 */
[----:B------:R-:W-:Y:S01]  /*b310*/  FADD.FTZ R13, R41, R12 ;  /* 0x0000000c290d7221 */ /* 0x000fe20000010000 */
[----:B------:R-:W-:Y:S01]  /*b320*/  FMUL.FTZ R133, R133, R9 ;  /* 0x0000000985857220 */ /* 0x000fe20000410000 */
[----:B------:R-:W-:Y:S01]  /*b330*/  FADD.FTZ R15, R5, R14 ;  /* 0x0000000e050f7221 */ /* 0x000fe20000010000 */
[----:B------:R-:W-:Y:S01]  /*b340*/  F2FP.BF16.F32.PACK_AB R14, R60, R45 ;  /* 0x0000002d3c0e723e */ /* 0x000fe200000010ff */
[----:B------:R-:W-:Y:S01]  /*b350*/  FADD.FTZ R12, R58, R13 ;  /* 0x0000000d3a0c7221 */ /* 0x000fe20000010000 */
[----:B-1----:R-:W-:Y:S01]  /*b360*/  F2FP.BF16.F32.PACK_AB R24, R62, R47 ;  /* 0x0000002f3e18723e */ /* 0x002fe200000010ff */
[----:B------:R-:W-:Y:S01]  /*b370*/  FADD.FTZ R15, R36, R15 ;  /* 0x0000000f240f7221 */ /* 0x000fe20000010000 */
[----:B------:R-:W1:Y:S01]  /*b380*/  MUFU.EX2 R64, R64 ;  /* 0x0000004000407308 */ /* 0x000e620000000800 */
[----:B------:R-:W-:Y:S01]  /*b390*/  FADD.FTZ R13, R45, R12 ;  /* 0x0000000c2d0d7221 */ /* 0x000fe20000010000 */
[----:B------:R2:W-:Y:S01]  /*b3a0*/  STSM.16.M88.4 [R136+0x27800], R52 ;  /* 0x0278003488007844 */ /* 0x0005e20000000200 */
[----:B------:R-:W-:Y:S01]  /*b3b0*/  FADD.FTZ R12, R38, R15 ;  /* 0x0000000f260c7221 */ /* 0x000fe20000010000 */
[-C--:B------:R-:W-:Y:S01]  /*b3c0*/  FMUL.FTZ R90, R90, R72.reuse ;  /* 0x000000485a5a7220 */ /* 0x080fe20000410000 */
[----:B------:R-:W-:Y:S01]  /*b3d0*/  FADD.FTZ R6, R60, R13 ;  /* 0x0000000d3c067221 */ /* 0x000fe20000010000 */
[----:B------:R-:W-:Y:S01]  /*b3e0*/  FMUL.FTZ R91, R91, R72 ;  /* 0x000000485b5b7220 */ /* 0x000fe20000410000 */
[----:B------:R-:W-:Y:S01]  /*b3f0*/  FADD.FTZ R12, R71, R12 ;  /* 0x0000000c470c7221 */ /* 0x000fe20000010000 */
[----:B------:R-:W4:Y:S01]  /*b400*/  MUFU.EX2 R75, R75 ;  /* 0x0000004b004b7308 */ /* 0x000f220000000800 */
[----:B------:R-:W-:Y:S01]  /*b410*/  FADD.FTZ R13, R47, R6 ;  /* 0x000000062f0d7221 */ /* 0x000fe20000010000 */
[----:B---3--:R-:W-:Y:S01]  /*b420*/  F2FP.BF16.F32.PACK_AB R25, R74, R73 ;  /* 0x000000494a19723e */ /* 0x008fe200000010ff */
[----:B------:R-:W-:Y:S01]  /*b430*/  FADD.FTZ R15, R73, R12 ;  /* 0x0000000c490f7221 */ /* 0x000fe20000010000 */
[----:B------:R-:W-:Y:S01]  /*b440*/  F2FP.BF16.F32.PACK_AB R12, R58, R41 ;  /* 0x000000293a0c723e */ /* 0x000fe200000010ff */
[----:B------:R-:W-:Y:S01]  /*b450*/  FADD.FTZ R6, R62, R13 ;  /* 0x0000000d3e067221 */ /* 0x000fe20000010000 */
[----:B------:R-:W-:Y:S01]  /*b460*/  F2FP.BF16.F32.PACK_AB R13, R36, R5 ;  /* 0x00000005240d723e */ /* 0x000fe200000010ff */
[----:B------:R-:W-:Y:S01]  /*b470*/  FADD.FTZ R20, R74, R15 ;  /* 0x0000000f4a147221 */ /* 0x000fe20000010000 */
[----:B------:R-:W3:Y:S01]  /*b480*/  MUFU.EX2 R57, R57 ;  /* 0x0000003900397308 */ /* 0x000ee20000000800 */
[----:B------:R-:W-:Y:S01]  /*b490*/  FADD.FTZ R5, R49, R6 ;  /* 0x0000000631057221 */ /* 0x000fe20000010000 */
[----:B------:R-:W-:Y:S01]  /*b4a0*/  F2FP.BF16.F32.PACK_AB R15, R71, R38 ;  /* 0x00000026470f723e */ /* 0x000fe200000010ff */
[-C--:B------:R-:W-:Y:S01]  /*b4b0*/  FMUL.FTZ R94, R94, R72.reuse ;  /* 0x000000485e5e7220 */ /* 0x080fe20000410000 */
[C---:B-1----:R-:W-:Y:S01]  /*b4c0*/  F2FP.BF16.F32.PACK_AB R26, R64.reuse, R49 ;  /* 0x00000031401a723e */ /* 0x042fe200000010ff */
[----:B------:R-:W-:Y:S01]  /*b4d0*/  FADD.FTZ R6, R64, R5 ;  /* 0x0000000540067221 */ /* 0x000fe20000010000 */
[-C--:B------:R-:W-:Y:S01]  /*b4e0*/  FMUL.FTZ R95, R95, R72.reuse ;  /* 0x000000485f5f7220 */ /* 0x080fe20000410000 */
[----:B------:R2:W-:Y:S01]  /*b4f0*/  STSM.16.M88.4 [R17], R12 ;  /* 0x0000000c11007844 */ /* 0x0005e20000000200 */
[----:B------:R-:W1:Y:S01]  /*b500*/  MUFU.EX2 R76, R76 ;  /* 0x0000004c004c7308 */ /* 0x000e620000000800 */
[----:B----4-:R-:W-:Y:S01]  /*b510*/  FADD.FTZ R20, R75, R20 ;  /* 0x000000144b147221 */ /* 0x010fe20000010000 */
[-C--:B------:R-:W-:Y:S01]  /*b520*/  FMUL.FTZ R98, R98, R72.reuse ;  /* 0x0000004862627220 */ /* 0x080fe20000410000 */
[-C--:B------:R-:W-:Y:S01]  /*b530*/  FMUL.FTZ R99, R99, R72.reuse ;  /* 0x0000004863637220 */ /* 0x080fe20000410000 */
[-C--:B------:R-:W-:Y:S01]  /*b540*/  FMUL.FTZ R102, R102, R72.reuse ;  /* 0x0000004866667220 */ /* 0x080fe20000410000 */
[-C--:B------:R-:W-:Y:S01]  /*b550*/  FMUL.FTZ R103, R103, R72.reuse ;  /* 0x0000004867677220 */ /* 0x080fe20000410000 */
[-C--:B------:R-:W-:Y:S01]  /*b560*/  FMUL.FTZ R106, R106, R72.reuse ;  /* 0x000000486a6a7220 */ /* 0x080fe20000410000 */
[-C--:B------:R-:W-:Y:S01]  /*b570*/  FMUL.FTZ R107, R107, R72.reuse ;  /* 0x000000486b6b7220 */ /* 0x080fe20000410000 */
[----:B------:R-:W-:Y:S01]  /*b580*/  MUFU.EX2 R10, R69 ;  /* 0x00000045000a7308 */ /* 0x000fe20000000800 */
[----:B---3--:R-:W-:Y:S01]  /*b590*/  FADD.FTZ R5, R57, R6 ;  /* 0x0000000639057221 */ /* 0x008fe20000010000 */
[-C--:B------:R-:W-:Y:S01]  /*b5a0*/  FMUL.FTZ R110, R110, R72.reuse ;  /* 0x000000486e6e7220 */ /* 0x080fe20000410000 */
[-C--:B------:R-:W-:Y:S01]  /*b5b0*/  FMUL.FTZ R111, R111, R72.reuse ;  /* 0x000000486f6f7220 */ /* 0x080fe20000410000 */
[-C--:B------:R-:W-:Y:S01]  /*b5c0*/  FMUL.FTZ R114, R114, R72.reuse ;  /* 0x0000004872727220 */ /* 0x080fe20000410000 */
[-C--:B------:R-:W-:Y:S01]  /*b5d0*/  FMUL.FTZ R115, R115, R72.reuse ;  /* 0x0000004873737220 */ /* 0x080fe20000410000 */
[-C--:B------:R-:W-:Y:S01]  /*b5e0*/  FMUL.FTZ R118, R118, R72.reuse ;  /* 0x0000004876767220 */ /* 0x080fe20000410000 */
[-C--:B------:R-:W-:Y:S01]  /*b5f0*/  FMUL.FTZ R119, R119, R72.reuse ;  /* 0x0000004877777220 */ /* 0x080fe20000410000 */
[----:B------:R-:W3:Y:S01]  /*b600*/  MUFU.EX2 R68, R68 ;  /* 0x0000004400447308 */ /* 0x000ee20000000800 */
        /* <DEDUP_REMOVED lines=8> */
[-C--:B------:R-:W-:Y:S01]  /*b690*/  FMUL.FTZ R130, R130, R72.reuse ;  /* 0x0000004882827220 */ /* 0x080fe20000410000 */
[-C--:B------:R-:W-:Y:S01]  /*b6a0*/  FMUL.FTZ R131, R131, R72.reuse ;  /* 0x0000004883837220 */ /* 0x080fe20000410000 */
[-C--:B------:R-:W-:Y:S01]  /*b6b0*/  FMUL.FTZ R134, R134, R72.reuse ;  /* 0x0000004886867220 */ /* 0x080fe20000410000 */
[----:B------:R-:W-:Y:S01]  /*b6c0*/  FMUL.FTZ R135, R135, R72 ;  /* 0x0000004887877220 */ /* 0x000fe20000410000 */
[----:B------:R-:W-:-:S03]  /*b6d0*/  IMAD.MOV.U32 R9, RZ, RZ, R8 ;  /* 0x000000ffff097224 */ /* 0x000fc600078e0008 */
[----:B------:R-:W4:Y:S01]  /*b6e0*/  MUFU.EX2 R59, R59 ;  /* 0x0000003b003b7308 */ /* 0x000f220000000800 */
[C---:B---3--:R-:W-:Y:S01]  /*b6f0*/  FADD.FTZ R6, R68.reuse, R5 ;  /* 0x0000000544067221 */ /* 0x048fe20000010000 */
[----:B------:R-:W-:-:S06]  /*b700*/  F2FP.BF16.F32.PACK_AB R68, R68, R57 ;  /* 0x000000394444723e */ /* 0x000fcc00000010ff */
[----:B------:R-:W3:Y:S01]  /*b710*/  MUFU.EX2 R78, R78 ;  /* 0x0000004e004e7308 */ /* 0x000ee20000000800 */
[----:B-1----:R-:W-:-:S07]  /*b720*/  FADD.FTZ R20, R69, R20 ;  /* 0x0000001445147221 */ /* 0x002fce0000010000 */
[----:B------:R-:W1:Y:S01]  /*b730*/  MUFU.EX2 R79, R79 ;  /* 0x0000004f004f7308 */ /* 0x000e620000000800 */
[----:B----4-:R-:W-:Y:S01]  /*b740*/  F2FP.BF16.F32.PACK_AB R70, R10, R59 ;  /* 0x0000003b0a46723e */ /* 0x010fe200000010ff */
[----:B------:R-:W-:-:S04]  /*b750*/  FADD.FTZ R59, R59, R6 ;  /* 0x000000063b3b7221 */ /* 0x000fc80000010000 */
[----:B------:R-:W-:Y:S01]  /*b760*/  FADD.FTZ R6, R10, R59 ;  /* 0x0000003b0a067221 */ /* 0x000fe20000010000 */
[----:B------:R-:W-:Y:S01]  /*b770*/  IMAD.MOV.U32 R10, RZ, RZ, R11 ;  /* 0x000000ffff0a7224 */ /* 0x000fe200078e000b */
[----:B------:R-:W4:Y:S01]  /*b780*/  MUFU.EX2 R65, R65 ;  /* 0x0000004100417308 */ /* 0x000f220000000800 */
[C---:B---3--:R-:W-:Y:S01]  /*b790*/  F2FP.BF16.F32.PACK_AB R69, R78.reuse, R69 ;  /* 0x000000454e45723e */ /* 0x048fe200000010ff */
[----:B------:R-:W-:-:S04]  /*b7a0*/  FADD.FTZ R20, R78, R20 ;  /* 0x000000144e147221 */ /* 0x000fc80000010000 */
[----:B-1----:R-:W-:Y:S01]  /*b7b0*/  FADD.FTZ R20, R79, R20 ;  /* 0x000000144f147221 */ /* 0x002fe20000010000 */
[----:B----4-:R-:W-:-:S03]  /*b7c0*/  F2FP.BF16.F32.PACK_AB R71, R65, R79 ;  /* 0x0000004f4147723e */ /* 0x010fc600000010ff */
        /* <DEDUP_REMOVED lines=10> */
.L_x_701:
[----:B------:R-:W-:-:S13]  /*b870*/  ISETP.GE.AND P2, PT, R7, UR40, PT ;  /* 0x0000002807007c0c */ /* 0x000fda000bf46270 */
[----:B------:R-:W-:Y:S05]  /*b880*/  @!P2 BRA `(.L_x_711) ;  /* 0x000000380020a947 */ /* 0x000fea0003800000 */
[----:B--2-4-:R-:W-:Y:S01]  /*b890*/  IMAD.MOV.U32 R12, RZ, RZ, R11 ;  /* 0x000000ffff0c7224 */ /* 0x014fe200078e000b */
[----:B------:R-:W-:Y:S01]  /*b8a0*/  UMOV UR28, UR49 ;  /* 0x00000031001c7c82 */ /* 0x000fe20008000000 */
[----:B------:R-:W-:Y:S01]  /*b8b0*/  IMAD.MOV.U32 R10, RZ, RZ, R8 ;  /* 0x000000ffff0a7224 */ /* 0x000fe200078e0008 */
[----:B------:R-:W-:Y:S01]  /*b8c0*/  UMOV UR55, UR36 ;  /* 0x0000002400377c82 */ /* 0x000fe20008000000 */
[----:B------:R-:W-:Y:S01]  /*b8d0*/  IMAD.IADD R9, R3, 0x1, R4 ;  /* 0x0000000103097824 */ /* 0x000fe200078e0204 */
[----:B------:R-:W-:Y:S01]  /*b8e0*/  ULDC UR35, c[0x0][0x9e4] ;  /* 0x0002790000237ab9 */ /* 0x000fe20000000800 */
[----:B------:R-:W-:Y:S01]  /*b8f0*/  ULDC UR53, c[0x0][0x288] ;  /* 0x0000a20000357ab9 */ /* 0x000fe20000000800 */
[----:B------:R-:W-:Y:S01]  /*b900*/  ULDC UR34, c[0x0][0x988] ;  /* 0x0002620000227ab9 */ /* 0x000fe20000000800 */
[----:B------:R-:W-:Y:S01]  /*b910*/  ULDC UR54, c[0x0][0x9d8] ;  /* 0x0002760000367ab9 */ /* 0x000fe20000000800 */
[----:B------:R-:W-:-:S05]  /*b920*/  ULDC UR52, c[0x0][0x9e0] ;  /* 0x0002780000347ab9 */ /* 0x000fca0000000800 */
.L_x_728:
        /* <DEDUP_REMOVED lines=9> */
.L_x_713:
[----:B------:R-:W-:Y:S01]  /*b9c0*/  ULEA UR6, UR36, UR39, 0x3 ;  /* 0x0000002724067291 */ /* 0x000fe2000f8e183f */
[----:B------:R-:W-:-:S05]  /*b9d0*/  IMAD.U32 R8, RZ, RZ, UR49 ;  /* 0x00000031ff087e24 */ /* 0x000fca000f8e00ff */
[----:B------:R-:W-:-:S04]  /*b9e0*/  SHF.L.U32 R8, R8, 0x1f, RZ ;  /* 0x0000001f08087819 */ /* 0x000fc800000006ff */
[----:B------:R1:W2:Y:S01]  /*b9f0*/  SYNCS.PHASECHK.TRANS64.TRYWAIT P2, [UR6+0x2d830], R8 ;  /* 0x02d83008ff0075a7 */ /* 0x0002a20008040146 */
[----:B------:R-:W-:Y:S05]  /*ba00*/  @!P0 BRA `(.L_x_714) ;  /* 0x0000000000048947 */ /* 0x000fea0003800000 */
[----:B------:R-:W-:Y:S01]  /*ba10*/  BPT.TRAP 0x1 ;  /* 0x000000040000795c */ /* 0x000fe20000300000 */
.L_x_714:
[----:B--2---:R-:W-:Y:S05]  /*ba20*/  @P2 BRA `(.L_x_712) ;  /* 0x0000000000082947 */ /* 0x004fea0003800000 */
[----:B------:R-:W2:Y:S02]  /*ba30*/  SYNCS.PHASECHK.TRANS64.TRYWAIT P2, [UR6+0x2d830], R8 ;  /* 0x02d83008ff0075a7 */ /* 0x000ea40008040146 */
[----:B--2---:R-:W-:Y:S05]  /*ba40*/  @!P2 BRA `(.L_x_715) ;  /* 0x000000840074a947 */ /* 0x004fea0003800000 */
.L_x_712:
        /* <DEDUP_REMOVED lines=14> */
[----:B------:R-:W-:-:S06]  /*bb30*/  WARPGROUP.ARRIVE ;  /* 0x00000000000079c5 */ /* 0x000fcc0000000000 */
        /* <DEDUP_REMOVED lines=20> */
.L_x_717:
[----:B------:R-:W-:Y:S01]  /*bc80*/  ULEA UR6, UR55, UR39, 0x3 ;  /* 0x0000002737067291 */ /* 0x000fe2000f8e183f */
[----:B------:R-:W-:-:S05]  /*bc90*/  IMAD.U32 R8, RZ, RZ, UR28 ;  /* 0x0000001cff087e24 */ /* 0x000fca000f8e00ff */
[----:B------:R-:W-:-:S04]  /*bca0*/  SHF.L.U32 R8, R8, 0x1f, RZ ;  /* 0x0000001f08087819 */ /* 0x000fc800000006ff */
[----:B------:R1:W2:Y:S01]  /*bcb0*/  SYNCS.PHASECHK.TRANS64.TRYWAIT P2, [UR6+0x2d850], R8 ;  /* 0x02d85008ff0075a7 */ /* 0x0002a20008040146 */
[----:B------:R-:W-:Y:S05]  /*bcc0*/  @!P0 BRA `(.L_x_718) ;  /* 0x0000000000048947 */ /* 0x000fea0003800000 */
[----:B------:R-:W-:Y:S01]  /*bcd0*/  BPT.TRAP 0x1 ;  /* 0x000000040000795c */ /* 0x000fe20000300000 */
.L_x_718:
[----:B--2---:R-:W-:Y:S05]  /*bce0*/  @P2 BRA `(.L_x_716) ;  /* 0x0000000000082947 */ /* 0x004fea0003800000 */
[----:B------:R-:W2:Y:S02]  /*bcf0*/  SYNCS.PHASECHK.TRANS64.TRYWAIT P2, [UR6+0x2d850], R8 ;  /* 0x02d85008ff0075a7 */ /* 0x000ea40008040146 */
[----:B--2---:R-:W-:Y:S05]  /*bd00*/  @!P2 BRA `(.L_x_719) ;  /* 0x0000008000dca947 */ /* 0x004fea0003800000 */
.L_x_716:
[----:B------:R-:W-:Y:S01]  /*bd10*/  UIADD3 UR6, UR39, 0x400, URZ ;  /* 0x0000040027067890 */ /* 0x000fe2000fffe03f */
[----:B------:R-:W-:Y:S01]  /*bd20*/  WARPGROUP.ARRIVE ;  /* 0x00000000000079c5 */ /* 0x000fe20000000000 */
[----:B------:R-:W-:Y:S01]  /*bd30*/  UMOV UR29, 0x40000040 ;  /* 0x40000040001d7882 */ /* 0x000fe20000000000 */
[----:B------:R-:W-:Y:S01]  /*bd40*/  UMOV UR31, 0x80000020 ;  /* 0x80000020001f7882 */ /* 0x000fe20000000000 */
[----:B------:R-:W-:Y:S01]  /*bd50*/  USHF.R.U32.HI UR6, URZ, 0x4, UR6 ;  /* 0x000000043f067899 */ /* 0x000fe20008011606 */
[----:B------:R-:W-:Y:S01]  /*bd60*/  FMUL.FTZ R21, R29, UR54 ;  /* 0x000000361d157c20 */ /* 0x000fe20008410000 */
[----:B------:R-:W-:Y:S01]  /*bd70*/  FMUL.FTZ R29, R36, UR54 ;  /* 0x00000036241d7c20 */ /* 0x000fe20008410000 */
[----:B------:R-:W-:Y:S01]  /*bd80*/  FMUL.FTZ R36, R43, UR54 ;  /* 0x000000362b247c20 */ /* 0x000fe20008410000 */
[----:B------:R-:W-:Y:S01]  /*bd90*/  ULOP3.LUT UR6, UR6, 0x3fff, URZ, 0xc0, !UPT ;  /* 0x00003fff06067892 */ /* 0x000fe2000f8ec03f */
[----:B------:R-:W-:Y:S01]  /*bda0*/  FMUL.FTZ R43, R49, UR54 ;  /* 0x00000036312b7c20 */ /* 0x000fe20008410000 */
[----:B------:R-:W-:Y:S01]  /*bdb0*/  FMUL.FTZ R49, R56, UR54 ;  /* 0x0000003638317c20 */ /* 0x000fe20008410000 */
[----:B------:R-:W-:Y:S01]  /*bdc0*/  FMUL.FTZ R56, R62, UR54 ;  /* 0x000000363e387c20 */ /* 0x000fe20008410000 */
[----:B------:R-:W-:Y:S01]  /*bdd0*/  ULOP3.LUT UR7, UR6, 0x2000000, URZ, 0xfc, !UPT ;  /* 0x0200000006077892 */ /* 0x000fe2000f8efc3f */
[----:B------:R-:W-:Y:S01]  /*bde0*/  FMUL.FTZ R62, R67, UR54 ;  /* 0x00000036433e7c20 */ /* 0x000fe20008410000 */
[----:B------:R-:W-:Y:S01]  /*bdf0*/  ULOP3.LUT UR6, UR41, 0x10000, URZ, 0xfc, !UPT ;  /* 0x0001000029067892 */ /* 0x000fe2000f8efc3f */
[----:B------:R-:W-:Y:S01]  /*be00*/  FMUL.FTZ R67, R72, UR54 ;  /* 0x0000003648437c20 */ /* 0x000fe20008410000 */
[----:B------:R-:W-:Y:S01]  /*be10*/  UIMAD UR7, UR55, 0x600, UR7 ;  /* 0x00000600370778a4 */ /* 0x000fe2000f8e0207 */
[----:B------:R-:W-:Y:S01]  /*be20*/  FMUL.FTZ R72, R78, UR54 ;  /* 0x000000364e487c20 */ /* 0x000fe20008410000 */
[----:B------:R-:W3:Y:S01]  /*be30*/  LDC R139, c[0x0][0x2e0] ;  /* 0x0000b800ff8b7b82 */ /* 0x000ee20000000800 */
[----:B------:R-:W-:Y:S01]  /*be40*/  FMUL.FTZ R78, R83, UR54 ;  /* 0x00000036534e7c20 */ /* 0x000fe20008410000 */
[----:B--2---:R-:W-:Y:S01]  /*be50*/  FMUL.FTZ R11, R26, UR54 ;  /* 0x000000361a0b7c20 */ /* 0x004fe20008410000 */
[----:B------:R-:W-:Y:S01]  /*be60*/  UMOV UR28, UR6 ;  /* 0x00000006001c7c82 */ /* 0x000fe20008000000 */
[----:B------:R-:W-:Y:S01]  /*be70*/  IMAD.U32 R83, RZ, RZ, UR36 ;  /* 0x00000024ff537e24 */ /* 0x000fe2000f8e00ff */
[----:B------:R-:W-:Y:S01]  /*be80*/  UMOV UR30, UR7 ;  /* 0x00000007001e7c82 */ /* 0x000fe20008000000 */
[----:B------:R-:W-:Y:S01]  /*be90*/  FMUL.FTZ R26, R33, UR54 ;  /* 0x00000036211a7c20 */ /* 0x000fe20008410000 */
[----:B------:R-:W-:Y:S01]  /*bea0*/  HGMMA.64x96x16.F32.BF16 R88, gdesc[UR28].tnspB, R88, gsb0 ;  /* 0x416000001c5879f0 */ /* 0x000fe20008001858 */
[----:B------:R-:W-:Y:S01]  /*beb0*/  UIADD3 UR28, UR6, 0x2, URZ ;  /* 0x00000002061c7890 */ /* 0x000fe2000fffe03f */
[----:B------:R-:W-:Y:S01]  /*bec0*/  FMUL.FTZ R33, R40, UR54 ;  /* 0x0000003628217c20 */ /* 0x000fe20008410000 */
[----:B------:R-:W-:Y:S01]  /*bed0*/  UIADD3 UR30, UR7, 0x40, URZ ;  /* 0x00000040071e7890 */ /* 0x000fe2000fffe03f */
[----:B-1----:R-:W-:Y:S01]  /*bee0*/  FMUL.FTZ R8, R24, UR54 ;  /* 0x0000003618087c20 */ /* 0x002fe20008410000 */
[----:B------:R-:W-:Y:S01]  /*bef0*/  UMOV UR29, 0x40000040 ;  /* 0x40000040001d7882 */ /* 0x000fe20000000000 */
[----:B------:R-:W-:Y:S01]  /*bf00*/  UMOV UR31, 0x80000020 ;  /* 0x80000020001f7882 */ /* 0x000fe20000000000 */
[----:B------:R-:W-:Y:S01]  /*bf10*/  FMUL.FTZ R40, R47, UR54 ;  /* 0x000000362f287c20 */ /* 0x000fe20008410000 */
[----:B------:R-:W-:Y:S01]  /*bf20*/  FMUL.FTZ R24, R31, UR54 ;  /* 0x000000361f187c20 */ /* 0x000fe20008410000 */
[----:B------:R-:W-:Y:S01]  /*bf30*/  FMUL.FTZ R47, R53, UR54 ;  /* 0x00000036352f7c20 */ /* 0x000fe20008410000 */
[----:B------:R-:W-:Y:S01]  /*bf40*/  FMUL.FTZ R31, R37, UR54 ;  /* 0x00000036251f7c20 */ /* 0x000fe20008410000 */
[----:B------:R-:W-:Y:S01]  /*bf50*/  FMUL.FTZ R53, R57, UR54 ;  /* 0x0000003639357c20 */ /* 0x000fe20008410000 */
[----:B------:R-:W-:Y:S01]  /*bf60*/  @!P1 LEA R83, R83, UR39, 0x3 ;  /* 0x0000002753539c11 */ /* 0x000fe2000f8e18ff */
[----:B------:R-:W-:Y:S01]  /*bf70*/  FMUL.FTZ R37, R44, UR54 ;  /* 0x000000362c257c20 */ /* 0x000fe20008410000 */
[----:B------:R-:W-:Y:S01]  /*bf80*/  FMUL.FTZ R57, R61, UR54 ;  /* 0x000000363d397c20 */ /* 0x000fe20008410000 */
[----:B------:R-:W-:Y:S01]  /*bf90*/  FMUL.FTZ R44, R51, UR54 ;  /* 0x00000036332c7c20 */ /* 0x000fe20008410000 */
[----:B------:R-:W-:Y:S01]  /*bfa0*/  FMUL.FTZ R61, R65, UR54 ;  /* 0x00000036413d7c20 */ /* 0x000fe20008410000 */
[----:B------:R-:W-:Y:S01]  /*bfb0*/  FMUL.FTZ R65, R69, UR54 ;  /* 0x0000003645417c20 */ /* 0x000fe20008410000 */
[----:B------:R-:W-:-:S02]  /*bfc0*/  VIADD R51, R16, 0x9 ;  /* 0x0000000910337836 */ /* 0x000fc40000000000 */
[----:B------:R-:W-:Y:S01]  /*bfd0*/  FMUL.FTZ R69, R73, UR54 ;  /* 0x0000003649457c20 */ /* 0x000fe20008410000 */
[----:B------:R-:W-:Y:S01]  /*bfe0*/  ISETP.GE.U32.AND P2, PT, R2, 0x180, PT ;  /* 0x000001800200780c */ /* 0x000fe20003f46070 */
[----:B------:R-:W-:Y:S01]  /*bff0*/  FMUL.FTZ R13, R25, UR54 ;  /* 0x00000036190d7c20 */ /* 0x000fe20008410000 */
[----:B------:R-:W-:Y:S01]  /*c000*/  FMUL.FTZ R15, R28, UR54 ;  /* 0x000000361c0f7c20 */ /* 0x000fe20008410000 */
[----:B------:R-:W-:Y:S01]  /*c010*/  FMUL.FTZ R73, R77, UR54 ;  /* 0x000000364d497c20 */ /* 0x000fe20008410000 */
[----:B------:R-:W-:Y:S02]  /*c020*/  @!P1 VIADD R83, R83, 0x2d840 ;  /* 0x0002d84053539836 */ /* 0x000fe40000000000 */
[----:B------:R-:W-:Y:S01]  /*c030*/  FMUL.FTZ R20, R30, UR54 ;  /* 0x000000361e147c20 */ /* 0x000fe20008410000 */
[----:B------:R-:W-:Y:S01]  /*c040*/  FMUL.FTZ R25, R32, UR54 ;  /* 0x0000003620197c20 */ /* 0x000fe20008410000 */
[----:B------:R-:W-:Y:S01]  /*c050*/  FMUL.FTZ R28, R35, UR54 ;  /* 0x00000036231c7c20 */ /* 0x000fe20008410000 */
[----:B------:R-:W-:Y:S01]  /*c060*/  FMUL.FTZ R77, R81, UR54 ;  /* 0x00000036514d7c20 */ /* 0x000fe20008410000 */
[----:B------:R-:W-:Y:S01]  /*c070*/  FMUL.FTZ R30, R38, UR54 ;  /* 0x00000036261e7c20 */ /* 0x000fe20008410000 */
[----:B------:R-:W-:Y:S01]  /*c080*/  FMUL.FTZ R32, R39, UR54 ;  /* 0x0000003627207c20 */ /* 0x000fe20008410000 */
[----:B------:R-:W-:Y:S01]  /*c090*/  FMUL.FTZ R35, R41, UR54 ;  /* 0x0000003629237c20 */ /* 0x000fe20008410000 */
[----:B------:R-:W-:-:S02]  /*c0a0*/  IMAD.SHL.U32 R81, R7, 0x80, RZ ;  /* 0x0000008007517824 */ /* 0x000fc400078e00ff */
[----:B------:R-:W-:Y:S01]  /*c0b0*/  FMUL.FTZ R14, R27, UR54 ;  /* 0x000000361b0e7c20 */ /* 0x000fe20008410000 */
[----:B------:R-:W-:Y:S01]  /*c0c0*/  FMUL.FTZ R39, R45, UR54 ;  /* 0x000000362d277c20 */ /* 0x000fe20008410000 */
[----:B------:R-:W-:Y:S01]  /*c0d0*/  FMUL.FTZ R38, R46, UR54 ;  /* 0x000000362e267c20 */ /* 0x000fe20008410000 */
[----:B------:R-:W-:Y:S01]  /*c0e0*/  FMUL.FTZ R41, R48, UR54 ;  /* 0x0000003630297c20 */ /* 0x000fe20008410000 */
[----:B------:R-:W-:Y:S01]  /*c0f0*/  SEL R51, R51, 0x9, !P2 ;  /* 0x0000000933337807 */ /* 0x000fe20005000000 */
        /* <DEDUP_REMOVED lines=8> */
[----:B------:R-:W-:Y:S01]  /*c180*/  @!P1 PRMT R83, RZ, 0x654, R83 ;  /* 0x00000654ff539816 */ /* 0x000fe20000000053 */
        /* <DEDUP_REMOVED lines=17> */
[----:B---3--:R-:W-:Y:S01]  /*c2a0*/  IMAD R50, R139, UR47, R50 ;  /* 0x0000002f8b327c24 */ /* 0x008fe2000f8e0232 */
[----:B------:R-:W1:Y:S03]  /*c2b0*/  MUFU.TANH R8, R8 ;  /* 0x0000000800087308 */ /* 0x000e660000002400 */
[----:B------:R-:W-:-:S04]  /*c2c0*/  VIADD R50, R50, -UR53 ;  /* 0x8000003532327c36 */ /* 0x000fc80008000000 */
[----:B------:R-:W-:Y:S01]  /*c2d0*/  IMAD R50, R19, -0x2, R50 ;  /* 0xfffffffe13327824 */ /* 0x000fe200078e0232 */
[----:B------:R-:W2:Y:S03]  /*c2e0*/  MUFU.TANH R13, R13 ;  /* 0x0000000d000d7308 */ /* 0x000ea60000002400 */
[----:B------:R-:W-:-:S04]  /*c2f0*/  VIADD R139, R50, UR52 ;  /* 0x00000034328b7c36 */ /* 0x000fc80008000000 */
[----:B------:R-:W-:Y:S01]  /*c300*/  IMAD.IADD R86, R3, 0x1, R139 ;  /* 0x0000000103567824 */ /* 0x000fe200078e028b */
[----:B------:R-:W3:Y:S08]  /*c310*/  MUFU.TANH R11, R11 ;  /* 0x0000000b000b7308 */ /* 0x000ef00000002400 */
[----:B------:R-:W4:Y:S08]  /*c320*/  MUFU.TANH R14, R14 ;  /* 0x0000000e000e7308 */ /* 0x000f300000002400 */
        /* <DEDUP_REMOVED lines=93> */
[----:B------:R-:W1:Y:S01]  /*c900*/  MUFU.TANH R80, R80 ;  /* 0x0000005000507308 */ /* 0x000e620000002400 */
        /* <DEDUP_REMOVED lines=12> */
[----:B------:R5:W-:Y:S02]  /*c9d0*/  @!P1 SYNCS.ARRIVE.TRANS64.RED.A1T0 RZ, [R83+URZ], RZ ;  /* 0x000000ff53ff99a7 */ /* 0x000be4000810043f */
[----:B-----5:R-:W-:Y:S01]  /*c9e0*/  FMUL.FTZ R83, R87, UR54 ;  /* 0x0000003657537c20 */ /* 0x020fe20008410000 */
[----:B------:R-:W-:-:S04]  /*c9f0*/  VIADD R87, R50, UR33 ;  /* 0x0000002132577c36 */ /* 0x000fc80008000000 */
[----:B------:R-:W-:Y:S01]  /*ca00*/  IMAD.IADD R84, R3, 0x1, R87 ;  /* 0x0000000103547824 */ /* 0x000fe200078e0257 */
[----:B------:R-:W1:Y:S01]  /*ca10*/  MUFU.TANH R83, R83 ;  /* 0x0000005300537308 */ /* 0x000e620000002400 */
[----:B--234-:R-:W-:Y:S05]  /*ca20*/  @!P5 BRA `(.L_x_720) ;  /* 0x00000000005cd947 */ /* 0x01cfea0003800000 */
        /* <DEDUP_REMOVED lines=11> */
.L_x_722:
[----:B------:R-:W-:-:S05]  /*cae0*/  IMAD.U32 R142, RZ, RZ, UR35 ;  /* 0x00000023ff8e7e24 */ /* 0x000fca000f8e00ff */
[----:B------:R-:W-:-:S13]  /*caf0*/  ISETP.NE.AND P2, PT, R142, 0x1, PT ;  /* 0x000000018e00780c */ /* 0x000fda0003f45270 */
[----:B-1----:R-:W1:Y:S01]  /*cb00*/  @P2 LDC.64 R50, c[0x0][0x9e8] ;  /* 0x00027a00ff322b82 */ /* 0x002e620000000a00 */
[----:B------:R-:W-:-:S04]  /*cb10*/  @P2 IMAD.IADD R85, R3, 0x1, R4 ;  /* 0x0000000103552824 */ /* 0x000fc800078e0204 */
[----:B-1----:R-:W-:-:S04]  /*cb20*/  @P2 IMAD.HI.U32 R144, R85, R50, RZ ;  /* 0x0000003255902227 */ /* 0x002fc800078e00ff */
[----:B------:R-:W-:Y:S01]  /*cb30*/  IMAD.MOV.U32 R50, RZ, RZ, R9 ;  /* 0x000000ffff327224 */ /* 0x000fe200078e0009 */
[----:B------:R-:W-:-:S07]  /*cb40*/  @P2 SHF.R.U32.HI R50, RZ, R51, R144 ;  /* 0x00000033ff322219 */ /* 0x000fce0000011690 */
.L_x_723:
[----:B------:R-:W-:Y:S05]  /*cb50*/  BSYNC B0 ;  /* 0x0000000000007941 */ /* 0x000fea0003800000 */
.L_x_721:
[----:B------:R-:W-:-:S04]  /*cb60*/  IMAD R50, R50, R142, -R81 ;  /* 0x0000008e32327224 */ /* 0x000fc800078e0a51 */
[----:B------:R-:W-:-:S05]  /*cb70*/  IMAD R51, R19, -0x2, R50 ;  /* 0xfffffffe13337824 */ /* 0x000fca00078e0232 */
[----:B------:R-:W-:Y:S02]  /*cb80*/  VIADDMNMX R86, R51, R142, R86, PT ;  /* 0x0000008e33567246 */ /* 0x000fe40003800156 */
[----:B------:R-:W-:-:S07]  /*cb90*/  VIMNMX R84, R84, R51, !PT ;  /* 0x0000003354547248 */ /* 0x000fce0007fe0100 */
.L_x_720:
[----:B------:R-:W-:Y:S01]  /*cba0*/  ISETP.GT.AND P2, PT, R7, -0x1, PT ;  /* 0xffffffff0700780c */ /* 0x000fe20003f44270 */
[C---:B------:R-:W-:Y:S02]  /*cbb0*/  IMAD.IADD R139, R0.reuse, 0x1, R139 ;  /* 0x00000001008b7824 */ /* 0x040fe400078e028b */
[----:B------:R-:W-:Y:S01]  /*cbc0*/  IMAD.IADD R87, R0, 0x1, R87 ;  /* 0x0000000100577824 */ /* 0x000fe200078e0257 */
[C---:B------:R-:W-:Y:S02]  /*cbd0*/  ISETP.GT.AND P4, PT, R84.reuse, RZ, P2 ;  /* 0x000000ff5400720c */ /* 0x040fe40001784270 */
[----:B------:R-:W-:Y:S02]  /*cbe0*/  ISETP.GT.AND P6, PT, R84, 0x1, P2 ;  /* 0x000000015400780c */ /* 0x000fe400017c4270 */
[C---:B------:R-:W-:Y:S02]  /*cbf0*/  ISETP.LT.OR P4, PT, R86.reuse, 0x1, P4 ;  /* 0x000000015600780c */ /* 0x040fe40002781670 */
[----:B------:R-:W-:-:S02]  /*cc00*/  ISETP.LT.OR P6, PT, R86, 0x2, P6 ;  /* 0x000000025600780c */ /* 0x000fc400037c1670 */
[----:B-1----:R-:W-:Y:S02]  /*cc10*/  FSEL R85, R8, -INF , !P4 ;  /* 0xff80000008557808 */ /* 0x002fe40006000000 */
[----:B------:R-:W-:Y:S02]  /*cc20*/  FSEL R13, R13, -INF , !P6 ;  /* 0xff8000000d0d7808 */ /* 0x000fe40007000000 */
[C---:B------:R-:W-:Y:S02]  /*cc30*/  ISETP.GT.AND P3, PT, R84.reuse, 0x8, P2 ;  /* 0x000000085400780c */ /* 0x040fe40001764270 */
[C---:B------:R-:W-:Y:S02]  /*cc40*/  ISETP.GT.AND P4, PT, R84.reuse, 0x9, P2 ;  /* 0x000000095400780c */ /* 0x040fe40001784270 */
[----:B------:R-:W-:Y:S02]  /*cc50*/  ISETP.GT.AND P6, PT, R84, 0x10, P2 ;  /* 0x000000105400780c */ /* 0x000fe400017c4270 */
[----:B------:R-:W-:-:S02]  /*cc60*/  ISETP.LT.OR P3, PT, R86, 0x9, P3 ;  /* 0x000000095600780c */ /* 0x000fc40001f61670 */
[C---:B------:R-:W-:Y:S02]  /*cc70*/  ISETP.LT.OR P4, PT, R86.reuse, 0xa, P4 ;  /* 0x0000000a5600780c */ /* 0x040fe40002781670 */
[----:B------:R-:W-:Y:S02]  /*cc80*/  ISETP.LT.OR P6, PT, R86, 0x11, P6 ;  /* 0x000000115600780c */ /* 0x000fe400037c1670 */
[----:B------:R-:W-:Y:S02]  /*cc90*/  FSEL R15, R15, -INF , !P3 ;  /* 0xff8000000f0f7808 */ /* 0x000fe40005800000 */
[----:B------:R-:W-:Y:S02]  /*cca0*/  FSEL R21, R21, -INF , !P4 ;  /* 0xff80000015157808 */ /* 0x000fe40006000000 */
[----:B------:R-:W-:Y:S02]  /*ccb0*/  FSEL R25, R25, -INF , !P6 ;  /* 0xff80000019197808 */ /* 0x000fe40007000000 */
[----:B------:R-:W-:-:S02]  /*ccc0*/  ISETP.GT.AND P3, PT, R84, 0x11, P2 ;  /* 0x000000115400780c */ /* 0x000fc40001764270 */
[C---:B------:R-:W-:Y:S02]  /*ccd0*/  ISETP.GT.AND P4, PT, R84.reuse, 0x18, P2 ;  /* 0x000000185400780c */ /* 0x040fe40001784270 */
[----:B------:R-:W-:Y:S02]  /*cce0*/  ISETP.GT.AND P6, PT, R84, 0x19, P2 ;  /* 0x000000195400780c */ /* 0x000fe400017c4270 */
[C---:B------:R-:W-:Y:S02]  /*ccf0*/  ISETP.LT.OR P3, PT, R86.reuse, 0x12, P3 ;  /* 0x000000125600780c */ /* 0x040fe40001f61670 */
[C---:B------:R-:W-:Y:S02]  /*cd00*/  ISETP.LT.OR P4, PT, R86.reuse, 0x19, P4 ;  /* 0x000000195600780c */ /* 0x040fe40002781670 */
[----:B------:R-:W-:Y:S02]  /*cd10*/  ISETP.LT.OR P6, PT, R86, 0x1a, P6 ;  /* 0x0000001a5600780c */ /* 0x000fe400037c1670 */
[----:B------:R-:W-:-:S02]  /*cd20*/  FSEL R26, R26, -INF , !P3 ;  /* 0xff8000001a1a7808 */ /* 0x000fc40005800000 */
[----:B------:R-:W-:Y:S02]  /*cd30*/  FSEL R29, R29, -INF , !P4 ;  /* 0xff8000001d1d7808 */ /* 0x000fe40006000000 */
        /* <DEDUP_REMOVED lines=72> */
[----:B------:R-:W-:Y:S01]  /*d1c0*/  FSEL R82, R82, -INF , !P6 ;  /* 0xff80000052527808 */ /* 0x000fe20007000000 */
[----:B------:R-:W-:Y:S06]  /*d1d0*/  @!P5 BRA `(.L_x_724) ;  /* 0x000000000058d947 */ /* 0x000fec0003800000 */
        /* <DEDUP_REMOVED lines=12> */
.L_x_726:
[----:B------:R-:W-:-:S05]  /*d2a0*/  IMAD.U32 R84, RZ, RZ, UR35 ;  /* 0x00000023ff547e24 */ /* 0x000fca000f8e00ff */
[----:B------:R-:W-:-:S13]  /*d2b0*/  ISETP.NE.AND P3, PT, R84, 0x1, PT ;  /* 0x000000015400780c */ /* 0x000fda0003f65270 */
[----:B------:R-:W1:Y:S02]  /*d2c0*/  @P3 LDC.64 R50, c[0x0][0x9e8] ;  /* 0x00027a00ff323b82 */ /* 0x000e640000000a00 */
[----:B-1----:R-:W-:-:S05]  /*d2d0*/  @P3 IMAD.HI.U32 R50, R8, R50, RZ ;  /* 0x0000003208323227 */ /* 0x002fca00078e00ff */
[----:B------:R-:W-:-:S07]  /*d2e0*/  @P3 SHF.R.U32.HI R8, RZ, R51, R50 ;  /* 0x00000033ff083219 */ /* 0x000fce0000011632 */
.L_x_727:
[----:B------:R-:W-:Y:S05]  /*d2f0*/  BSYNC B0 ;  /* 0x0000000000007941 */ /* 0x000fea0003800000 */
.L_x_725:
[----:B------:R-:W-:-:S04]  /*d300*/  IMAD R8, R8, R84, -R81 ;  /* 0x0000005408087224 */ /* 0x000fc800078e0a51 */
[----:B------:R-:W-:-:S05]  /*d310*/  IMAD R8, R19, -0x2, R8 ;  /* 0xfffffffe13087824 */ /* 0x000fca00078e0208 */
[----:B------:R-:W-:Y:S02]  /*d320*/  VIADDMNMX R139, R8, R84, R139, PT ;  /* 0x00000054088b7246 */ /* 0x000fe4000380018b */
[----:B------:R-:W-:-:S07]  /*d330*/  VIMNMX R87, R87, R8, !PT ;  /* 0x0000000857577248 */ /* 0x000fce0007fe0100 */
.L_x_724:
[----:B------:R-:W-:Y:S01]  /*d340*/  FMNMX.FTZ R8, R85, R10, !PT ;  /* 0x0000000a55087209 */ /* 0x000fe20007810000 */
[----:B------:R-:W-:Y:S01]  /*d350*/  UMOV UR28, UR49 ;  /* 0x00000031001c7c82 */ /* 0x000fe20008000000 */
[----:B------:R-:W-:Y:S02]  /*d360*/  ISETP.GT.AND P3, PT, R87, 0x9, P2 ;  /* 0x000000095700780c */ /* 0x000fe40001764270 */
[----:B------:R-:W-:Y:S02]  /*d370*/  FMNMX.FTZ R8, R13, R8, !PT ;  /* 0x000000080d087209 */ /* 0x000fe40007810000 */
[----:B------:R-:W-:Y:S02]  /*d380*/  ISETP.LT.OR P3, PT, R139, 0xa, P3 ;  /* 0x0000000a8b00780c */ /* 0x000fe40001f61670 */
[----:B------:R-:W-:Y:S02]  /*d390*/  FMNMX.FTZ R8, R15, R8, !PT ;  /* 0x000000080f087209 */ /* 0x000fe40007810000 */
[----:B------:R-:W-:-:S02]  /*d3a0*/  ISETP.GT.AND P6, PT, R87, 0x8, P2 ;  /* 0x000000085700780c */ /* 0x000fc400017c4270 */
[----:B------:R-:W-:Y:S02]  /*d3b0*/  FMNMX.FTZ R8, R21, R8, !PT ;  /* 0x0000000815087209 */ /* 0x000fe40007810000 */
[----:B------:R-:W-:Y:S02]  /*d3c0*/  FSEL R24, R24, -INF , !P3 ;  /* 0xff80000018187808 */ /* 0x000fe40005800000 */
[----:B------:R-:W-:Y:S02]  /*d3d0*/  FMNMX.FTZ R51, R25, R8, !PT ;  /* 0x0000000819337209 */ /* 0x000fe40007810000 */
[----:B------:R-:W-:Y:S02]  /*d3e0*/  ISETP.GT.AND P3, PT, R87, 0x11, P2 ;  /* 0x000000115700780c */ /* 0x000fe40001764270 */
[----:B------:R-:W-:Y:S02]  /*d3f0*/  FMNMX.FTZ R8, R26, R51, !PT ;  /* 0x000000331a087209 */ /* 0x000fe40007810000 */
[----:B------:R-:W-:-:S02]  /*d400*/  ISETP.LT.OR P6, PT, R139, 0x9, P6 ;  /* 0x000000098b00780c */ /* 0x000fc400037c1670 */
[----:B------:R-:W-:Y:S02]  /*d410*/  FMNMX.FTZ R8, R29, R8, !PT ;  /* 0x000000081d087209 */ /* 0x000fe40007810000 */
[----:B------:R-:W-:Y:S02]  /*d420*/  ISETP.LT.OR P3, PT, R139, 0x12, P3 ;  /* 0x000000128b00780c */ /* 0x000fe40001f61670 */
[----:B------:R-:W-:Y:S02]  /*d430*/  FMNMX.FTZ R8, R31, R8, !PT ;  /* 0x000000081f087209 */ /* 0x000fe40007810000 */
[----:B------:R-:W-:Y:S02]  /*d440*/  ISETP.GT.AND P4, PT, R87, 0x1, P2 ;  /* 0x000000015700780c */ /* 0x000fe40001784270 */
[----:B------:R-:W-:Y:S02]  /*d450*/  FMNMX.FTZ R8, R33, R8, !PT ;  /* 0x0000000821087209 */ /* 0x000fe40007810000 */
[----:B------:R-:W-:-:S02]  /*d460*/  FSEL R20, R20, -INF , !P6 ;  /* 0xff80000014147808 */ /* 0x000fc40007000000 */
[----:B------:R-:W-:Y:S02]  /*d470*/  FMNMX.FTZ R8, R35, R8, !PT ;  /* 0x0000000823087209 */ /* 0x000fe40007810000 */
[----:B------:R-:W-:Y:S02]  /*d480*/  FSEL R28, R28, -INF , !P3 ;  /* 0xff8000001c1c7808 */ /* 0x000fe40005800000 */
[----:B------:R-:W-:Y:S02]  /*d490*/  FMNMX.FTZ R8, R37, R8, !PT ;  /* 0x0000000825087209 */ /* 0x000fe40007810000 */
[----:B------:R-:W-:Y:S02]  /*d4a0*/  ISETP.LT.OR P4, PT, R139, 0x2, P4 ;  /* 0x000000028b00780c */ /* 0x000fe40002781670 */
[----:B------:R-:W-:Y:S02]  /*d4b0*/  FMNMX.FTZ R8, R39, R8, !PT ;  /* 0x0000000827087209 */ /* 0x000fe40007810000 */
[----:B------:R-:W-:-:S02]  /*d4c0*/  ISETP.GT.AND P3, PT, R87, 0x19, P2 ;  /* 0x000000195700780c */ /* 0x000fc40001764270 */
[----:B------:R-:W-:Y:S02]  /*d4d0*/  FMNMX.FTZ R8, R41, R8, !PT ;  /* 0x0000000829087209 */ /* 0x000fe40007810000 */
[----:B------:R-:W-:Y:S02]  /*d4e0*/  FSEL R14, R14, -INF , !P4 ;  /* 0xff8000000e0e7808 */ /* 0x000fe40006000000 */
[----:B------:R-:W-:Y:S02]  /*d4f0*/  FMNMX.FTZ R8, R43, R8, !PT ;  /* 0x000000082b087209 */ /* 0x000fe40007810000 */
[----:B------:R-:W-:Y:S02]  /*d500*/  ISETP.LT.OR P3, PT, R139, 0x1a, P3 ;  /* 0x0000001a8b00780c */ /* 0x000fe40001f61670 */
[----:B------:R-:W-:Y:S02]  /*d510*/  FMNMX.FTZ R8, R45, R8, !PT ;  /* 0x000000082d087209 */ /* 0x000fe40007810000 */
[----:B------:R-:W-:-:S02]  /*d520*/  ISETP.GT.AND P4, PT, R87, 0x10, P2 ;  /* 0x000000105700780c */ /* 0x000fc40001784270 */
[----:B------:R-:W-:Y:S02]  /*d530*/  FMNMX.FTZ R8, R47, R8, !PT ;  /* 0x000000082f087209 */ /* 0x000fe40007810000 */
[----:B------:R-:W-:Y:S02]  /*d540*/  ISETP.LT.OR P4, PT, R139, 0x11, P4 ;  /* 0x000000118b00780c */ /* 0x000fe40002781670 */
[----:B------:R-:W-:Y:S02]  /*d550*/  FMNMX.FTZ R8, R49, R8, !PT ;  /* 0x0000000831087209 */ /* 0x000fe40007810000 */
[----:B------:R-:W-:Y:S02]  /*d560*/  FSEL R27, R27, -INF , !P4 ;  /* 0xff8000001b1b7808 */ /* 0x000fe40006000000 */
        /* <DEDUP_REMOVED lines=16> */
[----:B------:R-:W-:-:S04]  /*d670*/  FMNMX.FTZ R8, R69, R8, !PT ;  /* 0x0000000845087209 */ /* 0x000fc80007810000 */
[----:B------:R-:W-:-:S04]  /*d680*/  FMNMX.FTZ R8, R71, R8, !PT ;  /* 0x0000000847087209 */ /* 0x000fc80007810000 */
[----:B------:R-:W-:-:S04]  /*d690*/  FMNMX.FTZ R8, R73, R8, !PT ;  /* 0x0000000849087209 */ /* 0x000fc80007810000 */
[----:B------:R-:W-:-:S04]  /*d6a0*/  FMNMX.FTZ R8, R75, R8, !PT ;  /* 0x000000084b087209 */ /* 0x000fc80007810000 */
[----:B------:R-:W-:-:S04]  /*d6b0*/  FMNMX.FTZ R8, R77, R8, !PT ;  /* 0x000000084d087209 */ /* 0x000fc80007810000 */
[----:B------:R-:W-:-:S04]  /*d6c0*/  FMNMX.FTZ R51, R79, R8, !PT ;  /* 0x000000084f337209 */ /* 0x000fc80007810000 */
[----:B------:R-:W-:-:S05]  /*d6d0*/  FMNMX.FTZ R51, R82, R51, !PT ;  /* 0x0000003352337209 */ /* 0x000fca0007810000 */
[----:B------:R-:W1:Y:S02]  /*d6e0*/  SHFL.BFLY PT, R8, R51, 0x2, 0x1f ;  /* 0x0c401f0033087f89 */ /* 0x000e6400000e0000 */
[----:B-1----:R-:W-:-:S05]  /*d6f0*/  FMNMX.FTZ R50, R51, R8, !PT ;  /* 0x0000000833327209 */ /* 0x002fca0007810000 */
[----:B------:R-:W1:Y:S02]  /*d700*/  SHFL.BFLY PT, R81, R50, 0x1, 0x1f ;  /* 0x0c201f0032517f89 */ /* 0x000e6400000e0000 */
[----:B-1----:R-:W-:-:S04]  /*d710*/  FMNMX.FTZ R8, R50, R81, !PT ;  /* 0x0000005132087209 */ /* 0x002fc80007810000 */
[C---:B------:R-:W-:Y:S01]  /*d720*/  FSETP.NEU.FTZ.AND P6, PT, R8.reuse, -INF , PT ;  /* 0xff8000000800780b */ /* 0x040fe20003fdd000 */
[----:B------:R-:W-:-:S05]  /*d730*/  FMUL.FTZ R50, R8, UR34 ;  /* 0x0000002208327c20 */ /* 0x000fca0008410000 */
[----:B------:R-:W-:-:S05]  /*d740*/  FSEL R50, R50, RZ, P6 ;  /* 0x000000ff32327208 */ /* 0x000fca0003000000 */
[--C-:B------:R-:W-:Y:S01]  /*d750*/  FFMA.FTZ R81, R13, UR34, -R50.reuse ;  /* 0x000000220d517c23 */ /* 0x100fe20008010832 */
[----:B------:R-:W-:Y:S01]  /*d760*/  FSEL R13, R32, -INF , !P3 ;  /* 0xff800000200d7808 */ /* 0x000fe20005800000 */
[--C-:B------:R-:W-:Y:S01]  /*d770*/  FFMA.FTZ R84, R21, UR34, -R50.reuse ;  /* 0x0000002215547c23 */ /* 0x100fe20008010832 */
[----:B------:R-:W-:Y:S01]  /*d780*/  ISETP.GT.AND P3, PT, R87, 0x21, P2 ;  /* 0x000000215700780c */ /* 0x000fe20001764270 */
[----:B------:R1:W-:Y:S01]  /*d790*/  MUFU.EX2 R32, R81 ;  /* 0x0000005100207308 */ /* 0x0003e20000000800 */
[----:B------:R-:W-:Y:S01]  /*d7a0*/  FSEL R21, R38, -INF , !P4 ;  /* 0xff80000026157808 */ /* 0x000fe20006000000 */
[--C-:B------:R-:W-:Y:S01]  /*d7b0*/  FFMA.FTZ R51, R85, UR34, -R50.reuse ;  /* 0x0000002255337c23 */ /* 0x100fe20008010832 */
[----:B------:R-:W-:Y:S01]  /*d7c0*/  ISETP.LT.OR P3, PT, R139, 0x22, P3 ;  /* 0x000000228b00780c */ /* 0x000fe20001f61670 */
[--C-:B------:R-:W-:Y:S01]  /*d7d0*/  FFMA.FTZ R15, R15, UR34, -R50.reuse ;  /* 0x000000220f0f7c23 */ /* 0x100fe20008010832 */
[----:B------:R-:W-:Y:S01]  /*d7e0*/  ISETP.GT.AND P4, PT, R87, 0x29, P2 ;  /* 0x000000295700780c */ /* 0x000fe20001784270 */
[--C-:B------:R-:W-:Y:S01]  /*d7f0*/  FFMA.FTZ R25, R25, UR34, -R50.reuse ;  /* 0x0000002219197c23 */ /* 0x100fe20008010832 */
[----:B------:R-:W-:Y:S01]  /*d800*/  FSEL R36, R36, -INF , !P3 ;  /* 0xff80000024247808 */ /* 0x000fe20005800000 */
[----:B------:R2:W-:Y:S01]  /*d810*/  MUFU.EX2 R38, R84 ;  /* 0x0000005400267308 */ /* 0x0005e20000000800 */
[----:B------:R-:W-:Y:S01]  /*d820*/  ISETP.GT.AND P3, PT, R87, RZ, P2 ;  /* 0x000000ff5700720c */ /* 0x000fe20001764270 */
[--C-:B------:R-:W-:Y:S01]  /*d830*/  FFMA.FTZ R26, R26, UR34, -R50.reuse ;  /* 0x000000221a1a7c23 */ /* 0x100fe20008010832 */
[----:B------:R-:W-:Y:S01]  /*d840*/  ISETP.LT.OR P4, PT, R139, 0x2a, P4 ;  /* 0x0000002a8b00780c */ /* 0x000fe20002781670 */
[--C-:B------:R-:W-:Y:S01]  /*d850*/  FFMA.FTZ R29, R29, UR34, -R50.reuse ;  /* 0x000000221d1d7c23 */ /* 0x100fe20008010832 */
[----:B------:R-:W-:Y:S01]  /*d860*/  ISETP.LT.OR P3, PT, R139, 0x1, P3 ;  /* 0x000000018b00780c */ /* 0x000fe20001f61670 */
[--C-:B------:R-:W-:Y:S01]  /*d870*/  FFMA.FTZ R37, R37, UR34, -R50.reuse ;  /* 0x0000002225257c23 */ /* 0x100fe20008010832 */
[----:B------:R-:W-:Y:S01]  /*d880*/  FSEL R40, R40, -INF , !P4 ;  /* 0xff80000028287808 */ /* 0x000fe20006000000 */
[----:B------:R-:W-:Y:S01]  /*d890*/  FFMA.FTZ R144, R77, UR34, -R50 ;  /* 0x000000224d907c23 */ /* 0x000fe20008010832 */
[----:B-1----:R-:W-:Y:S01]  /*d8a0*/  FSEL R81, R11, -INF , !P3 ;  /* 0xff8000000b517808 */ /* 0x002fe20005800000 */
[----:B------:R-:W-:Y:S01]  /*d8b0*/  MUFU.EX2 R51, R51 ;  /* 0x0000003300337308 */ /* 0x000fe20000000800 */
[----:B------:R-:W-:-:S02]  /*d8c0*/  ISETP.GT.AND P3, PT, R87, 0x30, P2 ;  /* 0x000000305700780c */ /* 0x000fc40001764270 */
[----:B------:R-:W-:Y:S02]  /*d8d0*/  FMNMX.FTZ R11, R81, R12, !PT ;  /* 0x0000000c510b7209 */ /* 0x000fe40007810000 */
[----:B------:R-:W-:Y:S02]  /*d8e0*/  ISETP.LT.OR P3, PT, R139, 0x31, P3 ;  /* 0x000000318b00780c */ /* 0x000fe40001f61670 */
[----:B------:R-:W-:Y:S01]  /*d8f0*/  FMNMX.FTZ R11, R14, R11, !PT ;  /* 0x0000000b0e0b7209 */ /* 0x000fe20007810000 */
[----:B------:R-:W-:Y:S01]  /*d900*/  MUFU.EX2 R15, R15 ;  /* 0x0000000f000f7308 */ /* 0x000fe20000000800 */
[----:B------:R-:W-:Y:S02]  /*d910*/  ISETP.GT.AND P4, PT, R87, 0x31, P2 ;  /* 0x000000315700780c */ /* 0x000fe40001784270 */
[----:B------:R-:W-:Y:S02]  /*d920*/  FMNMX.FTZ R11, R20, R11, !PT ;  /* 0x0000000b140b7209 */ /* 0x000fe40007810000 */
[----:B------:R-:W-:-:S02]  /*d930*/  FSEL R42, R42, -INF , !P3 ;  /* 0xff8000002a2a7808 */ /* 0x000fc40005800000 */
[----:B--2---:R-:W-:Y:S01]  /*d940*/  FMNMX.FTZ R84, R24, R11, !PT ;  /* 0x0000000b18547209 */ /* 0x004fe20007810000 */
[----:B------:R-:W-:Y:S01]  /*d950*/  MUFU.EX2 R25, R25 ;  /* 0x0000001900197308 */ /* 0x000fe20000000800 */
[----:B------:R-:W-:Y:S02]  /*d960*/  ISETP.GT.AND P3, PT, R87, 0x38, P2 ;  /* 0x000000385700780c */ /* 0x000fe40001764270 */
[----:B------:R-:W-:Y:S01]  /*d970*/  FMNMX.FTZ R11, R27, R84, !PT ;  /* 0x000000541b0b7209 */ /* 0x000fe20007810000 */
[--C-:B------:R-:W-:Y:S01]  /*d980*/  FFMA.FTZ R84, R31, UR34, -R50.reuse ;  /* 0x000000221f547c23 */ /* 0x100fe20008010832 */
[----:B------:R-:W-:Y:S01]  /*d990*/  ISETP.LT.OR P4, PT, R139, 0x32, P4 ;  /* 0x000000328b00780c */ /* 0x000fe20002781670 */
[----:B------:R-:W-:Y:S01]  /*d9a0*/  FFMA.FTZ R31, R33, UR34, -R50 ;  /* 0x00000022211f7c23 */ /* 0x000fe20008010832 */
[----:B------:R-:W-:Y:S01]  /*d9b0*/  FMNMX.FTZ R11, R28, R11, !PT ;  /* 0x0000000b1c0b7209 */ /* 0x000fe20007810000 */
[----:B------:R-:W-:Y:S01]  /*d9c0*/  MUFU.EX2 R26, R26 ;  /* 0x0000001a001a7308 */ /* 0x000fe20000000800 */
[----:B------:R-:W-:-:S02]  /*d9d0*/  ISETP.LT.OR P3, PT, R139, 0x39, P3 ;  /* 0x000000398b00780c */ /* 0x000fc40001f61670 */
[----:B------:R-:W-:Y:S02]  /*d9e0*/  FMNMX.FTZ R86, R30, R11, !PT ;  /* 0x0000000b1e567209 */ /* 0x000fe40007810000 */
[----:B------:R-:W-:Y:S02]  /*d9f0*/  FSEL R44, R44, -INF , !P4 ;  /* 0xff8000002c2c7808 */ /* 0x000fe40006000000 */
[----:B------:R-:W-:Y:S01]  /*da00*/  FMNMX.FTZ R11, R13, R86, !PT ;  /* 0x000000560d0b7209 */ /* 0x000fe20007810000 */
[----:B------:R-:W-:Y:S01]  /*da10*/  MUFU.EX2 R29, R29 ;  /* 0x0000001d001d7308 */ /* 0x000fe20000000800 */
[C---:B------:R-:W-:Y:S02]  /*da20*/  ISETP.GT.AND P4, PT, R87.reuse, 0x39, P2 ;  /* 0x000000395700780c */ /* 0x040fe40001784270 */
[----:B------:R-:W-:Y:S02]  /*da30*/  FSEL R46, R46, -INF , !P3 ;  /* 0xff8000002e2e7808 */ /* 0x000fe40005800000 */
[----:B------:R-:W-:-:S02]  /*da40*/  ISETP.GT.AND P3, PT, R87, 0x40, P2 ;  /* 0x000000405700780c */ /* 0x000fc40001764270 */
[----:B------:R-:W-:Y:S01]  /*da50*/  FMNMX.FTZ R11, R34, R11, !PT ;  /* 0x0000000b220b7209 */ /* 0x000fe20007810000 */
[----:B------:R-:W-:Y:S01]  /*da60*/  MUFU.EX2 R84, R84 ;  /* 0x0000005400547308 */ /* 0x000fe20000000800 */
[C---:B------:R-:W-:Y:S02]  /*da70*/  ISETP.LT.OR P4, PT, R139.reuse, 0x3a, P4 ;  /* 0x0000003a8b00780c */ /* 0x040fe40002781670 */
[----:B------:R-:W-:Y:S02]  /*da80*/  ISETP.LT.OR P3, PT, R139, 0x41, P3 ;  /* 0x000000418b00780c */ /* 0x000fe40001f61670 */
[----:B------:R-:W-:Y:S02]  /*da90*/  FMNMX.FTZ R86, R36, R11, !PT ;  /* 0x0000000b24567209 */ /* 0x000fe40007810000 */
[----:B------:R-:W-:Y:S01]  /*daa0*/  FSEL R85, R48, -INF , !P4 ;  /* 0xff80000030557808 */ /* 0x000fe20006000000 */
[----:B------:R-:W-:Y:S01]  /*dab0*/  FFMA.FTZ R48, R35, UR34, -R50 ;  /* 0x0000002223307c23 */ /* 0x000fe20008010832 */
[----:B------:R-:W-:Y:S01]  /*dac0*/  ISETP.GT.AND P4, PT, R87, 0x41, P2 ;  /* 0x000000415700780c */ /* 0x000fe20001784270 */
[----:B------:R-:W-:Y:S01]  /*dad0*/  MUFU.EX2 R31, R31 ;  /* 0x0000001f001f7308 */ /* 0x000fe20000000800 */
[----:B------:R-:W-:-:S02]  /*dae0*/  FSEL R52, R52, -INF , !P3 ;  /* 0xff80000034347808 */ /* 0x000fc40005800000 */
[----:B------:R-:W-:Y:S02]  /*daf0*/  FMNMX.FTZ R11, R21, R86, !PT ;  /* 0x00000056150b7209 */ /* 0x000fe40007810000 */
[----:B------:R-:W-:Y:S02]  /*db00*/  ISETP.GT.AND P3, PT, R87, 0x48, P2 ;  /* 0x000000485700780c */ /* 0x000fe40001764270 */
[C---:B------:R-:W-:Y:S01]  /*db10*/  ISETP.LT.OR P4, PT, R139.reuse, 0x42, P4 ;  /* 0x000000428b00780c */ /* 0x040fe20002781670 */
[----:B------:R-:W-:Y:S01]  /*db20*/  MUFU.EX2 R48, R48 ;  /* 0x0000003000307308 */ /* 0x000fe20000000800 */
[----:B------:R-:W-:Y:S02]  /*db30*/  FMNMX.FTZ R11, R40, R11, !PT ;  /* 0x0000000b280b7209 */ /* 0x000fe40007810000 */
[----:B------:R-:W-:Y:S02]  /*db40*/  ISETP.LT.OR P3, PT, R139, 0x49, P3 ;  /* 0x000000498b00780c */ /* 0x000fe40001f61670 */
[----:B------:R-:W-:-:S02]  /*db50*/  FSEL R54, R54, -INF , !P4 ;  /* 0xff80000036367808 */ /* 0x000fc40006000000 */
[----:B------:R-:W-:Y:S01]  /*db60*/  ISETP.GT.AND P4, PT, R87, 0x49, P2 ;  /* 0x000000495700780c */ /* 0x000fe20001784270 */
[----:B------:R-:W-:Y:S01]  /*db70*/  MUFU.EX2 R37, R37 ;  /* 0x0000002500257308 */ /* 0x000fe20000000800 */
[----:B------:R-:W-:Y:S02]  /*db80*/  FMNMX.FTZ R11, R42, R11, !PT ;  /* 0x0000000b2a0b7209 */ /* 0x000fe40007810000 */
[----:B------:R-:W-:Y:S01]  /*db90*/  FSEL R33, R56, -INF , !P3 ;  /* 0xff80000038217808 */ /* 0x000fe20005800000 */
[--C-:B------:R-:W-:Y:S01]  /*dba0*/  FFMA.FTZ R56, R39, UR34, -R50.reuse ;  /* 0x0000002227387c23 */ /* 0x100fe20008010832 */
[----:B------:R-:W-:Y:S01]  /*dbb0*/  ISETP.GT.AND P3, PT, R87, 0x50, P2 ;  /* 0x000000505700780c */ /* 0x000fe20001764270 */
[--C-:B------:R-:W-:Y:S01]  /*dbc0*/  FFMA.FTZ R39, R41, UR34, -R50.reuse ;  /* 0x0000002229277c23 */ /* 0x100fe20008010832 */
[----:B------:R-:W-:Y:S01]  /*dbd0*/  ISETP.LT.OR P4, PT, R139, 0x4a, P4 ;  /* 0x0000004a8b00780c */ /* 0x000fe20002781670 */
[----:B------:R-:W-:Y:S01]  /*dbe0*/  FFMA.FTZ R41, R45, UR34, -R50 ;  /* 0x000000222d297c23 */ /* 0x000fe20008010832 */
[----:B------:R-:W-:Y:S01]  /*dbf0*/  FMNMX.FTZ R11, R44, R11, !PT ;  /* 0x0000000b2c0b7209 */ /* 0x000fe20007810000 */
[----:B------:R-:W-:Y:S01]  /*dc00*/  MUFU.EX2 R56, R56 ;  /* 0x0000003800387308 */ /* 0x000fe20000000800 */
[----:B------:R-:W-:-:S02]  /*dc10*/  ISETP.LT.OR P3, PT, R139, 0x51, P3 ;  /* 0x000000518b00780c */ /* 0x000fc40001f61670 */
[----:B------:R-:W-:Y:S02]  /*dc20*/  FSEL R35, R58, -INF , !P4 ;  /* 0xff8000003a237808 */ /* 0x000fe40006000000 */
[----:B------:R-:W-:Y:S02]  /*dc30*/  FMNMX.FTZ R58, R46, R11, !PT ;  /* 0x0000000b2e3a7209 */ /* 0x000fe40007810000 */
[----:B------:R-:W-:Y:S01]  /*dc40*/  FSEL R60, R60, -INF , !P3 ;  /* 0xff8000003c3c7808 */ /* 0x000fe20005800000 */
        /* <DEDUP_REMOVED lines=8> */
[----:B------:R-:W-:-:S02]  /*dcd0*/  FSEL R86, R64, -INF , !P3 ;  /* 0xff80000040567808 */ /* 0x000fc40005800000 */
[----:B------:R-:W-:Y:S02]  /*dce0*/  ISETP.GT.AND P4, PT, R87, 0x51, P2 ;  /* 0x000000515700780c */ /* 0x000fe40001784270 */
[----:B------:R-:W-:Y:S02]  /*dcf0*/  FMNMX.FTZ R64, R54, R11, !PT ;  /* 0x0000000b36407209 */ /* 0x000fe40007810000 */
[----:B------:R-:W-:Y:S01]  /*dd00*/  ISETP.LT.OR P4, PT, R139, 0x52, P4 ;  /* 0x000000528b00780c */ /* 0x000fe20002781670 */
[----:B------:R-:W-:Y:S01]  /*dd10*/  MUFU.EX2 R58, R58 ;  /* 0x0000003a003a7308 */ /* 0x000fe20000000800 */
[----:B------:R-:W-:Y:S02]  /*dd20*/  FMNMX.FTZ R64, R33, R64, !PT ;  /* 0x0000004021407209 */ /* 0x000fe40007810000 */
[----:B------:R-:W-:Y:S02]  /*dd30*/  FSEL R62, R62, -INF , !P4 ;  /* 0xff8000003e3e7808 */ /* 0x000fe40006000000 */
[----:B------:R-:W-:Y:S01]  /*dd40*/  FMNMX.FTZ R11, R35, R64, !PT ;  /* 0x00000040230b7209 */ /* 0x000fe20007810000 */
[--C-:B------:R-:W-:Y:S01]  /*dd50*/  FFMA.FTZ R64, R47, UR34, -R50.reuse ;  /* 0x000000222f407c23 */ /* 0x100fe20008010832 */
[----:B------:R-:W-:Y:S01]  /*dd60*/  ISETP.GT.AND P4, PT, R87, 0x59, P2 ;  /* 0x000000595700780c */ /* 0x000fe20001784270 */
[--C-:B------:R-:W-:Y:S01]  /*dd70*/  FFMA.FTZ R47, R55, UR34, -R50.reuse ;  /* 0x00000022372f7c23 */ /* 0x100fe20008010832 */
[----:B------:R-:W-:Y:S01]  /*dd80*/  FMNMX.FTZ R11, R60, R11, !PT ;  /* 0x0000000b3c0b7209 */ /* 0x000fe20007810000 */
[--C-:B------:R-:W-:Y:S01]  /*dd90*/  FFMA.FTZ R55, R63, UR34, -R50.reuse ;  /* 0x000000223f377c23 */ /* 0x100fe20008010832 */
[----:B------:R-:W-:Y:S01]  /*dda0*/  ISETP.GT.AND P3, PT, R87, 0x60, P2 ;  /* 0x000000605700780c */ /* 0x000fe20001764270 */
[----:B------:R-:W-:Y:S01]  /*ddb0*/  FFMA.FTZ R63, R75, UR34, -R50 ;  /* 0x000000224b3f7c23 */ /* 0x000fe20008010832 */
[----:B------:R-:W-:Y:S01]  /*ddc0*/  ISETP.LT.OR P4, PT, R139, 0x5a, P4 ;  /* 0x0000005a8b00780c */ /* 0x000fe20002781670 */
[----:B------:R-:W-:Y:S01]  /*ddd0*/  MUFU.EX2 R64, R64 ;  /* 0x0000004000407308 */ /* 0x000fe20000000800 */
[----:B------:R-:W-:-:S02]  /*dde0*/  FMNMX.FTZ R11, R62, R11, !PT ;  /* 0x0000000b3e0b7209 */ /* 0x000fc40007810000 */
[----:B------:R-:W-:Y:S02]  /*ddf0*/  ISETP.LT.OR P3, PT, R139, 0x61, P3 ;  /* 0x000000618b00780c */ /* 0x000fe40001f61670 */
[----:B------:R-:W-:Y:S02]  /*de00*/  FSEL R66, R66, -INF , !P4 ;  /* 0xff80000042427808 */ /* 0x000fe40006000000 */
[C---:B------:R-:W-:Y:S01]  /*de10*/  ISETP.GT.AND P4, PT, R87.reuse, 0x61, P2 ;  /* 0x000000615700780c */ /* 0x040fe20001784270 */
[----:B------:R-:W-:Y:S01]  /*de20*/  MUFU.EX2 R43, R43 ;  /* 0x0000002b002b7308 */ /* 0x000fe20000000800 */
[----:B------:R-:W-:Y:S02]  /*de30*/  FMNMX.FTZ R11, R86, R11, !PT ;  /* 0x0000000b560b7209 */ /* 0x000fe40007810000 */
[----:B------:R-:W-:Y:S02]  /*de40*/  FSEL R45, R68, -INF , !P3 ;  /* 0xff800000442d7808 */ /* 0x000fe40005800000 */
[----:B------:R-:W-:-:S02]  /*de50*/  ISETP.GT.AND P3, PT, R87, 0x68, P2 ;  /* 0x000000685700780c */ /* 0x000fc40001764270 */
[C---:B------:R-:W-:Y:S01]  /*de60*/  ISETP.LT.OR P4, PT, R139.reuse, 0x62, P4 ;  /* 0x000000628b00780c */ /* 0x040fe20002781670 */
[----:B------:R-:W-:Y:S01]  /*de70*/  MUFU.EX2 R47, R47 ;  /* 0x0000002f002f7308 */ /* 0x000fe20000000800 */
[----:B------:R-:W-:Y:S02]  /*de80*/  FMNMX.FTZ R68, R66, R11, !PT ;  /* 0x0000000b42447209 */ /* 0x000fe40007810000 */
[----:B------:R-:W-:Y:S02]  /*de90*/  ISETP.LT.OR P3, PT, R139, 0x69, P3 ;  /* 0x000000698b00780c */ /* 0x000fe40001f61670 */
[----:B------:R-:W-:Y:S02]  /*dea0*/  FSEL R70, R70, -INF , !P4 ;  /* 0xff80000046467808 */ /* 0x000fe40006000000 */
[----:B------:R-:W-:Y:S01]  /*deb0*/  ISETP.GT.AND P4, PT, R87, 0x69, P2 ;  /* 0x000000695700780c */ /* 0x000fe20001784270 */
[----:B------:R-:W-:Y:S01]  /*dec0*/  MUFU.EX2 R55, R55 ;  /* 0x0000003700377308 */ /* 0x000fe20000000800 */
[----:B------:R-:W-:Y:S01]  /*ded0*/  FMNMX.FTZ R11, R45, R68, !PT ;  /* 0x000000442d0b7209 */ /* 0x000fe20007810000 */
[--C-:B------:R-:W-:Y:S01]  /*dee0*/  FFMA.FTZ R68, R53, UR34, -R50.reuse ;  /* 0x0000002235447c23 */ /* 0x100fe20008010832 */
[----:B------:R-:W-:Y:S01]  /*def0*/  FSEL R72, R72, -INF , !P3 ;  /* 0xff80000048487808 */ /* 0x000fe20005800000 */
        /* <DEDUP_REMOVED lines=8> */
[----:B------:R-:W-:Y:S01]  /*df80*/  ISETP.GT.AND P4, PT, R87, 0x71, P2 ;  /* 0x000000715700780c */ /* 0x000fe20001784270 */
[----:B------:R-:W-:Y:S01]  /*df90*/  MUFU.EX2 R53, R53 ;  /* 0x0000003500357308 */ /* 0x000fe20000000800 */
[----:B------:R-:W-:Y:S02]  /*dfa0*/  FMNMX.FTZ R74, R72, R11, !PT ;  /* 0x0000000b484a7209 */ /* 0x000fe40007810000 */
[----:B------:R-:W-:Y:S01]  /*dfb0*/  FSEL R143, R76, -INF , !P3 ;  /* 0xff8000004c8f7808 */ /* 0x000fe20005800000 */
[----:B------:R-:W-:Y:S01]  /*dfc0*/  FFMA.FTZ R76, R65, UR34, -R50 ;  /* 0x00000022414c7c23 */ /* 0x000fe20008010832 */
[----:B------:R-:W-:-:S02]  /*dfd0*/  ISETP.GT.AND P3, PT, R87, 0x78, P2 ;  /* 0x000000785700780c */ /* 0x000fc40001764270 */
[----:B------:R-:W-:Y:S01]  /*dfe0*/  ISETP.LT.OR P4, PT, R139, 0x72, P4 ;  /* 0x000000728b00780c */ /* 0x000fe20002781670 */
[----:B------:R-:W-:Y:S01]  /*dff0*/  MUFU.EX2 R59, R59 ;  /* 0x0000003b003b7308 */ /* 0x000fe20000000800 */
[----:B------:R-:W-:Y:S02]  /*e000*/  FMNMX.FTZ R74, R49, R74, !PT ;  /* 0x0000004a314a7209 */ /* 0x000fe40007810000 */
[----:B------:R-:W-:Y:S02]  /*e010*/  ISETP.GT.AND P2, PT, R87, 0x79, P2 ;  /* 0x000000795700780c */ /* 0x000fe40001744270 */
[----:B------:R-:W-:Y:S02]  /*e020*/  ISETP.LT.OR P3, PT, R139, 0x79, P3 ;  /* 0x000000798b00780c */ /* 0x000fe40001f61670 */
[----:B------:R-:W-:Y:S01]  /*e030*/  FSEL R87, R78, -INF , !P4 ;  /* 0xff8000004e577808 */ /* 0x000fe20006000000 */
[--C-:B------:R-:W-:Y:S01]  /*e040*/  FFMA.FTZ R78, R57, UR34, -R50.reuse ;  /* 0x00000022394e7c23 */ /* 0x100fe20008010832 */
[----:B------:R-:W-:Y:S01]  /*e050*/  FMNMX.FTZ R74, R143, R74, !PT ;  /* 0x0000004a8f4a7209 */ /* 0x000fe20007810000 */
[--C-:B------:R-:W-:Y:S01]  /*e060*/  FFMA.FTZ R57, R67, UR34, -R50.reuse ;  /* 0x0000002243397c23 */ /* 0x100fe20008010832 */
[----:B------:R-:W-:Y:S01]  /*e070*/  ISETP.LT.OR P2, PT, R139, 0x7a, P2 ;  /* 0x0000007a8b00780c */ /* 0x000fe20001741670 */
[----:B------:R-:W-:Y:S01]  /*e080*/  MUFU.EX2 R76, R76 ;  /* 0x0000004c004c7308 */ /* 0x000fe20000000800 */
[----:B------:R-:W-:Y:S01]  /*e090*/  FSEL R139, R80, -INF , !P3 ;  /* 0xff800000508b7808 */ /* 0x000fe20005800000 */
[----:B------:R-:W-:Y:S01]  /*e0a0*/  FFMA.FTZ R80, R69, UR34, -R50 ;  /* 0x0000002245507c23 */ /* 0x000fe20008010832 */
[----:B------:R-:W-:-:S02]  /*e0b0*/  FMNMX.FTZ R74, R87, R74, !PT ;  /* 0x0000004a574a7209 */ /* 0x000fc40007810000 */
[----:B------:R-:W-:Y:S02]  /*e0c0*/  FSEL R83, R83, -INF , !P2 ;  /* 0xff80000053537808 */ /* 0x000fe40005000000 */
[----:B------:R-:W-:Y:S01]  /*e0d0*/  FMNMX.FTZ R74, R139, R74, !PT ;  /* 0x0000004a8b4a7209 */ /* 0x000fe20007810000 */
[----:B------:R-:W-:Y:S01]  /*e0e0*/  MUFU.EX2 R78, R78 ;  /* 0x0000004e004e7308 */ /* 0x000fe20000000800 */
[----:B------:R-:W-:Y:S02]  /*e0f0*/  FSEL R67, R8, RZ, P6 ;  /* 0x000000ff08437208 */ /* 0x000fe40003000000 */
[----:B------:R-:W-:Y:S01]  /*e100*/  FMNMX.FTZ R11, R83, R74, !PT ;  /* 0x0000004a530b7209 */ /* 0x000fe20007810000 */
[--C-:B------:R-:W-:Y:S01]  /*e110*/  FFMA.FTZ R74, R61, UR34, -R50.reuse ;  /* 0x000000223d4a7c23 */ /* 0x100fe20008010832 */
[----:B------:R-:W-:Y:S01]  /*e120*/  FFMA.FTZ R61, R79, UR34, -R50 ;  /* 0x000000224f3d7c23 */ /* 0x000fe20008010832 */
[----:B------:R-:W-:Y:S02]  /*e130*/  FADD.FTZ R67, -R67, R10 ;  /* 0x0000000a43437221 */ /* 0x000fe40000010100 */
[----:B------:R-:W1:Y:S01]  /*e140*/  SHFL.BFLY PT, R142, R11, 0x2, 0x1f ;  /* 0x0c401f000b8e7f89 */ /* 0x000e6200000e0000 */
[----:B------:R-:W-:Y:S01]  /*e150*/  MUFU.EX2 R57, R57 ;  /* 0x0000003900397308 */ /* 0x000fe20000000800 */
[----:B------:R-:W-:-:S07]  /*e160*/  FMUL.FTZ R67, R67, UR34 ;  /* 0x0000002243437c20 */ /* 0x000fce0008410000 */
[----:B------:R-:W-:Y:S08]  /*e170*/  MUFU.EX2 R74, R74 ;  /* 0x0000004a004a7308 */ /* 0x000ff00000000800 */
[----:B------:R-:W-:Y:S01]  /*e180*/  MUFU.EX2 R80, R80 ;  /* 0x0000005000507308 */ /* 0x000fe20000000800 */
[----:B-1----:R-:W-:Y:S01]  /*e190*/  FMNMX.FTZ R65, R11, R142, !PT ;  /* 0x0000008e0b417209 */ /* 0x002fe20007810000 */
[--C-:B------:R-:W-:Y:S01]  /*e1a0*/  FFMA.FTZ R142, R73, UR34, -R50.reuse ;  /* 0x00000022498e7c23 */ /* 0x100fe20008010832 */
[----:B------:R-:W-:-:S05]  /*e1b0*/  FFMA.FTZ R50, R82, UR34, -R50 ;  /* 0x0000002252327c23 */ /* 0x000fca0008010832 */
[----:B------:R-:W-:Y:S01]  /*e1c0*/  MUFU.EX2 R63, R63 ;  /* 0x0000003f003f7308 */ /* 0x000fe20000000800 */
[----:B------:R-:W1:Y:S07]  /*e1d0*/  SHFL.BFLY PT, R146, R65, 0x1, 0x1f ;  /* 0x0c201f0041927f89 */ /* 0x000e6e00000e0000 */
[----:B------:R-:W-:Y:S08]  /*e1e0*/  MUFU.EX2 R10, R50 ;  /* 0x00000032000a7308 */ /* 0x000ff00000000800 */
[----:B------:R-:W-:Y:S08]  /*e1f0*/  MUFU.EX2 R142, R142 ;  /* 0x0000008e008e7308 */ /* 0x000ff00000000800 */
[----:B------:R-:W-:Y:S01]  /*e200*/  MUFU.EX2 R144, R144 ;  /* 0x0000009000907308 */ /* 0x000fe20000000800 */
[----:B-1----:R-:W-:-:S04]  /*e210*/  FMNMX.FTZ R11, R65, R146, !PT ;  /* 0x00000092410b7209 */ /* 0x002fc80007810000 */
[C---:B------:R-:W-:Y:S01]  /*e220*/  FSETP.NEU.FTZ.AND P2, PT, R11.reuse, -INF , PT ;  /* 0xff8000000b00780b */ /* 0x040fe20003f5d000 */
[----:B------:R-:W-:Y:S02]  /*e230*/  FMUL.FTZ R65, R11, UR34 ;  /* 0x000000220b417c20 */ /* 0x000fe40008410000 */
[----:B------:R-:W1:Y:S03]  /*e240*/  MUFU.EX2 R146, R67 ;  /* 0x0000004300927308 */ /* 0x000e660000000800 */
[----:B------:R-:W-:-:S05]  /*e250*/  FSEL R65, R65, RZ, P2 ;  /* 0x000000ff41417208 */ /* 0x000fca0001000000 */
[----:B------:R-:W-:Y:S01]  /*e260*/  MUFU.EX2 R61, R61 ;  /* 0x0000003d003d7308 */ /* 0x000fe20000000800 */
[--C-:B------:R-:W-:Y:S01]  /*e270*/  FFMA.FTZ R69, R13, UR34, -R65.reuse ;  /* 0x000000220d457c23 */ /* 0x100fe20008010841 */
[----:B------:R-:W-:Y:S01]  /*e280*/  FSEL R13, R11, RZ, P2 ;  /* 0x000000ff0b0d7208 */ /* 0x000fe20001000000 */
[--C-:B------:R-:W-:Y:S01]  /*e290*/  FFMA.FTZ R77, R81, UR34, -R65.reuse ;  /* 0x00000022514d7c23 */ /* 0x100fe20008010841 */
[--C-:B------:R-:W-:Y:S01]  /*e2a0*/  FFMA.FTZ R20, R20, UR34, -R65.reuse ;  /* 0x0000002214147c23 */ /* 0x100fe20008010841 */
[--C-:B------:R-:W-:Y:S01]  /*e2b0*/  FFMA.FTZ R14, R14, UR34, -R65.reuse ;  /* 0x000000220e0e7c23 */ /* 0x100fe20008010841 */
[--C-:B------:R-:W-:Y:S01]  /*e2c0*/  FFMA.FTZ R81, R24, UR34, -R65.reuse ;  /* 0x0000002218517c23 */ /* 0x100fe20008010841 */
[----:B------:R-:W-:Y:S01]  /*e2d0*/  FADD.FTZ R13, -R13, R12 ;  /* 0x0000000c0d0d7221 */ /* 0x000fe20000010100 */
[----:B------:R-:W-:Y:S01]  /*e2e0*/  IMAD.U32 R12, RZ, RZ, UR55 ;  /* 0x00000037ff0c7e24 */ /* 0x000fe2000f8e00ff */
[----:B------:R-:W-:Y:S01]  /*e2f0*/  MUFU.EX2 R50, R20 ;  /* 0x0000001400327308 */ /* 0x000fe20000000800 */
[----:B------:R-:W-:Y:S01]  /*e300*/  FFMA.FTZ R24, R27, UR34, -R65 ;  /* 0x000000221b187c23 */ /* 0x000fe20008010841 */
[----:B------:R-:W-:Y:S01]  /*e310*/  FMUL.FTZ R13, R13, UR34 ;  /* 0x000000220d0d7c20 */ /* 0x000fe20008410000 */
[----:B-1----:R-:W-:Y:S01]  /*e320*/  FFMA.FTZ R79, R146, R6, R51 ;  /* 0x00000006924f7223 */ /* 0x002fe20000010033 */
[----:B------:R-:W-:Y:S01]  /*e330*/  @!P1 LEA R12, R12, UR39, 0x3 ;  /* 0x000000270c0c9c11 */ /* 0x000fe2000f8e18ff */
[--C-:B------:R-:W-:Y:S01]  /*e340*/  FFMA.FTZ R71, R34, UR34, -R65.reuse ;  /* 0x0000002222477c23 */ /* 0x100fe20008010841 */
[--C-:B------:R-:W-:Y:S01]  /*e350*/  FFMA.FTZ R67, R28, UR34, -R65.reuse ;  /* 0x000000221c437c23 */ /* 0x100fe20008010841 */
[----:B------:R-:W-:Y:S01]  /*e360*/  FFMA.FTZ R30, R30, UR34, -R65 ;  /* 0x000000221e1e7c23 */ /* 0x000fe20008010841 */
[----:B------:R-:W-:Y:S01]  /*e370*/  MUFU.EX2 R77, R77 ;  /* 0x0000004d004d7308 */ /* 0x000fe20000000800 */
[----:B------:R-:W-:-:S02]  /*e380*/  @!P1 VIADD R12, R12, 0x2d860 ;  /* 0x0002d8600c0c9836 */ /* 0x000fc40000000000 */
[--C-:B------:R-:W-:Y:S01]  /*e390*/  FFMA.FTZ R28, R44, UR34, -R65.reuse ;  /* 0x000000222c1c7c23 */ /* 0x100fe20008010841 */
[--C-:B------:R-:W-:Y:S01]  /*e3a0*/  FFMA.FTZ R6, R33, UR34, -R65.reuse ;  /* 0x0000002221067c23 */ /* 0x100fe20008010841 */
[--C-:B------:R-:W-:Y:S01]  /*e3b0*/  FFMA.FTZ R36, R36, UR34, -R65.reuse ;  /* 0x0000002224247c23 */ /* 0x100fe20008010841 */
[----:B------:R-:W-:Y:S01]  /*e3c0*/  FFMA.FTZ R73, R21, UR34, -R65 ;  /* 0x0000002215497c23 */ /* 0x000fe20008010841 */
[----:B------:R-:W-:Y:S01]  /*e3d0*/  @!P1 PRMT R34, RZ, 0x654, R12 ;  /* 0x00000654ff229816 */ /* 0x000fe2000000000c */
[----:B------:R-:W-:Y:S01]  /*e3e0*/  FADD.FTZ R12, R32, R79 ;  /* 0x0000004f200c7221 */ /* 0x000fe20000010000 */
[----:B------:R1:W2:Y:S01]  /*e3f0*/  MUFU.EX2 R20, R13 ;  /* 0x0000000d00147308 */ /* 0x0002a20000000800 */
[--C-:B------:R-:W-:Y:S01]  /*e400*/  FFMA.FTZ R82, R40, UR34, -R65.reuse ;  /* 0x0000002228527c23 */ /* 0x100fe20008010841 */
[----:B------:R3:W-:Y:S01]  /*e410*/  @!P1 SYNCS.ARRIVE.TRANS64.RED.A1T0 RZ, [R34+URZ], RZ ;  /* 0x000000ff22ff99a7 */ /* 0x0007e2000810043f */
[--C-:B------:R-:W-:Y:S01]  /*e420*/  FFMA.FTZ R21, R42, UR34, -R65.reuse ;  /* 0x000000222a157c23 */ /* 0x100fe20008010841 */
[--C-:B------:R-:W-:Y:S01]  /*e430*/  FFMA.FTZ R27, R46, UR34, -R65.reuse ;  /* 0x000000222e1b7c23 */ /* 0x100fe20008010841 */
[--C-:B------:R-:W-:Y:S01]  /*e440*/  FFMA.FTZ R40, R85, UR34, -R65.reuse ;  /* 0x0000002255287c23 */ /* 0x100fe20008010841 */
[--C-:B------:R-:W-:Y:S01]  /*e450*/  FFMA.FTZ R42, R52, UR34, -R65.reuse ;  /* 0x00000022342a7c23 */ /* 0x100fe20008010841 */
[--C-:B------:R-:W-:Y:S01]  /*e460*/  FFMA.FTZ R79, R35, UR34, -R65.reuse ;  /* 0x00000022234f7c23 */ /* 0x100fe20008010841 */
[----:B------:R-:W4:Y:S01]  /*e470*/  MUFU.EX2 R14, R14 ;  /* 0x0000000e000e7308 */ /* 0x000f220000000800 */
[----:B-1----:R-:W-:Y:S01]  /*e480*/  FADD.FTZ R13, R15, R12 ;  /* 0x0000000c0f0d7221 */ /* 0x002fe20000010000 */
[----:B---3--:R-:W-:Y:S01]  /*e490*/  F2FP.BF16.F32.PACK_AB R34, R38, R15 ;  /* 0x0000000f2622723e */ /* 0x008fe200000010ff */
[----:B------:R-:W-:Y:S01]  /*e4a0*/  FFMA.FTZ R75, R54, UR34, -R65 ;  /* 0x00000022364b7c23 */ /* 0x000fe20008010841 */
[----:B------:R-:W-:Y:S01]  /*e4b0*/  F2FP.BF16.F32.PACK_AB R32, R32, R51 ;  /* 0x000000332020723e */ /* 0x000fe200000010ff */
[----:B------:R-:W-:Y:S01]  /*e4c0*/  FADD.FTZ R44, R38, R13 ;  /* 0x0000000d262c7221 */ /* 0x000fe20000010000 */
[--C-:B------:R-:W-:Y:S01]  /*e4d0*/  FFMA.FTZ R38, R62, UR34, -R65.reuse ;  /* 0x000000223e267c23 */ /* 0x100fe20008010841 */
[----:B------:R-:W-:Y:S01]  /*e4e0*/  FFMA.FTZ R66, R66, UR34, -R65 ;  /* 0x0000002242427c23 */ /* 0x000fe20008010841 */
[----:B------:R-:W1:Y:S01]  /*e4f0*/  MUFU.EX2 R81, R81 ;  /* 0x0000005100517308 */ /* 0x000e620000000800 */
[----:B--2---:R-:W-:Y:S01]  /*e500*/  FFMA.FTZ R5, R20, R5, R77 ;  /* 0x0000000514057223 */ /* 0x004fe2000001004d */
[----:B------:R-:W-:Y:S01]  /*e510*/  FADD.FTZ R15, R25, R44 ;  /* 0x0000002c190f7221 */ /* 0x000fe20000010000 */
[--C-:B------:R-:W-:Y:S01]  /*e520*/  FFMA.FTZ R44, R86, UR34, -R65.reuse ;  /* 0x00000022562c7c23 */ /* 0x100fe20008010841 */
[--C-:B------:R-:W-:Y:S01]  /*e530*/  FFMA.FTZ R70, R70, UR34, -R65.reuse ;  /* 0x0000002246467c23 */ /* 0x100fe20008010841 */
[--C-:B------:R-:W-:Y:S01]  /*e540*/  FFMA.FTZ R72, R72, UR34, -R65.reuse ;  /* 0x0000002248487c23 */ /* 0x100fe20008010841 */
[--C-:B------:R-:W-:Y:S01]  /*e550*/  FFMA.FTZ R46, R49, UR34, -R65.reuse ;  /* 0x00000022312e7c23 */ /* 0x100fe20008010841 */
[----:B------:R-:W-:Y:S01]  /*e560*/  FFMA.FTZ R143, R143, UR34, -R65 ;  /* 0x000000228f8f7c23 */ /* 0x000fe20008010841 */
[----:B------:R-:W2:Y:S01]  /*e570*/  MUFU.EX2 R24, R24 ;  /* 0x0000001800187308 */ /* 0x000ea20000000800 */
[C---:B----4-:R-:W-:Y:S01]  /*e580*/  FADD.FTZ R5, R14.reuse, R5 ;  /* 0x000000050e057221 */ /* 0x050fe20000010000 */
[----:B------:R-:W-:Y:S01]  /*e590*/  F2FP.BF16.F32.PACK_AB R33, R14, R77 ;  /* 0x0000004d0e21723e */ /* 0x000fe200000010ff */
[----:B------:R-:W-:Y:S01]  /*e5a0*/  FADD.FTZ R14, R26, R15 ;  /* 0x0000000f1a0e7221 */ /* 0x000fe20000010000 */
[----:B------:R-:W-:Y:S01]  /*e5b0*/  FFMA.FTZ R87, R87, UR34, -R65 ;  /* 0x0000002257577c23 */ /* 0x000fe20008010841 */
[----:B------:R-:W-:Y:S01]  /*e5c0*/  FADD.FTZ R12, R50, R5 ;  /* 0x00000005320c7221 */ /* 0x000fe20000010000 */
[----:B------:R-:W-:Y:S01]  /*e5d0*/  FFMA.FTZ R5, R60, UR34, -R65 ;  /* 0x000000223c057c23 */ /* 0x000fe20008010841 */
[----:B------:R-:W-:Y:S01]  /*e5e0*/  FADD.FTZ R15, R29, R14 ;  /* 0x0000000e1d0f7221 */ /* 0x000fe20000010000 */
[----:B------:R-:W3:Y:S01]  /*e5f0*/  MUFU.EX2 R67, R67 ;  /* 0x0000004300437308 */ /* 0x000ee20000000800 */
[C---:B-1----:R-:W-:Y:S01]  /*e600*/  FADD.FTZ R13, R81.reuse, R12 ;  /* 0x0000000c510d7221 */ /* 0x042fe20000010000 */
[----:B------:R-:W-:Y:S01]  /*e610*/  F2FP.BF16.F32.PACK_AB R35, R81, R50 ;  /* 0x000000325123723e */ /* 0x000fe200000010ff */
[----:B------:R-:W-:Y:S01]  /*e620*/  FADD.FTZ R14, R84, R15 ;  /* 0x0000000f540e7221 */ /* 0x000fe20000010000 */
[--C-:B------:R-:W-:Y:S01]  /*e630*/  FFMA.FTZ R81, R45, UR34, -R65.reuse ;  /* 0x000000222d517c23 */ /* 0x100fe20008010841 */
[--C-:B------:R-:W-:Y:S01]  /*e640*/  FFMA.FTZ R139, R139, UR34, -R65.reuse ;  /* 0x000000228b8b7c23 */ /* 0x100fe20008010841 */
[----:B------:R-:W-:Y:S01]  /*e650*/  FFMA.FTZ R65, R83, UR34, -R65 ;  /* 0x0000002253417c23 */ /* 0x000fe20008010841 */
[----:B------:R1:W-:Y:S01]  /*e660*/  STSM.16.M88.4 [R136+0x21800], R32 ;  /* 0x0218002088007844 */ /* 0x0003e20000000200 */
[----:B------:R-:W4:Y:S01]  /*e670*/  MUFU.EX2 R30, R30 ;  /* 0x0000001e001e7308 */ /* 0x000f220000000800 */
[----:B--2---:R-:W-:Y:S01]  /*e680*/  FADD.FTZ R12, R24, R13 ;  /* 0x0000000d180c7221 */ /* 0x004fe20000010000 */
[----:B------:R-:W-:Y:S01]  /*e690*/  ISETP.GT.AND P2, PT, R7, UR40, PT ;  /* 0x0000002807007c0c */ /* 0x000fe2000bf44270 */
[----:B------:R-:W-:Y:S01]  /*e6a0*/  UMOV UR55, UR36 ;  /* 0x0000002400377c82 */ /* 0x000fe20008000000 */
[-C--:B------:R-:W-:Y:S01]  /*e6b0*/  FMUL.FTZ R88, R88, R146.reuse ;  /* 0x0000009258587220 */ /* 0x080fe20000410000 */
[-C--:B------:R-:W-:Y:S01]  /*e6c0*/  FMUL.FTZ R89, R89, R146.reuse ;  /* 0x0000009259597220 */ /* 0x080fe20000410000 */
[-C--:B------:R-:W-:Y:S01]  /*e6d0*/  FMUL.FTZ R92, R92, R146.reuse ;  /* 0x000000925c5c7220 */ /* 0x080fe20000410000 */
[-C--:B------:R-:W-:Y:S01]  /*e6e0*/  FMUL.FTZ R93, R93, R146.reuse ;  /* 0x000000925d5d7220 */ /* 0x080fe20000410000 */
[----:B------:R-:W2:Y:S01]  /*e6f0*/  MUFU.EX2 R69, R69 ;  /* 0x0000004500457308 */ /* 0x000ea20000000800 */
        /* <DEDUP_REMOVED lines=8> */
[----:B----4-:R-:W-:Y:S01]  /*e780*/  FADD.FTZ R12, R30, R13 ;  /* 0x0000000d1e0c7221 */ /* 0x010fe20000010000 */
[----:B------:R-:W-:Y:S01]  /*e790*/  FADD.FTZ R13, R31, R14 ;  /* 0x0000000e1f0d7221 */ /* 0x000fe20000010000 */
[-C--:B------:R-:W-:Y:S01]  /*e7a0*/  FMUL.FTZ R108, R108, R146.reuse ;  /* 0x000000926c6c7220 */ /* 0x080fe20000410000 */
[-C--:B------:R-:W-:Y:S01]  /*e7b0*/  FMUL.FTZ R109, R109, R146.reuse ;  /* 0x000000926d6d7220 */ /* 0x080fe20000410000 */
[-C--:B------:R-:W-:Y:S01]  /*e7c0*/  FMUL.FTZ R112, R112, R146.reuse ;  /* 0x0000009270707220 */ /* 0x080fe20000410000 */
[C---:B------:R-:W-:Y:S01]  /*e7d0*/  FADD.FTZ R14, R48.reuse, R13 ;  /* 0x0000000d300e7221 */ /* 0x040fe20000010000 */
[----:B------:R-:W-:Y:S01]  /*e7e0*/  F2FP.BF16.F32.PACK_AB R48, R48, R31 ;  /* 0x0000001f3030723e */ /* 0x000fe200000010ff */
[----:B------:R-:W4:Y:S01]  /*e7f0*/  MUFU.EX2 R36, R36 ;  /* 0x0000002400247308 */ /* 0x000f220000000800 */
[----:B--2---:R-:W-:Y:S01]  /*e800*/  FADD.FTZ R12, R69, R12 ;  /* 0x0000000c450c7221 */ /* 0x004fe20000010000 */
[----:B------:R-:W-:Y:S01]  /*e810*/  FADD.FTZ R15, R37, R14 ;  /* 0x0000000e250f7221 */ /* 0x000fe20000010000 */
[-C--:B------:R-:W-:Y:S01]  /*e820*/  FMUL.FTZ R113, R113, R146.reuse ;  /* 0x0000009271717220 */ /* 0x080fe20000410000 */
[-C--:B------:R-:W-:Y:S01]  /*e830*/  FMUL.FTZ R116, R116, R146.reuse ;  /* 0x0000009274747220 */ /* 0x080fe20000410000 */
[-C--:B------:R-:W-:Y:S01]  /*e840*/  FMUL.FTZ R117, R117, R146.reuse ;  /* 0x0000009275757220 */ /* 0x080fe20000410000 */
[----:B------:R-:W-:Y:S01]  /*e850*/  FADD.FTZ R14, R56, R15 ;  /* 0x0000000f380e7221 */ /* 0x000fe20000010000 */
[-C--:B------:R-:W-:Y:S01]  /*e860*/  FMUL.FTZ R120, R120, R146.reuse ;  /* 0x0000009278787220 */ /* 0x080fe20000410000 */
[----:B------:R-:W2:Y:S01]  /*e870*/  MUFU.EX2 R73, R73 ;  /* 0x0000004900497308 */ /* 0x000ea20000000800 */
[----:B---3--:R-:W-:Y:S01]  /*e880*/  FADD.FTZ R13, R71, R12 ;  /* 0x0000000c470d7221 */ /* 0x008fe20000010000 */
[----:B------:R-:W-:Y:S01]  /*e890*/  FADD.FTZ R15, R39, R14 ;  /* 0x0000000e270f7221 */ /* 0x000fe20000010000 */
[-C--:B------:R-:W-:Y:S01]  /*e8a0*/  FMUL.FTZ R121, R121, R146.reuse ;  /* 0x0000009279797220 */ /* 0x080fe20000410000 */
[-C--:B------:R-:W-:Y:S01]  /*e8b0*/  FMUL.FTZ R124, R124, R146.reuse ;  /* 0x000000927c7c7220 */ /* 0x080fe20000410000 */
[-C--:B------:R-:W-:Y:S01]  /*e8c0*/  FMUL.FTZ R125, R125, R146.reuse ;  /* 0x000000927d7d7220 */ /* 0x080fe20000410000 */
[----:B------:R-:W-:Y:S01]  /*e8d0*/  FADD.FTZ R50, R58, R15 ;  /* 0x0000000f3a327221 */ /* 0x000fe20000010000 */
[-C--:B------:R-:W-:Y:S01]  /*e8e0*/  FMUL.FTZ R128, R128, R146.reuse ;  /* 0x0000009280807220 */ /* 0x080fe20000410000 */
[----:B------:R-:W3:Y:S01]  /*e8f0*/  MUFU.EX2 R82, R82 ;  /* 0x0000005200527308 */ /* 0x000ee20000000800 */
[C---:B----4-:R-:W-:Y:S01]  /*e900*/  FADD.FTZ R12, R36.reuse, R13 ;  /* 0x0000000d240c7221 */ /* 0x050fe20000010000 */
[----:B------:R-:W-:Y:S01]  /*e910*/  FADD.FTZ R15, R41, R50 ;  /* 0x00000032290f7221 */ /* 0x000fe20000010000 */
[----:B------:R-:W-:Y:S01]  /*e920*/  F2FP.BF16.F32.PACK_AB R49, R36, R71 ;  /* 0x000000472431723e */ /* 0x000fe200000010ff */
[----:B------:R-:W-:Y:S01]  /*e930*/  FMUL.FTZ R129, R129, R146 ;  /* 0x0000009281817220 */ /* 0x000fe20000410000 */
[----:B------:R-:W-:Y:S01]  /*e940*/  F2FP.BF16.F32.PACK_AB R50, R56, R37 ;  /* 0x000000253832723e */ /* 0x000fe200000010ff */
[----:B------:R-:W-:Y:S01]  /*e950*/  FADD.FTZ R52, R64, R15 ;  /* 0x0000000f40347221 */ /* 0x000fe20000010000 */
[----:B------:R-:W-:Y:S01]  /*e960*/  F2FP.BF16.F32.PACK_AB R15, R69, R30 ;  /* 0x0000001e450f723e */ /* 0x000fe200000010ff */
[----:B------:R-:W4:Y:S01]  /*e970*/  MUFU.EX2 R21, R21 ;  /* 0x0000001500157308 */ /* 0x000f220000000800 */
[----:B--2---:R-:W-:Y:S01]  /*e980*/  FADD.FTZ R13, R73, R12 ;  /* 0x0000000c490d7221 */ /* 0x004fe20000010000 */
[----:B------:R-:W-:Y:S01]  /*e990*/  F2FP.BF16.F32.PACK_AB R12, R26, R25 ;  /* 0x000000191a0c723e */ /* 0x000fe200000010ff */
[-C--:B------:R-:W-:Y:S01]  /*e9a0*/  FMUL.FTZ R132, R132, R146.reuse ;  /* 0x0000009284847220 */ /* 0x080fe20000410000 */
[----:B------:R-:W-:Y:S01]  /*e9b0*/  FMUL.FTZ R133, R133, R146 ;  /* 0x0000009285857220 */ /* 0x000fe20000410000 */
[----:B------:R-:W-:-:S02]  /*e9c0*/  VIADD R7, R7, 0xffffffff ;  /* 0xffffffff07077836 */ /* 0x000fc40000000000 */
[-C--:B------:R-:W-:Y:S01]  /*e9d0*/  FMUL.FTZ R90, R90, R20.reuse ;  /* 0x000000145a5a7220 */ /* 0x080fe20000410000 */
[-C--:B------:R-:W-:Y:S01]  /*e9e0*/  FMUL.FTZ R91, R91, R20.reuse ;  /* 0x000000145b5b7220 */ /* 0x080fe20000410000 */
[----:B------:R-:W2:Y:S01]  /*e9f0*/  MUFU.EX2 R28, R28 ;  /* 0x0000001c001c7308 */ /* 0x000ea20000000800 */
[C---:B---3--:R-:W-:Y:S01]  /*ea00*/  FADD.FTZ R14, R82.reuse, R13 ;  /* 0x0000000d520e7221 */ /* 0x048fe20000010000 */
[----:B------:R-:W-:Y:S01]  /*ea10*/  F2FP.BF16.F32.PACK_AB R51, R82, R73 ;  /* 0x000000495233723e */ /* 0x000fe200000010ff */
[-C--:B------:R-:W-:Y:S01]  /*ea20*/  FMUL.FTZ R94, R94, R20.reuse ;  /* 0x000000145e5e7220 */ /* 0x080fe20000410000 */
[----:B------:R-:W-:Y:S01]  /*ea30*/  F2FP.BF16.F32.PACK_AB R82, R142, R59 ;  /* 0x0000003b8e52723e */ /* 0x000fe200000010ff */
[-C--:B------:R-:W-:Y:S01]  /*ea40*/  FMUL.FTZ R95, R95, R20.reuse ;  /* 0x000000145f5f7220 */ /* 0x080fe20000410000 */
[-C--:B------:R-:W-:Y:S01]  /*ea50*/  FMUL.FTZ R98, R98, R20.reuse ;  /* 0x0000001462627220 */ /* 0x080fe20000410000 */
[-C--:B------:R-:W-:Y:S01]  /*ea60*/  FMUL.FTZ R99, R99, R20.reuse ;  /* 0x0000001463637220 */ /* 0x080fe20000410000 */
[----:B------:R-:W3:Y:S01]  /*ea70*/  MUFU.EX2 R27, R27 ;  /* 0x0000001b001b7308 */ /* 0x000ee20000000800 */
[----:B----4-:R-:W-:Y:S01]  /*ea80*/  FADD.FTZ R13, R21, R14 ;  /* 0x0000000e150d7221 */ /* 0x010fe20000010000 */
[----:B------:R-:W-:Y:S01]  /*ea90*/  F2FP.BF16.F32.PACK_AB R14, R84, R29 ;  /* 0x0000001d540e723e */ /* 0x000fe200000010ff */
[----:B------:R-:W-:Y:S01]  /*eaa0*/  FADD.FTZ R29, R43, R52 ;  /* 0x000000342b1d7221 */ /* 0x000fe20000010000 */
[-C--:B------:R-:W-:Y:S01]  /*eab0*/  FMUL.FTZ R102, R102, R20.reuse ;  /* 0x0000001466667220 */ /* 0x080fe20000410000 */
[-C--:B------:R-:W-:Y:S01]  /*eac0*/  FMUL.FTZ R103, R103, R20.reuse ;  /* 0x0000001467677220 */ /* 0x080fe20000410000 */
[-C--:B------:R-:W-:Y:S01]  /*ead0*/  FMUL.FTZ R106, R106, R20.reuse ;  /* 0x000000146a6a7220 */ /* 0x080fe20000410000 */
[----:B------:R-:W-:Y:S01]  /*eae0*/  FMUL.FTZ R107, R107, R20 ;  /* 0x000000146b6b7220 */ /* 0x000fe20000410000 */
[----:B------:R-:W4:Y:S01]  /*eaf0*/  MUFU.EX2 R40, R40 ;  /* 0x0000002800287308 */ /* 0x000f220000000800 */
[----:B--2---:R-:W-:Y:S01]  /*eb00*/  FADD.FTZ R26, R28, R13 ;  /* 0x0000000d1c1a7221 */ /* 0x004fe20000010000 */
[----:B------:R-:W-:Y:S01]  /*eb10*/  F2FP.BF16.F32.PACK_AB R13, R67, R24 ;  /* 0x00000018430d723e */ /* 0x000fe200000010ff */
[-C--:B------:R-:W-:Y:S01]  /*eb20*/  FMUL.FTZ R110, R110, R20.reuse ;  /* 0x000000146e6e7220 */ /* 0x080fe20000410000 */
[-C--:B------:R-:W-:Y:S01]  /*eb30*/  FMUL.FTZ R111, R111, R20.reuse ;  /* 0x000000146f6f7220 */ /* 0x080fe20000410000 */
[-C--:B------:R-:W-:Y:S01]  /*eb40*/  FMUL.FTZ R114, R114, R20.reuse ;  /* 0x0000001472727220 */ /* 0x080fe20000410000 */
[-C--:B------:R-:W-:Y:S01]  /*eb50*/  FMUL.FTZ R115, R115, R20.reuse ;  /* 0x0000001473737220 */ /* 0x080fe20000410000 */
[----:B------:R2:W-:Y:S01]  /*eb60*/  STSM.16.M88.4 [R23], R12 ;  /* 0x0000000c17007844 */ /* 0x0005e20000000200 */
[----:B------:R-:W5:Y:S01]  /*eb70*/  MUFU.EX2 R42, R42 ;  /* 0x0000002a002a7308 */ /* 0x000f620000000800 */
[----:B---3--:R-:W-:Y:S01]  /*eb80*/  FADD.FTZ R25, R27, R26 ;  /* 0x0000001a1b197221 */ /* 0x008fe20000010000 */
[C---:B------:R-:W-:Y:S01]  /*eb90*/  FADD.FTZ R26, R68.reuse, R29 ;  /* 0x0000001d441a7221 */ /* 0x040fe20000010000 */
[----:B------:R-:W-:Y:S01]  /*eba0*/  F2FP.BF16.F32.PACK_AB R68, R68, R43 ;  /* 0x0000002b4444723e */ /* 0x000fe200000010ff */
[----:B------:R-:W-:Y:S01]  /*ebb0*/  STSM.16.M88.4 [R22], R48 ;  /* 0x0000003016007844 */ /* 0x000fe20000000200 */
[-C--:B------:R-:W-:Y:S01]  /*ebc0*/  FMUL.FTZ R118, R118, R20.reuse ;  /* 0x0000001476767220 */ /* 0x080fe20000410000 */
[----:B------:R-:W-:Y:S01]  /*ebd0*/  FADD.FTZ R29, R47, R26 ;  /* 0x0000001a2f1d7221 */ /* 0x000fe20000010000 */
[----:B------:R-:W-:Y:S01]  /*ebe0*/  F2FP.BF16.F32.PACK_AB R26, R64, R41 ;  /* 0x00000029401a723e */ /* 0x000fe200000010ff */
[----:B------:R-:W3:Y:S01]  /*ebf0*/  MUFU.EX2 R75, R75 ;  /* 0x0000004b004b7308 */ /* 0x000ee20000000800 */
[C---:B----4-:R-:W-:Y:S01]  /*ec00*/  FADD.FTZ R25, R40.reuse, R25 ;  /* 0x0000001928197221 */ /* 0x050fe20000010000 */
[----:B------:R-:W-:Y:S01]  /*ec10*/  F2FP.BF16.F32.PACK_AB R27, R40, R27 ;  /* 0x0000001b281b723e */ /* 0x000fe200000010ff */
[-C--:B------:R-:W-:Y:S01]  /*ec20*/  FMUL.FTZ R119, R119, R20.reuse ;  /* 0x0000001477777220 */ /* 0x080fe20000410000 */
[-C--:B------:R-:W-:Y:S01]  /*ec30*/  FMUL.FTZ R122, R122, R20.reuse ;  /* 0x000000147a7a7220 */ /* 0x080fe20000410000 */
[-C--:B------:R-:W-:Y:S01]  /*ec40*/  FMUL.FTZ R123, R123, R20.reuse ;  /* 0x000000147b7b7220 */ /* 0x080fe20000410000 */
[-C--:B------:R-:W-:Y:S01]  /*ec50*/  FMUL.FTZ R126, R126, R20.reuse ;  /* 0x000000147e7e7220 */ /* 0x080fe20000410000 */
[-C--:B------:R-:W-:Y:S01]  /*ec60*/  FMUL.FTZ R127, R127, R20.reuse ;  /* 0x000000147f7f7220 */ /* 0x080fe20000410000 */
[----:B------:R-:W4:Y:S01]  /*ec70*/  MUFU.EX2 R6, R6 ;  /* 0x0000000600067308 */ /* 0x000f220000000800 */
[----:B-----5:R-:W-:Y:S01]  /*ec80*/  FADD.FTZ R24, R42, R25 ;  /* 0x000000192a187221 */ /* 0x020fe20000010000 */
[-C--:B------:R-:W-:Y:S01]  /*ec90*/  FMUL.FTZ R130, R130, R20.reuse ;  /* 0x0000001482827220 */ /* 0x080fe20000410000 */
[-C--:B------:R-:W-:Y:S01]  /*eca0*/  FMUL.FTZ R131, R131, R20.reuse ;  /* 0x0000001483837220 */ /* 0x080fe20000410000 */
[-C--:B------:R-:W-:Y:S01]  /*ecb0*/  FMUL.FTZ R134, R134, R20.reuse ;  /* 0x0000001486867220 */ /* 0x080fe20000410000 */
[----:B------:R-:W-:-:S03]  /*ecc0*/  FMUL.FTZ R135, R135, R20 ;  /* 0x0000001487877220 */ /* 0x000fc60000410000 */
[----:B------:R-:W5:Y:S01]  /*ecd0*/  MUFU.EX2 R79, R79 ;  /* 0x0000004f004f7308 */ /* 0x000f620000000800 */
[C---:B---3--:R-:W-:Y:S01]  /*ece0*/  FADD.FTZ R25, R75.reuse, R24 ;  /* 0x000000184b197221 */ /* 0x048fe20000010000 */
[----:B------:R-:W-:Y:S01]  /*ecf0*/  FADD.FTZ R24, R78, R29 ;  /* 0x0000001d4e187221 */ /* 0x000fe20000010000 */
[----:B------:R-:W-:-:S05]  /*ed00*/  F2FP.BF16.F32.PACK_AB R69, R75, R42 ;  /* 0x0000002a4b45723e */ /* 0x000fca00000010ff */
[----:B------:R-:W3:Y:S01]  /*ed10*/  MUFU.EX2 R5, R5 ;  /* 0x0000000500057308 */ /* 0x000ee20000000800 */
[----:B----4-:R-:W-:Y:S01]  /*ed20*/  FADD.FTZ R30, R6, R25 ;  /* 0x00000019061e7221 */ /* 0x010fe20000010000 */
[----:B------:R-:W-:Y:S01]  /*ed30*/  FADD.FTZ R25, R53, R24 ;  /* 0x0000001835197221 */ /* 0x000fe20000010000 */
[----:B------:R-:W-:-:S03]  /*ed40*/  F2FP.BF16.F32.PACK_AB R24, R58, R39 ;  /* 0x000000273a18723e */ /* 0x000fc600000010ff */
[----:B-1----:R-:W-:Y:S01]  /*ed50*/  FADD.FTZ R34, R74, R25 ;  /* 0x000000194a227221 */ /* 0x002fe20000010000 */
[----:B------:R-:W-:Y:S01]  /*ed60*/  F2FP.BF16.F32.PACK_AB R25, R28, R21 ;  /* 0x000000151c19723e */ /* 0x000fe200000010ff */
[----:B------:R-:W1:Y:S01]  /*ed70*/  MUFU.EX2 R38, R38 ;  /* 0x0000002600267308 */ /* 0x000e620000000800 */
[----:B-----5:R-:W-:Y:S01]  /*ed80*/  FADD.FTZ R30, R79, R30 ;  /* 0x0000001e4f1e7221 */ /* 0x020fe20000010000 */
[----:B--2---:R-:W-:Y:S01]  /*ed90*/  FADD.FTZ R15, R55, R34 ;  /* 0x00000022370f7221 */ /* 0x004fe20000010000 */
[----:B------:R-:W-:Y:S01]  /*eda0*/  F2FP.BF16.F32.PACK_AB R71, R79, R6 ;  /* 0x000000064f47723e */ /* 0x000fe200000010ff */
[----:B------:R2:W-:Y:S02]  /*edb0*/  STSM.16.M88.4 [R18], R24 ;  /* 0x0000001812007844 */ /* 0x0005e40000000200 */
[----:B------:R-:W-:Y:S02]  /*edc0*/  FADD.FTZ R14, R76, R15 ;  /* 0x0000000f4c0e7221 */ /* 0x000fe40000010000 */
[----:B------:R-:W4:Y:S01]  /*edd0*/  MUFU.EX2 R44, R44 ;  /* 0x0000002c002c7308 */ /* 0x000f220000000800 */
[----:B---3--:R-:W-:-:S07]  /*ede0*/  FADD.FTZ R13, R5, R30 ;  /* 0x0000001e050d7221 */ /* 0x008fce0000010000 */
[----:B------:R-:W3:Y:S01]  /*edf0*/  MUFU.EX2 R45, R66 ;  /* 0x00000042002d7308 */ /* 0x000ee20000000800 */
[----:B-1----:R-:W-:Y:S01]  /*ee00*/  FADD.FTZ R13, R38, R13 ;  /* 0x0000000d260d7221 */ /* 0x002fe20000010000 */
[----:B--2---:R-:W-:Y:S02]  /*ee10*/  F2FP.BF16.F32.PACK_AB R24, R144, R63 ;  /* 0x0000003f9018723e */ /* 0x004fe400000010ff */
[----:B------:R-:W-:-:S04]  /*ee20*/  F2FP.BF16.F32.PACK_AB R26, R10, R61 ;  /* 0x0000003d0a1a723e */ /* 0x000fc800000010ff */
[----:B------:R-:W1:Y:S01]  /*ee30*/  MUFU.EX2 R81, R81 ;  /* 0x0000005100517308 */ /* 0x000e620000000800 */
[----:B----4-:R-:W-:Y:S01]  /*ee40*/  FADD.FTZ R12, R44, R13 ;  /* 0x0000000d2c0c7221 */ /* 0x010fe20000010000 */
[----:B------:R-:W-:Y:S01]  /*ee50*/  FADD.FTZ R13, R57, R14 ;  /* 0x0000000e390d7221 */ /* 0x000fe20000010000 */
[----:B------:R-:W-:-:S03]  /*ee60*/  F2FP.BF16.F32.PACK_AB R14, R76, R55 ;  /* 0x000000374c0e723e */ /* 0x000fc600000010ff */
[C---:B------:R-:W-:Y:S01]  /*ee70*/  FADD.FTZ R6, R80.reuse, R13 ;  /* 0x0000000d50067221 */ /* 0x040fe20000010000 */
[----:B------:R-:W-:Y:S01]  /*ee80*/  F2FP.BF16.F32.PACK_AB R80, R80, R57 ;  /* 0x000000395050723e */ /* 0x000fe200000010ff */
[----:B------:R2:W4:Y:S01]  /*ee90*/  MUFU.EX2 R32, R70 ;  /* 0x0000004600207308 */ /* 0x0005220000000800 */
[----:B---3--:R-:W-:Y:S01]  /*eea0*/  FADD.FTZ R12, R45, R12 ;  /* 0x0000000c2d0c7221 */ /* 0x008fe20000010000 */
[----:B------:R-:W-:-:S04]  /*eeb0*/  FADD.FTZ R15, R59, R6 ;  /* 0x000000063b0f7221 */ /* 0x000fc80000010000 */
[----:B------:R-:W-:Y:S02]  /*eec0*/  FADD.FTZ R6, R142, R15 ;  /* 0x0000000f8e067221 */ /* 0x000fe40000010000 */
[----:B------:R-:W3:Y:S01]  /*eed0*/  MUFU.EX2 R72, R72 ;  /* 0x0000004800487308 */ /* 0x000ee20000000800 */
[----:B-1----:R-:W-:Y:S01]  /*eee0*/  FADD.FTZ R13, R81, R12 ;  /* 0x0000000c510d7221 */ /* 0x002fe20000010000 */
[----:B------:R-:W-:Y:S01]  /*eef0*/  FADD.FTZ R15, R63, R6 ;  /* 0x000000063f0f7221 */ /* 0x000fe20000010000 */
[----:B--2---:R-:W-:Y:S02]  /*ef00*/  F2FP.BF16.F32.PACK_AB R70, R78, R47 ;  /* 0x0000002f4e46723e */ /* 0x004fe400000010ff */
[----:B------:R-:W-:Y:S01]  /*ef10*/  F2FP.BF16.F32.PACK_AB R12, R74, R53 ;  /* 0x000000354a0c723e */ /* 0x000fe200000010ff */
[----:B------:R-:W-:Y:S01]  /*ef20*/  FADD.FTZ R28, R144, R15 ;  /* 0x0000000f901c7221 */ /* 0x000fe20000010000 */
[----:B------:R-:W-:Y:S01]  /*ef30*/  F2FP.BF16.F32.PACK_AB R15, R45, R44 ;  /* 0x0000002c2d0f723e */ /* 0x000fe200000010ff */
[----:B------:R-:W1:Y:S01]  /*ef40*/  MUFU.EX2 R46, R46 ;  /* 0x0000002e002e7308 */ /* 0x000e620000000800 */
[C---:B----4-:R-:W-:Y:S01]  /*ef50*/  FADD.FTZ R13, R32.reuse, R13 ;  /* 0x0000000d200d7221 */ /* 0x050fe20000010000 */
[----:B------:R-:W-:Y:S01]  /*ef60*/  F2FP.BF16.F32.PACK_AB R81, R32, R81 ;  /* 0x000000512051723e */ /* 0x000fe200000010ff */
[----:B------:R-:W-:Y:S01]  /*ef70*/  STSM.16.M88.4 [R136+0x27800], R68 ;  /* 0x0278004488007844 */ /* 0x000fe20000000200 */
[----:B------:R-:W-:-:S04]  /*ef80*/  FADD.FTZ R61, R61, R28 ;  /* 0x0000001c3d3d7221 */ /* 0x000fc80000010000 */
[----:B------:R-:W2:Y:S01]  /*ef90*/  MUFU.EX2 R143, R143 ;  /* 0x0000008f008f7308 */ /* 0x000ea20000000800 */
[----:B---3--:R-:W-:-:S07]  /*efa0*/  FADD.FTZ R13, R72, R13 ;  /* 0x0000000d480d7221 */ /* 0x008fce0000010000 */
[----:B------:R-:W3:Y:S01]  /*efb0*/  MUFU.EX2 R87, R87 ;  /* 0x0000005700577308 */ /* 0x000ee20000000800 */
[----:B-1----:R-:W-:Y:S01]  /*efc0*/  FADD.FTZ R6, R46, R13 ;  /* 0x0000000d2e067221 */ /* 0x002fe20000010000 */
[----:B------:R-:W-:Y:S02]  /*efd0*/  F2FP.BF16.F32.PACK_AB R13, R38, R5 ;  /* 0x00000005260d723e */ /* 0x000fe400000010ff */
[----:B------:R-:W-:-:S03]  /*efe0*/  F2FP.BF16.F32.PACK_AB R83, R46, R72 ;  /* 0x000000482e53723e */ /* 0x000fc600000010ff */
[----:B------:R1:W-:Y:S01]  /*eff0*/  STSM.16.M88.4 [R17], R12 ;  /* 0x0000000c11007844 */ /* 0x0003e20000000200 */
[----:B------:R-:W4:Y:S01]  /*f000*/  MUFU.EX2 R139, R139 ;  /* 0x0000008b008b7308 */ /* 0x000f220000000800 */
[----:B--2---:R-:W-:Y:S02]  /*f010*/  FADD.FTZ R6, R143, R6 ;  /* 0x000000068f067221 */ /* 0x004fe40000010000 */
[----:B------:R2:W-:Y:S05]  /*f020*/  STSM.16.M88.4 [R22+0x6000], R80 ;  /* 0x0060005016007844 */ /* 0x0005ea0000000200 */
[----:B------:R-:W5:Y:S01]  /*f030*/  MUFU.EX2 R30, R65 ;  /* 0x00000041001e7308 */ /* 0x000f620000000800 */
[C---:B---3--:R-:W-:Y:S01]  /*f040*/  F2FP.BF16.F32.PACK_AB R25, R87.reuse, R143 ;  /* 0x0000008f5719723e */ /* 0x048fe200000010ff */
[----:B------:R-:W-:Y:S01]  /*f050*/  FADD.FTZ R6, R87, R6 ;  /* 0x0000000657067221 */ /* 0x000fe20000010000 */
[----:B-1----:R-:W-:-:S03]  /*f060*/  IMAD.MOV.U32 R12, RZ, RZ, R11 ;  /* 0x000000ffff0c7224 */ /* 0x002fc600078e000b */
[----:B----4-:R-:W-:Y:S01]  /*f070*/  FADD.FTZ R5, R139, R6 ;  /* 0x000000068b057221 */ /* 0x010fe20000010000 */
[----:B------:R-:W-:Y:S01]  /*f080*/  FADD.FTZ R6, R10, R61 ;  /* 0x0000003d0a067221 */ /* 0x000fe20000010000 */
[----:B------:R-:W-:Y:S01]  /*f090*/  IMAD.MOV.U32 R10, RZ, RZ, R8 ;  /* 0x000000ffff0a7224 */ /* 0x000fe200078e0008 */
[C---:B-----5:R-:W-:Y:S01]  /*f0a0*/  F2FP.BF16.F32.PACK_AB R27, R30.reuse, R139 ;  /* 0x0000008b1e1b723e */ /* 0x060fe200000010ff */
[----:B------:R-:W-:-:S04]  /*f0b0*/  FADD.FTZ R5, R30, R5 ;  /* 0x000000051e057221 */ /* 0x000fc80000010000 */
[----:B------:R2:W-:Y:S01]  /*f0c0*/  STSM.16.M88.4 [R18+0x6000], R24 ;  /* 0x0060001812007844 */ /* 0x0005e20000000200 */
[----:B------:R1:W-:Y:S06]  /*f0d0*/  MEMBAR.ALL.CTA ;  /* 0x0000000000007992 */ /* 0x0003ec0000008000 */
[----:B-1----:R-:W1:Y:S02]  /*f0e0*/  FENCE.VIEW.ASYNC.S ;  /* 0x00000000000073c6 */ /* 0x002e640000000000 */
[----:B-1----:R-:W-:Y:S01]  /*f0f0*/  NOP ;  /* 0x0000000000007918 */ /* 0x002fe20000000000 */
[----:B------:R-:W-:Y:S05]  /*f100*/  @P2 BRA `(.L_x_728) ;  /* 0xffffffc800082947 */ /* 0x000fea000383ffff */
.L_x_711:
[----:B------:R-:W-:Y:S06]  /*f110*/  BAR.ARV 0x8, 0x1a0 ;  /* 0x0206800000007b1d */ /* 0x000fec0000002000 */
[----:B------:R-:W-:Y:S05]  /*f120*/  @!P0 BRA `(.L_x_729) ;  /* 0x0000000000048947 */ /* 0x000fea0003800000 */
[----:B------:R-:W-:Y:S01]  /*f130*/  BPT.TRAP 0x1 ;  /* 0x000000040000795c */ /* 0x000fe20000300000 */
.L_x_729:
[----:B------:R-:W-:Y:S01]  /*f140*/  ULEA UR9, UR36, UR39, 0x3 ;  /* 0x0000002724097291 */ /* 0x000fe2000f8e183f */
[----:B------:R-:W-:-:S05]  /*f150*/  IMAD.U32 R0, RZ, RZ, UR49 ;  /* 0x00000031ff007e24 */ /* 0x000fca000f8e00ff */
[----:B------:R-:W-:-:S04]  /*f160*/  SHF.L.U32 R0, R0, 0x1f, RZ ;  /* 0x0000001f00007819 */ /* 0x000fc800000006ff */
[----:B------:R1:W3:Y:S01]  /*f170*/  SYNCS.PHASECHK.TRANS64.TRYWAIT P2, [UR9+0x2d850], R0 ;  /* 0x02d85000ff0075a7 */ /* 0x0002e20008040149 */
[----:B------:R-:W-:Y:S05]  /*f180*/  @!P0 BRA `(.L_x_730) ;  /* 0x0000000000048947 */ /* 0x000fea0003800000 */
[----:B------:R-:W-:Y:S01]  /*f190*/  BPT.TRAP 0x1 ;  /* 0x000000040000795c */ /* 0x000fe20000300000 */
.L_x_730:
[----:B---3--:R-:W-:Y:S05]  /*f1a0*/  @P2 BRA `(.L_x_731) ;  /* 0x0000000000082947 */ /* 0x008fea0003800000 */
[----:B------:R-:W3:Y:S02]  /*f1b0*/  SYNCS.PHASECHK.TRANS64.TRYWAIT P0, [UR9+0x2d850], R0 ;  /* 0x02d85000ff0075a7 */ /* 0x000ee40008000149 */
[----:B---3--:R-:W-:Y:S05]  /*f1c0*/  @!P0 BRA `(.L_x_732) ;  /* 0x0000004c00c48947 */ /* 0x008fea0003800000 */
.L_x_731:
[----:B------:R-:W-:Y:S01]  /*f1d0*/  UIADD3 UR39, UR39, 0x400, URZ ;  /* 0x0000040027277890 */ /* 0x000fe2000fffe03f */
[----:B------:R-:W-:Y:S01]  /*f1e0*/  WARPGROUP.ARRIVE ;  /* 0x00000000000079c5 */ /* 0x000fe20000000000 */
[----:B------:R-:W-:Y:S01]  /*f1f0*/  ULOP3.LUT UR41, UR41, 0x10000, URZ, 0xfc, !UPT ;  /* 0x0001000029297892 */ /* 0x000fe2000f8efc3f */
[----:B-1-3--:R-:W1:Y:S01]  /*f200*/  SHFL.BFLY PT, R0, R5, 0x2, 0x1f ;  /* 0x0c401f0005007f89 */ /* 0x00ae6200000e0000 */
[----:B------:R-:W-:Y:S01]  /*f210*/  USHF.R.U32.HI UR39, URZ, 0x4, UR39 ;  /* 0x000000043f277899 */ /* 0x000fe20008011627 */
[----:B--2-4-:R-:W-:Y:S01]  /*f220*/  IMAD.U32 R15, RZ, RZ, UR34 ;  /* 0x00000022ff0f7e24 */ /* 0x014fe2000f8e00ff */
[----:B------:R-:W-:Y:S01]  /*f230*/  UMOV UR5, 0x40000040 ;  /* 0x4000004000057882 */ /* 0x000fe20000000000 */
[----:B------:R-:W-:Y:S01]  /*f240*/  UMOV UR7, 0x80000020 ;  /* 0x8000002000077882 */ /* 0x000fe20000000000 */
[----:B------:R-:W-:Y:S01]  /*f250*/  ULOP3.LUT UR39, UR39, 0x3fff, URZ, 0xc0, !UPT ;  /* 0x00003fff27277892 */ /* 0x000fe2000f8ec03f */
[----:B------:R-:W2:Y:S01]  /*f260*/  SHFL.BFLY PT, R3, R6, 0x2, 0x1f ;  /* 0x0c401f0006037f89 */ /* 0x000ea200000e0000 */
[----:B------:R-:W-:Y:S01]  /*f270*/  UMOV UR4, UR41 ;  /* 0x0000002900047c82 */ /* 0x000fe20008000000 */
[----:B------:R-:W-:Y:S01]  /*f280*/  IMAD.U32 R14, RZ, RZ, UR9 ;  /* 0x00000009ff0e7e24 */ /* 0x000fe2000f8e00ff */
[----:B------:R-:W-:Y:S01]  /*f290*/  ULOP3.LUT UR8, UR39, 0x2000000, URZ, 0xfc, !UPT ;  /* 0x0200000027087892 */ /* 0x000fe2000f8efc3f */
[----:B------:R-:W-:Y:S01]  /*f2a0*/  IMAD.MOV.U32 R10, RZ, RZ, RZ ;  /* 0x000000ffff0a7224 */ /* 0x000fe200078e00ff */
[----:B------:R-:W-:-:S02]  /*f2b0*/  UIADD3 UR37, UR37, 0x1, URZ ;  /* 0x0000000125257890 */ /* 0x000fc4000fffe03f */
[----:B------:R-:W-:Y:S02]  /*f2c0*/  UIMAD UR8, UR36, 0x600, UR8 ;  /* 0x00000600240878a4 */ /* 0x000fe4000f8e0208 */
[----:B------:R-:W-:-:S04]  /*f2d0*/  UIADD3 UR36, UR36, 0x1, URZ ;  /* 0x0000000124247890 */ /* 0x000fc8000fffe03f */
[----:B------:R-:W-:Y:S01]  /*f2e0*/  UISETP.NE.AND UP0, UPT, UR36, 0x2, UPT ;  /* 0x000000022400788c */ /* 0x000fe2000bf05270 */
[----:B------:R-:W-:Y:S02]  /*f2f0*/  UMOV UR6, UR8 ;  /* 0x0000000800067c82 */ /* 0x000fe40008000000 */
[----:B------:R-:W-:Y:S01]  /*f300*/  HGMMA.64x96x16.F32.BF16 R88, gdesc[UR4].tnspB, R88, gsb0 ;  /* 0x41600000045879f0 */ /* 0x000fe20008001858 */
[----:B------:R-:W-:Y:S01]  /*f310*/  UIADD3 UR4, UR41, 0x2, URZ ;  /* 0x0000000229047890 */ /* 0x000fe2000fffe03f */
[----:B-1----:R-:W-:Y:S01]  /*f320*/  FADD.FTZ R4, R0, R5 ;  /* 0x0000000500047221 */ /* 0x002fe20000010000 */
[----:B------:R-:W-:Y:S01]  /*f330*/  UIADD3 UR6, UR8, 0x40, URZ ;  /* 0x0000004008067890 */ /* 0x000fe2000fffe03f */
[----:B------:R-:W-:Y:S01]  /*f340*/  IMAD.MOV.U32 R5, RZ, RZ, RZ ;  /* 0x000000ffff057224 */ /* 0x000fe200078e00ff */
[----:B------:R-:W-:Y:S01]  /*f350*/  UMOV UR5, 0x40000040 ;  /* 0x4000004000057882 */ /* 0x000fe20000000000 */
[----:B------:R-:W-:Y:S01]  /*f360*/  UMOV UR7, 0x80000020 ;  /* 0x8000002000077882 */ /* 0x000fe20000000000 */
[----:B------:R-:W1:Y:S01]  /*f370*/  SHFL.BFLY PT, R7, R4, 0x1, 0x1f ;  /* 0x0c201f0004077f89 */ /* 0x000e6200000e0000 */
[----:B--2---:R-:W-:Y:S01]  /*f380*/  FADD.FTZ R3, R3, R6 ;  /* 0x0000000603037221 */ /* 0x004fe20000010000 */
[----:B------:R-:W-:-:S04]  /*f390*/  USEL UR36, UR36, URZ, UP0 ;  /* 0x0000003f24247287 */ /* 0x000fc80008000000 */
[----:B------:R-:W2:Y:S01]  /*f3a0*/  SHFL.BFLY PT, R0, R3, 0x1, 0x1f ;  /* 0x0c201f0003007f89 */ /* 0x000ea200000e0000 */
[----:B-1----:R-:W-:Y:S01]  /*f3b0*/  FADD.FTZ R13, R4, R7 ;  /* 0x00000007040d7221 */ /* 0x002fe20000010000 */
[----:B------:R-:W-:-:S04]  /*f3c0*/  IMAD.U32 R7, RZ, RZ, UR34 ;  /* 0x00000022ff077e24 */ /* 0x000fc8000f8e00ff */
[----:B------:R-:W-:Y:S01]  /*f3d0*/  FSETP.NE.FTZ.AND P2, PT, R13, RZ, PT ;  /* 0x000000ff0d00720b */ /* 0x000fe20003f55000 */
[----:B--2---:R-:W-:Y:S01]  /*f3e0*/  FADD.FTZ R12, R3, R0 ;  /* 0x00000000030c7221 */ /* 0x004fe20000010000 */
[----:B------:R-:W-:Y:S02]  /*f3f0*/  IMAD.MOV.U32 R0, RZ, RZ, -0x800000 ;  /* 0xff800000ff007424 */ /* 0x000fe400078e00ff */
[----:B------:R-:W-:Y:S02]  /*f400*/  IMAD.MOV.U32 R3, RZ, RZ, -0x800000 ;  /* 0xff800000ff037424 */ /* 0x000fe400078e00ff */
[----:B------:R-:W-:-:S07]  /*f410*/  FSETP.NE.FTZ.AND P0, PT, R12, RZ, PT ;  /* 0x000000ff0c00720b */ /* 0x000fce0003f15000 */
[----:B------:R-:W1:Y:S01]  /*f420*/  @P2 MUFU.LG2 R9, R13 ;  /* 0x0000000d00092308 */ /* 0x000e620000000c00 */
[----:B------:R-:W-:-:S05]  /*f430*/  @P2 FMUL.FTZ R15, R15, 0.69314718246459960938 ;  /* 0x3f3172180f0f2820 */ /* 0x000fca0000410000 */
[----:B------:R-:W-:Y:S02]  /*f440*/  @P0 FMUL.FTZ R7, R7, 0.69314718246459960938 ;  /* 0x3f31721807070820 */ /* 0x000fe40000410000 */
[----:B------:R-:W2:Y:S08]  /*f450*/  @P0 MUFU.LG2 R6, R12 ;  /* 0x0000000c00060308 */ /* 0x000eb00000000c00 */
[----:B------:R-:W3:Y:S01]  /*f460*/  @P2 MUFU.RCP R10, R13 ;  /* 0x0000000d000a2308 */ /* 0x000ee20000001000 */
[----:B-1----:R-:W-:Y:S01]  /*f470*/  @P2 FMUL.FTZ R4, R9, 0.69314718246459960938 ;  /* 0x3f31721809042820 */ /* 0x002fe20000410000 */
[----:B------:R-:W-:-:S03]  /*f480*/  @!P1 VIADD R9, R14, 0x2d860 ;  /* 0x0002d8600e099836 */ /* 0x000fc60000000000 */
[----:B------:R-:W-:Y:S02]  /*f490*/  @P2 FFMA.FTZ R0, R15, R11, R4 ;  /* 0x0000000b0f002223 */ /* 0x000fe40000010004 */
[----:B------:R-:W-:Y:S01]  /*f4a0*/  @!P1 PRMT R4, RZ, 0x654, R9 ;  /* 0x00000654ff049816 */ /* 0x000fe20000000009 */
[----:B------:R-:W1:Y:S01]  /*f4b0*/  @P0 MUFU.RCP R5, R12 ;  /* 0x0000000c00050308 */ /* 0x000e620000001000 */
[----:B--2---:R-:W-:-:S04]  /*f4c0*/  @P0 FMUL.FTZ R6, R6, 0.69314718246459960938 ;  /* 0x3f31721806060820 */ /* 0x004fc80000410000 */
        /* <DEDUP_REMOVED lines=47> */
[----:B------:R-:W-:-:S04]  /*f7c0*/  USEL UR4, URZ, 0x1, UP0 ;  /* 0x000000013f047887 */ /* 0x000fc80008000000 */
[----:B------:R-:W-:Y:S01]  /*f7d0*/  ULOP3.LUT UR49, UR49, UR4, URZ, 0x3c, !UPT ;  /* 0x0000000431317292 */ /* 0x000fe2000f8e3c3f */
[----:B------:R-:W-:Y:S02]  /*f7e0*/  WARPGROUP.DEPBAR.LE gsb0, 0x0 ;  /* 0x00008000000079c5 */ /* 0x000fe40000010000 */
[----:B------:R2:W-:Y:S01]  /*f7f0*/  @!P1 SYNCS.ARRIVE.TRANS64.RED.A1T0 RZ, [R4+URZ], RZ ;  /* 0x000000ff04ff99a7 */ /* 0x0005e2000810043f */
[-C--:B---3--:R-:W-:Y:S01]  /*f800*/  FMUL.FTZ R26, R123, R10.reuse ;  /* 0x0000000a7b1a7220 */ /* 0x088fe20000410000 */
        /* <DEDUP_REMOVED lines=46> */
[----:B--2---:R-:W-:-:S07]  /*faf0*/  FMUL.FTZ R135, R135, R10 ;  /* 0x0000000a87877220 */ /* 0x004fce0000410000 */
.L_x_662:
[----:B------:R-:W1:Y:S08]  /*fb00*/  S2UR UR4, SR_CgaCtaId ;  /* 0x00000000000479c3 */ /* 0x000e700000008800 */
[----:B------:R-:W-:Y:S01]  /*fb10*/  BAR.SYNC.DEFER_BLOCKING 0x5, 0x1a0 ;  /* 0x0146800000007b1d */ /* 0x000fe20000010000 */
[----:B------:R-:W-:-:S05]  /*fb20*/  VIADD R29, R2, 0xffffff80 ;  /* 0xffffff80021d7836 */ /* 0x000fca0000000000 */
[----:B------:R-:W-:Y:S02]  /*fb30*/  UMOV UR39, 0x400 ;  /* 0x0000040000277882 */ /* 0x000fe40000000000 */
[----:B-1----:R-:W-:-:S09]  /*fb40*/  ULEA UR39, UR4, UR39, 0x18 ;  /* 0x0000002704277291 */ /* 0x002fd2000f8ec03f */
[----:B------:R-:W1:Y:S02]  /*fb50*/  LDS R4, [UR39+0x2d8d0] ;  /* 0x02d8d027ff047984 */ /* 0x000e640008000800 */
[----:B-1----:R-:W-:Y:S01]  /*fb60*/  R2UR UR4, R4 ;  /* 0x00000000040472ca */ /* 0x002fe200000e0000 */
[----:B------:R-:W-:Y:S06]  /*fb70*/  BAR.ARV 0x4, 0x1a0 ;  /* 0x0106800000007b1d */ /* 0x000fec0000002000 */
[----:B------:R-:W-:Y:S08]  /*fb80*/  @P0 BRA `(.L_x_733) ;  /* 0x0000000800280947 */ /* 0x000ff00003800000 */
[C---:B------:R-:W-:Y:S01]  /*fb90*/  IADD3 R5, P5, R140.reuse, 0x20, RZ ;  /* 0x000000208c057810 */ /* 0x040fe20007fbe0ff */
[----:B------:R-:W-:Y:S01]  /*fba0*/  BAR.SYNC.DEFER_BLOCKING 0x1, 0x180 ;  /* 0x0046000000007b1d */ /* 0x000fe20000010000 */
[C---:B------:R-:W-:Y:S01]  /*fbb0*/  IADD3 R11, P4, R140.reuse, 0x3000, RZ ;  /* 0x000030008c0b7810 */ /* 0x040fe20007f9e0ff */
[----:B------:R-:W-:Y:S01]  /*fbc0*/  USHF.R.S32.HI UR5, URZ, 0x1f, UR43 ;  /* 0x0000001f3f057899 */ /* 0x000fe2000801142b */
[----:B------:R-:W-:Y:S02]  /*fbd0*/  LOP3.LUT R8, R5, 0x180, RZ, 0xc0, !PT ;  /* 0x0000018005087812 */ /* 0x000fe400078ec0ff */
[----:B------:R-:W-:-:S03]  /*fbe0*/  IADD3 R25, P1, R140, 0x6020, RZ ;  /* 0x000060208c197810 */ /* 0x000fc60007f3e0ff */
[----:B------:R-:W1:Y:S01]  /*fbf0*/  LDC.64 R34, c[0x0][0xb78] ;  /* 0x0002de00ff227b82 */ /* 0x000e620000000a00 */
[----:B------:R-:W-:Y:S01]  /*fc00*/  SHF.R.U64 R8, R8, 0x3, RZ ;  /* 0x0000000308087819 */ /* 0x000fe200000012ff */
[----:B------:R-:W-:Y:S01]  /*fc10*/  ULDC.64 UR6, c[0x0][0xb70] ;  /* 0x0002dc0000067ab9 */ /* 0x000fe20000000a00 */
[----:B------:R-:W-:Y:S01]  /*fc20*/  IADD3 R13, P3, R140, 0x3020, RZ ;  /* 0x000030208c0d7810 */ /* 0x000fe20007f7e0ff */
[----:B------:R-:W-:Y:S01]  /*fc30*/  UIMAD UR5, UR5, UR6, URZ ;  /* 0x00000006050572a4 */ /* 0x000fe2000f8e023f */
[----:B------:R-:W-:Y:S01]  /*fc40*/  LOP3.LUT R8, R8, R5, RZ, 0x3c, !PT ;  /* 0x0000000508087212 */ /* 0x000fe200078e3cff */
[----:B------:R-:W-:Y:S01]  /*fc50*/  UIMAD.WIDE.U32 UR8, UR43, UR6, URZ ;  /* 0x000000062b0872a5 */ /* 0x000fe2000f8e003f */
[----:B------:R-:W-:Y:S01]  /*fc60*/  LOP3.LUT R5, R140, 0x180, RZ, 0xc0, !PT ;  /* 0x000001808c057812 */ /* 0x000fe200078ec0ff */
[----:B------:R-:W-:Y:S01]  /*fc70*/  UIMAD UR5, UR43, UR7, UR5 ;  /* 0x000000072b0572a4 */ /* 0x000fe2000f8e0205 */
[----:B------:R-:W-:Y:S01]  /*fc80*/  LOP3.LUT R10, R11, 0x180, RZ, 0xc0, !PT ;  /* 0x000001800b0a7812 */ /* 0x000fe200078ec0ff */
[----:B------:R-:W-:Y:S01]  /*fc90*/  USHF.R.S32.HI UR6, URZ, 0x1f, UR44 ;  /* 0x0000001f3f067899 */ /* 0x000fe2000801142c */
[----:B------:R-:W-:Y:S01]  /*fca0*/  SHF.R.U64 R5, R5, 0x3, RZ ;  /* 0x0000000305057819 */ /* 0x000fe200000012ff */
[----:B------:R-:W-:Y:S01]  /*fcb0*/  UIADD3 UR5, UR9, UR5, URZ ;  /* 0x0000000509057290 */ /* 0x000fe2000fffe03f */
[----:B------:R-:W-:-:S02]  /*fcc0*/  LOP3.LUT R24, R25, 0x180, RZ, 0xc0, !PT ;  /* 0x0000018019187812 */ /* 0x000fc400078ec0ff */
[----:B------:R-:W-:Y:S02]  /*fcd0*/  LOP3.LUT R12, R13, 0x180, RZ, 0xc0, !PT ;  /* 0x000001800d0c7812 */ /* 0x000fe400078ec0ff */
[----:B------:R-:W-:Y:S01]  /*fce0*/  LOP3.LUT R4, R5, R140, RZ, 0x3c, !PT ;  /* 0x0000008c05047212 */ /* 0x000fe200078e3cff */
[----:B------:R-:W-:Y:S01]  /*fcf0*/  IMAD.MOV.U32 R5, RZ, RZ, R141 ;  /* 0x000000ffff057224 */ /* 0x000fe200078e008d */
[----:B------:R-:W-:Y:S02]  /*fd00*/  SHF.R.U64 R10, R10, 0x3, RZ ;  /* 0x000000030a0a7819 */ /* 0x000fe400000012ff */
[----:B------:R-:W-:Y:S02]  /*fd10*/  SHF.R.U64 R24, R24, 0x3, RZ ;  /* 0x0000000318187819 */ /* 0x000fe400000012ff */
[----:B------:R-:W-:Y:S02]  /*fd20*/  SHF.R.S32.HI R30, RZ, 0x1f, R29 ;  /* 0x0000001fff1e7819 */ /* 0x000fe4000001141d */
[----:B------:R-:W-:-:S02]  /*fd30*/  SHF.R.U64 R12, R12, 0x3, RZ ;  /* 0x000000030c0c7819 */ /* 0x000fc400000012ff */
[----:B------:R-:W-:Y:S02]  /*fd40*/  LOP3.LUT R10, R10, R11, RZ, 0x3c, !PT ;  /* 0x0000000b0a0a7212 */ /* 0x000fe400078e3cff */
[----:B------:R-:W-:Y:S02]  /*fd50*/  IADD3 R21, P2, R140, 0x6000, RZ ;  /* 0x000060008c157810 */ /* 0x000fe40007f5e0ff */
[----:B------:R-:W-:Y:S02]  /*fd60*/  LOP3.LUT R24, R24, R25, RZ, 0x3c, !PT ;  /* 0x0000001918187212 */ /* 0x000fe400078e3cff */
[----:B------:R-:W-:Y:S02]  /*fd70*/  LEA.HI R11, R30, R29, RZ, 0x7 ;  /* 0x0000001d1e0b7211 */ /* 0x000fe400078f38ff */
[----:B------:R-:W-:Y:S02]  /*fd80*/  MOV R25, R4 ;  /* 0x0000000400197202 */ /* 0x000fe40000000f00 */
[----:B------:R-:W-:-:S02]  /*fd90*/  F2FP.BF16.F32.PACK_AB R4, R89, R28 ;  /* 0x0000001c5904723e */ /* 0x000fc400000010ff */
[----:B------:R-:W-:Y:S02]  /*fda0*/  F2FP.BF16.F32.PACK_AB R5, R91, R90 ;  /* 0x0000005a5b05723e */ /* 0x000fe400000010ff */
[----:B------:R-:W-:Y:S01]  /*fdb0*/  F2FP.BF16.F32.PACK_AB R6, R6, R9 ;  /* 0x000000090606723e */ /* 0x000fe200000010ff */
[--C-:B------:R-:W-:Y:S01]  /*fdc0*/  IMAD.X R9, RZ, RZ, R141.reuse, P5 ;  /* 0x000000ffff097224 */ /* 0x100fe200028e068d */
[----:B------:R-:W-:Y:S02]  /*fdd0*/  F2FP.BF16.F32.PACK_AB R7, R7, R94 ;  /* 0x0000005e0707723e */ /* 0x000fe400000010ff */
[----:B------:R-:W-:Y:S01]  /*fde0*/  LOP3.LUT R12, R12, R13, RZ, 0x3c, !PT ;  /* 0x0000000d0c0c7212 */ /* 0x000fe200078e3cff */
[--C-:B------:R-:W-:Y:S01]  /*fdf0*/  IMAD.X R13, RZ, RZ, R141.reuse, P3 ;  /* 0x000000ffff0d7224 */ /* 0x100fe200018e068d */
[----:B------:R-:W-:Y:S01]  /*fe00*/  LOP3.LUT R20, R21, 0x180, RZ, 0xc0, !PT ;  /* 0x0000018015147812 */ /* 0x000fe200078ec0ff */
[----:B------:R2:W-:Y:S01]  /*fe10*/  STSM.16.M88.4 [R25], R4 ;  /* 0x0000000419007844 */ /* 0x0005e20000000200 */
[----:B------:R-:W-:Y:S01]  /*fe20*/  LOP3.LUT R32, R11, 0xffffff80, RZ, 0xc0, !PT ;  /* 0xffffff800b207812 */ /* 0x000fe200078ec0ff */
[----:B------:R-:W-:Y:S01]  /*fe30*/  IMAD.X R11, RZ, RZ, R141, P4 ;  /* 0x000000ffff0b7224 */ /* 0x000fe200020e068d */
[----:B------:R-:W-:-:S02]  /*fe40*/  SHF.R.U64 R20, R20, 0x3, RZ ;  /* 0x0000000314147819 */ /* 0x000fc400000012ff */
[----:B------:R-:W-:Y:S01]  /*fe50*/  MOV R28, R12 ;  /* 0x0000000c001c7202 */ /* 0x000fe20000000f00 */
[----:B------:R-:W-:Y:S01]  /*fe60*/  IMAD.IADD R32, R29, 0x1, -R32 ;  /* 0x000000011d207824 */ /* 0x000fe200078e0a20 */
[----:B------:R-:W-:Y:S01]  /*fe70*/  LOP3.LUT R20, R20, R21, RZ, 0x3c, !PT ;  /* 0x0000001514147212 */ /* 0x000fe200078e3cff */
[----:B------:R-:W-:Y:S01]  /*fe80*/  IMAD.U32 R13, RZ, RZ, UR9 ;  /* 0x00000009ff0d7e24 */ /* 0x000fe2000f8e00ff */
[----:B------:R-:W-:Y:S01]  /*fe90*/  LEA.HI R31, R30, R29, RZ, 0x5 ;  /* 0x0000001d1e1f7211 */ /* 0x000fe200078f28ff */
[----:B------:R-:W-:Y:S01]  /*fea0*/  IMAD.U32 R12, RZ, RZ, UR8 ;  /* 0x00000008ff0c7e24 */ /* 0x000fe2000f8e00ff */
[----:B------:R-:W-:Y:S01]  /*feb0*/  LOP3.LUT P0, RZ, R32, 0x3, RZ, 0xc0, !PT ;  /* 0x0000000320ff7812 */ /* 0x000fe2000780c0ff */
[----:B------:R-:W-:Y:S01]  /*fec0*/  IMAD.U32 R13, RZ, RZ, UR5 ;  /* 0x00000005ff0d7e24 */ /* 0x000fe2000f8e00ff */
[----:B------:R-:W-:Y:S01]  /*fed0*/  ULDC UR5, c[0x0][0xa88] ;  /* 0x0002a20000057ab9 */ /* 0x000fe20000000800 */
[--C-:B------:R-:W-:Y:S01]  /*fee0*/  IMAD.X R21, RZ, RZ, R141.reuse, P2 ;  /* 0x000000ffff157224 */ /* 0x100fe200010e068d */
[----:B------:R-:W-:Y:S01]  /*fef0*/  MOV R30, R8 ;  /* 0x00000008001e7202 */ /* 0x000fe20000000f00 */
[----:B--2---:R-:W-:Y:S01]  /*ff00*/  IMAD.X R25, RZ, RZ, R141, P1 ;  /* 0x000000ffff197224 */ /* 0x004fe200008e068d */
[----:B------:R-:W-:Y:S01]  /*ff10*/  MOV R29, R10 ;  /* 0x0000000a001d7202 */ /* 0x000fe20000000f00 */
[C---:B-1----:R-:W-:Y:S01]  /*ff20*/  IMAD R4, R34.reuse, UR6, RZ ;  /* 0x0000000622047c24 */ /* 0x042fe2000f8e02ff */
[----:B------:R-:W-:Y:S01]  /*ff30*/  MOV R20, R20 ;  /* 0x0000001400147202 */ /* 0x000fe20000000f00 */
[----:B------:R-:W-:Y:S01]  /*ff40*/  IMAD.WIDE.U32 R12, R34, UR44, R12 ;  /* 0x0000002c220c7c25 */ /* 0x000fe2000f8e000c */
[----:B------:R-:W-:Y:S01]  /*ff50*/  MOV R24, R24 ;  /* 0x0000001800187202 */ /* 0x000fe20000000f00 */
[----:B------:R-:W-:Y:S01]  /*ff60*/  ULDC.64 UR6, c[0x0][0xb40] ;  /* 0x0002d00000067ab9 */ /* 0x000fe20000000a00 */
[----:B------:R-:W-:Y:S01]  /*ff70*/  F2FP.BF16.F32.PACK_AB R5, R99, R98 ;  /* 0x000000626305723e */ /* 0x000fe200000010ff */
[----:B------:R-:W-:Y:S01]  /*ff80*/  VIADD R25, R137, UR42 ;  /* 0x0000002a89197c36 */ /* 0x000fe20008000000 */
[----:B------:R-:W-:Y:S01]  /*ff90*/  F2FP.BF16.F32.PACK_AB R6, R101, R100 ;  /* 0x000000646506723e */ /* 0x000fe200000010ff */
[----:B------:R-:W-:Y:S01]  /*ffa0*/  IMAD R32, R35, UR44, R4 ;  /* 0x0000002c23207c24 */ /* 0x000fe2000f8e0204 */
[----:B------:R-:W-:Y:S01]  /*ffb0*/  F2FP.BF16.F32.PACK_AB R4, R97, R96 ;  /* 0x000000606104723e */ /* 0x000fe200000010ff */
[----:B------:R-:W-:Y:S01]  /*ffc0*/  VIADD R33, R25, 0x8 ;  /* 0x0000000819217836 */ /* 0x000fe20000000000 */
[----:B------:R-:W-:-:S02]  /*ffd0*/  SHF.R.S32.HI R21, RZ, 0x1f, R25 ;  /* 0x0000001fff157819 */ /* 0x000fc40000011419 */
[C---:B------:R-:W-:Y:S02]  /*ffe0*/  ISETP.GE.OR P1, PT, R25.reuse, UR5, P0 ;  /* 0x0000000519007c0c */ /* 0x040fe40008726670 */
[----:B------:R-:W-:Y:S02]  /*fff0*/  IADD3 R25, P2, R25, R12, RZ ;  /* 0x0000000c19197210 */ /* 0x000fe40007f5e0ff */
[----:B------:R-:W-:Y:S02]  /*10000*/  F2FP.BF16.F32.PACK_AB R7, R103, R102 ;  /* 0x000000666707723e */ /* 0x000fe400000010ff */
[----:B------:R-:W-:Y:S02]  /*10010*/  F2FP.BF16.F32.PACK_AB R8, R105, R104 ;  /* 0x000000686908723e */ /* 0x000fe400000010ff */
[----:B------:R-:W-:Y:S01]  /*10020*/  F2FP.BF16.F32.PACK_AB R9, R107, R106 ;  /* 0x0000006a6b09723e */ /* 0x000fe200000010ff */
[----:B------:R1:W-:Y:S01]  /*10030*/  STSM.16.M88.4 [R30], R4 ;  /* 0x000000041e007844 */ /* 0x0003e20000000200 */
[----:B------:R-:W-:-:S02]  /*10040*/  F2FP.BF16.F32.PACK_AB R10, R109, R108 ;  /* 0x0000006c6d0a723e */ /* 0x000fc400000010ff */
[----:B------:R-:W-:Y:S02]  /*10050*/  F2FP.BF16.F32.PACK_AB R11, R111, R110 ;  /* 0x0000006e6f0b723e */ /* 0x000fe400000010ff */
[----:B------:R-:W-:Y:S02]  /*10060*/  IADD3.X R32, R21, R13, R32, P2, !PT ;  /* 0x0000000d15207210 */ /* 0x000fe400017fe420 */
[----:B------:R-:W-:Y:S01]  /*10070*/  F2FP.BF16.F32.PACK_AB R12, R113, R112 ;  /* 0x00000070710c723e */ /* 0x000fe200000010ff */
[----:B------:R-:W-:Y:S01]  /*10080*/  STSM.16.M88.4 [R29], R8 ;  /* 0x000000081d007844 */ /* 0x000fe20000000200 */
[----:B------:R-:W-:Y:S02]  /*10090*/  F2FP.BF16.F32.PACK_AB R13, R115, R114 ;  /* 0x00000072730d723e */ /* 0x000fe400000010ff */
[----:B------:R-:W-:Y:S02]  /*100a0*/  F2FP.BF16.F32.PACK_AB R14, R117, R14 ;  /* 0x0000000e750e723e */ /* 0x000fe400000010ff */
[----:B------:R-:W-:-:S02]  /*100b0*/  F2FP.BF16.F32.PACK_AB R15, R15, R118 ;  /* 0x000000760f0f723e */ /* 0x000fc400000010ff */
[----:B------:R-:W-:Y:S02]  /*100c0*/  F2FP.BF16.F32.PACK_AB R120, R121, R120 ;  /* 0x000000787978723e */ /* 0x000fe400000010ff */
[----:B------:R-:W-:Y:S01]  /*100d0*/  F2FP.BF16.F32.PACK_AB R128, R129, R128 ;  /* 0x000000808180723e */ /* 0x000fe200000010ff */
[----:B------:R-:W-:Y:S01]  /*100e0*/  STSM.16.M88.4 [R28], R12 ;  /* 0x0000000c1c007844 */ /* 0x000fe20000000200 */
[----:B------:R-:W-:Y:S02]  /*100f0*/  F2FP.BF16.F32.PACK_AB R121, R26, R27 ;  /* 0x0000001b1a79723e */ /* 0x000fe400000010ff */
[----:B------:R-:W-:Y:S02]  /*10100*/  F2FP.BF16.F32.PACK_AB R122, R125, R124 ;  /* 0x0000007c7d7a723e */ /* 0x000fe400000010ff */
[----:B------:R-:W-:Y:S02]  /*10110*/  F2FP.BF16.F32.PACK_AB R123, R123, R126 ;  /* 0x0000007e7b7b723e */ /* 0x000fe400000010ff */
[----:B------:R-:W-:-:S02]  /*10120*/  F2FP.BF16.F32.PACK_AB R129, R131, R130 ;  /* 0x000000828381723e */ /* 0x000fc400000010ff */
[----:B------:R-:W-:Y:S01]  /*10130*/  F2FP.BF16.F32.PACK_AB R130, R133, R132 ;  /* 0x000000848582723e */ /* 0x000fe200000010ff */
[----:B------:R-:W-:Y:S01]  /*10140*/  STSM.16.M88.4 [R20], R120 ;  /* 0x0000007814007844 */ /* 0x000fe20000000200 */
[----:B------:R-:W-:Y:S02]  /*10150*/  F2FP.BF16.F32.PACK_AB R131, R135, R134 ;  /* 0x000000868783723e */ /* 0x000fe400000010ff */
[----:B-1----:R-:W-:Y:S02]  /*10160*/  SHF.R.S32.HI R6, RZ, 0x5, R31 ;  /* 0x00000005ff067819 */ /* 0x002fe4000001141f */
[----:B------:R-:W-:Y:S01]  /*10170*/  ISETP.GE.OR P0, PT, R33, UR5, P0 ;  /* 0x0000000521007c0c */ /* 0x000fe20008706670 */
[----:B------:R-:W-:Y:S01]  /*10180*/  STSM.16.M88.4 [R24], R128 ;  /* 0x0000008018007844 */ /* 0x000fe20000000200 */
[C---:B------:R-:W-:Y:S01]  /*10190*/  LEA R4, P2, R25.reuse, UR6, 0x2 ;  /* 0x0000000619047c11 */ /* 0x040fe2000f8410ff */
[----:B------:R-:W-:Y:S01]  /*101a0*/  @!PT LDS RZ, [RZ] ;  /* 0x00000000fffff984 */ /* 0x000fe20000000800 */
[----:B------:R-:W-:Y:S01]  /*101b0*/  @!PT LDS RZ, [RZ] ;  /* 0x00000000fffff984 */ /* 0x000fe20000000800 */
[----:B------:R-:W-:Y:S01]  /*101c0*/  @!PT LDS RZ, [RZ] ;  /* 0x00000000fffff984 */ /* 0x000fe20000000800 */
[----:B------:R-:W-:Y:S01]  /*101d0*/  @!PT LDS RZ, [RZ] ;  /* 0x00000000fffff984 */ /* 0x000fe20000000800 */
[----:B------:R1:W-:Y:S06]  /*101e0*/  MEMBAR.ALL.CTA ;  /* 0x0000000000007992 */ /* 0x0003ec0000008000 */
[----:B-1----:R-:W1:Y:S01]  /*101f0*/  FENCE.VIEW.ASYNC.S ;  /* 0x00000000000073c6 */ /* 0x002e620000000000 */
[----:B------:R-:W-:-:S03]  /*10200*/  LEA.HI.X R5, R25, UR7, R32, 0x2, P2 ;  /* 0x0000000719057c11 */ /* 0x000fc600090f1420 */
[----:B-1----:R-:W1:Y:S01]  /*10210*/  SHFL.IDX PT, R6, R6, RZ, 0x1f ;  /* 0x00001fff06067589 */ /* 0x002e6200000e0000 */
[----:B------:R-:W-:Y:S06]  /*10220*/  BAR.ARV 0x1, 0x1a0 ;  /* 0x0046800000007b1d */ /* 0x000fec0000002000 */
[----:B------:R3:W-:Y:S04]  /*10230*/  @!P1 STG.E desc[UR50][R4.64], R3 ;  /* 0x0000000304009986 */ /* 0x0007e8000c101932 */
[----:B------:R3:W-:Y:S01]  /*10240*/  @!P0 STG.E desc[UR50][R4.64+0x20], R0 ;  /* 0x0000200004008986 */ /* 0x0007e2000c101932 */
[----:B-1----:R-:W-:-:S13]  /*10250*/  ISETP.NE.AND P0, PT, R6, 0xb, PT ;  /* 0x0000000b0600780c */ /* 0x002fda0003f05270 */
[----:B---3--:R-:W-:Y:S05]  /*10260*/  @P0 BRA `(.L_x_734) ;  /* 0x0000000800000947 */ /* 0x008fea0003800000 */
        /* <DEDUP_REMOVED lines=26> */
.L_x_736:
[----:B------:R-:W-:Y:S05]  /*10410*/  BSYNC B0 ;  /* 0x0000000000007941 */ /* 0x000fea0003800000 */
.L_x_735:
[----:B------:R-:W-:Y:S05]  /*10420*/  BRA `(.L_x_734) ;  /* 0x0000000400907947 */ /* 0x000fea0003800000 */
.L_x_733:
[----:B------:R-:W1:Y:S01]  /*10430*/  LDC.64 R12, c[0x0][0xae0] ;  /* 0x0002b800ff0c7b82 */ /* 0x000e620000000a00 */
[----:B------:R-:W-:Y:S01]  /*10440*/  SHF.R.S32.HI R0, RZ, 0x1f, R29 ;  /* 0x0000001fff007819 */ /* 0x000fe2000001141d */
[----:B------:R-:W-:Y:S01]  /*10450*/  USHF.R.S32.HI UR5, URZ, 0x1f, UR43 ;  /* 0x0000001f3f057899 */ /* 0x000fe2000801142b */
[----:B------:R-:W-:Y:S01]  /*10460*/  ISETP.GT.AND P0, PT, R29, 0xbf, PT ;  /* 0x000000bf1d00780c */ /* 0x000fe20003f04270 */
[----:B------:R-:W-:Y:S01]  /*10470*/  USHF.R.S32.HI UR6, URZ, 0x1f, UR44 ;  /* 0x0000001f3f067899 */ /* 0x000fe2000801142c */
[----:B------:R-:W-:Y:S01]  /*10480*/  LEA.HI R25, R0, R29, RZ, 0x2 ;  /* 0x0000001d00197211 */ /* 0x000fe200078f10ff */
[----:B------:R-:W-:Y:S02]  /*10490*/  BSSY B0, `(.L_x_737) ;  /* 0x000001e000007945 */ /* 0x000fe40003800000 */
[----:B------:R-:W2:Y:S01]  /*104a0*/  LDC R11, c[0x0][0xdac] ;  /* 0x00036b00ff0b7b82 */ /* 0x000ea20000000800 */
[----:B------:R-:W-:-:S05]  /*104b0*/  LOP3.LUT R0, R25, 0x1ffffffc, RZ, 0xc0, !PT ;  /* 0x1ffffffc19007812 */ /* 0x000fca00078ec0ff */
[----:B------:R-:W-:Y:S02]  /*104c0*/  IMAD.IADD R0, R29, 0x1, -R0 ;  /* 0x000000011d007824 */ /* 0x000fe400078e0a00 */
[----:B------:R-:W3:Y:S02]  /*104d0*/  LDC R24, c[0x0][0xa88] ;  /* 0x0002a200ff187b82 */ /* 0x000ee40000000800 */
[----:B------:R-:W-:-:S06]  /*104e0*/  IMAD.SHL.U32 R8, R0, 0x8, RZ ;  /* 0x0000000800087824 */ /* 0x000fcc00078e00ff */
[----:B------:R-:W4:Y:S01]  /*104f0*/  LDC.64 R14, c[0x0][0xae8] ;  /* 0x0002ba00ff0e7b82 */ /* 0x000f220000000a00 */
[----:B-1----:R-:W-:Y:S01]  /*10500*/  IMAD R10, R12, UR5, RZ ;  /* 0x000000050c0a7c24 */ /* 0x002fe2000f8e02ff */
[----:B------:R-:W-:Y:S06]  /*10510*/  @P0 BRA `(.L_x_738) ;  /* 0x0000000000540947 */ /* 0x000fec0003800000 */
[----:B------:R-:W-:Y:S01]  /*10520*/  IMAD.U32 R5, RZ, RZ, UR42 ;  /* 0x0000002aff057e24 */ /* 0x000fe2000f8e00ff */
[----:B------:R-:W-:-:S04]  /*10530*/  ULDC UR7, c[0x0][0xa88] ;  /* 0x0002a20000077ab9 */ /* 0x000fc80000000800 */
[----:B------:R-:W-:-:S04]  /*10540*/  IADD3 R4, R5, -0x80, R2 ;  /* 0xffffff8005047810 */ /* 0x000fc80007ffe002 */
[----:B------:R-:W-:-:S13]  /*10550*/  ISETP.GE.AND P0, PT, R4, UR7, PT ;  /* 0x0000000704007c0c */ /* 0x000fda000bf06270 */
[----:B------:R-:W-:Y:S05]  /*10560*/  @P0 BRA `(.L_x_738) ;  /* 0x0000000000400947 */ /* 0x000fea0003800000 */
[----:B------:R-:W1:Y:S01]  /*10570*/  LDC.64 R6, c[0x0][0xb70] ;  /* 0x0002dc00ff067b82 */ /* 0x000e620000000a00 */
[----:B------:R-:W-:Y:S01]  /*10580*/  SHF.R.S32.HI R5, RZ, 0x1f, R4 ;  /* 0x0000001fff057819 */ /* 0x000fe20000011404 */
[----:B------:R-:W-:-:S06]  /*10590*/  ULDC.64 UR8, c[0x0][0xb40] ;  /* 0x0002d00000087ab9 */ /* 0x000fcc0000000a00 */
[----:B------:R-:W5:Y:S01]  /*105a0*/  LDC.64 R20, c[0x0][0xb78] ;  /* 0x0002de00ff147b82 */ /* 0x000f620000000a00 */
[C---:B-1----:R-:W-:Y:S02]  /*105b0*/  IMAD R0, R6.reuse, UR5, RZ ;  /* 0x0000000506007c24 */ /* 0x042fe4000f8e02ff */
[----:B------:R-:W-:-:S04]  /*105c0*/  IMAD.WIDE.U32 R4, R6, UR43, R4 ;  /* 0x0000002b06047c25 */ /* 0x000fc8000f8e0004 */
[----:B------:R-:W-:Y:S02]  /*105d0*/  IMAD R3, R7, UR43, R0 ;  /* 0x0000002b07037c24 */ /* 0x000fe4000f8e0200 */
[C---:B-----5:R-:W-:Y:S02]  /*105e0*/  IMAD R0, R20.reuse, UR6, RZ ;  /* 0x0000000614007c24 */ /* 0x060fe4000f8e02ff */
[----:B------:R-:W-:Y:S02]  /*105f0*/  IMAD.IADD R5, R5, 0x1, R3 ;  /* 0x0000000105057824 */ /* 0x000fe400078e0203 */
[----:B------:R-:W-:Y:S02]  /*10600*/  IMAD R3, R21, UR44, R0 ;  /* 0x0000002c15037c24 */ /* 0x000fe4000f8e0200 */
[----:B------:R-:W-:-:S04]  /*10610*/  IMAD.WIDE.U32 R4, R20, UR44, R4 ;  /* 0x0000002c14047c25 */ /* 0x000fc8000f8e0004 */
[----:B------:R-:W-:Y:S01]  /*10620*/  IMAD.IADD R3, R5, 0x1, R3 ;  /* 0x0000000105037824 */ /* 0x000fe200078e0203 */
[----:B------:R-:W-:-:S04]  /*10630*/  LEA R6, P0, R4, UR8, 0x2 ;  /* 0x0000000804067c11 */ /* 0x000fc8000f8010ff */
[----:B------:R-:W-:Y:S01]  /*10640*/  LEA.HI.X R7, R4, UR9, R3, 0x2, P0 ;  /* 0x0000000904077c11 */ /* 0x000fe200080f1403 */
[----:B------:R-:W-:-:S05]  /*10650*/  IMAD.MOV.U32 R3, RZ, RZ, -0x800000 ;  /* 0xff800000ff037424 */ /* 0x000fca00078e00ff */
[----:B------:R1:W-:Y:S03]  /*10660*/  STG.E desc[UR50][R6.64], R3 ;  /* 0x0000000306007986 */ /* 0x0003e6000c101932 */
.L_x_738:
[----:B------:R-:W-:Y:S05]  /*10670*/  BSYNC B0 ;  /* 0x0000000000007941 */ /* 0x000fea0003800000 */
.L_x_737:
[----:B------:R-:W-:Y:S01]  /*10680*/  ULOP3.LUT UR48, URZ, UR48, URZ, 0x33, !UPT ;  /* 0x000000303f307292 */ /* 0x000fe2000f8e333f */
[----:B-1----:R-:W-:Y:S01]  /*10690*/  IMAD R3, R13, UR43, R10 ;  /* 0x0000002b0d037c24 */ /* 0x002fe2000f8e020a */
[----:B------:R-:W-:Y:S01]  /*106a0*/  SHF.R.S32.HI R4, RZ, 0x2, R25 ;  /* 0x00000002ff047819 */ /* 0x000fe20000011419 */
[----:B----4-:R-:W-:Y:S01]  /*106b0*/  IMAD R10, R14, UR6, RZ ;  /* 0x000000060e0a7c24 */ /* 0x010fe2000f8e02ff */
[----:B------:R-:W-:Y:S01]  /*106c0*/  SHF.R.S32.HI R9, RZ, 0x1f, R8 ;  /* 0x0000001fff097819 */ /* 0x000fe20000011408 */
[----:B------:R-:W-:Y:S01]  /*106d0*/  BSSY B0, `(.L_x_739) ;  /* 0x0000021000007945 */ /* 0x000fe20003800000 */
[----:B--2---:R-:W-:Y:S02]  /*106e0*/  VIADD R13, R11, UR48 ;  /* 0x000000300b0d7c36 */ /* 0x004fe40008000000 */
[----:B------:R-:W-:Y:S02]  /*106f0*/  VIADD R0, R4, 0x60 ;  /* 0x0000006004007836 */ /* 0x000fe40000000000 */
[----:B---3--:R-:W-:-:S02]  /*10700*/  IMAD R5, R13, -0xc0, R24 ;  /* 0xffffff400d057824 */ /* 0x008fc400078e0218 */
[----:B------:R-:W-:-:S03]  /*10710*/  IMAD.WIDE.U32 R6, R12, UR43, R8 ;  /* 0x0000002b0c067c25 */ /* 0x000fc6000f8e0008 */
[-C--:B------:R-:W-:Y:S01]  /*10720*/  ISETP.GE.AND P0, PT, R4, R5.reuse, PT ;  /* 0x000000050400720c */ /* 0x080fe20003f06270 */
[----:B------:R-:W-:Y:S01]  /*10730*/  IMAD.IADD R7, R7, 0x1, R3 ;  /* 0x0000000107077824 */ /* 0x000fe200078e0203 */
[----:B------:R-:W-:Y:S01]  /*10740*/  ISETP.GE.AND P3, PT, R0, R5, PT ;  /* 0x000000050000720c */ /* 0x000fe20003f66270 */
[----:B------:R-:W-:Y:S01]  /*10750*/  IMAD R3, R15, UR44, R10 ;  /* 0x0000002c0f037c24 */ /* 0x000fe2000f8e020a */
[----:B------:R-:W-:Y:S01]  /*10760*/  SHF.R.S32.HI R5, RZ, 0x1f, R4 ;  /* 0x0000001fff057819 */ /* 0x000fe20000011404 */
[----:B------:R-:W-:-:S04]  /*10770*/  IMAD.WIDE.U32 R10, R14, UR44, R6 ;  /* 0x0000002c0e0a7c25 */ /* 0x000fc8000f8e0006 */
        /* <DEDUP_REMOVED lines=22> */
.L_x_740:
[----:B------:R-:W-:Y:S05]  /*108e0*/  BSYNC B0 ;  /* 0x0000000000007941 */ /* 0x000fea0003800000 */
.L_x_739:
[----:B------:R-:W-:Y:S04]  /*108f0*/  BSSY B0, `(.L_x_734) ;  /* 0x0000017000007945 */ /* 0x000fe80003800000 */
[----:B------:R-:W-:Y:S05]  /*10900*/  @P3 BRA `(.L_x_741) ;  /* 0x0000000000543947 */ /* 0x000fea0003800000 */
[----:B------:R-:W-:Y:S01]  /*10910*/  IADD3 R3, P0, R6, 0x60, RZ ;  /* 0x0000006006037810 */ /* 0x000fe20007f1e0ff */
[----:B------:R-:W-:Y:S01]  /*10920*/  ULDC UR5, c[0x0][0xa8c] ;  /* 0x0002a30000057ab9 */ /* 0x000fe20000000800 */
[----:B------:R-:W-:Y:S01]  /*10930*/  ULDC.64 UR6, c[0x0][0xad8] ;  /* 0x0002b60000067ab9 */ /* 0x000fe20000000a00 */
[----:B------:R-:W-:Y:S01]  /*10940*/  IMAD.MOV.U32 R4, RZ, RZ, R10 ;  /* 0x000000ffff047224 */ /* 0x000fe200078e000a */
[C---:B------:R-:W-:Y:S01]  /*10950*/  ISETP.GE.AND P1, PT, R8.reuse, UR5, PT ;  /* 0x0000000508007c0c */ /* 0x040fe2000bf26270 */
[----:B------:R-:W-:Y:S02]  /*10960*/  IMAD.X R6, RZ, RZ, R7, P0 ;  /* 0x000000ffff067224 */ /* 0x000fe400000e0607 */
[----:B------:R-:W-:Y:S02]  /*10970*/  IMAD.MOV.U32 R5, RZ, RZ, R13 ;  /* 0x000000ffff057224 */ /* 0x000fe400078e000d */
[----:B------:R-:W-:Y:S02]  /*10980*/  VIADD R0, R8, 0x20 ;  /* 0x0000002008007836 */ /* 0x000fe40000000000 */
[----:B------:R-:W-:-:S02]  /*10990*/  IMAD R6, R6, UR6, RZ ;  /* 0x0000000606067c24 */ /* 0x000fc4000f8e02ff */
[----:B------:R-:W-:Y:S01]  /*109a0*/  VIADD R8, R8, 0x40 ;  /* 0x0000004008087836 */ /* 0x000fe20000000000 */
[----:B------:R-:W-:Y:S01]  /*109b0*/  ISETP.GE.AND P2, PT, R0, UR5, PT ;  /* 0x0000000500007c0c */ /* 0x000fe2000bf46270 */
        /* <DEDUP_REMOVED lines=10> */
.L_x_741:
[----:B------:R-:W-:Y:S05]  /*10a60*/  BSYNC B0 ;  /* 0x0000000000007941 */ /* 0x000fea0003800000 */
.L_x_734:
[----:B------:R-:W3:Y:S02]  /*10a70*/  LDC R0, c[0x0][0xda8] ;  /* 0x00036a00ff007b82 */ /* 0x000ee40000000800 */
[----:B---3--:R-:W-:-:S13]  /*10a80*/  ISETP.LE.AND P0, PT, R0, UR4, PT ;  /* 0x0000000400007c0c */ /* 0x008fda000bf03270 */
[----:B------:R-:W-:Y:S05]  /*10a90*/  @!P0 BRA `(.L_x_742) ;  /* 0xffffff04000c8947 */ /* 0x000fea000383ffff */
[----:B------:R-:W-:Y:S05]  /*10aa0*/  EXIT ;  /* 0x000000000000794d */ /* 0x000fea0003800000 */
.L_x_652:
[----:B------:R-:W-:-:S08]  /*10ab0*/  NOP ;  /* 0x0000000000007918 */ /* 0x000fd00000000000 */
[----:B------:R-:W1:-:S00]  /*10ac0*/  USETMAXREG.DEALLOC.CTAPOOL 0x20 ;  /* 0x00000020000079c8 */ /* 0x000e4000080e0500 */
[----:B-1----:R-:W-:-:S05]  /*10ad0*/  LOP3.LUT R16, R0, 0x3, RZ, 0xc0, !PT ;  /* 0x0000000300107812 */ /* 0x002fca00078ec0ff */
[----:B------:R-:W1:Y:S02]  /*10ae0*/  SHFL.IDX PT, R0, R16, RZ, 0x1f ;  /* 0x00001fff10007589 */ /* 0x000e6400000e0000 */
[----:B-1----:R-:W-:-:S13]  /*10af0*/  ISETP.NE.AND P0, PT, R0, RZ, PT ;  /* 0x000000ff0000720c */ /* 0x002fda0003f05270 */
[----:B------:R-:W-:Y:S05]  /*10b00*/  @P0 EXIT ;  /* 0x000000000000094d */ /* 0x000fea0003800000 */
[----:B------:R-:W1:Y:S01]  /*10b10*/  S2UR UR4, SR_CTAID.X ;  /* 0x00000000000479c3 */ /* 0x000e620000002500 */
[----:B------:R-:W-:Y:S01]  /*10b20*/  UMOV UR47, URZ ;  /* 0x0000003f002f7c82 */ /* 0x000fe20008000000 */
[----:B------:R-:W-:Y:S02]  /*10b30*/  IMAD.MOV.U32 R19, RZ, RZ, RZ ;  /* 0x000000ffff137224 */ /* 0x000fe400078e00ff */
[----:B------:R-:W-:-:S04]  /*10b40*/  IMAD.MOV.U32 R18, RZ, RZ, 0x1 ;  /* 0x00000001ff127424 */ /* 0x000fc800078e00ff */
[----:B------:R-:W1:Y:S02]  /*10b50*/  LDC R0, c[0x0][0xda8] ;  /* 0x00036a00ff007b82 */ /* 0x000e640000000800 */
[----:B-1----:R-:W-:-:S13]  /*10b60*/  ISETP.LE.AND P0, PT, R0, UR4, PT ;  /* 0x0000000400007c0c */ /* 0x002fda000bf03270 */
[----:B------:R-:W-:Y:S05]  /*10b70*/  @P0 BRA `(.L_x_743) ;  /* 0x0000002c00d80947 */ /* 0x000fea0003800000 */
[----:B------:R-:W-:Y:S01]  /*10b80*/  LOP3.LUT R23, R2, 0x1f, RZ, 0xc0, !PT ;  /* 0x0000001f02177812 */ /* 0x000fe200078ec0ff */
[----:B------:R-:W-:Y:S01]  /*10b90*/  IMAD.U32 R22, RZ, RZ, UR4 ;  /* 0x00000004ff167e24 */ /* 0x000fe2000f8e00ff */
[----:B------:R-:W-:Y:S01]  /*10ba0*/  ULDC UR45, c[0x0][0xc] ;  /* 0x00000300002d7ab9 */ /* 0x000fe20000000800 */
[----:B------:R-:W-:Y:S01]  /*10bb0*/  IMAD.MOV.U32 R18, RZ, RZ, 0x1 ;  /* 0x00000001ff127424 */ /* 0x000fe200078e00ff */
[----:B------:R-:W-:Y:S01]  /*10bc0*/  ULDC.64 UR48, c[0x0][0x198] ;  /* 0x0000660000307ab9 */ /* 0x000fe20000000a00 */
[----:B------:R-:W-:Y:S01]  /*10bd0*/  IMAD.MOV.U32 R19, RZ, RZ, RZ ;  /* 0x000000ffff137224 */ /* 0x000fe200078e00ff */
[----:B------:R-:W-:-:S06]  /*10be0*/  UMOV UR47, URZ ;  /* 0x0000003f002f7c82 */ /* 0x000fcc0008000000 */
.L_x_797:
[----:B------:R-:W-:Y:S01]  /*10bf0*/  ULDC UR8, c[0x0][0xdd0] ;  /* 0x0003740000087ab9 */ /* 0x000fe20000000800 */
[----:B-1----:R-:W1:Y:S01]  /*10c00*/  LDC R0, c[0x0][0xde8] ;  /* 0x00037a00ff007b82 */ /* 0x002e620000000800 */
[C---:B------:R-:W-:Y:S01]  /*10c10*/  R2UR UR6, R22.reuse ;  /* 0x00000000160672ca */ /* 0x040fe200000e0000 */
[----:B------:R-:W-:Y:S01]  /*10c20*/  UISETP.NE.AND UP0, UPT, UR8, 0x1, UPT ;  /* 0x000000010800788c */ /* 0x000fe2000bf05270 */
[----:B------:R-:W-:-:S10]  /*10c30*/  R2UR UR7, R22 ;  /* 0x00000000160772ca */ /* 0x000fd400000e0000 */
[----:B------:R-:W-:Y:S01]  /*10c40*/  @UP0 ULDC UR4, c[0x0][0xdd4] ;  /* 0x0003750000040ab9 */ /* 0x000fe20000000800 */
[----:B------:R-:W-:Y:S01]  /*10c50*/  @UP0 ULDC UR9, c[0x0][0xdd8] ;  /* 0x0003760000090ab9 */ /* 0x000fe20000000800 */
[----:B------:R-:W-:-:S04]  /*10c60*/  UIMAD.WIDE.U32 UR4, UR6, UR4, URZ ;  /* 0x00000004060472a5 */ /* 0x000fc8000f8e003f */
[----:B------:R-:W-:-:S04]  /*10c70*/  @UP0 USHF.R.U32.HI UR6, URZ, UR9, UR5 ;  /* 0x000000093f060299 */ /* 0x000fc80008011605 */
[----:B------:R-:W-:Y:S02]  /*10c80*/  UIADD3 UR4, -UR6, URZ, URZ ;  /* 0x0000003f06047290 */ /* 0x000fe4000fffe13f */
[----:B-1----:R-:W-:Y:S02]  /*10c90*/  ISETP.LE.AND P0, PT, R0, UR6, PT ;  /* 0x0000000600007c0c */ /* 0x002fe4000bf03270 */
[----:B------:R-:W-:-:S11]  /*10ca0*/  UIMAD UR8, UR8, UR4, UR7 ;  /* 0x00000004080872a4 */ /* 0x000fd6000f8e0207 */
[----:B------:R-:W-:Y:S05]  /*10cb0*/  @!P0 BRA `(.L_x_744) ;  /* 0x0000000000208947 */ /* 0x000fea0003800000 */
        /* <DEDUP_REMOVED lines=8> */
.L_x_744:
[----:B------:R-:W-:Y:S01]  /*10d40*/  ULDC UR9, c[0x0][0xdc4] ;  /* 0x0003710000097ab9 */ /* 0x000fe20000000800 */
[----:B------:R-:W-:Y:S01]  /*10d50*/  UMOV UR7, UR8 ;  /* 0x0000000800077c82 */ /* 0x000fe20008000000 */
[----:B------:R-:W-:-:S11]  /*10d60*/  UISETP.NE.AND UP0, UPT, UR9, 0x1, UPT ;  /* 0x000000010900788c */ /* 0x000fd6000bf05270 */
[----:B------:R-:W-:Y:S02]  /*10d70*/  @UP0 ULDC.64 UR10, c[0x0][0xdc8] ;  /* 0x00037200000a0ab9 */ /* 0x000fe40000000a00 */
[----:B------:R-:W-:-:S04]  /*10d80*/  UIMAD.WIDE.U32 UR4, UR8, UR10, URZ ;  /* 0x0000000a080472a5 */ /* 0x000fc8000f8e003f */
[----:B------:R-:W-:-:S04]  /*10d90*/  @UP0 USHF.R.U32.HI UR7, URZ, UR11, UR5 ;  /* 0x0000000b3f070299 */ /* 0x000fc80008011605 */
[----:B------:R-:W-:-:S12]  /*10da0*/  UIMAD UR4, UR7, UR9, URZ ;  /* 0x00000009070472a4 */ /* 0x000fd8000f8e023f */
.L_x_745:
[----:B------:R-:W-:Y:S01]  /*10db0*/  ULDC.64 UR10, c[0x0][0x3f8] ;  /* 0x0000fe00000a7ab9 */ /* 0x000fe20000000a00 */
[----:B------:R-:W-:Y:S02]  /*10dc0*/  UIADD3 UR8, UR8, -UR4, URZ ;  /* 0x8000000408087290 */ /* 0x000fe4000fffe03f */
[----:B------:R-:W-:Y:S02]  /*10dd0*/  UISETP.NE.U32.AND UP0, UPT, UR10, URZ, UPT ;  /* 0x0000003f0a00728c */ /* 0x000fe4000bf05070 */
[----:B------:R-:W-:Y:S01]  /*10de0*/  ULOP3.LUT UR7, URZ, UR7, URZ, 0x33, !UPT ;  /* 0x000000073f077292 */ /* 0x000fe2000f8e333f */
[----:B------:R-:W-:Y:S01]  /*10df0*/  ULDC UR10, c[0x0][0xdb8] ;  /* 0x00036e00000a7ab9 */ /* 0x000fe20000000800 */
[----:B------:R-:W-:Y:S01]  /*10e00*/  ULDC.64 UR4, c[0x0][0x9e0] ;  /* 0x0002780000047ab9 */ /* 0x000fe20000000a00 */
[----:B------:R-:W-:Y:S01]  /*10e10*/  UISETP.NE.AND UP1, UPT, UR10, 0x1, UPT ;  /* 0x000000010a00788c */ /* 0x000fe2000bf25270 */
[----:B------:R-:W-:Y:S01]  /*10e20*/  ULDC UR9, c[0x0][0xdc4] ;  /* 0x0003710000097ab9 */ /* 0x000fe20000000800 */
[----:B------:R-:W-:Y:S01]  /*10e30*/  ULDC UR37, c[0x0][0xdac] ;  /* 0x00036b0000257ab9 */ /* 0x000fe20000000800 */
[----:B------:R-:W-:-:S02]  /*10e40*/  UISETP.GE.AND UP2, UPT, UR5, 0x1, UPT ;  /* 0x000000010500788c */ /* 0x000fc4000bf46270 */
[----:B------:R-:W-:Y:S02]  /*10e50*/  UIMAD UR9, UR6, UR9, UR8 ;  /* 0x00000009060972a4 */ /* 0x000fe4000f8e0208 */
[----:B------:R-:W-:Y:S02]  /*10e60*/  UIADD3 UR37, UR7, UR37, URZ ;  /* 0x0000002507257290 */ /* 0x000fe4000fffe03f */
[----:B------:R-:W-:Y:S01]  /*10e70*/  UISETP.NE.AND.EX UP0, UPT, UR11, URZ, UPT, UP0 ;  /* 0x0000003f0b00728c */ /* 0x000fe2000bf05300 */
[----:B------:R-:W-:Y:S01]  /*10e80*/  PLOP3.LUT P1, PT, PT, PT, UP2, 0x80, 0x0 ;  /* 0x000000000000781c */ /* 0x000fe20003f2f028 */
[----:B------:R-:W-:Y:S01]  /*10e90*/  @UP1 ULDC UR6, c[0x0][0xdbc] ;  /* 0x00036f0000061ab9 */ /* 0x000fe20000000800 */
[----:B------:R-:W-:Y:S02]  /*10ea0*/  UIMAD UR37, UR37, 0xc0, URZ ;  /* 0x000000c0252578a4 */ /* 0x000fe4000f8e023f */
[----:B------:R-:W-:Y:S01]  /*10eb0*/  UIMAD.WIDE.U32 UR6, UR9, UR6, URZ ;  /* 0x00000006090672a5 */ /* 0x000fe2000f8e003f */
[----:B------:R-:W-:Y:S01]  /*10ec0*/  ULDC UR11, c[0x0][0x404] ;  /* 0x00010100000b7ab9 */ /* 0x000fe20000000800 */
[----:B------:R-:W-:Y:S01]  /*10ed0*/  ULDC UR12, c[0x0][0x288] ;  /* 0x0000a200000c7ab9 */ /* 0x000fe20000000800 */
[----:B------:R-:W-:Y:S01]  /*10ee0*/  @UP1 ULDC UR14, c[0x0][0xdc0] ;  /* 0x00037000000e1ab9 */ /* 0x000fe20000000800 */
[----:B------:R-:W-:Y:S01]  /*10ef0*/  UMOV UR39, UR9 ;  /* 0x0000000900277c82 */ /* 0x000fe20008000000 */
[----:B------:R-:W-:-:S02]  /*10f00*/  USEL UR11, UR11, 0x1, UP0 ;  /* 0x000000010b0b7887 */ /* 0x000fc40008000000 */
[----:B------:R-:W-:Y:S02]  /*10f10*/  UIADD3 UR8, UR37, 0xc0, -UR12 ;  /* 0x000000c025087890 */ /* 0x000fe4000fffe80c */
[----:B------:R-:W-:Y:S01]  /*10f20*/  @UP1 USHF.R.U32.HI UR39, URZ, UR14, UR7 ;  /* 0x0000000e3f271299 */ /* 0x000fe20008011607 */
[----:B------:R-:W-:Y:S02]  /*10f30*/  ULDC UR13, c[0x0][0x2e0] ;  /* 0x0000b800000d7ab9 */ /* 0x000fe40000000800 */
[----:B------:R-:W-:Y:S02]  /*10f40*/  UIMAD UR6, UR11, UR13, UR8 ;  /* 0x0000000d0b0672a4 */ /* 0x000fe4000f8e0208 */
[----:B------:R-:W-:Y:S02]  /*10f50*/  UIADD3 UR38, -UR39, URZ, URZ ;  /* 0x0000003f27267290 */ /* 0x000fe4000fffe13f */
[----:B------:R-:W-:Y:S02]  /*10f60*/  UIADD3 UR4, UR6, UR4, URZ ;  /* 0x0000000406047290 */ /* 0x000fe4000fffe03f */
[----:B------:R-:W-:Y:S01]  /*10f70*/  UIMAD UR38, UR10, UR38, UR9 ;  /* 0x000000260a2672a4 */ /* 0x000fe2000f8e0209 */
[----:B------:R-:W-:Y:S11]  /*10f80*/  @!P1 BRA `(.L_x_746) ;  /* 0x0000000000449947 */ /* 0x000ff60003800000 */
        /* <DEDUP_REMOVED lines=10> */
.L_x_747:
[----:B------:R-:W-:-:S11]  /*11030*/  UISETP.NE.AND UP0, UPT, UR5, 0x1, UPT ;  /* 0x000000010500788c */ /* 0x000fd6000bf05270 */
[----:B------:R-:W-:Y:S02]  /*11040*/  @UP0 ULDC.64 UR14, c[0x0][0x9e8] ;  /* 0x00027a00000e0ab9 */ /* 0x000fe40000000a00 */
[----:B------:R-:W-:-:S04]  /*11050*/  UIMAD.WIDE.U32 UR6, UR8, UR14, URZ ;  /* 0x0000000e080672a5 */ /* 0x000fc8000f8e003f */
[----:B------:R-:W-:-:S12]  /*11060*/  @UP0 USHF.R.U32.HI UR8, URZ, UR15, UR7 ;  /* 0x0000000f3f080299 */ /* 0x000fd80008011607 */
.L_x_748:
[----:B------:R-:W-:-:S04]  /*11070*/  UIMAD UR8, UR8, UR5, UR5 ;  /* 0x00000005080872a4 */ /* 0x000fc8000f8e0205 */
[----:B------:R-:W-:-:S04]  /*11080*/  UISETP.LT.AND UP0, UPT, UR4, UR8, UPT ;  /* 0x000000080400728c */ /* 0x000fc8000bf01270 */
[----:B------:R-:W-:-:S12]  /*11090*/  USEL UR4, UR4, UR8, UP0 ;  /* 0x0000000804047287 */ /* 0x000fd80008000000 */
.L_x_746:
[----:B------:R-:W-:Y:S02]  /*110a0*/  UIMAD UR7, UR11, UR13, 0x7f ;  /* 0x0000007f0b0774a4 */ /* 0x000fe4000f8e020d */
[----:B------:R-:W-:Y:S02]  /*110b0*/  UIADD3 UR4, UR4, 0x7f, URZ ;  /* 0x0000007f04047890 */ /* 0x000fe4000fffe03f */
[----:B------:R-:W-:Y:S02]  /*110c0*/  USHF.R.S32.HI UR8, URZ, 0x1f, UR7 ;  /* 0x0000001f3f087899 */ /* 0x000fe40008011407 */
[----:B------:R-:W-:Y:S02]  /*110d0*/  USHF.R.S32.HI UR6, URZ, 0x1f, UR4 ;  /* 0x0000001f3f067899 */ /* 0x000fe40008011404 */
[----:B------:R-:W-:Y:S02]  /*110e0*/  ULEA.HI UR8, UR8, UR7, URZ, 0x7 ;  /* 0x0000000708087291 */ /* 0x000fe4000f8f383f */
[----:B------:R-:W-:-:S02]  /*110f0*/  ULEA.HI UR6, UR6, UR4, URZ, 0x7 ;  /* 0x0000000406067291 */ /* 0x000fc4000f8f383f */
[----:B------:R-:W-:Y:S02]  /*11100*/  UIADD3 UR4, UR37, -UR12, URZ ;  /* 0x8000000c25047290 */ /* 0x000fe4000fffe03f */
[----:B------:R-:W-:Y:S02]  /*11110*/  USHF.R.S32.HI UR44, URZ, 0x7, UR8 ;  /* 0x000000073f2c7899 */ /* 0x000fe40008011408 */
[----:B------:R-:W-:Y:S02]  /*11120*/  USHF.R.S32.HI UR6, URZ, 0x7, UR6 ;  /* 0x000000073f067899 */ /* 0x000fe40008011406 */
[----:B------:R-:W-:Y:S02]  /*11130*/  UIMAD UR4, UR11, UR13, UR4 ;  /* 0x0000000d0b0472a4 */ /* 0x000fe4000f8e0204 */
[----:B------:R-:W-:Y:S01]  /*11140*/  UISETP.LT.AND UP0, UPT, UR44, UR6, UPT ;  /* 0x000000062c00728c */ /* 0x000fe2000bf01270 */
[----:B------:R-:W-:Y:S02]  /*11150*/  ULDC UR8, c[0x0][0x9dc] ;  /* 0x0002770000087ab9 */ /* 0x000fe40000000800 */
[----:B------:R-:W-:-:S02]  /*11160*/  UIADD3 UR8, UR4, -UR8, URZ ;  /* 0x8000000804087290 */ /* 0x000fc4000fffe03f */
[----:B------:R-:W-:Y:S01]  /*11170*/  USEL UR44, UR44, UR6, UP0 ;  /* 0x000000062c2c7287 */ /* 0x000fe20008000000 */
[----:B------:R-:W-:Y:S11]  /*11180*/  @!P1 BRA `(.L_x_749) ;  /* 0x0000000000449947 */ /* 0x000ff60003800000 */
        /* <DEDUP_REMOVED lines=10> */
.L_x_750:
[----:B------:R-:W-:-:S11]  /*11230*/  UISETP.NE.AND UP0, UPT, UR5, 0x1, UPT ;  /* 0x000000010500788c */ /* 0x000fd6000bf05270 */
[----:B------:R-:W-:Y:S02]  /*11240*/  @UP0 ULDC.64 UR10, c[0x0][0x9e8] ;  /* 0x00027a00000a0ab9 */ /* 0x000fe40000000a00 */
[----:B------:R-:W-:-:S04]  /*11250*/  UIMAD.WIDE.U32 UR6, UR4, UR10, URZ ;  /* 0x0000000a040672a5 */ /* 0x000fc8000f8e003f */
[----:B------:R-:W-:-:S12]  /*11260*/  @UP0 USHF.R.U32.HI UR4, URZ, UR11, UR7 ;  /* 0x0000000b3f040299 */ /* 0x000fd80008011607 */
.L_x_751:
[----:B------:R-:W-:-:S04]  /*11270*/  UIMAD UR4, UR4, UR5, URZ ;  /* 0x00000005040472a4 */ /* 0x000fc8000f8e023f */
[----:B------:R-:W-:-:S04]  /*11280*/  UISETP.LT.AND UP0, UPT, UR8, UR4, UPT ;  /* 0x000000040800728c */ /* 0x000fc8000bf01270 */
[----:B------:R-:W-:-:S12]  /*11290*/  USEL UR8, UR8, UR4, !UP0 ;  /* 0x0000000408087287 */ /* 0x000fd8000c000000 */
.L_x_749:
[----:B------:R-:W-:Y:S01]  /*112a0*/  USHF.R.S32.HI UR4, URZ, 0x1f, UR8 ;  /* 0x0000001f3f047899 */ /* 0x000fe20008011408 */
[----:B------:R-:W-:Y:S03]  /*112b0*/  BSSY B6, `(.L_x_752) ;  /* 0x0000273000067945 */ /* 0x000fe60003800000 */
[----:B------:R-:W-:-:S04]  /*112c0*/  ULEA.HI UR4, UR4, UR8, URZ, 0x7 ;  /* 0x0000000804047291 */ /* 0x000fc8000f8f383f */
[----:B------:R-:W-:-:S04]  /*112d0*/  USHF.R.S32.HI UR4, URZ, 0x7, UR4 ;  /* 0x000000073f047899 */ /* 0x000fc80008011404 */
[----:B------:R-:W-:-:S04]  /*112e0*/  UISETP.LT.AND UP0, UPT, URZ, UR4, UPT ;  /* 0x000000043f00728c */ /* 0x000fc8000bf01270 */
[----:B------:R-:W-:-:S04]  /*112f0*/  USEL UR43, URZ, UR4, !UP0 ;  /* 0x000000043f2b7287 */ /* 0x000fc8000c000000 */
[----:B------:R-:W-:-:S06]  /*11300*/  UISETP.GT.AND UP0, UPT, UR44, UR43, UPT ;  /* 0x0000002b2c00728c */ /* 0x000fcc000bf04270 */
[----:B------:R-:W-:-:S13]  /*11310*/  PLOP3.LUT P0, PT, PT, PT, UP0, 0x80, 0x0 ;  /* 0x000000000000781c */ /* 0x000fda0003f0f008 */
[----:B------:R-:W-:Y:S05]  /*11320*/  @P0 BRA `(.L_x_753) ;  /* 0x0000000000400947 */ /* 0x000fea0003800000 */
[----:B------:R-:W-:Y:S01]  /*11330*/  ISETP.NE.AND P0, PT, R23, RZ, PT ;  /* 0x000000ff1700720c */ /* 0x000fe20003f05270 */
[----:B------:R-:W-:-:S12]  /*11340*/  IMAD.MOV.U32 R13, RZ, RZ, R22 ;  /* 0x000000ffff0d7224 */ /* 0x000fd800078e0016 */
[----:B------:R-:W-:Y:S05]  /*11350*/  @P0 BRA `(.L_x_754) ;  /* 0x0000002400a00947 */ /* 0x000fea0003800000 */
[----:B------:R-:W1:Y:S01]  /*11360*/  S2R R7, SR_LANEID ;  /* 0x0000000000077919 */ /* 0x000e620000000000 */
[----:B------:R-:W-:Y:S01]  /*11370*/  VOTEU.ANY UR4, UPT, PT ;  /* 0x0000000000047886 */ /* 0x000fe200038e0100 */
[----:B------:R-:W2:Y:S01]  /*11380*/  LDC.64 R2, c[0x0][0xdf0] ;  /* 0x00037c00ff027b82 */ /* 0x000ea20000000a00 */
[----:B------:R-:W1:Y:S08]  /*11390*/  FLO.U32 R0, UR4 ;  /* 0x0000000400007d00 */ /* 0x000e7000080e0000 */
[----:B------:R-:W2:Y:S01]  /*113a0*/  POPC R5, UR4 ;  /* 0x0000000400057d09 */ /* 0x000ea20008000000 */
[----:B-1----:R-:W-:-:S13]  /*113b0*/  ISETP.EQ.U32.AND P0, PT, R0, R7, PT ;  /* 0x000000070000720c */ /* 0x002fda0003f02070 */
[----:B--2---:R-:W2:Y:S01]  /*113c0*/  @P0 ATOMG.E.ADD.STRONG.GPU PT, R3, desc[UR50][R2.64], R5 ;  /* 0x00000005020309a8 */ /* 0x004ea200081ee1f2 */
[----:B------:R-:W1:Y:S02]  /*113d0*/  S2R R4, SR_LTMASK ;  /* 0x0000000000047919 */ /* 0x000e640000003900 */
[----:B-1----:R-:W-:-:S04]  /*113e0*/  LOP3.LUT R4, R4, UR4, RZ, 0xc0, !PT ;  /* 0x0000000404047c12 */ /* 0x002fc8000f8ec0ff */
[----:B------:R-:W1:Y:S01]  /*113f0*/  POPC R13, R4 ;  /* 0x00000004000d7309 */ /* 0x000e620000000000 */
[----:B--2---:R-:W1:Y:S02]  /*11400*/  SHFL.IDX PT, R0, R3, R0, 0x1f ;  /* 0x00001f0003007589 */ /* 0x004e6400000e0000 */
[----:B-1----:R-:W-:Y:S01]  /*11410*/  IADD3 R13, R0, UR45, R13 ;  /* 0x0000002d000d7c10 */ /* 0x002fe2000fffe00d */
[----:B------:R-:W-:Y:S06]  /*11420*/  BRA `(.L_x_754) ;  /* 0x00000024006c7947 */ /* 0x000fec0003800000 */
.L_x_753:
[----:B------:R-:W1:Y:S01]  /*11430*/  S2UR UR4, SR_CgaCtaId ;  /* 0x00000000000479c3 */ /* 0x000e620000008800 */
[----:B------:R-:W-:Y:S02]  /*11440*/  UMOV UR42, 0x400 ;  /* 0x00000400002a7882 */ /* 0x000fe40000000000 */
[----:B-1----:R-:W-:-:S04]  /*11450*/  ULEA UR42, UR4, UR42, 0x18 ;  /* 0x0000002a042a7291 */ /* 0x002fc8000f8ec03f */
[----:B------:R-:W-:-:S04]  /*11460*/  UIADD3 UR4, UR42, 0x15400, URZ ;  /* 0x000154002a047890 */ /* 0x000fc8000fffe03f */
[----:B------:R-:W-:-:S06]  /*11470*/  ULOP3.LUT UP0, URZ, UR4, 0x1bf, URZ, 0xc0, !UPT ;  /* 0x000001bf043f7892 */ /* 0x000fcc000f80c03f */
[----:B------:R-:W-:-:S13]  /*11480*/  PLOP3.LUT P0, PT, PT, PT, UP0, 0x80, 0x0 ;  /* 0x000000000000781c */ /* 0x000fda0003f0f008 */
[----:B------:R-:W-:Y:S05]  /*11490*/  @!P0 BRA `(.L_x_755) ;  /* 0x0000000000408947 */ /* 0x000fea0003800000 */
[----:B------:R-:W-:Y:S01]  /*114a0*/  MOV R2, 0x0 ;  /* 0x0000000000027802 */ /* 0x000fe20000000f00 */
[----:B------:R-:W-:Y:S01]  /*114b0*/  ULDC.64 UR4, c[0x4][0xa8] ;  /* 0x01002a0000047ab9 */ /* 0x000fe20000000a00 */
[----:B------:R-:W-:Y:S01]  /*114c0*/  ULDC.64 UR6, c[0x4][0xb0] ;  /* 0x01002c0000067ab9 */ /* 0x000fe20000000a00 */
[----:B------:R-:W-:Y:S02]  /*114d0*/  IMAD.U32 R4, RZ, RZ, UR4 ;  /* 0x00000004ff047e24 */ /* 0x000fe4000f8e00ff */
[----:B------:R-:W-:Y:S01]  /*114e0*/  IMAD.U32 R5, RZ, RZ, UR5 ;  /* 0x00000005ff057e24 */ /* 0x000fe2000f8e00ff */
[----:B------:R-:W1:Y:S01]  /*114f0*/  LDC.64 R2, c[0x4][R2] ;  /* 0x0100000002027b82 */ /* 0x000e620000000a00 */
[----:B------:R-:W-:Y:S01]  /*11500*/  ULDC.64 UR4, c[0x4][0x30] ;  /* 0x01000c0000047ab9 */ /* 0x000fe20000000a00 */
        /* <DEDUP_REMOVED lines=8> */
[----:B-1----:R-:W-:Y:S05]  /*11590*/  CALL.ABS.NOINC R2 ;  /* 0x0000000002007343 */ /* 0x002fea0003c00000 */
.L_x_755:
[----:B------:R-:W-:-:S04]  /*115a0*/  UIADD3 UR4, UR42, 0x400, URZ ;  /* 0x000004002a047890 */ /* 0x000fc8000fffe03f */
[----:B------:R-:W-:-:S06]  /*115b0*/  ULOP3.LUT UP0, URZ, UR4, 0x1bf, URZ, 0xc0, !UPT ;  /* 0x000001bf043f7892 */ /* 0x000fcc000f80c03f */
[----:B------:R-:W-:-:S13]  /*115c0*/  PLOP3.LUT P0, PT, PT, PT, UP0, 0x80, 0x0 ;  /* 0x000000000000781c */ /* 0x000fda0003f0f008 */
[----:B------:R-:W-:Y:S05]  /*115d0*/  @!P0 BRA `(.L_x_756) ;  /* 0x00000000007c8947 */ /* 0x000fea0003800000 */
        /* <DEDUP_REMOVED lines=16> */
.L_x_757:
[----:B------:R1:W2:Y:S01]  /*116e0*/  LDC.64 R2, c[0x4][R24] ;  /* 0x0100000018027b82 */ /* 0x0002a20000000a00 */
[----:B------:R-:W-:Y:S01]  /*116f0*/  ULDC.64 UR4, c[0x4][0xa8] ;  /* 0x01002a0000047ab9 */ /* 0x000fe20000000a00 */
[----:B------:R-:W-:Y:S01]  /*11700*/  ULDC.64 UR6, c[0x4][0xb0] ;  /* 0x01002c0000067ab9 */ /* 0x000fe20000000a00 */
[----:B------:R-:W-:Y:S02]  /*11710*/  IMAD.U32 R4, RZ, RZ, UR4 ;  /* 0x00000004ff047e24 */ /* 0x000fe4000f8e00ff */
        /* <DEDUP_REMOVED lines=11> */
.L_x_756:
[----:B------:R-:W-:Y:S01]  /*117d0*/  ULDC.64 UR4, c[0x0][0x9f8] ;  /* 0x00027e0000047ab9 */ /* 0x000fe20000000a00 */
[----:B------:R-:W-:Y:S01]  /*117e0*/  IMAD.U32 R5, RZ, RZ, UR39 ;  /* 0x00000027ff057e24 */ /* 0x000fe2000f8e00ff */
[----:B------:R-:W-:Y:S01]  /*117f0*/  ISETP.NE.U32.AND P0, PT, RZ, UR4, PT ;  /* 0x00000004ff007c0c */ /* 0x000fe2000bf05070 */
[----:B------:R-:W-:-:S03]  /*11800*/  IMAD.U32 R0, RZ, RZ, UR39 ;  /* 0x00000027ff007e24 */ /* 0x000fc6000f8e00ff */
[----:B------:R-:W-:-:S13]  /*11810*/  ISETP.NE.AND.EX P0, PT, RZ, UR5, PT, P0 ;  /* 0x00000005ff007c0c */ /* 0x000fda000bf05300 */
[----:B------:R-:W1:Y:S02]  /*11820*/  @P0 LDC.64 R2, c[0x0][0x9f8] ;  /* 0x00027e00ff020b82 */ /* 0x000e640000000a00 */
[----:B-1----:R-:W-:-:S06]  /*11830*/  @P0 IMAD.WIDE R4, R5, 0x4, R2 ;  /* 0x0000000405040825 */ /* 0x002fcc00078e0202 */
[----:B------:R-:W1:Y:S01]  /*11840*/  LDC R2, c[0x0][0x428] ;  /* 0x00010a00ff027b82 */ /* 0x000e620000000800 */
[----:B------:R2:W3:Y:S01]  /*11850*/  @P0 LDG.E R0, desc[UR50][R4.64] ;  /* 0x0000003204000981 */ /* 0x0004e2000c1e1900 */
[----:B------:R-:W-:Y:S01]  /*11860*/  ISETP.NE.AND P1, PT, R23, RZ, PT ;  /* 0x000000ff1700720c */ /* 0x000fe20003f25270 */
[----:B------:R-:W-:Y:S01]  /*11870*/  UMOV UR36, URZ ;  /* 0x0000003f00247c82 */ /* 0x000fe20008000000 */
[----:B------:R-:W-:Y:S01]  /*11880*/  UMOV UR12, 0x20 ;  /* 0x00000020000c7882 */ /* 0x000fe20000000000 */
[----:B------:R-:W-:Y:S01]  /*11890*/  UMOV UR13, UR37 ;  /* 0x00000025000d7c82 */ /* 0x000fe20008000000 */
[----:B------:R-:W-:Y:S01]  /*118a0*/  UMOV UR14, UR38 ;  /* 0x00000026000e7c82 */ /* 0x000fe20008000000 */
[----:B------:R-:W-:Y:S01]  /*118b0*/  UMOV UR15, UR39 ;  /* 0x00000027000f7c82 */ /* 0x000fe20008000000 */
[----:B------:R-:W-:Y:S01]  /*118c0*/  UMOV UR8, 0x40 ;  /* 0x0000004000087882 */ /* 0x000fe20000000000 */
[----:B------:R-:W-:Y:S01]  /*118d0*/  UMOV UR9, UR37 ;  /* 0x0000002500097c82 */ /* 0x000fe20008000000 */
[----:B------:R-:W-:Y:S01]  /*118e0*/  UMOV UR10, UR38 ;  /* 0x00000026000a7c82 */ /* 0x000fe20008000000 */
[----:B------:R-:W-:Y:S01]  /*118f0*/  UMOV UR11, UR39 ;  /* 0x00000027000b7c82 */ /* 0x000fe20008000000 */
[----:B------:R-:W-:Y:S01]  /*11900*/  UMOV UR6, 0xffffffff ;  /* 0xffffffff00067882 */ /* 0x000fe20000000000 */
[----:B------:R-:W-:-:S02]  /*11910*/  IMAD.U32 R7, RZ, RZ, UR44 ;  /* 0x0000002cff077e24 */ /* 0x000fc4000f8e00ff */
[----:B------:R-:W-:Y:S02]  /*11920*/  VOTEU.ALL UP1, P1 ;  /* 0x00000000003f7886 */ /* 0x000fe40000820000 */
[----:B------:R-:W-:-:S03]  /*11930*/  VIADD R7, R7, 0xffffffff ;  /* 0xffffffff07077836 */ /* 0x000fc60000000000 */
[----:B------:R-:W-:Y:S01]  /*11940*/  @!UP1 UIADD3 UR4, UP0, UR48, 0x270, URZ ;  /* 0x0000027030049890 */ /* 0x000fe2000ff1e03f */
[----:B-1----:R-:W-:Y:S02]  /*11950*/  ISETP.NE.AND P2, PT, R2, 0x1, PT ;  /* 0x000000010200780c */ /* 0x002fe40003f45270 */
[----:B------:R-:W1:Y:S01]  /*11960*/  LDC.64 R2, c[0x0][0x3f8] ;  /* 0x0000fe00ff027b82 */ /* 0x000e620000000a00 */
[----:B------:R-:W-:-:S09]  /*11970*/  @!UP1 UIADD3.X UR5, URZ, UR49, URZ, UP0, !UPT ;  /* 0x000000313f059290 */ /* 0x000fd200087fe43f */
[----:B------:R4:W-:Y:S01]  /*11980*/  @!UP1 UTMAPF.L2.4D [UR36], [UR4] ;  /* 0x00000024040095b8 */ /* 0x0009e20008018000 */
[----:B------:R-:W2:Y:S01]  /*11990*/  @P2 LDC R6, c[0x0][0x42c] ;  /* 0x00010b00ff062b82 */ /* 0x000ea20000000800 */
[----:B------:R4:W-:Y:S07]  /*119a0*/  @!UP1 UTMAPF.L2.4D [UR12], [UR4] ;  /* 0x0000000c040095b8 */ /* 0x0009ee0008018000 */
[----:B------:R-:W5:Y:S01]  /*119b0*/  @P2 LDC R9, c[0x0][0x430] ;  /* 0x00010c00ff092b82 */ /* 0x000f620000000800 */
[----:B-1----:R-:W-:Y:S01]  /*119c0*/  ISETP.NE.U32.AND P0, PT, R2, RZ, PT ;  /* 0x000000ff0200720c */ /* 0x002fe20003f05070 */
[----:B------:R4:W-:Y:S03]  /*119d0*/  @!UP1 UTMAPF.L2.4D [UR8], [UR4] ;  /* 0x00000008040095b8 */ /* 0x0009e60008018000 */
[----:B------:R-:W-:Y:S01]  /*119e0*/  ISETP.NE.AND.EX P0, PT, R3, RZ, PT, P0 ;  /* 0x000000ff0300720c */ /* 0x000fe20003f05300 */
[----:B--2---:R-:W-:-:S04]  /*119f0*/  @P2 IMAD.HI.U32 R4, R6, UR38, RZ ;  /* 0x0000002606042c27 */ /* 0x004fc8000f8e00ff */
[----:B------:R-:W-:Y:S01]  /*11a00*/  IMAD.U32 R6, RZ, RZ, UR38 ;  /* 0x00000026ff067e24 */ /* 0x000fe2000f8e00ff */
[----:B-----5:R-:W-:Y:S02]  /*11a10*/  @P2 SHF.R.U32.HI R6, RZ, R9, R4 ;  /* 0x00000009ff062219 */ /* 0x020fe40000011604 */
[----:B---3--:R-:W-:Y:S01]  /*11a20*/  SEL R9, R0, RZ, !P0 ;  /* 0x000000ff00097207 */ /* 0x008fe20004000000 */
[----:B----4-:R-:W-:Y:S06]  /*11a30*/  BRA.DIV UR6, `(.L_x_758) ;  /* 0x0000002606c07947 */ /* 0x010fec000b800000 */
.L_x_809:
[----:B------:R-:W-:Y:S01]  /*11a40*/  UMOV UR4, 0xffffffff ;  /* 0xffffffff00047882 */ /* 0x000fe20000000000 */
[----:B------:R-:W-:Y:S02]  /*11a50*/  SHF.R.S32.HI R8, RZ, 0x1f, R0 ;  /* 0x0000001fff087819 */ /* 0x000fe40000011400 */
[----:B------:R-:W-:Y:S05]  /*11a60*/  BRA.DIV UR4, `(.L_x_759) ;  /* 0x0000002604d47947 */ /* 0x000fea000b800000 */
[----:B------:R-:W-:-:S13]  /*11a70*/  ELECT P6, URZ, PT ;  /* 0x00000000003f782f */ /* 0x000fda00038c0000 */
.L_x_812:
[----:B------:R-:W-:Y:S05]  /*11a80*/  @!P6 BRA `(.L_x_760) ;  /* 0x0000000000e8e947 */ /* 0x000fea0003800000 */
[----:B------:R-:W-:Y:S01]  /*11a90*/  LEA R13, R19, UR42, 0x3 ;  /* 0x0000002a130d7c11 */ /* 0x000fe2000f8e18ff */
[----:B------:R-:W-:Y:S01]  /*11aa0*/  IMAD.MOV.U32 R9, RZ, RZ, R0 ;  /* 0x000000ffff097224 */ /* 0x000fe200078e0000 */
[----:B------:R-:W-:Y:S01]  /*11ab0*/  SHF.L.U32 R12, R18, 0x1f, RZ ;  /* 0x0000001f120c7819 */ /* 0x000fe200000006ff */
[----:B------:R-:W-:Y:S06]  /*11ac0*/  @!P0 BRA `(.L_x_761) ;  /* 0x0000000000488947 */ /* 0x000fec0003800000 */
[----:B------:R-:W1:Y:S01]  /*11ad0*/  LDC R14, c[0x0][0x41c] ;  /* 0x00010700ff0e7b82 */ /* 0x000e620000000800 */
[----:B------:R-:W-:Y:S01]  /*11ae0*/  IMAD.MOV.U32 R15, RZ, RZ, R7 ;  /* 0x000000ffff0f7224 */ /* 0x000fe200078e0007 */
[----:B------:R-:W-:Y:S02]  /*11af0*/  ULDC.64 UR4, c[0x0][0x408] ;  /* 0x0001020000047ab9 */ /* 0x000fe40000000a00 */
[----:B------:R-:W-:-:S04]  /*11b00*/  IMAD R9, R8, UR4, RZ ;  /* 0x0000000408097c24 */ /* 0x000fc8000f8e02ff */
[----:B------:R-:W-:Y:S01]  /*11b10*/  IMAD R9, R0, UR5, R9 ;  /* 0x0000000500097c24 */ /* 0x000fe2000f8e0209 */
[----:B-1----:R-:W-:-:S13]  /*11b20*/  ISETP.NE.AND P2, PT, R14, 0x1, PT ;  /* 0x000000010e00780c */ /* 0x002fda0003f45270 */
[----:B------:R-:W1:Y:S02]  /*11b30*/  @P2 LDC.64 R4, c[0x0][0x420] ;  /* 0x00010800ff042b82 */ /* 0x000e640000000a00 */
[----:B-1----:R-:W-:-:S05]  /*11b40*/  @P2 IMAD.HI.U32 R4, R7, R4, RZ ;  /* 0x0000000407042227 */ /* 0x002fca00078e00ff */
[----:B------:R-:W-:-:S04]  /*11b50*/  @P2 SHF.R.U32.HI R15, RZ, R5, R4 ;  /* 0x00000005ff0f2219 */ /* 0x000fc80000011604 */
[--C-:B------:R-:W-:Y:S01]  /*11b60*/  SHF.R.S32.HI R5, RZ, 0x1f, R15.reuse ;  /* 0x0000001fff057819 */ /* 0x100fe2000001140f */
[----:B------:R-:W-:-:S04]  /*11b70*/  IMAD.MOV.U32 R4, RZ, RZ, R15 ;  /* 0x000000ffff047224 */ /* 0x000fc800078e000f */
[----:B------:R-:W-:-:S04]  /*11b80*/  IMAD.WIDE.U32 R10, R0, UR4, R4 ;  /* 0x00000004000a7c25 */ /* 0x000fc8000f8e0004 */
[----:B------:R-:W-:Y:S01]  /*11b90*/  IMAD.IADD R5, R11, 0x1, R9 ;  /* 0x000000010b057824 */ /* 0x000fe200078e0209 */
[----:B------:R-:W-:-:S04]  /*11ba0*/  LEA R4, P2, R10, R2, 0x2 ;  /* 0x000000020a047211 */ /* 0x000fc800078410ff */
[----:B------:R-:W-:-:S05]  /*11bb0*/  LEA.HI.X R5, R10, R3, R5, 0x2, P2 ;  /* 0x000000030a057211 */ /* 0x000fca00010f1405 */
[----:B------:R1:W5:Y:S01]  /*11bc0*/  LDG.E R9, desc[UR50][R4.64] ;  /* 0x0000003204097981 */ /* 0x000362000c1e1900 */
[----:B------:R-:W-:-:S04]  /*11bd0*/  IMAD.MOV R10, RZ, RZ, -R15 ;  /* 0x000000ffff0a7224 */ /* 0x000fc800078e0a0f */
[----:B------:R-:W-:-:S07]  /*11be0*/  IMAD R7, R14, R10, R7 ;  /* 0x0000000a0e077224 */ /* 0x000fce00078e0207 */
.L_x_761:
[----:B------:R-:W2:Y:S01]  /*11bf0*/  SYNCS.PHASECHK.TRANS64.TRYWAIT P2, [R13+URZ+0x2d840], R12 ;  /* 0x02d8400c0d0075a7 */ /* 0x000ea2000804017f */
[----:B------:R-:W-:Y:S01]  /*11c00*/  ISETP.NE.AND P3, PT, R17, RZ, PT ;  /* 0x000000ff1100720c */ /* 0x000fe20003f65270 */
[----:B--2---:R-:W-:-:S12]  /*11c10*/  @!P2 BRA `(.L_x_762) ;  /* 0x000000240088a947 */ /* 0x004fd80003800000 */
.L_x_813:
[----:B------:R-:W-:Y:S05]  /*11c20*/  @P3 BRA `(.L_x_763) ;  /* 0x0000000000143947 */ /* 0x000fea0003800000 */
[----:B------:R-:W-:Y:S01]  /*11c30*/  ISETP.NE.AND P2, PT, R23, RZ, PT ;  /* 0x000000ff1700720c */ /* 0x000fe20003f45270 */
[----:B-1----:R-:W-:-:S04]  /*11c40*/  IMAD.MOV.U32 R4, RZ, RZ, 0x6000 ;  /* 0x00006000ff047424 */ /* 0x002fc800078e00ff */
[----:B------:R3:W-:Y:S08]  /*11c50*/  SYNCS.ARRIVE.TRANS64 RZ, [R13+URZ+0x2d830], R4 ;  /* 0x02d830040dff79a7 */ /* 0x0007f0000800003f */
[----:B------:R-:W-:Y:S05]  /*11c60*/  @!P2 BRA `(.L_x_763) ;  /* 0x000000000004a947 */ /* 0x000fea0003800000 */
[----:B------:R-:W-:Y:S01]  /*11c70*/  BPT.TRAP 0x1 ;  /* 0x000000040000795c */ /* 0x000fe20000300000 */
.L_x_763:
        /* <DEDUP_REMOVED lines=11> */
[----:B------:R-:W-:Y:S02]  /*11d30*/  UIMAD UR8, UR8, 0x6000, UR42 ;  /* 0x00006000080878a4 */ /* 0x000fe4000f8e022a */
[----:B------:R-:W-:Y:S02]  /*11d40*/  USHF.L.U32 UR11, UR11, 0x7, URZ ;  /* 0x000000070b0b7899 */ /* 0x000fe4000800063f */
[----:B------:R-:W-:Y:S02]  /*11d50*/  UIADD3 UR9, UR9, 0x2d830, URZ ;  /* 0x0002d83009097890 */ /* 0x000fe4000fffe03f */
[----:B------:R-:W-:Y:S02]  /*11d60*/  UIADD3 UR14, UR8, 0x15400, URZ ;  /* 0x00015400080e7890 */ /* 0x000fe4000fffe03f */
[----:B------:R-:W-:Y:S02]  /*11d70*/  UIADD3 UR15, UR8, 0x17400, URZ ;  /* 0x00017400080f7890 */ /* 0x000fe4000fffe03f */
[----:B------:R-:W-:-:S03]  /*11d80*/  UIADD3 UR17, UR8, 0x19400, URZ ;  /* 0x0001940008117890 */ /* 0x000fc6000fffe03f */
[----:B------:R-:W-:Y:S01]  /*11d90*/  UMOV UR8, UR14 ;  /* 0x0000000e00087c82 */ /* 0x000fe20008000000 */
[----:B------:R-:W-:Y:S01]  /*11da0*/  UMOV UR14, 0x40 ;  /* 0x00000040000e7882 */ /* 0x000fe20000000000 */
[----:B------:R4:W-:Y:S02]  /*11db0*/  UTMALDG.4D [UR8], [UR4], desc[UR6] ;  /* 0x00000608040075b4 */ /* 0x0009e40008019000 */
[----:B----4-:R-:W-:Y:S01]  /*11dc0*/  UMOV UR8, UR15 ;  /* 0x0000000f00087c82 */ /* 0x010fe20008000000 */
[----:B------:R-:W-:Y:S02]  /*11dd0*/  UMOV UR10, UR16 ;  /* 0x00000010000a7c82 */ /* 0x000fe40008000000 */
[----:B------:R4:W-:Y:S02]  /*11de0*/  UTMALDG.4D [UR8], [UR4], desc[UR6] ;  /* 0x00000608040075b4 */ /* 0x0009e40008019000 */
[----:B----4-:R-:W-:Y:S01]  /*11df0*/  UMOV UR8, UR17 ;  /* 0x0000001100087c82 */ /* 0x010fe20008000000 */
[----:B------:R-:W-:-:S02]  /*11e00*/  UMOV UR10, UR14 ;  /* 0x0000000e000a7c82 */ /* 0x000fc40008000000 */
[----:B------:R4:W-:Y:S02]  /*11e10*/  UTMALDG.4D [UR8], [UR4], desc[UR6] ;  /* 0x00000608040075b4 */ /* 0x0009e40008019000 */
[----:B----4-:R-:W-:Y:S01]  /*11e20*/  NOP ;  /* 0x0000000000007918 */ /* 0x010fe20000000000 */
.L_x_760:
[----:B------:R-:W-:Y:S05]  /*11e30*/  WARPSYNC.ALL ;  /* 0x0000000000007948 */ /* 0x000fea0003800000 */
[----:B------:R-:W-:Y:S01]  /*11e40*/  BAR.SYNC.DEFER_BLOCKING 0x8, 0x1a0 ;  /* 0x0206800000007b1d */ /* 0x000fe20000010000 */
[----:B------:R-:W-:Y:S01]  /*11e50*/  ELECT P2, URZ, PT ;  /* 0x00000000003f782f */ /* 0x000fe20003840000 */
[----:B------:R-:W-:Y:S02]  /*11e60*/  UIADD3 UR47, UR47, 0x1, URZ ;  /* 0x000000012f2f7890 */ /* 0x000fe4000fffe03f */
[----:B------:R-:W-:Y:S02]  /*11e70*/  UIADD3 UR4, UP0, UR48, 0x270, URZ ;  /* 0x0000027030047890 */ /* 0x000fe4000ff1e03f */
[----:B------:R-:W-:-:S02]  /*11e80*/  ULEA.HI UR5, UR47, UR47, URZ, 0x1 ;  /* 0x0000002f2f057291 */ /* 0x000fc4000f8f083f */
[----:B------:R-:W-:Y:S02]  /*11e90*/  UIADD3 UR24, UR42, 0xc400, URZ ;  /* 0x0000c4002a187890 */ /* 0x000fe4000fffe03f */
[----:B------:R-:W-:Y:S02]  /*11ea0*/  ULOP3.LUT UR5, UR5, 0xfffffffe, URZ, 0xc0, !UPT ;  /* 0xfffffffe05057892 */ /* 0x000fe4000f8ec03f */
[----:B------:R-:W-:Y:S02]  /*11eb0*/  UIADD3 UR25, UR42, 0x2d800, URZ ;  /* 0x0002d8002a197890 */ /* 0x000fe4000fffe03f */
[----:B-1-3--:R-:W-:Y:S01]  /*11ec0*/  @P2 IMAD.MOV.U32 R4, RZ, RZ, 0x9000 ;  /* 0x00009000ff042424 */ /* 0x00afe200078e00ff */
[----:B------:R-:W-:Y:S02]  /*11ed0*/  UIADD3 UR9, UR47, -UR5, URZ ;  /* 0x800000052f097290 */ /* 0x000fe4000fffe03f */
[----:B------:R-:W-:Y:S02]  /*11ee0*/  UIADD3.X UR5, URZ, UR49, URZ, UP0, !UPT ;  /* 0x000000313f057290 */ /* 0x000fe400087fe43f */
[----:B------:R-:W-:-:S02]  /*11ef0*/  UIADD3 UR16, UR42, 0xf400, URZ ;  /* 0x0000f4002a107890 */ /* 0x000fc4000fffe03f */
[----:B------:R-:W-:Y:S01]  /*11f00*/  UIADD3 UR8, UR42, 0x12400, URZ ;  /* 0x000124002a087890 */ /* 0x000fe2000fffe03f */
[----:B------:R-:W-:Y:S01]  /*11f10*/  UMOV UR27, UR37 ;  /* 0x00000025001b7c82 */ /* 0x000fe20008000000 */
[----:B------:R1:W-:Y:S01]  /*11f20*/  @P2 SYNCS.ARRIVE.TRANS64 RZ, [UR42+0x2d800], R4 ;  /* 0x02d80004ffff29a7 */ /* 0x0003e2000800002a */
[----:B------:R-:W-:Y:S01]  /*11f30*/  UMOV UR28, UR38 ;  /* 0x00000026001c7c82 */ /* 0x000fe20008000000 */
[----:B------:R-:W-:Y:S01]  /*11f40*/  UMOV UR29, UR39 ;  /* 0x00000027001d7c82 */ /* 0x000fe20008000000 */
[----:B------:R-:W-:Y:S01]  /*11f50*/  UMOV UR6, 0x0 ;  /* 0x0000000000067882 */ /* 0x000fe20000000000 */
[----:B------:R-:W-:Y:S01]  /*11f60*/  UMOV UR7, 0x12f00000 ;  /* 0x12f0000000077882 */ /* 0x000fe20000000000 */
[----:B------:R-:W-:Y:S01]  /*11f70*/  UMOV UR26, URZ ;  /* 0x0000003f001a7c82 */ /* 0x000fe20008000000 */
[----:B------:R-:W-:Y:S01]  /*11f80*/  UMOV UR19, UR37 ;  /* 0x0000002500137c82 */ /* 0x000fe20008000000 */
[----:B------:R-:W-:Y:S01]  /*11f90*/  UMOV UR20, UR38 ;  /* 0x0000002600147c82 */ /* 0x000fe20008000000 */
[----:B-1----:R-:W-:Y:S01]  /*11fa0*/  IMAD.U32 R4, RZ, RZ, UR9 ;  /* 0x00000009ff047e24 */ /* 0x002fe2000f8e00ff */
[----:B------:R-:W-:Y:S01]  /*11fb0*/  UMOV UR21, UR39 ;  /* 0x0000002700157c82 */ /* 0x000fe20008000000 */
[----:B------:R-:W-:Y:S01]  /*11fc0*/  UMOV UR18, 0x20 ;  /* 0x0000002000127882 */ /* 0x000fe20000000000 */
[----:B------:R-:W-:Y:S01]  /*11fd0*/  UMOV UR17, UR25 ;  /* 0x0000001900117c82 */ /* 0x000fe20008000000 */
[----:B------:R-:W-:Y:S01]  /*11fe0*/  UMOV UR11, UR37 ;  /* 0x00000025000b7c82 */ /* 0x000fe20008000000 */
[----:B------:R-:W-:Y:S01]  /*11ff0*/  SHF.L.U32 R4, R4, 0x1f, RZ ;  /* 0x0000001f04047819 */ /* 0x000fe200000006ff */
[----:B------:R-:W-:Y:S01]  /*12000*/  UMOV UR12, UR38 ;  /* 0x00000026000c7c82 */ /* 0x000fe20008000000 */
[----:B------:R-:W-:Y:S01]  /*12010*/  UMOV UR13, UR39 ;  /* 0x00000027000d7c82 */ /* 0x000fe20008000000 */
[----:B------:R-:W-:Y:S01]  /*12020*/  UMOV UR10, 0x40 ;  /* 0x00000040000a7882 */ /* 0x000fe20000000000 */
[----:B------:R1:W-:Y:S01]  /*12030*/  UTMALDG.4D [UR24], [UR4], desc[UR6] ;  /* 0x00000618040075b4 */ /* 0x0003e20008019000 */
[----:B------:R-:W-:Y:S01]  /*12040*/  UMOV UR9, UR25 ;  /* 0x0000001900097c82 */ /* 0x000fe20008000000 */
[----:B------:R1:W-:Y:S01]  /*12050*/  UTMALDG.4D [UR16], [UR4], desc[UR6] ;  /* 0x00000610040075b4 */ /* 0x0003e20008019000 */
[----:B------:R1:W-:Y:S01]  /*12060*/  UTMALDG.4D [UR8], [UR4], desc[UR6] ;  /* 0x00000608040075b4 */ /* 0x0003e20008019000 */
[----:B------:R-:W3:Y:S02]  /*12070*/  SYNCS.PHASECHK.TRANS64.TRYWAIT P2, [UR42+0x2d820], R4 ;  /* 0x02d82004ff0075a7 */ /* 0x000ee4000804016a */
[----:B-1-3--:R-:W-:Y:S05]  /*12080*/  @!P2 BRA `(.L_x_764) ;  /* 0x000000200080a947 */ /* 0x00afea0003800000 */
.L_x_814:
[----:B------:R-:W-:-:S04]  /*12090*/  UIADD3 UR4, UR44, -0x2, URZ ;  /* 0xfffffffe2c047890 */ /* 0x000fc8000fffe03f */
[----:B------:R-:W-:-:S06]  /*120a0*/  UISETP.GE.AND UP0, UPT, UR4, UR43, UPT ;  /* 0x0000002b0400728c */ /* 0x000fcc000bf06270 */
[----:B------:R-:W-:-:S13]  /*120b0*/  PLOP3.LUT P2, PT, PT, PT, UP0, 0x80, 0x0 ;  /* 0x000000000000781c */ /* 0x000fda0003f4f008 */
[----:B------:R-:W-:Y:S05]  /*120c0*/  @!P2 BRA `(.L_x_765) ;  /* 0x00000014004ca947 */ /* 0x000fea0003800000 */
[----:B-1----:R-:W-:Y:S01]  /*120d0*/  IMAD R5, RZ, RZ, -UR44 ;  /* 0x8000002cff057e24 */ /* 0x002fe2000f8e02ff */
[----:B------:R-:W-:Y:S01]  /*120e0*/  LOP3.LUT R10, RZ, UR43, RZ, 0x33, !PT ;  /* 0x0000002bff0a7c12 */ /* 0x000fe2000f8e33ff */
[----:B------:R-:W-:Y:S01]  /*120f0*/  IMAD.U32 R11, RZ, RZ, UR4 ;  /* 0x00000004ff0b7e24 */ /* 0x000fe2000f8e00ff */
[----:B------:R-:W-:Y:S02]  /*12100*/  ULDC.64 UR40, c[0x0][0x408] ;  /* 0x0001020000287ab9 */ /* 0x000fe40000000a00 */
[----:B------:R-:W-:-:S05]  /*12110*/  VIADDMNMX R10, R5, 0x1, R10, !PT ;  /* 0x00000001050a7846 */ /* 0x000fca000780010a */
[----:B------:R-:W-:-:S05]  /*12120*/  VIADD R4, R10, UR44 ;  /* 0x0000002c0a047c36 */ /* 0x000fca0008000000 */
[----:B------:R-:W-:-:S04]  /*12130*/  LOP3.LUT R4, R4, 0x1, RZ, 0xc0, !PT ;  /* 0x0000000104047812 */ /* 0x000fc800078ec0ff */
[----:B------:R-:W-:-:S13]  /*12140*/  ISETP.NE.U32.AND P2, PT, R4, 0x1, PT ;  /* 0x000000010400780c */ /* 0x000fda0003f45070 */
[----:B------:R-:W-:Y:S05]  /*12150*/  @P2 BRA `(.L_x_766) ;  /* 0x0000000400b42947 */ /* 0x000fea0003800000 */
[----:B--2---:R-:W-:Y:S01]  /*12160*/  VIADD R12, R19, 0x1 ;  /* 0x00000001130c7836 */ /* 0x004fe20000000000 */
        /* <DEDUP_REMOVED lines=26> */
.L_x_769:
[----:B-1----:R-:W-:Y:S02]  /*12310*/  LEA R3, R12, UR42, 0x3 ;  /* 0x0000002a0c037c11 */ /* 0x002fe4000f8e18ff */
[----:B------:R-:W-:Y:S02]  /*12320*/  SHF.L.U32 R2, R13, 0x1f, RZ ;  /* 0x0000001f0d027819 */ /* 0x000fe400000006ff */
[----:B------:R-:W-:Y:S02]  /*12330*/  ISETP.NE.AND P2, PT, R17, RZ, PT ;  /* 0x000000ff1100720c */ /* 0x000fe40003f45270 */
[----:B------:R-:W1:Y:S02]  /*12340*/  SYNCS.PHASECHK.TRANS64.TRYWAIT P3, [R3+URZ+0x2d840], R2 ;  /* 0x02d84002030075a7 */ /* 0x000e64000806017f */
[----:B-1----:R-:W-:Y:S09]  /*12350*/  @!P3 BRA `(.L_x_770) ;  /* 0x0000001c00e4b947 */ /* 0x002ff20003800000 */
.L_x_815:
[----:B------:R-:W-:Y:S05]  /*12360*/  @P2 BRA `(.L_x_771) ;  /* 0x0000000000142947 */ /* 0x000fea0003800000 */
[----:B------:R-:W-:Y:S01]  /*12370*/  ISETP.NE.AND P3, PT, R23, RZ, PT ;  /* 0x000000ff1700720c */ /* 0x000fe20003f65270 */
[----:B-1----:R-:W-:-:S04]  /*12380*/  IMAD.MOV.U32 R2, RZ, RZ, 0x6000 ;  /* 0x00006000ff027424 */ /* 0x002fc800078e00ff */
[----:B------:R2:W-:Y:S08]  /*12390*/  SYNCS.ARRIVE.TRANS64 RZ, [R3+URZ+0x2d830], R2 ;  /* 0x02d8300203ff79a7 */ /* 0x0005f0000800003f */
[----:B------:R-:W-:Y:S05]  /*123a0*/  @!P3 BRA `(.L_x_771) ;  /* 0x000000000004b947 */ /* 0x000fea0003800000 */
[----:B------:R-:W-:Y:S01]  /*123b0*/  BPT.TRAP 0x1 ;  /* 0x000000040000795c */ /* 0x000fe20000300000 */
.L_x_771:
[----:B------:R-:W-:Y:S01]  /*123c0*/  R2UR UR8, R12 ;  /* 0x000000000c0872ca */ /* 0x000fe200000e0000 */
[----:B------:R-:W-:Y:S01]  /*123d0*/  UIADD3 UR4, UP0, UR48, 0x370, URZ ;  /* 0x0000037030047890 */ /* 0x000fe2000ff1e03f */
[----:B------:R-:W-:Y:S01]  /*123e0*/  R2UR UR9, R3 ;  /* 0x00000000030972ca */ /* 0x000fe200000e0000 */
[----:B------:R-:W-:Y:S01]  /*123f0*/  UIADD3 UR19, UR42, 0x2d800, URZ ;  /* 0x0002d8002a137890 */ /* 0x000fe2000fffe03f */
[----:B------:R-:W-:Y:S01]  /*12400*/  R2UR UR11, R11 ;  /* 0x000000000b0b72ca */ /* 0x000fe200000e0000 */
[----:B------:R-:W-:Y:S01]  /*12410*/  UIADD3.X UR5, URZ, UR49, URZ, UP0, !UPT ;  /* 0x000000313f057290 */ /* 0x000fe200087fe43f */
[----:B------:R-:W-:Y:S01]  /*12420*/  R2UR UR12, R6 ;  /* 0x00000000060c72ca */ /* 0x000fe200000e0000 */
[----:B------:R-:W-:Y:S01]  /*12430*/  UMOV UR10, URZ ;  /* 0x0000003f000a7c82 */ /* 0x000fe20008000000 */
[----:B-----5:R-:W-:Y:S01]  /*12440*/  R2UR UR13, R4 ;  /* 0x00000000040d72ca */ /* 0x020fe200000e0000 */
[----:B------:R-:W-:Y:S01]  /*12450*/  UMOV UR6, 0x0 ;  /* 0x0000000000067882 */ /* 0x000fe20000000000 */
[----:B------:R-:W-:Y:S01]  /*12460*/  UMOV UR7, 0x14f00000 ;  /* 0x14f0000000077882 */ /* 0x000fe20000000000 */
[----:B------:R-:W-:Y:S01]  /*12470*/  UMOV UR17, 0x20 ;  /* 0x0000002000117882 */ /* 0x000fe20000000000 */
[----:B------:R-:W-:Y:S01]  /*12480*/  UMOV UR18, 0x40 ;  /* 0x0000004000127882 */ /* 0x000fe20000000000 */
[----:B------:R-:W-:Y:S01]  /*12490*/  UIMAD UR8, UR8, 0x6000, UR42 ;  /* 0x00006000080878a4 */ /* 0x000fe2000f8e022a */
[----:B-12---:R-:W-:Y:S01]  /*124a0*/  SHF.L.U32 R3, R18, 0x1f, RZ ;  /* 0x0000001f12037819 */ /* 0x006fe200000006ff */
[----:B------:R-:W-:Y:S01]  /*124b0*/  UIADD3 UR9, UR9, 0x2d830, URZ ;  /* 0x0002d83009097890 */ /* 0x000fe2000fffe03f */
[----:B------:R-:W-:Y:S01]  /*124c0*/  LEA R2, R19, UR19, 0x3 ;  /* 0x0000001313027c11 */ /* 0x000fe2000f8e18ff */
[----:B------:R-:W-:-:S02]  /*124d0*/  USHF.L.U32 UR11, UR11, 0x7, URZ ;  /* 0x000000070b0b7899 */ /* 0x000fc4000800063f */
[----:B------:R-:W-:Y:S02]  /*124e0*/  UIADD3 UR14, UR8, 0x15400, URZ ;  /* 0x00015400080e7890 */ /* 0x000fe4000fffe03f */
[----:B------:R-:W-:Y:S02]  /*124f0*/  UIADD3 UR15, UR8, 0x17400, URZ ;  /* 0x00017400080f7890 */ /* 0x000fe4000fffe03f */
[----:B------:R-:W-:-:S03]  /*12500*/  UIADD3 UR16, UR8, 0x19400, URZ ;  /* 0x0001940008107890 */ /* 0x000fc6000fffe03f */
[----:B------:R-:W-:Y:S02]  /*12510*/  UMOV UR8, UR14 ;  /* 0x0000000e00087c82 */ /* 0x000fe40008000000 */
[----:B------:R1:W-:Y:S02]  /*12520*/  UTMALDG.4D [UR8], [UR4], desc[UR6] ;  /* 0x00000608040075b4 */ /* 0x0003e40008019000 */
[----:B-1----:R-:W-:Y:S01]  /*12530*/  UMOV UR8, UR15 ;  /* 0x0000000f00087c82 */ /* 0x002fe20008000000 */
[----:B------:R-:W-:Y:S02]  /*12540*/  UMOV UR10, UR17 ;  /* 0x00000011000a7c82 */ /* 0x000fe40008000000 */
[----:B------:R1:W-:Y:S02]  /*12550*/  UTMALDG.4D [UR8], [UR4], desc[UR6] ;  /* 0x00000608040075b4 */ /* 0x0003e40008019000 */
[----:B-1----:R-:W-:Y:S01]  /*12560*/  UMOV UR8, UR16 ;  /* 0x0000001000087c82 */ /* 0x002fe20008000000 */
[----:B------:R-:W-:-:S02]  /*12570*/  UMOV UR10, UR18 ;  /* 0x00000012000a7c82 */ /* 0x000fc40008000000 */
[----:B------:R1:W-:Y:S01]  /*12580*/  UTMALDG.4D [UR8], [UR4], desc[UR6] ;  /* 0x00000608040075b4 */ /* 0x0003e20008019000 */
[----:B------:R-:W2:Y:S02]  /*12590*/  SYNCS.PHASECHK.TRANS64.TRYWAIT P3, [R2+URZ+0x60], R3 ;  /* 0x00006003020075a7 */ /* 0x000ea4000806017f */
[----:B-12---:R-:W-:Y:S05]  /*125a0*/  @!P3 BRA `(.L_x_772) ;  /* 0x0000001c0064b947 */ /* 0x006fea0003800000 */
.L_x_816:
[----:B------:R-:W-:Y:S05]  /*125b0*/  @P2 BRA `(.L_x_773) ;  /* 0x0000000000182947 */ /* 0x000fea0003800000 */
[----:B------:R-:W-:Y:S01]  /*125c0*/  ISETP.NE.AND P2, PT, R23, RZ, PT ;  /* 0x000000ff1700720c */ /* 0x000fe20003f45270 */
[----:B-1----:R-:W-:Y:S01]  /*125d0*/  IMAD.MOV.U32 R3, RZ, RZ, 0x6000 ;  /* 0x00006000ff037424 */ /* 0x002fe200078e00ff */
[----:B------:R-:W-:-:S04]  /*125e0*/  LEA R2, R19, UR42, 0x3 ;  /* 0x0000002a13027c11 */ /* 0x000fc8000f8e18ff */
[----:B------:R2:W-:Y:S07]  /*125f0*/  SYNCS.ARRIVE.TRANS64 RZ, [R2+URZ+0x2d850], R3 ;  /* 0x02d8500302ff79a7 */ /* 0x0005ee000800003f */
[----:B------:R-:W-:Y:S05]  /*12600*/  @!P2 BRA `(.L_x_773) ;  /* 0x000000000004a947 */ /* 0x000fea0003800000 */
[----:B------:R-:W-:Y:S01]  /*12610*/  BPT.TRAP 0x1 ;  /* 0x000000040000795c */ /* 0x000fe20000300000 */
.L_x_773:
        /* <DEDUP_REMOVED lines=8> */
[----:B------:R-:W-:Y:S01]  /*126a0*/  UMOV UR7, 0x14f00000 ;  /* 0x14f0000000077882 */ /* 0x000fe20000000000 */
[----:B------:R-:W-:Y:S01]  /*126b0*/  UMOV UR16, 0x20 ;  /* 0x0000002000107882 */ /* 0x000fe20000000000 */
[----:B------:R-:W-:-:S02]  /*126c0*/  IMAD.MOV.U32 R9, RZ, RZ, R4 ;  /* 0x000000ffff097224 */ /* 0x000fc400078e0004 */
[----:B------:R-:W-:Y:S01]  /*126d0*/  IMAD.MOV.U32 R7, RZ, RZ, R11 ;  /* 0x000000ffff077224 */ /* 0x000fe200078e000b */
[----:B------:R-:W-:Y:S02]  /*126e0*/  UIMAD UR15, UR9, 0x6000, UR42 ;  /* 0x00006000090f78a4 */ /* 0x000fe4000f8e022a */
[----:B------:R-:W-:Y:S02]  /*126f0*/  ULEA UR9, UR9, UR42, 0x3 ;  /* 0x0000002a09097291 */ /* 0x000fe4000f8e183f */
[----:B------:R-:W-:Y:S02]  /*12700*/  USHF.L.U32 UR11, UR11, 0x7, URZ ;  /* 0x000000070b0b7899 */ /* 0x000fe4000800063f */
[----:B------:R-:W-:Y:S02]  /*12710*/  UIADD3 UR8, UR15, 0x400, URZ ;  /* 0x000004000f087890 */ /* 0x000fe4000fffe03f */
[----:B------:R-:W-:Y:S02]  /*12720*/  UIADD3 UR9, UR9, 0x2d850, URZ ;  /* 0x0002d85009097890 */ /* 0x000fe4000fffe03f */
        /* <DEDUP_REMOVED lines=11> */
.L_x_768:
[----:B------:R-:W-:Y:S05]  /*127e0*/  BSYNC B0 ;  /* 0x0000000000007941 */ /* 0x000fea0003800000 */
.L_x_767:
[----:B------:R-:W-:Y:S01]  /*127f0*/  UIADD3 UR4, UR44, -0x3, URZ ;  /* 0xfffffffd2c047890 */ /* 0x000fe2000fffe03f */
[----:B------:R-:W-:Y:S02]  /*12800*/  IMAD.MOV.U32 R19, RZ, RZ, R12 ;  /* 0x000000ffff137224 */ /* 0x000fe400078e000c */
[----:B------:R-:W-:-:S03]  /*12810*/  IMAD.MOV.U32 R18, RZ, RZ, R13 ;  /* 0x000000ffff127224 */ /* 0x000fc600078e000d */
[----:B------:R-:W-:-:S07]  /*12820*/  IMAD.U32 R11, RZ, RZ, UR4 ;  /* 0x00000004ff0b7e24 */ /* 0x000fce000f8e00ff */
.L_x_766:
[----:B------:R-:W-:Y:S01]  /*12830*/  ULOP3.LUT UR4, URZ, UR44, URZ, 0x33, !UPT ;  /* 0x0000002c3f047292 */ /* 0x000fe2000f8e333f */
[----:B------:R-:W-:Y:S01]  /*12840*/  VIADD R10, R10, 0xfffffffe ;  /* 0xfffffffe0a0a7836 */ /* 0x000fe20000000000 */
[----:B------:R-:W-:Y:S04]  /*12850*/  BSSY B0, `(.L_x_765) ;  /* 0x00000da000007945 */ /* 0x000fe80003800000 */
[----:B------:R-:W-:-:S13]  /*12860*/  ISETP.NE.AND P2, PT, R10, UR4, PT ;  /* 0x000000040a007c0c */ /* 0x000fda000bf45270 */
[----:B------:R-:W-:Y:S05]  /*12870*/  @!P2 BRA `(.L_x_774) ;  /* 0x0000000c005ca947 */ /* 0x000fea0003800000 */
[----:B-12---:R-:W-:-:S07]  /*12880*/  IMAD.MOV.U32 R2, RZ, RZ, R9 ;  /* 0x000000ffff027224 */ /* 0x006fce00078e0009 */
.L_x_789:
[----:B------:R-:W-:Y:S01]  /*12890*/  VIADD R10, R19, 0x1 ;  /* 0x00000001130a7836 */ /* 0x000fe20000000000 */
[----:B------:R-:W-:Y:S05]  /*128a0*/  YIELD ;  /* 0x0000000000007946 */ /* 0x000fea0003800000 */
[----:B------:R-:W-:Y:S01]  /*128b0*/  ISETP.NE.AND P2, PT, R10, 0x2, PT ;  /* 0x000000020a00780c */ /* 0x000fe20003f45270 */
[----:B------:R-:W-:Y:S03]  /*128c0*/  BSSY B1, `(.L_x_775) ;  /* 0x0000066000017945 */ /* 0x000fe60003800000 */
[----:B-12---:R-:W-:-:S02]  /*128d0*/  SEL R3, RZ, 0x1, P2 ;  /* 0x00000001ff037807 */ /* 0x006fc40001000000 */
[----:B------:R-:W-:Y:S02]  /*128e0*/  SEL R10, R10, RZ, P2 ;  /* 0x000000ff0a0a7207 */ /* 0x000fe40001000000 */
[----:B------:R-:W-:Y:S01]  /*128f0*/  LOP3.LUT R12, R18, R3, RZ, 0x3c, !PT ;  /* 0x00000003120c7212 */ /* 0x000fe200078e3cff */
[----:B------:R-:W-:Y:S06]  /*12900*/  @!P6 BRA `(.L_x_776) ;  /* 0x000000040084e947 */ /* 0x000fec0003800000 */
[----:B------:R-:W-:Y:S01]  /*12910*/  IMAD.MOV.U32 R14, RZ, RZ, R11 ;  /* 0x000000ffff0e7224 */ /* 0x000fe200078e000b */
[----:B------:R-:W-:Y:S06]  /*12920*/  @!P0 BRA `(.L_x_777) ;  /* 0x0000000000488947 */ /* 0x000fec0003800000 */
[----:B------:R-:W1:Y:S01]  /*12930*/  LDC R14, c[0x0][0x41c] ;  /* 0x00010700ff0e7b82 */ /* 0x000e620000000800 */
[----:B------:R-:W-:Y:S02]  /*12940*/  IMAD.MOV.U32 R13, RZ, RZ, R11 ;  /* 0x000000ffff0d7224 */ /* 0x000fe400078e000b */
[----:B------:R-:W-:-:S04]  /*12950*/  IMAD R15, R8, UR40, RZ ;  /* 0x00000028080f7c24 */ /* 0x000fc8000f8e02ff */
[----:B------:R-:W-:Y:S01]  /*12960*/  IMAD R15, R0, UR41, R15 ;  /* 0x00000029000f7c24 */ /* 0x000fe2000f8e020f */
[----:B------:R-:W2:Y:S01]  /*12970*/  LDC.64 R2, c[0x0][0x3f8] ;  /* 0x0000fe00ff027b82 */ /* 0x000ea20000000a00 */
        /* <DEDUP_REMOVED lines=8> */
[----:B--2---:R-:W-:-:S04]  /*12a00*/  LEA R2, P2, R4, R2, 0x2 ;  /* 0x0000000204027211 */ /* 0x004fc800078410ff */
[----:B------:R-:W-:-:S05]  /*12a10*/  LEA.HI.X R3, R4, R3, R5, 0x2, P2 ;  /* 0x0000000304037211 */ /* 0x000fca00010f1405 */
[----:B------:R1:W5:Y:S01]  /*12a20*/  LDG.E R2, desc[UR50][R2.64] ;  /* 0x0000003202027981 */ /* 0x000362000c1e1900 */
[----:B------:R-:W-:-:S04]  /*12a30*/  IMAD.MOV R4, RZ, RZ, -R13 ;  /* 0x000000ffff047224 */ /* 0x000fc800078e0a0d */
[----:B------:R-:W-:-:S07]  /*12a40*/  IMAD R14, R14, R4, R11 ;  /* 0x000000040e0e7224 */ /* 0x000fce00078e020b */
.L_x_777:
[----:B------:R-:W-:Y:S02]  /*12a50*/  LEA R4, R10, UR42, 0x3 ;  /* 0x0000002a0a047c11 */ /* 0x000fe4000f8e18ff */
[----:B-1----:R-:W-:Y:S02]  /*12a60*/  SHF.L.U32 R3, R12, 0x1f, RZ ;  /* 0x0000001f0c037819 */ /* 0x002fe400000006ff */
[----:B------:R-:W-:Y:S02]  /*12a70*/  ISETP.NE.AND P2, PT, R17, RZ, PT ;  /* 0x000000ff1100720c */ /* 0x000fe40003f45270 */
[----:B------:R-:W1:Y:S02]  /*12a80*/  SYNCS.PHASECHK.TRANS64.TRYWAIT P3, [R4+URZ+0x2d840], R3 ;  /* 0x02d84003040075a7 */ /* 0x000e64000806017f */
[----:B-1----:R-:W-:Y:S09]  /*12a90*/  @!P3 BRA `(.L_x_778) ;  /* 0x00000018003cb947 */ /* 0x002ff20003800000 */
.L_x_817:
[----:B------:R-:W-:Y:S05]  /*12aa0*/  @P2 BRA `(.L_x_779) ;  /* 0x0000000000142947 */ /* 0x000fea0003800000 */
[----:B------:R-:W-:Y:S01]  /*12ab0*/  ISETP.NE.AND P3, PT, R23, RZ, PT ;  /* 0x000000ff1700720c */ /* 0x000fe20003f65270 */
[----:B-1----:R-:W-:-:S04]  /*12ac0*/  IMAD.MOV.U32 R3, RZ, RZ, 0x6000 ;  /* 0x00006000ff037424 */ /* 0x002fc800078e00ff */
[----:B------:R2:W-:Y:S08]  /*12ad0*/  SYNCS.ARRIVE.TRANS64 RZ, [R4+URZ+0x2d830], R3 ;  /* 0x02d8300304ff79a7 */ /* 0x0005f0000800003f */
[----:B------:R-:W-:Y:S05]  /*12ae0*/  @!P3 BRA `(.L_x_779) ;  /* 0x000000000004b947 */ /* 0x000fea0003800000 */
[----:B------:R-:W-:Y:S01]  /*12af0*/  BPT.TRAP 0x1 ;  /* 0x000000040000795c */ /* 0x000fe20000300000 */
.L_x_779:
        /* <DEDUP_REMOVED lines=14> */
[----:B------:R-:W-:Y:S01]  /*12be0*/  SHF.L.U32 R18, R18, 0x1f, RZ ;  /* 0x0000001f12127819 */ /* 0x000fe200000006ff */
[----:B------:R-:W-:Y:S01]  /*12bf0*/  UIADD3 UR9, UR9, 0x2d830, URZ ;  /* 0x0002d83009097890 */ /* 0x000fe2000fffe03f */
[----:B-12---:R-:W-:Y:S01]  /*12c00*/  LEA R3, R19, UR19, 0x3 ;  /* 0x0000001313037c11 */ /* 0x006fe2000f8e18ff */
        /* <DEDUP_REMOVED lines=14> */
.L_x_818:
[----:B------:R-:W-:Y:S05]  /*12cf0*/  @P2 BRA `(.L_x_781) ;  /* 0x0000000000142947 */ /* 0x000fea0003800000 */
[----:B------:R-:W-:Y:S01]  /*12d00*/  ISETP.NE.AND P2, PT, R23, RZ, PT ;  /* 0x000000ff1700720c */ /* 0x000fe20003f45270 */
[----:B------:R-:W-:-:S04]  /*12d10*/  IMAD.MOV.U32 R4, RZ, RZ, 0x6000 ;  /* 0x00006000ff047424 */ /* 0x000fc800078e00ff */
[----:B------:R2:W-:Y:S08]  /*12d20*/  SYNCS.ARRIVE.TRANS64 RZ, [R3+URZ+0x50], R4 ;  /* 0x0000500403ff79a7 */ /* 0x0005f0000800003f */
[----:B------:R-:W-:Y:S05]  /*12d30*/  @!P2 BRA `(.L_x_781) ;  /* 0x000000000004a947 */ /* 0x000fea0003800000 */
[----:B------:R-:W-:Y:S01]  /*12d40*/  BPT.TRAP 0x1 ;  /* 0x000000040000795c */ /* 0x000fe20000300000 */
.L_x_781:
        /* <DEDUP_REMOVED lines=12> */
[----:B------:R-:W-:Y:S01]  /*12e10*/  UIMAD UR8, UR8, 0x6000, UR42 ;  /* 0x00006000080878a4 */ /* 0x000fe2000f8e022a */
[----:B------:R-:W-:Y:S01]  /*12e20*/  IMAD.MOV.U32 R9, RZ, RZ, R2 ;  /* 0x000000ffff097224 */ /* 0x000fe200078e0002 */
        /* <DEDUP_REMOVED lines=15> */
.L_x_776:
[----:B------:R-:W-:Y:S05]  /*12f20*/  BSYNC B1 ;  /* 0x0000000000017941 */ /* 0x000fea0003800000 */
.L_x_775:
[----:B------:R-:W-:Y:S01]  /*12f30*/  VIADD R19, R10, 0x1 ;  /* 0x000000010a137836 */ /* 0x000fe20000000000 */
[----:B------:R-:W-:Y:S01]  /*12f40*/  BSSY B1, `(.L_x_782) ;  /* 0x0000067000017945 */ /* 0x000fe20003800000 */
[----:B------:R-:W-:-:S03]  /*12f50*/  VIADD R13, R11, 0xffffffff ;  /* 0xffffffff0b0d7836 */ /* 0x000fc60000000000 */
[----:B------:R-:W-:-:S04]  /*12f60*/  ISETP.NE.AND P2, PT, R19, 0x2, PT ;  /* 0x000000021300780c */ /* 0x000fc80003f45270 */
[----:B-12---:R-:W-:Y:S02]  /*12f70*/  SEL R3, RZ, 0x1, P2 ;  /* 0x00000001ff037807 */ /* 0x006fe40001000000 */
        /* <DEDUP_REMOVED lines=9> */
[----:B-1----:R-:W-:-:S13]  /*13010*/  ISETP.NE.AND P2, PT, R14, 0x1, PT ;  /* 0x000000010e00780c */ /* 0x002fda0003f45270 */
[----:B------:R-:W1:Y:S02]  /*13020*/  @P2 LDC.64 R2, c[0x0][0x420] ;  /* 0x00010800ff022b82 */ /* 0x000e640000000a00 */
[----:B-1----:R-:W-:-:S05]  /*13030*/  @P2 IMAD.HI.U32 R2, R13, R2, RZ ;  /* 0x000000020d022227 */ /* 0x002fca00078e00ff */
[----:B------:R-:W-:Y:S02]  /*13040*/  @P2 SHF.R.U32.HI R15, RZ, R3, R2 ;  /* 0x00000003ff0f2219 */ /* 0x000fe40000011602 */
[----:B------:R-:W1:Y:S02]  /*13050*/  LDC.64 R2, c[0x0][0x3f8] ;  /* 0x0000fe00ff027b82 */ /* 0x000e640000000a00 */
[--C-:B------:R-:W-:Y:S01]  /*13060*/  SHF.R.S32.HI R5, RZ, 0x1f, R15.reuse ;  /* 0x0000001fff057819 */ /* 0x100fe2000001140f */
[----:B------:R-:W-:-:S04]  /*13070*/  IMAD.MOV.U32 R4, RZ, RZ, R15 ;  /* 0x000000ffff047224 */ /* 0x000fc800078e000f */
[----:B------:R-:W-:-:S04]  /*13080*/  IMAD.WIDE.U32 R4, R0, UR40, R4 ;  /* 0x0000002800047c25 */ /* 0x000fc8000f8e0004 */
[----:B------:R-:W-:Y:S01]  /*13090*/  IMAD.IADD R5, R21, 0x1, R5 ;  /* 0x0000000115057824 */ /* 0x000fe200078e0205 */
[----:B-1----:R-:W-:-:S04]  /*130a0*/  LEA R2, P2, R4, R2, 0x2 ;  /* 0x0000000204027211 */ /* 0x002fc800078410ff */
[----:B------:R-:W-:-:S05]  /*130b0*/  LEA.HI.X R3, R4, R3, R5, 0x2, P2 ;  /* 0x0000000304037211 */ /* 0x000fca00010f1405 */
[----:B------:R1:W5:Y:S01]  /*130c0*/  LDG.E R2, desc[UR50][R2.64] ;  /* 0x0000003202027981 */ /* 0x000362000c1e1900 */
[----:B------:R-:W-:-:S04]  /*130d0*/  IMAD.MOV R4, RZ, RZ, -R15 ;  /* 0x000000ffff047224 */ /* 0x000fc800078e0a0f */
[----:B------:R-:W-:-:S07]  /*130e0*/  IMAD R14, R14, R4, R13 ;  /* 0x000000040e0e7224 */ /* 0x000fce00078e020d */
.L_x_784:
[----:B-1----:R-:W-:Y:S02]  /*130f0*/  LEA R3, R19, UR42, 0x3 ;  /* 0x0000002a13037c11 */ /* 0x002fe4000f8e18ff */
[----:B------:R-:W-:Y:S02]  /*13100*/  SHF.L.U32 R4, R18, 0x1f, RZ ;  /* 0x0000001f12047819 */ /* 0x000fe400000006ff */
[----:B------:R-:W-:Y:S02]  /*13110*/  ISETP.NE.AND P2, PT, R17, RZ, PT ;  /* 0x000000ff1100720c */ /* 0x000fe40003f45270 */
[----:B------:R-:W1:Y:S02]  /*13120*/  SYNCS.PHASECHK.TRANS64.TRYWAIT P3, [R3+URZ+0x2d840], R4 ;  /* 0x02d84004030075a7 */ /* 0x000e64000806017f */
[----:B-1----:R-:W-:Y:S09]  /*13130*/  @!P3 BRA `(.L_x_785) ;  /* 0x0000001000bcb947 */ /* 0x002ff20003800000 */
.L_x_819:
[----:B------:R-:W-:Y:S05]  /*13140*/  @P2 BRA `(.L_x_786) ;  /* 0x0000000000142947 */ /* 0x000fea0003800000 */
[----:B------:R-:W-:Y:S01]  /*13150*/  ISETP.NE.AND P3, PT, R23, RZ, PT ;  /* 0x000000ff1700720c */ /* 0x000fe20003f65270 */
[----:B-1----:R-:W-:-:S04]  /*13160*/  IMAD.MOV.U32 R4, RZ, RZ, 0x6000 ;  /* 0x00006000ff047424 */ /* 0x002fc800078e00ff */
[----:B------:R2:W-:Y:S08]  /*13170*/  SYNCS.ARRIVE.TRANS64 RZ, [R3+URZ+0x2d830], R4 ;  /* 0x02d8300403ff79a7 */ /* 0x0005f0000800003f */
[----:B------:R-:W-:Y:S05]  /*13180*/  @!P3 BRA `(.L_x_786) ;  /* 0x000000000004b947 */ /* 0x000fea0003800000 */
[----:B------:R-:W-:Y:S01]  /*13190*/  BPT.TRAP 0x1 ;  /* 0x000000040000795c */ /* 0x000fe20000300000 */
.L_x_786:
[----:B------:R-:W-:Y:S01]  /*131a0*/  R2UR UR9, R19 ;  /* 0x00000000130972ca */ /* 0x000fe200000e0000 */
[----:B------:R-:W-:Y:S01]  /*131b0*/  UIADD3 UR19, UR42, 0x2d800, URZ ;  /* 0x0002d8002a137890 */ /* 0x000fe2000fffe03f */
[----:B------:R-:W-:Y:S01]  /*131c0*/  R2UR UR11, R14 ;  /* 0x000000000e0b72ca */ /* 0x000fe200000e0000 */
[----:B------:R-:W-:Y:S01]  /*131d0*/  UIADD3 UR4, UP0, UR48, 0x370, URZ ;  /* 0x0000037030047890 */ /* 0x000fe2000ff1e03f */
[----:B------:R-:W-:Y:S01]  /*131e0*/  R2UR UR12, R6 ;  /* 0x00000000060c72ca */ /* 0x000fe200000e0000 */
[----:B------:R-:W-:Y:S01]  /*131f0*/  UMOV UR10, URZ ;  /* 0x0000003f000a7c82 */ /* 0x000fe20008000000 */
[----:B-----5:R-:W-:Y:S01]  /*13200*/  R2UR UR13, R2 ;  /* 0x00000000020d72ca */ /* 0x020fe200000e0000 */
[----:B------:R-:W-:Y:S01]  /*13210*/  UIADD3.X UR5, URZ, UR49, URZ, UP0, !UPT ;  /* 0x000000313f057290 */ /* 0x000fe200087fe43f */
[----:B------:R-:W-:Y:S01]  /*13220*/  SHF.L.U32 R12, R12, 0x1f, RZ ;  /* 0x0000001f0c0c7819 */ /* 0x000fe200000006ff */
[----:B------:R-:W-:Y:S01]  /*13230*/  UMOV UR6, 0x0 ;  /* 0x0000000000067882 */ /* 0x000fe20000000000 */
[----:B------:R-:W-:Y:S01]  /*13240*/  UMOV UR7, 0x14f00000 ;  /* 0x14f0000000077882 */ /* 0x000fe20000000000 */
[----:B------:R-:W-:Y:S01]  /*13250*/  UMOV UR17, 0x20 ;  /* 0x0000002000117882 */ /* 0x000fe20000000000 */
[----:B------:R-:W-:Y:S01]  /*13260*/  UMOV UR18, 0x40 ;  /* 0x0000004000127882 */ /* 0x000fe20000000000 */
[----:B------:R-:W-:Y:S01]  /*13270*/  UIMAD UR8, UR9, 0x6000, UR42 ;  /* 0x00006000090878a4 */ /* 0x000fe2000f8e022a */
[----:B-12---:R-:W-:Y:S01]  /*13280*/  LEA R3, R10, UR19, 0x3 ;  /* 0x000000130a037c11 */ /* 0x006fe2000f8e18ff */
[----:B------:R-:W-:-:S02]  /*13290*/  ULEA UR9, UR9, UR19, 0x3 ;  /* 0x0000001309097291 */ /* 0x000fc4000f8e183f */
[----:B------:R-:W-:Y:S02]  /*132a0*/  USHF.L.U32 UR11, UR11, 0x7, URZ ;  /* 0x000000070b0b7899 */ /* 0x000fe4000800063f */
[----:B------:R-:W-:Y:S02]  /*132b0*/  UIADD3 UR14, UR8, 0x15400, URZ ;  /* 0x00015400080e7890 */ /* 0x000fe4000fffe03f */
        /* <DEDUP_REMOVED lines=13> */
.L_x_820:
[----:B------:R-:W-:Y:S05]  /*13390*/  @P2 BRA `(.L_x_788) ;  /* 0x0000000000142947 */ /* 0x000fea0003800000 */
[----:B------:R-:W-:Y:S01]  /*133a0*/  ISETP.NE.AND P2, PT, R23, RZ, PT ;  /* 0x000000ff1700720c */ /* 0x000fe20003f45270 */
[----:B------:R-:W-:-:S04]  /*133b0*/  IMAD.MOV.U32 R4, RZ, RZ, 0x6000 ;  /* 0x00006000ff047424 */ /* 0x000fc800078e00ff */
[----:B------:R2:W-:Y:S08]  /*133c0*/  SYNCS.ARRIVE.TRANS64 RZ, [R3+URZ+0x50], R4 ;  /* 0x0000500403ff79a7 */ /* 0x0005f0000800003f */
[----:B------:R-:W-:Y:S05]  /*133d0*/  @!P2 BRA `(.L_x_788) ;  /* 0x000000000004a947 */ /* 0x000fea0003800000 */
[----:B------:R-:W-:Y:S01]  /*133e0*/  BPT.TRAP 0x1 ;  /* 0x000000040000795c */ /* 0x000fe20000300000 */
.L_x_788:
        /* <DEDUP_REMOVED lines=28> */
.L_x_783:
[----:B------:R-:W-:Y:S05]  /*135b0*/  BSYNC B1 ;  /* 0x0000000000017941 */ /* 0x000fea0003800000 */
.L_x_782:
[----:B------:R-:W-:Y:S01]  /*135c0*/  ISETP.GT.AND P2, PT, R13, UR43, PT ;  /* 0x0000002b0d007c0c */ /* 0x000fe2000bf44270 */
[----:B------:R-:W-:-:S12]  /*135d0*/  VIADD R11, R11, 0xfffffffe ;  /* 0xfffffffe0b0b7836 */ /* 0x000fd80000000000 */
[----:B------:R-:W-:Y:S05]  /*135e0*/  @P2 BRA `(.L_x_789) ;  /* 0xfffffff000a82947 */ /* 0x000fea000383ffff */
.L_x_774:
[----:B------:R-:W-:Y:S05]  /*135f0*/  BSYNC B0 ;  /* 0x0000000000007941 */ /* 0x000fea0003800000 */
.L_x_765:
[----:B------:R-:W-:Y:S04]  /*13600*/  BSSY B0, `(.L_x_790) ;  /* 0x000000e000007945 */ /* 0x000fe80003800000 */
[----:B------:R-:W-:Y:S05]  /*13610*/  @P1 BRA `(.L_x_791) ;  /* 0x0000000000301947 */ /* 0x000fea0003800000 */
[----:B------:R-:W3:Y:S01]  /*13620*/  S2R R11, SR_LANEID ;  /* 0x00000000000b7919 */ /* 0x000ee20000000000 */
[----:B------:R-:W-:Y:S01]  /*13630*/  VOTEU.ANY UR4, UPT, PT ;  /* 0x0000000000047886 */ /* 0x000fe200038e0100 */
[----:B-12---:R-:W1:Y:S01]  /*13640*/  LDC.64 R2, c[0x0][0xdf0] ;  /* 0x00037c00ff027b82 */ /* 0x006e620000000a00 */
[----:B------:R-:W3:Y:S08]  /*13650*/  FLO.U32 R0, UR4 ;  /* 0x0000000400007d00 */ /* 0x000ef000080e0000 */
[----:B------:R-:W1:Y:S01]  /*13660*/  POPC R5, UR4 ;  /* 0x0000000400057d09 */ /* 0x000e620008000000 */
[----:B---3--:R-:W-:-:S13]  /*13670*/  ISETP.EQ.U32.AND P0, PT, R0, R11, PT ;  /* 0x0000000b0000720c */ /* 0x008fda0003f02070 */
[----:B-1----:R-:W2:Y:S01]  /*13680*/  @P0 ATOMG.E.ADD.STRONG.GPU PT, R3, desc[UR50][R2.64], R5 ;  /* 0x00000005020309a8 */ /* 0x002ea200081ee1f2 */
[----:B------:R-:W1:Y:S02]  /*13690*/  S2R R4, SR_LTMASK ;  /* 0x0000000000047919 */ /* 0x000e640000003900 */
[----:B-1----:R-:W-:-:S04]  /*136a0*/  LOP3.LUT R4, R4, UR4, RZ, 0xc0, !PT ;  /* 0x0000000404047c12 */ /* 0x002fc8000f8ec0ff */
[----:B------:R-:W1:Y:S01]  /*136b0*/  POPC R11, R4 ;  /* 0x00000004000b7309 */ /* 0x000e620000000000 */
[----:B--2---:R-:W1:Y:S02]  /*136c0*/  SHFL.IDX PT, R0, R3, R0, 0x1f ;  /* 0x00001f0003007589 */ /* 0x004e6400000e0000 */
[----:B-1----:R-:W-:-:S07]  /*136d0*/  IADD3 R22, R0, UR45, R11 ;  /* 0x0000002d00167c10 */ /* 0x002fce000fffe00b */
.L_x_791:
[----:B------:R-:W-:Y:S05]  /*136e0*/  BSYNC B0 ;  /* 0x0000000000007941 */ /* 0x000fea0003800000 */
.L_x_790:
[----:B------:R-:W-:Y:S04]  /*136f0*/  BSSY B0, `(.L_x_792) ;  /* 0x0000028000007945 */ /* 0x000fe80003800000 */
[----:B------:R-:W-:Y:S05]  /*13700*/  @!P6 BRA `(.L_x_793) ;  /* 0x000000000098e947 */ /* 0x000fea0003800000 */
[----:B-12---:R-:W-:Y:S02]  /*13710*/  LEA R3, R19, UR42, 0x3 ;  /* 0x0000002a13037c11 */ /* 0x006fe4000f8e18ff */
[----:B------:R-:W-:Y:S02]  /*13720*/  SHF.L.U32 R0, R18, 0x1f, RZ ;  /* 0x0000001f12007819 */ /* 0x000fe400000006ff */
[----:B------:R-:W-:Y:S02]  /*13730*/  ISETP.NE.AND P1, PT, R17, RZ, PT ;  /* 0x000000ff1100720c */ /* 0x000fe40003f25270 */
[----:B------:R-:W1:Y:S02]  /*13740*/  SYNCS.PHASECHK.TRANS64.TRYWAIT P0, [R3+URZ+0x2d860], R0 ;  /* 0x02d86000030075a7 */ /* 0x000e64000800017f */
[----:B-1----:R-:W-:Y:S09]  /*13750*/  @!P0 BRA `(.L_x_794) ;  /* 0x0000000c005c8947 */ /* 0x002ff20003800000 */
.L_x_821:
[----:B------:R-:W-:Y:S05]  /*13760*/  @P1 BRA `(.L_x_795) ;  /* 0x0000000000141947 */ /* 0x000fea0003800000 */
[----:B------:R-:W-:Y:S01]  /*13770*/  ISETP.NE.AND P0, PT, R23, RZ, PT ;  /* 0x000000ff1700720c */ /* 0x000fe20003f05270 */
[----:B-1----:R-:W-:-:S04]  /*13780*/  IMAD.MOV.U32 R0, RZ, RZ, 0x6000 ;  /* 0x00006000ff007424 */ /* 0x002fc800078e00ff */
[----:B------:R2:W-:Y:S08]  /*13790*/  SYNCS.ARRIVE.TRANS64 RZ, [R3+URZ+0x2d850], R0 ;  /* 0x02d8500003ff79a7 */ /* 0x0005f0000800003f */
[----:B------:R-:W-:Y:S05]  /*137a0*/  @!P0 BRA `(.L_x_795) ;  /* 0x0000000000048947 */ /* 0x000fea0003800000 */
[----:B------:R-:W-:Y:S01]  /*137b0*/  BPT.TRAP 0x1 ;  /* 0x000000040000795c */ /* 0x000fe20000300000 */
.L_x_795:
        /* <DEDUP_REMOVED lines=27> */
.L_x_793:
[----:B------:R-:W-:Y:S05]  /*13970*/  BSYNC B0 ;  /* 0x0000000000007941 */ /* 0x000fea0003800000 */
.L_x_792:
[----:B------:R-:W-:Y:S02]  /*13980*/  VIADD R19, R19, 0x1 ;  /* 0x0000000113137836 */ /* 0x000fe40000000000 */
[----:B--2---:R-:W-:-:S03]  /*13990*/  IMAD.MOV.U32 R13, RZ, RZ, R22 ;  /* 0x000000ffff0d7224 */ /* 0x004fc600078e0016 */
[----:B------:R-:W-:-:S04]  /*139a0*/  ISETP.NE.AND P0, PT, R19, 0x2, PT ;  /* 0x000000021300780c */ /* 0x000fc80003f05270 */
[----:B-1----:R-:W-:Y:S02]  /*139b0*/  SEL R3, RZ, 0x1, P0 ;  /* 0x00000001ff037807 */ /* 0x002fe40000000000 */
[----:B------:R-:W-:Y:S02]  /*139c0*/  SEL R19, R19, RZ, P0 ;  /* 0x000000ff13137207 */ /* 0x000fe40000000000 */
[----:B------:R-:W-:-:S07]  /*139d0*/  LOP3.LUT R18, R18, R3, RZ, 0x3c, !PT ;  /* 0x0000000312127212 */ /* 0x000fce00078e3cff */
.L_x_754:
[----:B------:R-:W-:Y:S05]  /*139e0*/  BSYNC B6 ;  /* 0x0000000000067941 */ /* 0x000fea0003800000 */
.L_x_752:
[----:B------:R-:W-:-:S03]  /*139f0*/  UMOV UR4, 0xffffffff ;  /* 0xffffffff00047882 */ /* 0x000fc60000000000 */
[----:B------:R-:W-:Y:S05]  /*13a00*/  BRA.DIV UR4, `(.L_x_796) ;  /* 0x0000000a04c47947 */ /* 0x000fea000b800000 */
[----:B------:R1:W2:Y:S02]  /*13a10*/  SHFL.IDX PT, R14, R13, RZ, 0x1f ;  /* 0x00001fff0d0e7589 */ /* 0x0002a400000e0000 */
.L_x_824:
[----:B------:R-:W-:Y:S01]  /*13a20*/  ISETP.NE.AND P0, PT, R23, RZ, PT ;  /* 0x000000ff1700720c */ /* 0x000fe20003f05270 */
[----:B------:R-:W-:Y:S05]  /*13a30*/  WARPSYNC.ALL ;  /* 0x0000000000007948 */ /* 0x000fea0003800000 */
[----:B------:R-:W-:Y:S01]  /*13a40*/  BAR.SYNC.DEFER_BLOCKING 0x4, 0x1a0 ;  /* 0x0106800000007b1d */ /* 0x000fe20000010000 */
[----:B--2---:R-:W-:-:S05]  /*13a50*/  IMAD.MOV.U32 R22, RZ, RZ, R14 ;  /* 0x000000ffff167224 */ /* 0x004fca00078e000e */
[----:B------:R-:W-:Y:S01]  /*13a60*/  ULDC UR4, c[0x0][0xda8] ;  /* 0x00036a0000047ab9 */ /* 0x000fe20000000800 */
[----:B------:R-:W-:Y:S01]  /*13a70*/  @!P0 MOV R0, 0x400 ;  /* 0x0000040000008802 */ /* 0x000fe20000000f00 */
[----:B------:R-:W2:Y:S03]  /*13a80*/  @!P0 S2R R3, SR_CgaCtaId ;  /* 0x0000000000038919 */ /* 0x000ea60000008800 */
[----:B--2---:R-:W-:-:S05]  /*13a90*/  @!P0 LEA R0, R3, R0, 0x18 ;  /* 0x0000000003008211 */ /* 0x004fca00078ec0ff */
[----:B------:R2:W-:Y:S01]  /*13aa0*/  @!P0 STS [R0+0x2d8d0], R13 ;  /* 0x02d8d00d00008388 */ /* 0x0005e20000000800 */
[----:B------:R-:W-:Y:S06]  /*13ab0*/  BAR.ARV 0x5, 0x1a0 ;  /* 0x0146800000007b1d */ /* 0x000fec0000002000 */
[----:B------:R-:W-:-:S13]  /*13ac0*/  ISETP.GE.AND P0, PT, R22, UR4, PT ;  /* 0x0000000416007c0c */ /* 0x000fda000bf06270 */
[----:B--2---:R-:W-:Y:S05]  /*13ad0*/  @!P0 BRA `(.L_x_797) ;  /* 0xffffffd000448947 */ /* 0x004fea000383ffff */
.L_x_743:
[----:B------:R-:W2:Y:S01]  /*13ae0*/  S2R R3, SR_CgaCtaId ;  /* 0x0000000000037919 */ /* 0x000ea20000008800 */
[----:B------:R-:W-:Y:S01]  /*13af0*/  UIADD3 UR47, UR47, 0x1, URZ ;  /* 0x000000012f2f7890 */ /* 0x000fe2000fffe03f */
[----:B------:R-:W-:-:S03]  /*13b00*/  MOV R0, 0x400 ;  /* 0x0000040000007802 */ /* 0x000fc60000000f00 */
[----:B------:R-:W-:-:S04]  /*13b10*/  ULEA.HI UR4, UR47, UR47, URZ, 0x1 ;  /* 0x0000002f2f047291 */ /* 0x000fc8000f8f083f */
[----:B------:R-:W-:-:S04]  /*13b20*/  ULOP3.LUT UR4, UR4, 0xfffffffe, URZ, 0xc0, !UPT ;  /* 0xfffffffe04047892 */ /* 0x000fc8000f8ec03f */
[----:B------:R-:W-:-:S06]  /*13b30*/  UIADD3 UR4, UR47, -UR4, URZ ;  /* 0x800000042f047290 */ /* 0x000fcc000fffe03f */
[----:B------:R-:W-:Y:S01]  /*13b40*/  IMAD.U32 R2, RZ, RZ, UR4 ;  /* 0x00000004ff027e24 */ /* 0x000fe2000f8e00ff */
[----:B--2---:R-:W-:-:S04]  /*13b50*/  LEA R9, R3, R0, 0x18 ;  /* 0x0000000003097211 */ /* 0x004fc800078ec0ff */
[----:B------:R-:W-:-:S04]  /*13b60*/  SHF.L.U32 R0, R2, 0x1f, RZ ;  /* 0x0000001f02007819 */ /* 0x000fc800000006ff */
[----:B------:R-:W2:Y:S02]  /*13b70*/  SYNCS.PHASECHK.TRANS64.TRYWAIT P0, [R9+URZ+0x2d820], R0 ;  /* 0x02d82000090075a7 */ /* 0x000ea4000800017f */
[----:B--2---:R-:W-:Y:S05]  /*13b80*/  @!P0 BRA `(.L_x_798) ;  /* 0x0000000800888947 */ /* 0x004fea0003800000 */
.L_x_825:
[----:B------:R-:W3:Y:S02]  /*13b90*/  SHFL.IDX PT, R16, R16, RZ, 0x1f ;  /* 0x00001fff10107589 */ /* 0x000ee400000e0000 */
[----:B---3--:R-:W-:-:S13]  /*13ba0*/  ISETP.NE.AND P0, PT, R16, RZ, PT ;  /* 0x000000ff1000720c */ /* 0x008fda0003f05270 */
[----:B------:R-:W-:Y:S05]  /*13bb0*/  @P0 EXIT ;  /* 0x000000000000094d */ /* 0x000fea0003800000 */
[----:B------:R-:W-:Y:S01]  /*13bc0*/  ELECT P0, URZ, PT ;  /* 0x00000000003f782f */ /* 0x000fe20003800000 */
[----:B------:R-:W-:-:S12]  /*13bd0*/  BSSY B0, `(.L_x_799) ;  /* 0x0000020000007945 */ /* 0x000fd80003800000 */
[----:B------:R-:W-:Y:S05]  /*13be0*/  @!P0 BRA `(.L_x_800) ;  /* 0x0000000000788947 */ /* 0x000fea0003800000 */
[----:B------:R-:W-:-:S06]  /*13bf0*/  ULOP3.LUT UR4, UR46, 0x2, URZ, 0xfc, !UPT ;  /* 0x000000022e047892 */ /* 0x000fcc000f8efc3f */
[----:B--2---:R-:W-:-:S05]  /*13c00*/  IMAD.U32 R0, RZ, RZ, UR4 ;  /* 0x00000004ff007e24 */ /* 0x004fca000f8e00ff */
[----:B------:R-:W-:-:S13]  /*13c10*/  ISETP.NE.AND P2, PT, R0, 0x3, PT ;  /* 0x000000030000780c */ /* 0x000fda0003f45270 */
[----:B------:R-:W-:Y:S05]  /*13c20*/  @!P2 BRA `(.L_x_801) ;  /* 0x000000000004a947 */ /* 0x000fea0003800000 */
[----:B------:R-:W-:Y:S01]  /*13c30*/  BPT.TRAP 0x1 ;  /* 0x000000040000795c */ /* 0x000fe20000300000 */
.L_x_801:
[----:B------:R-:W-:Y:S01]  /*13c40*/  VIADD R0, R9, 0x2d840 ;  /* 0x0002d84009007836 */ /* 0x000fe20000000000 */
[----:B------:R-:W-:Y:S01]  /*13c50*/  SHF.L.U32 R4, R18, 0x1f, RZ ;  /* 0x0000001f12047819 */ /* 0x000fe200000006ff */
[C---:B------:R-:W-:Y:S02]  /*13c60*/  VIADD R2, R19.reuse, 0x1 ;  /* 0x0000000113027836 */ /* 0x040fe40000000000 */
[----:B------:R-:W-:-:S03]  /*13c70*/  IMAD R5, R19, 0x8, R0 ;  /* 0x0000000813057824 */ /* 0x000fc600078e0200 */
[C---:B------:R-:W-:Y:S01]  /*13c80*/  ISETP.NE.AND P1, PT, R2.reuse, 0x2, PT ;  /* 0x000000020200780c */ /* 0x040fe20003f25270 */
[----:B------:R-:W2:Y:S03]  /*13c90*/  SYNCS.PHASECHK.TRANS64.TRYWAIT P0, [R5+URZ], R4 ;  /* 0x00000004050075a7 */ /* 0x000ea6000800017f */
[----:B------:R-:W-:Y:S02]  /*13ca0*/  SEL R3, RZ, 0x1, P1 ;  /* 0x00000001ff037807 */ /* 0x000fe40000800000 */
[----:B------:R-:W-:Y:S02]  /*13cb0*/  SEL R7, R2, RZ, P1 ;  /* 0x000000ff02077207 */ /* 0x000fe40000800000 */
[----:B------:R-:W-:-:S03]  /*13cc0*/  LOP3.LUT R2, R18, R3, RZ, 0x3c, !PT ;  /* 0x0000000312027212 */ /* 0x000fc600078e3cff */
[----:B------:R-:W-:Y:S01]  /*13cd0*/  IMAD R3, R7, 0x8, R0 ;  /* 0x0000000807037824 */ /* 0x000fe200078e0200 */
[----:B------:R-:W-:Y:S01]  /*13ce0*/  SHF.L.U32 R2, R2, 0x1f, RZ ;  /* 0x0000001f02027819 */ /* 0x000fe200000006ff */
[----:B--2---:R-:W-:Y:S06]  /*13cf0*/  @!P0 BRA `(.L_x_802) ;  /* 0x0000000800408947 */ /* 0x004fec0003800000 */
.L_x_826:
[----:B------:R-:W3:Y:S02]  /*13d00*/  SYNCS.PHASECHK.TRANS64.TRYWAIT P0, [R3+URZ], R2 ;  /* 0x00000002030075a7 */ /* 0x000ee4000800017f */
[----:B---3--:R-:W-:Y:S05]  /*13d10*/  @!P0 BRA `(.L_x_803) ;  /* 0x00000008004c8947 */ /* 0x008fea0003800000 */
.L_x_827:
[----:B------:R-:W-:Y:S05]  /*13d20*/  @!P2 BRA `(.L_x_804) ;  /* 0x000000000004a947 */ /* 0x000fea0003800000 */
[----:B------:R-:W-:Y:S01]  /*13d30*/  BPT.TRAP 0x1 ;  /* 0x000000040000795c */ /* 0x000fe20000300000 */
.L_x_804:
[----:B------:R-:W-:-:S04]  /*13d40*/  VIADD R0, R9, 0x2d860 ;  /* 0x0002d86009007836 */ /* 0x000fc80000000000 */
[----:B------:R-:W-:-:S04]  /*13d50*/  IMAD R19, R19, 0x8, R0 ;  /* 0x0000000813137824 */ /* 0x000fc800078e0200 */
[----:B------:R-:W4:Y:S02]  /*13d60*/  SYNCS.PHASECHK.TRANS64.TRYWAIT P0, [R19+URZ], R4 ;  /* 0x00000004130075a7 */ /* 0x000f24000800017f */
[----:B----4-:R-:W-:Y:S05]  /*13d70*/  @!P0 BRA `(.L_x_805) ;  /* 0x0000000800488947 */ /* 0x010fea0003800000 */
.L_x_828:
[----:B------:R-:W-:-:S07]  /*13d80*/  IMAD R7, R7, 0x8, R0 ;  /* 0x0000000807077824 */ /* 0x000fce00078e0200 */
.L_x_806:
[----:B------:R1:W1:Y:S02]  /*13d90*/  SYNCS.PHASECHK.TRANS64.TRYWAIT P0, [R7+URZ], R2 ;  /* 0x00000002070075a7 */ /* 0x000264000800017f */
[----:B-1----:R-:W-:Y:S05]  /*13da0*/  @!P0 NANOSLEEP.SYNCS 0x989680 ;  /* 0x009896800000895d */ /* 0x002fea0003900000 */
[----:B------:R-:W1:Y:S02]  /*13db0*/  @!P0 SYNCS.PHASECHK.TRANS64 P0, [R7+URZ], R2 ;  /* 0x00000002070085a7 */ /* 0x000e64000800007f */
[----:B-1----:R-:W-:Y:S05]  /*13dc0*/  @!P0 BRA `(.L_x_806) ;  /* 0xfffffffc00f08947 */ /* 0x002fea000383ffff */
.L_x_800:
[----:B------:R-:W-:Y:S05]  /*13dd0*/  BSYNC B0 ;  /* 0x0000000000007941 */ /* 0x000fea0003800000 */
.L_x_799:
[----:B------:R-:W-:Y:S05]  /*13de0*/  EXIT ;  /* 0x000000000000794d */ /* 0x000fea0003800000 */
.L_x_664:
[----:B-1----:R-:W-:-:S04]  /*13df0*/  IMAD.U32 R3, RZ, RZ, UR39 ;  /* 0x00000027ff037e24 */ /* 0x002fc8000f8e00ff */
[----:B------:R1:W2:Y:S03]  /*13e00*/  SYNCS.PHASECHK.TRANS64.TRYWAIT P1, [R3+URZ+0x2d800], R0 ;  /* 0x02d80000030075a7 */ /* 0x0002a6000802017f */
[----:B--2---:R-:W-:Y:S05]  /*13e10*/  @!P1 NANOSLEEP.SYNCS 0x989680 ;  /* 0x009896800000995d */ /* 0x004fea0003900000 */
[----:B------:R-:W2:Y:S02]  /*13e20*/  @!P1 SYNCS.PHASECHK.TRANS64 P1, [R3+URZ+0x2d800], R0 ;  /* 0x02d80000030095a7 */ /* 0x000ea4000802007f */
[----:B--2---:R-:W-:Y:S05]  /*13e30*/  @!P1 BRA `(.L_x_664) ;  /* 0xfffffffc00ec9947 */ /* 0x004fea000383ffff */
[----:B------:R-:W-:Y:S05]  /*13e40*/  BRA `(.L_x_807) ;  /* 0xfffffedc00147947 */ /* 0x000fea000383ffff */
.L_x_668:
[----:B--2---:R2:W3:Y:S02]  /*13e50*/  SYNCS.PHASECHK.TRANS64.TRYWAIT P2, [R3+URZ+0x2d830], R0 ;  /* 0x02d83000030075a7 */ /* 0x0044e4000804017f */
[----:B---3--:R-:W-:Y:S05]  /*13e60*/  @!P2 NANOSLEEP.SYNCS 0x989680 ;  /* 0x009896800000a95d */ /* 0x008fea0003900000 */
[----:B------:R-:W3:Y:S02]  /*13e70*/  @!P2 SYNCS.PHASECHK.TRANS64 P2, [R3+URZ+0x2d830], R0 ;  /* 0x02d830000300a5a7 */ /* 0x000ee4000804007f */
[----:B---3--:R-:W-:Y:S05]  /*13e80*/  @!P2 BRA `(.L_x_668) ;  /* 0xfffffffc00f0a947 */ /* 0x008fea000383ffff */
[----:B------:R-:W-:Y:S05]  /*13e90*/  BRA `(.L_x_667) ;  /* 0xfffffedc00347947 */ /* 0x000fea000383ffff */
.L_x_684:
[----:B--2-4-:R-:W-:-:S04]  /*13ea0*/  IMAD.U32 R13, RZ, RZ, UR6 ;  /* 0x00000006ff0d7e24 */ /* 0x014fc8000f8e00ff */
[----:B------:R2:W3:Y:S03]  /*13eb0*/  SYNCS.PHASECHK.TRANS64.TRYWAIT P2, [R13+URZ+0x2d830], R10 ;  /* 0x02d8300a0d0075a7 */ /* 0x0004e6000804017f */
[----:B---3--:R-:W-:Y:S05]  /*13ec0*/  @!P2 NANOSLEEP.SYNCS 0x989680 ;  /* 0x009896800000a95d */ /* 0x008fea0003900000 */
[----:B------:R-:W3:Y:S02]  /*13ed0*/  @!P2 SYNCS.PHASECHK.TRANS64 P2, [R13+URZ+0x2d830], R10 ;  /* 0x02d8300a0d00a5a7 */ /* 0x000ee4000804007f */
[----:B---3--:R-:W-:Y:S05]  /*13ee0*/  @!P2 BRA `(.L_x_684) ;  /* 0xfffffffc00eca947 */ /* 0x008fea000383ffff */
[----:B------:R-:W-:Y:S05]  /*13ef0*/  BRA `(.L_x_681) ;  /* 0xffffff1400f07947 */ /* 0x000fea000383ffff */
.L_x_688:
[----:B--2---:R-:W-:-:S04]  /*13f00*/  IMAD.U32 R13, RZ, RZ, UR6 ;  /* 0x00000006ff0d7e24 */ /* 0x004fc8000f8e00ff */
[----:B------:R2:W3:Y:S03]  /*13f10*/  SYNCS.PHASECHK.TRANS64.TRYWAIT P2, [R13+URZ+0x2d850], R10 ;  /* 0x02d8500a0d0075a7 */ /* 0x0004e6000804017f */
[----:B---3--:R-:W-:Y:S05]  /*13f20*/  @!P2 NANOSLEEP.SYNCS 0x989680 ;  /* 0x009896800000a95d */ /* 0x008fea0003900000 */
[----:B------:R-:W3:Y:S02]  /*13f30*/  @!P2 SYNCS.PHASECHK.TRANS64 P2, [R13+URZ+0x2d850], R10 ;  /* 0x02d8500a0d00a5a7 */ /* 0x000ee4000804007f */
[----:B---3--:R-:W-:Y:S05]  /*13f40*/  @!P2 BRA `(.L_x_688) ;  /* 0xfffffffc00eca947 */ /* 0x008fea000383ffff */
[----:B------:R-:W-:Y:S05]  /*13f50*/  BRA `(.L_x_685) ;  /* 0xffffff1800887947 */ /* 0x000fea000383ffff */
.L_x_705:
[----:B--2---:R-:W-:-:S04]  /*13f60*/  IMAD.U32 R11, RZ, RZ, UR6 ;  /* 0x00000006ff0b7e24 */ /* 0x004fc8000f8e00ff */
[----:B------:R2:W3:Y:S03]  /*13f70*/  SYNCS.PHASECHK.TRANS64.TRYWAIT P2, [R11+URZ+0x2d830], R8 ;  /* 0x02d830080b0075a7 */ /* 0x0004e6000804017f */
[----:B---3--:R-:W-:Y:S05]  /*13f80*/  @!P2 NANOSLEEP.SYNCS 0x989680 ;  /* 0x009896800000a95d */ /* 0x008fea0003900000 */
[----:B------:R-:W3:Y:S02]  /*13f90*/  @!P2 SYNCS.PHASECHK.TRANS64 P2, [R11+URZ+0x2d830], R8 ;  /* 0x02d830080b00a5a7 */ /* 0x000ee4000804007f */
[----:B---3--:R-:W-:Y:S05]  /*13fa0*/  @!P2 BRA `(.L_x_705) ;  /* 0xfffffffc00eca947 */ /* 0x008fea000383ffff */
[----:B------:R-:W-:Y:S05]  /*13fb0*/  BRA `(.L_x_702) ;  /* 0xffffff5000747947 */ /* 0x000fea000383ffff */
.L_x_709:
[----:B--2---:R-:W-:-:S04]  /*13fc0*/  IMAD.U32 R11, RZ, RZ, UR6 ;  /* 0x00000006ff0b7e24 */ /* 0x004fc8000f8e00ff */
[----:B------:R2:W3:Y:S03]  /*13fd0*/  SYNCS.PHASECHK.TRANS64.TRYWAIT P2, [R11+URZ+0x2d850], R8 ;  /* 0x02d850080b0075a7 */ /* 0x0004e6000804017f */
[----:B---3--:R-:W-:Y:S05]  /*13fe0*/  @!P2 NANOSLEEP.SYNCS 0x989680 ;  /* 0x009896800000a95d */ /* 0x008fea0003900000 */
[----:B------:R-:W3:Y:S02]  /*13ff0*/  @!P2 SYNCS.PHASECHK.TRANS64 P2, [R11+URZ+0x2d850], R8 ;  /* 0x02d850080b00a5a7 */ /* 0x000ee4000804007f */
[----:B---3--:R-:W-:Y:S05]  /*14000*/  @!P2 BRA `(.L_x_709) ;  /* 0xfffffffc00eca947 */ /* 0x008fea000383ffff */
[----:B------:R-:W-:Y:S05]  /*14010*/  BRA `(.L_x_706) ;  /* 0xffffff54000c7947 */ /* 0x000fea000383ffff */
.L_x_715:
[----:B--2---:R-:W-:-:S04]  /*14020*/  IMAD.U32 R11, RZ, RZ, UR6 ;  /* 0x00000006ff0b7e24 */ /* 0x004fc8000f8e00ff */
[----:B------:R2:W3:Y:S03]  /*14030*/  SYNCS.PHASECHK.TRANS64.TRYWAIT P2, [R11+URZ+0x2d830], R8 ;  /* 0x02d830080b0075a7 */ /* 0x0004e6000804017f */
[----:B---3--:R-:W-:Y:S05]  /*14040*/  @!P2 NANOSLEEP.SYNCS 0x989680 ;  /* 0x009896800000a95d */ /* 0x008fea0003900000 */
[----:B------:R-:W3:Y:S02]  /*14050*/  @!P2 SYNCS.PHASECHK.TRANS64 P2, [R11+URZ+0x2d830], R8 ;  /* 0x02d830080b00a5a7 */ /* 0x000ee4000804007f */
[----:B---3--:R-:W-:Y:S05]  /*14060*/  @!P2 BRA `(.L_x_715) ;  /* 0xfffffffc00eca947 */ /* 0x008fea000383ffff */
[----:B------:R-:W-:Y:S05]  /*14070*/  BRA `(.L_x_712) ;  /* 0xffffff7800747947 */ /* 0x000fea000383ffff */
.L_x_719:
[----:B--2---:R-:W-:-:S04]  /*14080*/  IMAD.U32 R11, RZ, RZ, UR6 ;  /* 0x00000006ff0b7e24 */ /* 0x004fc8000f8e00ff */
[----:B------:R2:W3:Y:S03]  /*14090*/  SYNCS.PHASECHK.TRANS64.TRYWAIT P2, [R11+URZ+0x2d850], R8 ;  /* 0x02d850080b0075a7 */ /* 0x0004e6000804017f */
[----:B---3--:R-:W-:Y:S05]  /*140a0*/  @!P2 NANOSLEEP.SYNCS 0x989680 ;  /* 0x009896800000a95d */ /* 0x008fea0003900000 */
[----:B------:R-:W3:Y:S02]  /*140b0*/  @!P2 SYNCS.PHASECHK.TRANS64 P2, [R11+URZ+0x2d850], R8 ;  /* 0x02d850080b00a5a7 */ /* 0x000ee4000804007f */
[----:B---3--:R-:W-:Y:S05]  /*140c0*/  @!P2 BRA `(.L_x_719) ;  /* 0xfffffffc00eca947 */ /* 0x008fea000383ffff */
[----:B------:R-:W-:Y:S05]  /*140d0*/  BRA `(.L_x_716) ;  /* 0xffffff7c000c7947 */ /* 0x000fea000383ffff */
.L_x_732:
[----:B---3--:R-:W-:-:S04]  /*140e0*/  IMAD.U32 R3, RZ, RZ, UR9 ;  /* 0x00000009ff037e24 */ /* 0x008fc8000f8e00ff */
[----:B------:R3:W1:Y:S03]  /*140f0*/  SYNCS.PHASECHK.TRANS64.TRYWAIT P0, [R3+URZ+0x2d850], R0 ;  /* 0x02d85000030075a7 */ /* 0x000666000800017f */
[----:B-1----:R-:W-:Y:S05]  /*14100*/  @!P0 NANOSLEEP.SYNCS 0x989680 ;  /* 0x009896800000895d */ /* 0x002fea0003900000 */
[----:B------:R-:W1:Y:S02]  /*14110*/  @!P0 SYNCS.PHASECHK.TRANS64 P0, [R3+URZ+0x2d850], R0 ;  /* 0x02d85000030085a7 */ /* 0x000e64000800007f */
[----:B-1----:R-:W-:Y:S05]  /*14120*/  @!P0 BRA `(.L_x_732) ;  /* 0xfffffffc00ec8947 */ /* 0x002fea000383ffff */
[----:B------:R-:W-:Y:S05]  /*14130*/  BRA `(.L_x_731) ;  /* 0xffffffb000247947 */ /* 0x000fea000383ffff */
.L_x_758:
[----:B------:R-:W-:Y:S02]  /*14140*/  IMAD.MOV.U32 R13, RZ, RZ, R16 ;  /* 0x000000ffff0d7224 */ /* 0x000fe400078e0010 */
[----:B------:R-:W-:Y:S02]  /*14150*/  IMAD.MOV.U32 R12, RZ, RZ, RZ ;  /* 0x000000ffff0c7224 */ /* 0x000fe400078e00ff */
[----:B------:R-:W-:Y:S02]  /*14160*/  IMAD.MOV.U32 R11, RZ, RZ, 0x1f ;  /* 0x0000001fff0b7424 */ /* 0x000fe400078e00ff */
[----:B------:R-:W-:-:S07]  /*14170*/  IMAD.MOV.U32 R15, RZ, RZ, -0x1 ;  /* 0xffffffffff0f7424 */ /* 0x000fce00078e00ff */
[----:B------:R-:W-:Y:S05]  /*14180*/  WARPSYNC.COLLECTIVE R15, `(.L_x_808) ;  /* 0x000000000f087348 */ /* 0x000fea0003c00000 */
[----:B------:R1:W2:Y:S02]  /*14190*/  SHFL.IDX P6, R14, R13, R12, R11 ;  /* 0x0000000c0d0e7389 */ /* 0x0002a400000c000b */
[----:B-12---:R-:W-:Y:S01]  /*141a0*/  ENDCOLLECTIVE ;  /* 0x000000000000791b */ /* 0x006fe20003800000 */
.L_x_808:
[----:B------:R-:W-:Y:S05]  /*141b0*/  BRA `(.L_x_809) ;  /* 0xffffffd800207947 */ /* 0x000fea000383ffff */
.L_x_759:
[----:B------:R-:W-:Y:S01]  /*141c0*/  BSSY B0, `(.L_x_810) ;  /* 0x0000006000007945 */ /* 0x000fe20003800000 */
[----:B------:R-:W-:-:S07]  /*141d0*/  IMAD.MOV.U32 R15, RZ, RZ, -0x1 ;  /* 0xffffffffff0f7424 */ /* 0x000fce00078e00ff */
[----:B------:R-:W-:Y:S05]  /*141e0*/  WARPSYNC.COLLECTIVE R15, `(.L_x_811) ;  /* 0x000000000f0c7348 */ /* 0x000fea0003c00000 */
[----:B------:R-:W-:Y:S02]  /*141f0*/  ELECT P6, UR62, PT ;  /* 0x00000000003e782f */ /* 0x000fe400038c0000 */
[----:B------:R-:W-:Y:S01]  /*14200*/  MOV R14, UR62 ;  /* 0x0000003e000e7c02 */ /* 0x000fe20008000f00 */
[----:B------:R-:W-:Y:S10]  /*14210*/  ENDCOLLECTIVE ;  /* 0x000000000000791b */ /* 0x000ff40003800000 */
.L_x_811:
[----:B------:R-:W-:Y:S05]  /*14220*/  BSYNC B0 ;  /* 0x0000000000007941 */ /* 0x000fea0003800000 */
.L_x_810:
[----:B------:R-:W-:Y:S05]  /*14230*/  BRA `(.L_x_812) ;  /* 0xffffffd800107947 */ /* 0x000fea000383ffff */
.L_x_762:
[----:B--2---:R2:W3:Y:S02]  /*14240*/  SYNCS.PHASECHK.TRANS64.TRYWAIT P2, [R13+URZ+0x2d840], R12 ;  /* 0x02d8400c0d0075a7 */ /* 0x0044e4000804017f */
[----:B---3--:R-:W-:Y:S05]  /*14250*/  @!P2 NANOSLEEP.SYNCS 0x989680 ;  /* 0x009896800000a95d */ /* 0x008fea0003900000 */
[----:B------:R-:W3:Y:S02]  /*14260*/  @!P2 SYNCS.PHASECHK.TRANS64 P2, [R13+URZ+0x2d840], R12 ;  /* 0x02d8400c0d00a5a7 */ /* 0x000ee4000804007f */
[----:B---3--:R-:W-:Y:S05]  /*14270*/  @!P2 BRA `(.L_x_762) ;  /* 0xfffffffc00f0a947 */ /* 0x008fea000383ffff */
[----:B------:R-:W-:Y:S05]  /*14280*/  BRA `(.L_x_813) ;  /* 0xffffffd800647947 */ /* 0x000fea000383ffff */
.L_x_764:
[----:B-1----:R-:W-:-:S04]  /*14290*/  IMAD.U32 R5, RZ, RZ, UR42 ;  /* 0x0000002aff057e24 */ /* 0x002fc8000f8e00ff */
[----:B------:R1:W3:Y:S03]  /*142a0*/  SYNCS.PHASECHK.TRANS64.TRYWAIT P2, [R5+URZ+0x2d820], R4 ;  /* 0x02d82004050075a7 */ /* 0x0002e6000804017f */
[----:B---3--:R-:W-:Y:S05]  /*142b0*/  @!P2 NANOSLEEP.SYNCS 0x989680 ;  /* 0x009896800000a95d */ /* 0x008fea0003900000 */
[----:B------:R-:W3:Y:S02]  /*142c0*/  @!P2 SYNCS.PHASECHK.TRANS64 P2, [R5+URZ+0x2d820], R4 ;  /* 0x02d820040500a5a7 */ /* 0x000ee4000804007f */
[----:B---3--:R-:W-:Y:S05]  /*142d0*/  @!P2 BRA `(.L_x_764) ;  /* 0xfffffffc00eca947 */ /* 0x008fea000383ffff */
[----:B------:R-:W-:Y:S05]  /*142e0*/  BRA `(.L_x_814) ;  /* 0xffffffdc00687947 */ /* 0x000fea000383ffff */
.L_x_770:
[----:B-1----:R1:W2:Y:S02]  /*142f0*/  SYNCS.PHASECHK.TRANS64.TRYWAIT P3, [R3+URZ+0x2d840], R2 ;  /* 0x02d84002030075a7 */ /* 0x0022a4000806017f */
[----:B--2---:R-:W-:Y:S05]  /*14300*/  @!P3 NANOSLEEP.SYNCS 0x989680 ;  /* 0x009896800000b95d */ /* 0x004fea0003900000 */
[----:B------:R-:W2:Y:S02]  /*14310*/  @!P3 SYNCS.PHASECHK.TRANS64 P3, [R3+URZ+0x2d840], R2 ;  /* 0x02d840020300b5a7 */ /* 0x000ea4000806007f */
[----:B--2---:R-:W-:Y:S05]  /*14320*/  @!P3 BRA `(.L_x_770) ;  /* 0xfffffffc00f0b947 */ /* 0x004fea000383ffff */
[----:B------:R-:W-:Y:S05]  /*14330*/  BRA `(.L_x_815) ;  /* 0xffffffe000087947 */ /* 0x000fea000383ffff */
.L_x_772:
[----:B-1----:R1:W2:Y:S02]  /*14340*/  SYNCS.PHASECHK.TRANS64.TRYWAIT P3, [R2+URZ+0x60], R3 ;  /* 0x00006003020075a7 */ /* 0x0022a4000806017f */
[----:B--2---:R-:W-:Y:S05]  /*14350*/  @!P3 NANOSLEEP.SYNCS 0x989680 ;  /* 0x009896800000b95d */ /* 0x004fea0003900000 */
[----:B------:R-:W2:Y:S02]  /*14360*/  @!P3 SYNCS.PHASECHK.TRANS64 P3, [R2+URZ+0x60], R3 ;  /* 0x000060030200b5a7 */ /* 0x000ea4000806007f */
[----:B--2---:R-:W-:Y:S05]  /*14370*/  @!P3 BRA `(.L_x_772) ;  /* 0xfffffffc00f0b947 */ /* 0x004fea000383ffff */
[----:B------:R-:W-:Y:S05]  /*14380*/  BRA `(.L_x_816) ;  /* 0xffffffe000887947 */ /* 0x000fea000383ffff */
.L_x_778:
[----:B-1----:R1:W2:Y:S02]  /*14390*/  SYNCS.PHASECHK.TRANS64.TRYWAIT P3, [R4+URZ+0x2d840], R3 ;  /* 0x02d84003040075a7 */ /* 0x0022a4000806017f */
[----:B--2---:R-:W-:Y:S05]  /*143a0*/  @!P3 NANOSLEEP.SYNCS 0x989680 ;  /* 0x009896800000b95d */ /* 0x004fea0003900000 */
[----:B------:R-:W2:Y:S02]  /*143b0*/  @!P3 SYNCS.PHASECHK.TRANS64 P3, [R4+URZ+0x2d840], R3 ;  /* 0x02d840030400b5a7 */ /* 0x000ea4000806007f */
[----:B--2---:R-:W-:Y:S05]  /*143c0*/  @!P3 BRA `(.L_x_778) ;  /* 0xfffffffc00f0b947 */ /* 0x004fea000383ffff */
[----:B------:R-:W-:Y:S05]  /*143d0*/  BRA `(.L_x_817) ;  /* 0xffffffe400b07947 */ /* 0x000fea000383ffff */
.L_x_780:
[----:B-1----:R1:W2:Y:S02]  /*143e0*/  SYNCS.PHASECHK.TRANS64.TRYWAIT P3, [R3+URZ+0x60], R18 ;  /* 0x00006012030075a7 */ /* 0x0022a4000806017f */
[----:B--2---:R-:W-:Y:S05]  /*143f0*/  @!P3 NANOSLEEP.SYNCS 0x989680 ;  /* 0x009896800000b95d */ /* 0x004fea0003900000 */
[----:B------:R-:W2:Y:S02]  /*14400*/  @!P3 SYNCS.PHASECHK.TRANS64 P3, [R3+URZ+0x60], R18 ;  /* 0x000060120300b5a7 */ /* 0x000ea4000806007f */
[----:B--2---:R-:W-:Y:S05]  /*14410*/  @!P3 BRA `(.L_x_780) ;  /* 0xfffffffc00f0b947 */ /* 0x004fea000383ffff */
[----:B------:R-:W-:Y:S05]  /*14420*/  BRA `(.L_x_818) ;  /* 0xffffffe800307947 */ /* 0x000fea000383ffff */
.L_x_785:
[----:B-1----:R1:W2:Y:S02]  /*14430*/  SYNCS.PHASECHK.TRANS64.TRYWAIT P3, [R3+URZ+0x2d840], R4 ;  /* 0x02d84004030075a7 */ /* 0x0022a4000806017f */
[----:B--2---:R-:W-:Y:S05]  /*14440*/  @!P3 NANOSLEEP.SYNCS 0x989680 ;  /* 0x009896800000b95d */ /* 0x004fea0003900000 */
[----:B------:R-:W2:Y:S02]  /*14450*/  @!P3 SYNCS.PHASECHK.TRANS64 P3, [R3+URZ+0x2d840], R4 ;  /* 0x02d840040300b5a7 */ /* 0x000ea4000806007f */
[----:B--2---:R-:W-:Y:S05]  /*14460*/  @!P3 BRA `(.L_x_785) ;  /* 0xfffffffc00f0b947 */ /* 0x004fea000383ffff */
[----:B------:R-:W-:Y:S05]  /*14470*/  BRA `(.L_x_819) ;  /* 0xffffffec00307947 */ /* 0x000fea000383ffff */
.L_x_787:
[----:B-1----:R1:W2:Y:S02]  /*14480*/  SYNCS.PHASECHK.TRANS64.TRYWAIT P3, [R3+URZ+0x60], R12 ;  /* 0x0000600c030075a7 */ /* 0x0022a4000806017f */
[----:B--2---:R-:W-:Y:S05]  /*14490*/  @!P3 NANOSLEEP.SYNCS 0x989680 ;  /* 0x009896800000b95d */ /* 0x004fea0003900000 */
[----:B------:R-:W2:Y:S02]  /*144a0*/  @!P3 SYNCS.PHASECHK.TRANS64 P3, [R3+URZ+0x60], R12 ;  /* 0x0000600c0300b5a7 */ /* 0x000ea4000806007f */
[----:B--2---:R-:W-:Y:S05]  /*144b0*/  @!P3 BRA `(.L_x_787) ;  /* 0xfffffffc00f0b947 */ /* 0x004fea000383ffff */
[----:B------:R-:W-:Y:S05]  /*144c0*/  BRA `(.L_x_820) ;  /* 0xffffffec00b07947 */ /* 0x000fea000383ffff */
.L_x_794:
[----:B-1----:R1:W2:Y:S02]  /*144d0*/  SYNCS.PHASECHK.TRANS64.TRYWAIT P0, [R3+URZ+0x2d860], R0 ;  /* 0x02d86000030075a7 */ /* 0x0022a4000800017f */
[----:B--2---:R-:W-:Y:S05]  /*144e0*/  @!P0 NANOSLEEP.SYNCS 0x989680 ;  /* 0x009896800000895d */ /* 0x004fea0003900000 */
[----:B------:R-:W2:Y:S02]  /*144f0*/  @!P0 SYNCS.PHASECHK.TRANS64 P0, [R3+URZ+0x2d860], R0 ;  /* 0x02d86000030085a7 */ /* 0x000ea4000800007f */
[----:B--2---:R-:W-:Y:S05]  /*14500*/  @!P0 BRA `(.L_x_794) ;  /* 0xfffffffc00f08947 */ /* 0x004fea000383ffff */
[----:B------:R-:W-:Y:S05]  /*14510*/  BRA `(.L_x_821) ;  /* 0xfffffff000907947 */ /* 0x000fea000383ffff */
.L_x_796:
[----:B------:R-:W-:Y:S01]  /*14520*/  BSSY B0, `(.L_x_822) ;  /* 0x0000007000007945 */ /* 0x000fe20003800000 */
[----:B------:R-:W-:Y:S02]  /*14530*/  IMAD.MOV.U32 R12, RZ, RZ, RZ ;  /* 0x000000ffff0c7224 */ /* 0x000fe400078e00ff */
[----:B------:R-:W-:Y:S02]  /*14540*/  IMAD.MOV.U32 R11, RZ, RZ, 0x1f ;  /* 0x0000001fff0b7424 */ /* 0x000fe400078e00ff */
[----:B------:R-:W-:-:S07]  /*14550*/  IMAD.MOV.U32 R15, RZ, RZ, -0x1 ;  /* 0xffffffffff0f7424 */ /* 0x000fce00078e00ff */
[----:B------:R-:W-:Y:S05]  /*14560*/  WARPSYNC.COLLECTIVE R15, `(.L_x_823) ;  /* 0x000000000f087348 */ /* 0x000fea0003c00000 */
[----:B------:R1:W2:Y:S02]  /*14570*/  SHFL.IDX P6, R14, R13, R12, R11 ;  /* 0x0000000c0d0e7389 */ /* 0x0002a400000c000b */
[----:B-12---:R-:W-:Y:S01]  /*14580*/  ENDCOLLECTIVE ;  /* 0x000000000000791b */ /* 0x006fe20003800000 */
.L_x_823:
[----:B------:R-:W-:Y:S05]  /*14590*/  BSYNC B0 ;  /* 0x0000000000007941 */ /* 0x000fea0003800000 */
.L_x_822:
[----:B------:R-:W-:Y:S05]  /*145a0*/  BRA `(.L_x_824) ;  /* 0xfffffff4001c7947 */ /* 0x000fea000383ffff */
.L_x_798:
[----:B--2---:R2:W3:Y:S02]  /*145b0*/  SYNCS.PHASECHK.TRANS64.TRYWAIT P0, [R9+URZ+0x2d820], R0 ;  /* 0x02d82000090075a7 */ /* 0x0044e4000800017f */
[----:B---3--:R-:W-:Y:S05]  /*145c0*/  @!P0 NANOSLEEP.SYNCS 0x989680 ;  /* 0x009896800000895d */ /* 0x008fea0003900000 */
[----:B------:R-:W3:Y:S02]  /*145d0*/  @!P0 SYNCS.PHASECHK.TRANS64 P0, [R9+URZ+0x2d820], R0 ;  /* 0x02d82000090085a7 */ /* 0x000ee4000800007f */
[----:B---3--:R-:W-:Y:S05]  /*145e0*/  @!P0 BRA `(.L_x_798) ;  /* 0xfffffffc00f08947 */ /* 0x008fea000383ffff */
[----:B------:R-:W-:Y:S05]  /*145f0*/  BRA `(.L_x_825) ;  /* 0xfffffff400647947 */ /* 0x000fea000383ffff */
.L_x_802:
[----:B--2---:R2:W3:Y:S02]  /*14600*/  SYNCS.PHASECHK.TRANS64.TRYWAIT P0, [R5+URZ], R4 ;  /* 0x00000004050075a7 */ /* 0x0044e4000800017f */
[----:B---3--:R-:W-:Y:S05]  /*14610*/  @!P0 NANOSLEEP.SYNCS 0x989680 ;  /* 0x009896800000895d */ /* 0x008fea0003900000 */
[----:B------:R-:W3:Y:S02]  /*14620*/  @!P0 SYNCS.PHASECHK.TRANS64 P0, [R5+URZ], R4 ;  /* 0x00000004050085a7 */ /* 0x000ee4000800007f */
[----:B---3--:R-:W-:Y:S05]  /*14630*/  @!P0 BRA `(.L_x_802) ;  /* 0xfffffffc00f08947 */ /* 0x008fea000383ffff */
[----:B------:R-:W-:Y:S05]  /*14640*/  BRA `(.L_x_826) ;  /* 0xfffffff400ac7947 */ /* 0x000fea000383ffff */
.L_x_803:
[----:B---3--:R3:W4:Y:S02]  /*14650*/  SYNCS.PHASECHK.TRANS64.TRYWAIT P0, [R3+URZ], R2 ;  /* 0x00000002030075a7 */ /* 0x008724000800017f */
[----:B----4-:R-:W-:Y:S05]  /*14660*/  @!P0 NANOSLEEP.SYNCS 0x989680 ;  /* 0x009896800000895d */ /* 0x010fea0003900000 */
[----:B------:R-:W4:Y:S02]  /*14670*/  @!P0 SYNCS.PHASECHK.TRANS64 P0, [R3+URZ], R2 ;  /* 0x00000002030085a7 */ /* 0x000f24000800007f */
[----:B----4-:R-:W-:Y:S05]  /*14680*/  @!P0 BRA `(.L_x_803) ;  /* 0xfffffffc00f08947 */ /* 0x010fea000383ffff */
[----:B------:R-:W-:Y:S05]  /*14690*/  BRA `(.L_x_827) ;  /* 0xfffffff400a07947 */ /* 0x000fea000383ffff */
.L_x_805:
[----:B----4-:R4:W1:Y:S02]  /*146a0*/  SYNCS.PHASECHK.TRANS64.TRYWAIT P0, [R19+URZ], R4 ;  /* 0x00000004130075a7 */ /* 0x010864000800017f */
[----:B-1----:R-:W-:Y:S05]  /*146b0*/  @!P0 NANOSLEEP.SYNCS 0x989680 ;  /* 0x009896800000895d */ /* 0x002fea0003900000 */
[----:B------:R-:W1:Y:S02]  /*146c0*/  @!P0 SYNCS.PHASECHK.TRANS64 P0, [R19+URZ], R4 ;  /* 0x00000004130085a7 */ /* 0x000e64000800007f */
[----:B-1----:R-:W-:Y:S05]  /*146d0*/  @!P0 BRA `(.L_x_805) ;  /* 0xfffffffc00f08947 */ /* 0x002fea000383ffff */
[----:B------:R-:W-:Y:S05]  /*146e0*/  BRA `(.L_x_828) ;  /* 0xfffffff400a47947 */ /* 0x000fea000383ffff */
.L_x_829:
        /* <DEDUP_REMOVED lines=9> */
.L_x_2207:


//--------------------- .text._ZN7cutlass13device_kernelIN5flash11enable_sm90INS1_16FlashAttnFwdSm90INS1_25CollectiveMainloopFwdSm90ILi2EN4cute5tupleIJNS5_1CILi1EEES8_S8_EEENS6_IJNS7_ILi192EEENS7_ILi128EEENS7_ILi96EEEEEELi96ENS_10bfloat16_tEfNS_4arch4Sm90ELb0ELb1ELb1ELb1ELb0ELb0ELb0ELb0ELb1ELb0ELb0ELb0EEENS1_21CollectiveEpilogueFwdINS6_IJSA_SC_SB_EEES9_SE_SG_Li384ELb1ELb0ELb0ELb0EEENS1_36VarlenDynamicPersistentTileSchedulerILi192ELi128ELi384ELi32ELb0ELb0ELb1ELb1ELb0ELb1EEEEEEEEEvNT_6ParamsE --------------------------
	.section	.text._ZN7cutlass13device_kernelIN5flash11enable_sm90INS1_16FlashAttnFwdSm90INS1_25CollectiveMainloopFwdSm90ILi2EN4cute5tupleIJNS5_1CILi1EEES8_S8_EEENS6_IJNS7_ILi192EEENS7_ILi128EEENS7_ILi96EEEEEELi96ENS_10bfloat16_tEfNS_4arch4Sm90ELb0ELb1ELb1ELb1ELb0ELb0ELb0ELb0ELb1ELb0ELb0ELb0EEENS1_21CollectiveEpilogueFwdINS6_IJSA_SC_SB_EEES9_SE_SG_Li384ELb1ELb0ELb0ELb0EEENS1_36VarlenDynamicPersistentTileSchedulerILi192ELi128ELi384ELi32ELb0ELb0ELb1ELb1ELb0ELb1EEEEEEEEEvNT_6ParamsE,"ax",@progbits
	.align	128
.text._ZN7cutlass13device_kernelIN5flash11enable_sm90INS1_16FlashAttnFwdSm90INS1_25CollectiveMainloopFwdSm90ILi2EN4cute5tupleIJNS5_1CILi1EEES8_S8_EEENS6_IJNS7_ILi192EEENS7_ILi128EEENS7_ILi96EEEEEELi96ENS_10bfloat16_tEfNS_4arch4Sm90ELb0ELb1ELb1ELb1ELb0ELb0ELb0ELb0ELb1ELb0ELb0ELb0EEENS1_21CollectiveEpilogueFwdINS6_IJSA_SC_SB_EEES9_SE_SG_Li384ELb1ELb0ELb0ELb0EEENS1_36VarlenDynamicPersistentTileSchedulerILi192ELi128ELi384ELi32ELb0ELb0ELb1ELb1ELb0ELb1EEEEEEEEEvNT_6ParamsE:
        .type           _ZN7cutlass13device_kernelIN5flash11enable_sm90INS1_16FlashAttnFwdSm90INS1_25CollectiveMainloopFwdSm90ILi2EN4cute5tupleIJNS5_1CILi1EEES8_S8_EEENS6_IJNS7_ILi192EEENS7_ILi128EEENS7_ILi96EEEEEELi96ENS_10bfloat16_tEfNS_4arch4Sm90ELb0ELb1ELb1ELb1ELb0ELb0ELb0ELb0ELb1ELb0ELb0ELb0EEENS1_21CollectiveEpilogueFwdINS6_IJSA_SC_SB_EEES9_SE_SG_Li384ELb1ELb0ELb0ELb0EEENS1_36VarlenDynamicPersistentTileSchedulerILi192ELi128ELi384ELi32ELb0ELb0ELb1ELb1ELb0ELb1EEEEEEEEEvNT_6ParamsE,@function
        .size           _ZN7cutlass13device_kernelIN5flash11enable_sm90INS1_16FlashAttnFwdSm90INS1_25CollectiveMainloopFwdSm90ILi2EN4cute5tupleIJNS5_1CILi1EEES8_S8_EEENS6_IJNS7_ILi192EEENS7_ILi128EEENS7_ILi96EEEEEELi96ENS_10bfloat16_tEfNS_4arch4Sm90ELb0ELb1ELb1ELb1ELb0ELb0ELb0ELb0ELb1ELb0ELb0ELb0EEENS1_21CollectiveEpilogueFwdINS6_IJSA_SC_SB_EEES9_SE_SG_Li384ELb1ELb0ELb0ELb0EEENS1_36VarlenDynamicPersistentTileSchedulerILi192ELi128ELi384ELi32ELb0ELb0ELb1ELb1ELb0ELb1EEEEEEEEEvNT_6ParamsE,(.L_x_2208 - _ZN7cutlass13device_kernelIN5flash11enable_sm90INS1_16FlashAttnFwdSm90INS1_25CollectiveMainloopFwdSm90ILi2EN4cute5tupleIJNS5_1CILi1EEES8_S8_EEENS6_IJNS7_ILi192EEENS7_ILi128EEENS7_ILi96EEEEEELi96ENS_10bfloat16_tEfNS_4arch4Sm90ELb0ELb1ELb1ELb1ELb0ELb0ELb0ELb0ELb1ELb0ELb0ELb0EEENS1_21CollectiveEpilogueFwdINS6_IJSA_SC_SB_EEES9_SE_SG_Li384ELb1ELb0ELb0ELb0EEENS1_36VarlenDynamicPersistentTileSchedulerILi192ELi128ELi384ELi32ELb0ELb0ELb1ELb1ELb0ELb1EEEEEEEEEvNT_6ParamsE)
        .other          _ZN7cutlass13device_kernelIN5flash11enable_sm90INS1_16FlashAttnFwdSm90INS1_25CollectiveMainloopFwdSm90ILi2EN4cute5tupleIJNS5_1CILi1EEES8_S8_EEENS6_IJNS7_ILi192EEENS7_ILi128EEENS7_ILi96EEEEEELi96ENS_10bfloat16_tEfNS_4arch4Sm90ELb0ELb1ELb1ELb1ELb0ELb0ELb0ELb0ELb1ELb0ELb0ELb0EEENS1_21CollectiveEpilogueFwdINS6_IJSA_SC_SB_EEES9_SE_SG_Li384ELb1ELb0ELb0ELb0EEENS1_36VarlenDynamicPersistentTileSchedulerILi192ELi128ELi384ELi32ELb0ELb0ELb1ELb1ELb0ELb1EEEEEEEEEvNT_6ParamsE,@"STO_CUDA_ENTRY STV_DEFAULT"
_ZN7cutlass13device_kernelIN5flash11enable_sm90INS1_16FlashAttnFwdSm90INS1_25CollectiveMainloopFwdSm90ILi2EN4cute5tupleIJNS5_1CILi1EEES8_S8_EEENS6_IJNS7_ILi192EEENS7_ILi128EEENS7_ILi96EEEEEELi96ENS_10bfloat16_tEfNS_4arch4Sm90ELb0ELb1ELb1ELb1ELb0ELb0ELb0ELb0ELb1ELb0ELb0ELb0EEENS1_21CollectiveEpilogueFwdINS6_IJSA_SC_SB_EEES9_SE_SG_Li384ELb1ELb0ELb0ELb0EEENS1_36VarlenDynamicPersistentTileSchedulerILi192ELi128ELi384ELi32ELb0ELb0ELb1ELb1ELb0ELb1EEEEEEEEEvNT_6ParamsE:
        /* <DEDUP_REMOVED lines=21> */
.L_x_831:
[----:B------:R-:W-:Y:S05]  /*0150*/  BSYNC B0 ;  /* 0x0000000000007941 */ /* 0x000fea0003800000 */
.L_x_830:
        /* <DEDUP_REMOVED lines=41> */
.L_x_832:
        /* <DEDUP_REMOVED lines=22> */
.L_x_833:
        /* <DEDUP_REMOVED lines=18> */
.L_x_834:
        /* <DEDUP_REMOVED lines=22> */
.L_x_835:
        /* <DEDUP_REMOVED lines=22> */
.L_x_836:
[----:B------:R-:W-:Y:S01]  /*0930*/  PLOP3.LUT P0, PT, PT, PT, UP0, 0x80, 0x0 ;  /* 0x000000000000781c */ /* 0x000fe20003f0f008 */
[----:B------:R-:W-:Y:S01]  /*0940*/  UMOV UR36, 0x1 ;  /* 0x0000000100247882 */ /* 0x000fe20000000000 */
[----:B------:R-:W-:Y:S01]  /*0950*/  NOP ;  /* 0x0000000000007918 */ /* 0x000fe20000000000 */
[----:B------:R-:W-:Y:S01]  /*0960*/  USEL UR36, UR36, 0x2, !UP0 ;  /* 0x0000000224247887 */ /* 0x000fe2000c000000 */
[----:B------:R-:W-:Y:S01]  /*0970*/  ULDC.64 UR48, c[0x0][0x208] ;  /* 0x0000820000307ab9 */ /* 0x000fe20000000a00 */
[----:B012-4-:R-:W-:Y:S08]  /*0980*/  BAR.SYNC.DEFER_BLOCKING 0x0 ;  /* 0x0000000000007b1d */ /* 0x017ff00000010000 */
[----:B------:R-:W-:Y:S05]  /*0990*/  @!P0 BRA `(.L_x_837) ;  /* 0x0000010800bc8947 */ /* 0x000fea0003800000 */
.L_x_838:
[----:B------:R-:W-:-:S08]  /*09a0*/  NOP ;  /* 0x0000000000007918 */ /* 0x000fd00000000000 */
[----:B------:R-:W0:Y:S02]  /*09b0*/  USETMAXREG.TRY_ALLOC.CTAPOOL UP0, 0xa0 ;  /* 0x000000a0000079c8 */ /* 0x000e240008000600 */
[----:B0-----:R-:W-:-:S13]  /*09c0*/  PLOP3.LUT P0, PT, PT, PT, UP0, 0x80, 0x0 ;  /* 0x000000000000781c */ /* 0x001fda0003f0f008 */
[----:B------:R-:W-:Y:S05]  /*09d0*/  @!P0 BRA `(.L_x_838) ;  /* 0xfffffffc00f08947 */ /* 0x000fea000383ffff */
[----:B------:R-:W0:Y:S01]  /*09e0*/  S2R R2, SR_TID.X ;  /* 0x0000000000027919 */ /* 0x000e220000002100 */
        /* <DEDUP_REMOVED lines=13> */
[----:B------:R-:W-:Y:S01]  /*0ac0*/  VIADD R154, R2, 0xffffff80 ;  /* 0xffffff80029a7836 */ /* 0x000fe20000000000 */
[----:B------:R-:W-:Y:S01]  /*0ad0*/  R2UR UR6, R146 ;  /* 0x00000000920672ca */ /* 0x000fe200000e0000 */
[----:B------:R-:W-:Y:S01]  /*0ae0*/  IMAD.MOV.U32 R18, RZ, RZ, 0x40 ;  /* 0x00000040ff127424 */ /* 0x000fe200078e00ff */
[----:B------:R-:W-:Y:S01]  /*0af0*/  R2UR UR5, R147 ;  /* 0x00000000930572ca */ /* 0x000fe200000e0000 */
[----:B------:R-:W-:Y:S01]  /*0b00*/  ULOP3.LUT UR45, UR36, 0x1, URZ, 0xfc, !UPT ;  /* 0x00000001242d7892 */ /* 0x000fe2000f8efc3f */
[----:B------:R-:W-:Y:S01]  /*0b10*/  SHF.R.S32.HI R3, RZ, 0x1f, R154 ;  /* 0x0000001fff037819 */ /* 0x000fe2000001149a */
[----:B------:R-:W-:Y:S01]  /*0b20*/  UMOV UR44, URZ ;  /* 0x0000003f002c7c82 */ /* 0x000fe20008000000 */
[----:B------:R-:W-:Y:S01]  /*0b30*/  UMOV UR46, URZ ;  /* 0x0000003f002e7c82 */ /* 0x000fe20008000000 */
[----:B------:R-:W-:Y:S01]  /*0b40*/  UMOV UR43, URZ ;  /* 0x0000003f002b7c82 */ /* 0x000fe20008000000 */
[CC--:B------:R-:W-:Y:S02]  /*0b50*/  LEA.HI R152, R3.reuse, R154.reuse, RZ, 0x7 ;  /* 0x0000009a03987211 */ /* 0x0c0fe400078f38ff */
[----:B------:R-:W-:-:S02]  /*0b60*/  LEA.HI R0, R3, R154, RZ, 0x4 ;  /* 0x0000009a03007211 */ /* 0x000fc400078f20ff */
[----:B------:R-:W-:Y:S02]  /*0b70*/  LOP3.LUT R5, R152, 0xffffff80, RZ, 0xc0, !PT ;  /* 0xffffff8098057812 */ /* 0x000fe400078ec0ff */
[----:B------:R-:W-:Y:S02]  /*0b80*/  SHF.R.S32.HI R7, RZ, 0x4, R0 ;  /* 0x00000004ff077819 */ /* 0x000fe40000011400 */
[----:B------:R-:W-:Y:S01]  /*0b90*/  LEA.HI R6, R3, R154, RZ, 0x5 ;  /* 0x0000009a03067211 */ /* 0x000fe200078f28ff */
[----:B------:R-:W-:Y:S01]  /*0ba0*/  IMAD.IADD R150, R154, 0x1, -R5 ;  /* 0x000000019a967824 */ /* 0x000fe200078e0a05 */
[C---:B------:R-:W-:Y:S02]  /*0bb0*/  LOP3.LUT R5, R0.reuse, 0xfffffff0, RZ, 0xc0, !PT ;  /* 0xfffffff000057812 */ /* 0x040fe400078ec0ff */
[----:B------:R-:W-:Y:S02]  /*0bc0*/  LEA.HI R0, R0, R7, RZ, 0x1 ;  /* 0x0000000700007211 */ /* 0x000fe400078f08ff */
[----:B------:R-:W-:Y:S01]  /*0bd0*/  SHF.R.S32.HI R9, RZ, 0x1f, R150 ;  /* 0x0000001fff097819 */ /* 0x000fe20000011496 */
[----:B------:R-:W-:Y:S01]  /*0be0*/  IMAD.IADD R5, R154, 0x1, -R5 ;  /* 0x000000019a057824 */ /* 0x000fe200078e0a05 */
[----:B------:R-:W-:-:S02]  /*0bf0*/  LOP3.LUT R4, R0, 0x1ffffffe, RZ, 0xc0, !PT ;  /* 0x1ffffffe00047812 */ /* 0x000fc400078ec0ff */
[----:B------:R-:W-:Y:S02]  /*0c00*/  LEA.HI R8, R9, R150, RZ, 0x2 ;  /* 0x0000009609087211 */ /* 0x000fe400078f10ff */
[----:B------:R-:W-:Y:S01]  /*0c10*/  SHF.R.S32.HI R2, RZ, 0x1f, R5 ;  /* 0x0000001fff027819 */ /* 0x000fe20000011405 */
[----:B------:R-:W-:Y:S01]  /*0c20*/  IMAD.IADD R4, R7, 0x1, -R4 ;  /* 0x0000000107047824 */ /* 0x000fe200078e0a04 */
[--C-:B------:R-:W-:Y:S02]  /*0c30*/  SHF.R.S32.HI R10, RZ, 0x2, R8.reuse ;  /* 0x00000002ff0a7819 */ /* 0x100fe40000011408 */
[----:B------:R-:W-:Y:S01]  /*0c40*/  LEA.HI R2, R2, R5, RZ, 0x3 ;  /* 0x0000000502027211 */ /* 0x000fe200078f18ff */
[----:B------:R-:W-:Y:S01]  /*0c50*/  IMAD.SHL.U32 R4, R4, 0x8, RZ ;  /* 0x0000000804047824 */ /* 0x000fe200078e00ff */
[----:B------:R-:W-:Y:S02]  /*0c60*/  SHF.R.S32.HI R11, RZ, 0x1f, R8 ;  /* 0x0000001fff0b7819 */ /* 0x000fe40000011408 */
[C---:B------:R-:W-:Y:S01]  /*0c70*/  LOP3.LUT R0, R2.reuse, 0xfffffff8, RZ, 0xc0, !PT ;  /* 0xfffffff802007812 */ /* 0x040fe200078ec0ff */
[----:B------:R-:W-:Y:S01]  /*0c80*/  IMAD.SHL.U32 R2, R2, 0x40, RZ ;  /* 0x0000004002027824 */ /* 0x000fe200078e00ff */
[----:B------:R-:W-:-:S02]  /*0c90*/  SHF.R.S32.HI R7, RZ, 0x5, R6 ;  /* 0x00000005ff077819 */ /* 0x000fc40000011406 */
[----:B------:R-:W-:Y:S01]  /*0ca0*/  LEA.HI R11, R11, R10, RZ, 0x3 ;  /* 0x0000000a0b0b7211 */ /* 0x000fe200078f18ff */
[----:B------:R-:W-:Y:S01]  /*0cb0*/  IMAD.IADD R0, R5, 0x1, -R0 ;  /* 0x0000000105007824 */ /* 0x000fe200078e0a00 */
[----:B------:R-:W-:Y:S01]  /*0cc0*/  SHF.R.S32.HI R152, RZ, 0x7, R152 ;  /* 0x00000007ff987819 */ /* 0x000fe20000011498 */
[----:B------:R-:W-:Y:S01]  /*0cd0*/  IMAD R153, R7, 0x10, R5 ;  /* 0x0000001007997824 */ /* 0x000fe200078e0205 */
[----:B------:R-:W-:Y:S01]  /*0ce0*/  LOP3.LUT R11, R11, 0xfffffff8, RZ, 0xc0, !PT ;  /* 0xfffffff80b0b7812 */ /* 0x000fe200078ec0ff */
[C---:B------:R-:W-:Y:S01]  /*0cf0*/  IMAD.SHL.U32 R5, R0.reuse, 0x40, RZ ;  /* 0x0000004000057824 */ /* 0x040fe200078e00ff */
[----:B------:R-:W-:Y:S01]  /*0d00*/  R2P PR, R0, 0x6 ;  /* 0x0000000600007804 */ /* 0x000fe20000000000 */
[----:B------:R-:W-:Y:S01]  /*0d10*/  IMAD.HI R6, R152, 0x55555556, RZ ;  /* 0x5555555698067827 */ /* 0x000fe200078e02ff */
[----:B------:R-:W-:Y:S02]  /*0d20*/  LEA.HI R3, R3, R154, RZ, 0x2 ;  /* 0x0000009a03037211 */ /* 0x000fe400078f10ff */
[----:B------:R-:W-:Y:S01]  /*0d30*/  LOP3.LUT R5, R5, 0x1c0, RZ, 0xc0, !PT ;  /* 0x000001c005057812 */ /* 0x000fe200078ec0ff */
[----:B------:R-:W-:Y:S01]  /*0d40*/  IMAD.IADD R11, R10, 0x1, -R11 ;  /* 0x000000010a0b7824 */ /* 0x000fe200078e0a0b */
[----:B------:R-:W-:Y:S01]  /*0d50*/  LEA.HI R10, R9, R150, RZ, 0x5 ;  /* 0x00000096090a7211 */ /* 0x000fe200078f28ff */
[----:B------:R-:W-:Y:S01]  /*0d60*/  IMAD.U32 R153, R153, 0x20, R4 ;  /* 0x0000002099997824 */ /* 0x000fe200078e0004 */
[----:B------:R-:W-:-:S02]  /*0d70*/  LEA.HI R9, R6, R6, RZ, 0x1 ;  /* 0x0000000606097211 */ /* 0x000fc400078f08ff */
[----:B------:R-:W-:Y:S02]  /*0d80*/  LOP3.LUT R6, R2, 0x7ffffe00, RZ, 0xc0, !PT ;  /* 0x7ffffe0002067812 */ /* 0x000fe400078ec0ff */
[----:B------:R-:W-:Y:S01]  /*0d90*/  LOP3.LUT R2, R5, 0x8, R4, 0xf8, !PT ;  /* 0x0000000805027812 */ /* 0x000fe200078ef804 */
[----:B------:R-:W-:Y:S01]  /*0da0*/  IMAD R9, R9, -0x3, R152 ;  /* 0xfffffffd09097824 */ /* 0x000fe200078e0298 */
[----:B------:R-:W-:Y:S01]  /*0db0*/  SHF.R.U32.HI R5, RZ, 0x3, R5 ;  /* 0x00000003ff057819 */ /* 0x000fe20000011605 */
[----:B------:R-:W-:Y:S01]  /*0dc0*/  IMAD R6, R7, 0x400, R6 ;  /* 0x0000040007067824 */ /* 0x000fe200078e0206 */
[----:B------:R-:W-:Y:S02]  /*0dd0*/  SHF.R.S32.HI R10, RZ, 0x5, R10 ;  /* 0x00000005ff0a7819 */ /* 0x000fe4000001140a */
[----:B------:R-:W-:Y:S02]  /*0de0*/  LOP3.LUT R5, R2, R5, RZ, 0x3c, !PT ;  /* 0x0000000502057212 */ /* 0x000fe400078e3cff */
[----:B------:R-:W-:Y:S01]  /*0df0*/  SHF.R.S32.HI R142, RZ, 0x2, R3 ;  /* 0x00000002ff8e7819 */ /* 0x000fe20000011403 */
[----:B------:R-:W-:Y:S01]  /*0e00*/  IMAD R10, R10, 0x10, R11 ;  /* 0x000000100a0a7824 */ /* 0x000fe200078e020b */
[----:B------:R-:W-:Y:S01]  /*0e10*/  SEL R18, R18, 0xffffffc0, !P2 ;  /* 0xffffffc012127807 */ /* 0x000fe20005000000 */
[----:B------:R-:W-:-:S02]  /*0e20*/  IMAD.IADD R5, R6, 0x1, R5 ;  /* 0x0000000106057824 */ /* 0x000fc400078e0205 */
[----:B------:R-:W-:-:S03]  /*0e30*/  IMAD R151, R9, 0x40, R10 ;  /* 0x0000004009977824 */ /* 0x000fc600078e020a */
[----:B------:R-:W-:Y:S02]  /*0e40*/  LEA R17, R5, UR42, 0x1 ;  /* 0x0000002a05117c11 */ /* 0x000fe4000f8e08ff */
[----:B------:R-:W-:Y:S02]  /*0e50*/  LOP3.LUT R5, R3, 0x1ffffffc, RZ, 0xc0, !PT ;  /* 0x1ffffffc03057812 */ /* 0x000fe400078ec0ff */
[----:B------:R-:W-:Y:S01]  /*0e60*/  LOP3.LUT R3, R8, 0x7ffffffc, RZ, 0xc0, !PT ;  /* 0x7ffffffc08037812 */ /* 0x000fe200078ec0ff */
[C---:B------:R-:W-:Y:S02]  /*0e70*/  VIADD R19, R17.reuse, 0x21800 ;  /* 0x0002180011137836 */ /* 0x040fe40000000000 */
[----:B------:R-:W-:Y:S02]  /*0e80*/  VIADD R23, R17, 0x21820 ;  /* 0x0002182011177836 */ /* 0x000fe40000000000 */
[----:B------:R-:W-:Y:S02]  /*0e90*/  IMAD.IADD R5, R154, 0x1, -R5 ;  /* 0x000000019a057824 */ /* 0x000fe400078e0a05 */
[----:B------:R-:W-:-:S02]  /*0ea0*/  @P1 VIADD R23, R19, 0xffffffe0 ;  /* 0xffffffe013171836 */ /* 0x000fc40000000000 */
[----:B------:R-:W-:Y:S02]  /*0eb0*/  IMAD.IADD R19, R19, 0x1, R18 ;  /* 0x0000000113137824 */ /* 0x000fe400078e0212 */
[----:B------:R-:W-:Y:S02]  /*0ec0*/  IMAD.SHL.U32 R140, R5, 0x8, RZ ;  /* 0x00000008058c7824 */ /* 0x000fe400078e00ff */
[----:B------:R-:W-:Y:S02]  /*0ed0*/  IMAD.IADD R16, R150, 0x1, -R3 ;  /* 0x0000000196107824 */ /* 0x000fe400078e0a03 */
[----:B------:R-:W-:Y:S02]  /*0ee0*/  IMAD.IADD R18, R18, 0x1, R23 ;  /* 0x0000000112127824 */ /* 0x000fe400078e0217 */
[----:B------:R-:W-:-:S07]  /*0ef0*/  VIADD R136, R23, 0x6000 ;  /* 0x0000600017887836 */ /* 0x000fce0000000000 */
.L_x_930:
[----:B------:R-:W-:Y:S01]  /*0f00*/  ULDC.64 UR8, c[0x0][0xa28] ;  /* 0x00028a0000087ab9 */ /* 0x000fe20000000a00 */
[----:B0-----:R-:W0:Y:S01]  /*0f10*/  LDC R139, c[0x0][0x288] ;  /* 0x0000a200ff8b7b82 */ /* 0x001e220000000800 */
[----:B------:R-:W-:Y:S01]  /*0f20*/  UISETP.NE.U32.AND UP0, UPT, UR8, URZ, UPT ;  /* 0x0000003f0800728c */ /* 0x000fe2000bf05070 */
[----:B-1---5:R-:W-:-:S03]  /*0f30*/  IMAD.MOV.U32 R6, RZ, RZ, RZ ;  /* 0x000000ffff067224 */ /* 0x022fc600078e00ff */
[----:B------:R-:W-:-:S03]  /*0f40*/  UISETP.NE.AND.EX UP0, UPT, UR9, URZ, UPT, UP0 ;  /* 0x0000003f0900728c */ /* 0x000fc6000bf05300 */
[----:B------:R-:W-:Y:S01]  /*0f50*/  ULDC.64 UR8, c[0x0][0xa18] ;  /* 0x0002860000087ab9 */ /* 0x000fe20000000a00 */
[----:B--2---:R-:W1:Y:S01]  /*0f60*/  LDC.64 R8, c[0x0][0x3f8] ;  /* 0x0000fe00ff087b82 */ /* 0x004e620000000a00 */
[----:B------:R-:W-:Y:S01]  /*0f70*/  UISETP.NE.U32.AND UP1, UPT, UR8, URZ, UPT ;  /* 0x0000003f0800728c */ /* 0x000fe2000bf25070 */
[----:B------:R-:W-:-:S03]  /*0f80*/  PLOP3.LUT P0, PT, PT, PT, UP0, 0x80, 0x0 ;  /* 0x000000000000781c */ /* 0x000fc60003f0f008 */
[----:B------:R-:W-:-:S03]  /*0f90*/  UISETP.NE.AND.EX UP1, UPT, UR9, URZ, UPT, UP1 ;  /* 0x0000003f0900728c */ /* 0x000fc6000bf25310 */
[----:B------:R-:W-:Y:S01]  /*0fa0*/  @UP0 ULDC.64 UR8, c[0x0][0xa28] ;  /* 0x00028a0000080ab9 */ /* 0x000fe20000000a00 */
[----:B------:R-:W2:Y:S01]  /*0fb0*/  LDC R0, c[0x0][0x404] ;  /* 0x00010100ff007b82 */ /* 0x000ea20000000800 */
[----:B------:R-:W-:Y:S01]  /*0fc0*/  @UP0 UIMAD.WIDE UR8, UR5, 0x4, UR8 ;  /* 0x00000004050808a5 */ /* 0x000fe2000f8e0208 */
[----:B------:R-:W-:-:S05]  /*0fd0*/  PLOP3.LUT P2, PT, PT, PT, UP1, 0x80, 0x0 ;  /* 0x000000000000781c */ /* 0x000fca0003f4f018 */
[----:B------:R-:W-:Y:S01]  /*0fe0*/  @UP1 ULDC.64 UR10, c[0x0][0xa18] ;  /* 0x00028600000a1ab9 */ /* 0x000fe20000000a00 */
[----:B------:R-:W-:Y:S01]  /*0ff0*/  IMAD.U32 R2, RZ, RZ, UR8 ;  /* 0x00000008ff027e24 */ /* 0x000fe2000f8e00ff */
[----:B---3--:R-:W3:Y:S01]  /*1000*/  LDC R137, c[0x0][0x2e0] ;  /* 0x0000b800ff897b82 */ /* 0x008ee20000000800 */
[----:B------:R-:W-:Y:S01]  /*1010*/  IMAD.U32 R3, RZ, RZ, UR9 ;  /* 0x00000009ff037e24 */ /* 0x000fe2000f8e00ff */
[----:B------:R-:W-:-:S04]  /*1020*/  @UP1 UIMAD.WIDE UR8, UR5, 0x4, UR10 ;  /* 0x00000004050818a5 */ /* 0x000fc8000f8e020a */
[----:B----4-:R4:W5:Y:S02]  /*1030*/  @P0 LDG.E R6, desc[UR48][R2.64] ;  /* 0x0000003002060981 */ /* 0x010964000c1e1900 */
[----:B------:R-:W-:Y:S02]  /*1040*/  IMAD.U32 R4, RZ, RZ, UR8 ;  /* 0x00000008ff047e24 */ /* 0x000fe4000f8e00ff */
[----:B------:R-:W-:Y:S01]  /*1050*/  IMAD.U32 R5, RZ, RZ, UR9 ;  /* 0x00000009ff057e24 */ /* 0x000fe2000f8e00ff */
[----:B------:R-:W-:-:S04]  /*1060*/  ULDC.64 UR8, c[0x0][0xa20] ;  /* 0x0002880000087ab9 */ /* 0x000fc80000000a00 */
[----:B0-----:R4:W5:Y:S01]  /*1070*/  @P2 LDG.E R139, desc[UR48][R4.64] ;  /* 0x00000030048b2981 */ /* 0x001962000c1e1900 */
[----:B-1----:R-:W-:Y:S01]  /*1080*/  ISETP.NE.U32.AND P0, PT, R8, RZ, PT ;  /* 0x000000ff0800720c */ /* 0x002fe20003f05070 */
[----:B------:R-:W-:Y:S01]  /*1090*/  UMOV UR41, UR6 ;  /* 0x0000000600297c82 */ /* 0x000fe20008000000 */
[----:B------:R-:W-:Y:S02]  /*10a0*/  ISETP.NE.U32.AND P1, PT, RZ, UR8, PT ;  /* 0x00000008ff007c0c */ /* 0x000fe4000bf25070 */
[----:B------:R-:W-:Y:S02]  /*10b0*/  ISETP.NE.AND.EX P0, PT, R9, RZ, PT, P0 ;  /* 0x000000ff0900720c */ /* 0x000fe40003f05300 */
[----:B------:R-:W-:Y:S02]  /*10c0*/  ISETP.NE.AND.EX P1, PT, RZ, UR9, PT, P1 ;  /* 0x00000009ff007c0c */ /* 0x000fe4000bf25310 */
[----:B--2---:R-:W-:Y:S01]  /*10d0*/  SEL R0, R0, 0x1, P0 ;  /* 0x0000000100007807 */ /* 0x004fe20000000000 */
[----:B----4-:R-:W-:Y:S10]  /*10e0*/  @P2 BRA `(.L_x_839) ;  /* 0x00000000002c2947 */ /* 0x010ff40003800000 */
[----:B------:R-:W-:Y:S02]  /*10f0*/  ULDC.64 UR6, c[0x0][0xa00] ;  /* 0x0002800000067ab9 */ /* 0x000fe40000000a00 */
[----:B------:R-:W-:-:S04]  /*1100*/  ISETP.NE.U32.AND P0, PT, RZ, UR6, PT ;  /* 0x00000006ff007c0c */ /* 0x000fc8000bf05070 */
[----:B------:R-:W-:-:S13]  /*1110*/  ISETP.NE.AND.EX P0, PT, RZ, UR7, PT, P0 ;  /* 0x00000007ff007c0c */ /* 0x000fda000bf05300 */
[----:B------:R-:W-:Y:S05]  /*1120*/  @!P0 BRA `(.L_x_839) ;  /* 0x00000000001c8947 */ /* 0x000fea0003800000 */
[----:B------:R-:W-:Y:S02]  /*1130*/  ULDC.64 UR6, c[0x0][0xa00] ;  /* 0x0002800000067ab9 */ /* 0x000fe40000000a00 */
[----:B------:R-:W-:-:S06]  /*1140*/  UIMAD.WIDE UR6, UR5, 0x4, UR6 ;  /* 0x00000004050678a5 */ /* 0x000fcc000f8e0206 */
[----:B------:R-:W-:Y:S02]  /*1150*/  IMAD.U32 R2, RZ, RZ, UR6 ;  /* 0x00000006ff027e24 */ /* 0x000fe4000f8e00ff */
[----:B------:R-:W-:-:S05]  /*1160*/  IMAD.U32 R3, RZ, RZ, UR7 ;  /* 0x00000007ff037e24 */ /* 0x000fca000f8e00ff */
[----:B-----5:R-:W2:Y:S04]  /*1170*/  LDG.E R139, desc[UR48][R2.64] ;  /* 0x00000030028b7981 */ /* 0x020ea8000c1e1900 */
[----:B------:R-:W2:Y:S02]  /*1180*/  LDG.E R4, desc[UR48][R2.64+0x4] ;  /* 0x0000043002047981 */ /* 0x000ea4000c1e1900 */
[----:B--2---:R-:W-:-:S07]  /*1190*/  IMAD.IADD R139, R4, 0x1, -R139 ;  /* 0x00000001048b7824 */ /* 0x004fce00078e0a8b */
.L_x_839:
[----:B------:R-:W-:Y:S01]  /*11a0*/  UMOV UR40, UR5 ;  /* 0x0000000500287c82 */ /* 0x000fe20008000000 */
[----:B---3--:R-:W-:Y:S02]  /*11b0*/  IMAD R137, R0, R137, RZ ;  /* 0x0000008900897224 */ /* 0x008fe400078e02ff */
[----:B------:R-:W-:Y:S01]  /*11c0*/  IMAD.MOV.U32 R149, RZ, RZ, R145 ;  /* 0x000000ffff957224 */ /* 0x000fe200078e0091 */
[----:B------:R-:W-:Y:S06]  /*11d0*/  @!P1 BRA `(.L_x_840) ;  /* 0x0000000000189947 */ /* 0x000fec0003800000 */
[----:B------:R-:W-:Y:S02]  /*11e0*/  ULDC.64 UR6, c[0x0][0xa20] ;  /* 0x0002880000067ab9 */ /* 0x000fe40000000a00 */
[----:B------:R-:W-:-:S06]  /*11f0*/  UIMAD.WIDE UR4, UR5, 0x4, UR6 ;  /* 0x00000004050478a5 */ /* 0x000fcc000f8e0206 */
[----:B------:R-:W-:Y:S02]  /*1200*/  IMAD.U32 R2, RZ, RZ, UR4 ;  /* 0x00000004ff027e24 */ /* 0x000fe4000f8e00ff */
[----:B------:R-:W-:-:S05]  /*1210*/  IMAD.U32 R3, RZ, RZ, UR5 ;  /* 0x00000005ff037e24 */ /* 0x000fca000f8e00ff */
[----:B------:R0:W5:Y:S01]  /*1220*/  LDG.E R137, desc[UR48][R2.64] ;  /* 0x0000003002897981 */ /* 0x000162000c1e1900 */
[----:B------:R-:W-:Y:S05]  /*1230*/  BRA `(.L_x_841) ;  /* 0x00000000002c7947 */ /* 0x000fea0003800000 */
.L_x_840:
        /* <DEDUP_REMOVED lines=8> */
[----:B------:R-:W2:Y:S04]  /*12c0*/  LDG.E R137, desc[UR48][R2.64] ;  /* 0x0000003002897981 */ /* 0x000ea8000c1e1900 */
[----:B------:R-:W2:Y:S02]  /*12d0*/  LDG.E R0, desc[UR48][R2.64+0x4] ;  /* 0x0000043002007981 */ /* 0x000ea4000c1e1900 */
[----:B--2---:R-:W-:-:S07]  /*12e0*/  IMAD.IADD R137, R0, 0x1, -R137 ;  /* 0x0000000100897824 */ /* 0x004fce00078e0a89 */
.L_x_841:
[----:B------:R-:W1:Y:S01]  /*12f0*/  LDC.64 R8, c[0x0][0x9e0] ;  /* 0x00027800ff087b82 */ /* 0x000e620000000a00 */
[----:B------:R-:W-:Y:S02]  /*1300*/  IMAD.MOV.U32 R0, RZ, RZ, 0xc0 ;  /* 0x000000c0ff007424 */ /* 0x000fe400078e00ff */
[----:B-----5:R-:W-:Y:S02]  /*1310*/  IMAD.IADD R137, R137, 0x1, -R6 ;  /* 0x0000000189897824 */ /* 0x020fe400078e0a06 */
[----:B------:R-:W-:-:S05]  /*1320*/  IMAD R0, R145, R0, 0xc0 ;  /* 0x000000c091007424 */ /* 0x000fca00078e0200 */
[----:B0-----:R-:W-:Y:S02]  /*1330*/  IADD3 R3, R137, R0, -R139 ;  /* 0x0000000089037210 */ /* 0x001fe40007ffe88b */
[----:B-1----:R-:W-:-:S03]  /*1340*/  ISETP.GE.AND P1, PT, R9, 0x1, PT ;  /* 0x000000010900780c */ /* 0x002fc60003f26270 */
[----:B------:R-:W-:-:S10]  /*1350*/  IMAD.IADD R0, R3, 0x1, R8 ;  /* 0x0000000103007824 */ /* 0x000fd400078e0208 */
[----:B------:R-:W-:Y:S05]  /*1360*/  @!P1 BRA `(.L_x_842) ;  /* 0x0000000000409947 */ /* 0x000fea0003800000 */
[C---:B------:R-:W-:Y:S01]  /*1370*/  ISETP.GT.AND P0, PT, R3.reuse, RZ, PT ;  /* 0x000000ff0300720c */ /* 0x040fe20003f04270 */
[----:B------:R-:W-:-:S12]  /*1380*/  VIADD R2, R3, 0xffffffff ;  /* 0xffffffff03027836 */ /* 0x000fd80000000000 */
[----:B------:R-:W-:Y:S05]  /*1390*/  @P0 BRA `(.L_x_843) ;  /* 0x00000000001c0947 */ /* 0x000fea0003800000 */
[----:B------:R-:W-:Y:S01]  /*13a0*/  ISETP.NE.AND P0, PT, R9, 0x1, PT ;  /* 0x000000010900780c */ /* 0x000fe20003f05270 */
[----:B------:R-:W-:-:S12]  /*13b0*/  IMAD.MOV R3, RZ, RZ, -R3 ;  /* 0x000000ffff037224 */ /* 0x000fd800078e0a03 */
[----:B------:R-:W0:Y:S02]  /*13c0*/  @P0 LDC.64 R4, c[0x0][0x9e8] ;  /* 0x00027a00ff040b82 */ /* 0x000e240000000a00 */
[----:B0-----:R-:W-:-:S05]  /*13d0*/  @P0 IMAD.HI.U32 R2, R3, R4, RZ ;  /* 0x0000000403020227 */ /* 0x001fca00078e00ff */
[----:B------:R-:W-:-:S04]  /*13e0*/  @P0 SHF.R.U32.HI R3, RZ, R5, R2 ;  /* 0x00000005ff030219 */ /* 0x000fc80000011602 */
[----:B------:R-:W-:Y:S01]  /*13f0*/  LOP3.LUT R2, RZ, R3, RZ, 0x33, !PT ;  /* 0x00000003ff027212 */ /* 0x000fe200078e33ff */
[----:B------:R-:W-:Y:S06]  /*1400*/  BRA `(.L_x_844) ;  /* 0x0000000000107947 */ /* 0x000fec0003800000 */
.L_x_843:
[----:B------:R-:W-:-:S13]  /*1410*/  ISETP.NE.AND P0, PT, R9, 0x1, PT ;  /* 0x000000010900780c */ /* 0x000fda0003f05270 */
[----:B------:R-:W0:Y:S02]  /*1420*/  @P0 LDC.64 R4, c[0x0][0x9e8] ;  /* 0x00027a00ff040b82 */ /* 0x000e240000000a00 */
[----:B0-----:R-:W-:-:S05]  /*1430*/  @P0 IMAD.HI.U32 R4, R2, R4, RZ ;  /* 0x0000000402040227 */ /* 0x001fca00078e00ff */
[----:B------:R-:W-:-:S07]  /*1440*/  @P0 SHF.R.U32.HI R2, RZ, R5, R4 ;  /* 0x00000005ff020219 */ /* 0x000fce0000011604 */
.L_x_844:
[----:B------:R-:W-:-:S05]  /*1450*/  IMAD R3, R2, R9, R9 ;  /* 0x0000000902037224 */ /* 0x000fca00078e0209 */
[----:B------:R-:W-:-:S07]  /*1460*/  VIMNMX R0, R0, R3, PT ;  /* 0x0000000300007248 */ /* 0x000fce0003fe0100 */
.L_x_842:
[----:B------:R-:W-:Y:S01]  /*1470*/  VIADD R2, R0, 0x7f ;  /* 0x0000007f00027836 */ /* 0x000fe20000000000 */
[----:B------:R-:W-:Y:S01]  /*1480*/  ULDC UR4, c[0x0][0x9dc] ;  /* 0x0002770000047ab9 */ /* 0x000fe20000000800 */
[----:B------:R-:W-:Y:S02]  /*1490*/  VIADD R0, R137, 0x7f ;  /* 0x0000007f89007836 */ /* 0x000fe40000000000 */
[----:B------:R-:W-:Y:S01]  /*14a0*/  IMAD R4, R145, 0xc0, -R139 ;  /* 0x000000c091047824 */ /* 0x000fe200078e0a8b */
[----:B------:R-:W-:Y:S02]  /*14b0*/  SHF.R.S32.HI R5, RZ, 0x1f, R2 ;  /* 0x0000001fff057819 */ /* 0x000fe40000011402 */
[----:B------:R-:W-:Y:S01]  /*14c0*/  SHF.R.S32.HI R3, RZ, 0x1f, R0 ;  /* 0x0000001fff037819 */ /* 0x000fe20000011400 */
[----:B------:R-:W-:Y:S01]  /*14d0*/  IMAD.IADD R4, R137, 0x1, R4 ;  /* 0x0000000189047824 */ /* 0x000fe200078e0204 */
[----:B------:R-:W-:Y:S02]  /*14e0*/  LEA.HI R5, R5, R2, RZ, 0x7 ;  /* 0x0000000205057211 */ /* 0x000fe400078f38ff */
[----:B------:R-:W-:Y:S01]  /*14f0*/  LEA.HI R3, R3, R0, RZ, 0x7 ;  /* 0x0000000003037211 */ /* 0x000fe200078f38ff */
[----:B------:R-:W-:Y:S01]  /*1500*/  VIADD R6, R4, -UR4 ;  /* 0x8000000404067c36 */ /* 0x000fe20008000000 */
[----:B------:R-:W-:-:S02]  /*1510*/  SHF.R.S32.HI R88, RZ, 0x7, R5 ;  /* 0x00000007ff587819 */ /* 0x000fc40000011405 */
[----:B------:R-:W-:Y:S02]  /*1520*/  SHF.R.S32.HI R3, RZ, 0x7, R3 ;  /* 0x00000007ff037819 */ /* 0x000fe40000011403 */
[----:B------:R-:W-:Y:S02]  /*1530*/  R2UR UR4, R6 ;  /* 0x00000000060472ca */ /* 0x000fe400000e0000 */
[----:B------:R-:W-:Y:S01]  /*1540*/  VIMNMX R88, R3, R88, PT ;  /* 0x0000005803587248 */ /* 0x000fe20003fe0100 */
[----:B------:R-:W-:-:S12]  /*1550*/  @!P1 BRA `(.L_x_845) ;  /* 0x0000000000449947 */ /* 0x000fd80003800000 */
[----:B------:R-:W-:-:S13]  /*1560*/  ISETP.GT.AND P0, PT, R4, -0x1, PT ;  /* 0xffffffff0400780c */ /* 0x000fda0003f04270 */
[----:B------:R-:W-:Y:S05]  /*1570*/  @P0 BRA `(.L_x_846) ;  /* 0x00000000001c0947 */ /* 0x000fea0003800000 */
[----:B------:R-:W-:Y:S02]  /*1580*/  ISETP.NE.AND P0, PT, R9, 0x1, PT ;  /* 0x000000010900780c */ /* 0x000fe40003f05270 */
[----:B------:R-:W-:-:S11]  /*1590*/  LOP3.LUT R3, RZ, R4, RZ, 0x33, !PT ;  /* 0x00000004ff037212 */ /* 0x000fd600078e33ff */
[----:B------:R-:W0:Y:S02]  /*15a0*/  @P0 LDC.64 R6, c[0x0][0x9e8] ;  /* 0x00027a00ff060b82 */ /* 0x000e240000000a00 */
[----:B0-----:R-:W-:-:S05]  /*15b0*/  @P0 IMAD.HI.U32 R0, R3, R6, RZ ;  /* 0x0000000603000227 */ /* 0x001fca00078e00ff */
[----:B------:R-:W-:-:S04]  /*15c0*/  @P0 SHF.R.U32.HI R3, RZ, R7, R0 ;  /* 0x00000007ff030219 */ /* 0x000fc80000011600 */
[----:B------:R-:W-:Y:S01]  /*15d0*/  LOP3.LUT R4, RZ, R3, RZ, 0x33, !PT ;  /* 0x00000003ff047212 */ /* 0x000fe200078e33ff */
[----:B------:R-:W-:Y:S06]  /*15e0*/  BRA `(.L_x_847) ;  /* 0x0000000000107947 */ /* 0x000fec0003800000 */
.L_x_846:
[----:B------:R-:W-:-:S13]  /*15f0*/  ISETP.NE.AND P0, PT, R9, 0x1, PT ;  /* 0x000000010900780c */ /* 0x000fda0003f05270 */
[----:B------:R-:W0:Y:S02]  /*1600*/  @P0 LDC.64 R2, c[0x0][0x9e8] ;  /* 0x00027a00ff020b82 */ /* 0x000e240000000a00 */
[----:B0-----:R-:W-:-:S05]  /*1610*/  @P0 IMAD.HI.U32 R0, R4, R2, RZ ;  /* 0x0000000204000227 */ /* 0x001fca00078e00ff */
[----:B------:R-:W-:-:S07]  /*1620*/  @P0 SHF.R.U32.HI R4, RZ, R3, R0 ;  /* 0x00000003ff040219 */ /* 0x000fce0000011600 */
.L_x_847:
[----:B------:R-:W-:-:S05]  /*1630*/  IMAD R4, R4, R9, RZ ;  /* 0x0000000904047224 */ /* 0x000fca00078e02ff */
[----:B------:R-:W-:-:S13]  /*1640*/  R2UR UR5, R4 ;  /* 0x00000000040572ca */ /* 0x000fda00000e0000 */
[----:B------:R-:W-:-:S04]  /*1650*/  UISETP.LT.AND UP0, UPT, UR4, UR5, UPT ;  /* 0x000000050400728c */ /* 0x000fc8000bf01270 */
[----:B------:R-:W-:-:S12]  /*1660*/  USEL UR4, UR4, UR5, !UP0 ;  /* 0x0000000504047287 */ /* 0x000fd8000c000000 */
.L_x_845:
[----:B------:R-:W-:Y:S01]  /*1670*/  USHF.R.S32.HI UR5, URZ, 0x1f, UR4 ;  /* 0x0000001f3f057899 */ /* 0x000fe20008011404 */
[----:B------:R-:W-:Y:S02]  /*1680*/  PLOP3.LUT P0, PT, PT, PT, PT, 0x80, 0x0 ;  /* 0x000000000000781c */ /* 0x000fe40003f0f070 */
[----:B------:R-:W-:Y:S01]  /*1690*/  CS2R R2, SRZ ;  /* 0x0000000000027805 */ /* 0x000fe2000001ff00 */
[----:B------:R-:W-:Y:S01]  /*16a0*/  IMAD.MOV.U32 R0, RZ, RZ, RZ ;  /* 0x000000ffff007224 */ /* 0x000fe200078e00ff */
[----:B------:R-:W-:Y:S01]  /*16b0*/  ULEA.HI UR5, UR5, UR4, URZ, 0x7 ;  /* 0x0000000405057291 */ /* 0x000fe2000f8f383f */
[----:B------:R-:W-:Y:S02]  /*16c0*/  CS2R R134, SRZ ;  /* 0x0000000000867805 */ /* 0x000fe4000001ff00 */
[----:B------:R-:W-:Y:S02]  /*16d0*/  CS2R R132, SRZ ;  /* 0x0000000000847805 */ /* 0x000fe4000001ff00 */
[----:B------:R-:W-:Y:S01]  /*16e0*/  CS2R R130, SRZ ;  /* 0x0000000000827805 */ /* 0x000fe2000001ff00 */
[----:B------:R-:W-:Y:S01]  /*16f0*/  USHF.R.S32.HI UR5, URZ, 0x7, UR5 ;  /* 0x000000073f057899 */ /* 0x000fe20008011405 */
[----:B------:R-:W-:-:S02]  /*1700*/  CS2R R128, SRZ ;  /* 0x0000000000807805 */ /* 0x000fc4000001ff00 */
[----:B------:R-:W-:Y:S01]  /*1710*/  CS2R R26, SRZ ;  /* 0x00000000001a7805 */ /* 0x000fe2000001ff00 */
[----:B------:R-:W-:Y:S01]  /*1720*/  IMAD.MOV.U32 R126, RZ, RZ, RZ ;  /* 0x000000ffff7e7224 */ /* 0x000fe200078e00ff */
[----:B------:R-:W-:Y:S01]  /*1730*/  UISETP.LT.AND UP0, UPT, URZ, UR5, UPT ;  /* 0x000000053f00728c */ /* 0x000fe2000bf01270 */
[----:B------:R-:W-:Y:S01]  /*1740*/  IMAD.MOV.U32 R125, RZ, RZ, RZ ;  /* 0x000000ffff7d7224 */ /* 0x000fe200078e00ff */
[----:B------:R-:W-:Y:S02]  /*1750*/  CS2R R122, SRZ ;  /* 0x00000000007a7805 */ /* 0x000fe4000001ff00 */
[----:B------:R-:W-:Y:S01]  /*1760*/  CS2R R120, SRZ ;  /* 0x0000000000787805 */ /* 0x000fe2000001ff00 */
[----:B------:R-:W-:Y:S01]  /*1770*/  USEL UR39, URZ, UR5, !UP0 ;  /* 0x000000053f277287 */ /* 0x000fe2000c000000 */
[----:B------:R-:W-:Y:S02]  /*1780*/  CS2R R118, SRZ ;  /* 0x0000000000767805 */ /* 0x000fe4000001ff00 */
[----:B------:R-:W-:-:S02]  /*1790*/  CS2R R116, SRZ ;  /* 0x0000000000747805 */ /* 0x000fc4000001ff00 */
[----:B------:R-:W-:Y:S02]  /*17a0*/  CS2R R114, SRZ ;  /* 0x0000000000727805 */ /* 0x000fe4000001ff00 */
[----:B------:R-:W-:Y:S02]  /*17b0*/  CS2R R112, SRZ ;  /* 0x0000000000707805 */ /* 0x000fe4000001ff00 */
[----:B------:R-:W-:Y:S02]  /*17c0*/  CS2R R110, SRZ ;  /* 0x00000000006e7805 */ /* 0x000fe4000001ff00 */
[----:B------:R-:W-:Y:S02]  /*17d0*/  ISETP.GT.AND P1, PT, R88, UR39, PT ;  /* 0x0000002758007c0c */ /* 0x000fe4000bf24270 */
[----:B------:R-:W-:Y:S02]  /*17e0*/  CS2R R108, SRZ ;  /* 0x00000000006c7805 */ /* 0x000fe4000001ff00 */
[----:B------:R-:W-:-:S02]  /*17f0*/  CS2R R106, SRZ ;  /* 0x00000000006a7805 */ /* 0x000fc4000001ff00 */
[----:B------:R-:W-:Y:S02]  /*1800*/  CS2R R104, SRZ ;  /* 0x0000000000687805 */ /* 0x000fe4000001ff00 */
[----:B------:R-:W-:Y:S02]  /*1810*/  CS2R R102, SRZ ;  /* 0x0000000000667805 */ /* 0x000fe4000001ff00 */
[----:B------:R-:W-:Y:S02]  /*1820*/  CS2R R100, SRZ ;  /* 0x0000000000647805 */ /* 0x000fe4000001ff00 */
[----:B------:R-:W-:Y:S02]  /*1830*/  CS2R R98, SRZ ;  /* 0x0000000000627805 */ /* 0x000fe4000001ff00 */
[----:B------:R-:W-:Y:S02]  /*1840*/  CS2R R96, SRZ ;  /* 0x0000000000607805 */ /* 0x000fe4000001ff00 */
[----:B------:R-:W-:Y:S01]  /*1850*/  CS2R R6, SRZ ;  /* 0x0000000000067805 */ /* 0x000fe2000001ff00 */
[----:B------:R-:W-:Y:S01]  /*1860*/  IMAD.MOV.U32 R94, RZ, RZ, RZ ;  /* 0x000000ffff5e7224 */ /* 0x000fe200078e00ff */
[----:B------:R-:W-:Y:S01]  /*1870*/  CS2R R90, SRZ ;  /* 0x00000000005a7805 */ /* 0x000fe2000001ff00 */
[----:B------:R-:W-:-:S02]  /*1880*/  IMAD.MOV.U32 R89, RZ, RZ, RZ ;  /* 0x000000ffff597224 */ /* 0x000fc400078e00ff */
[----:B------:R-:W-:Y:S01]  /*1890*/  IMAD.MOV.U32 R8, RZ, RZ, RZ ;  /* 0x000000ffff087224 */ /* 0x000fe200078e00ff */
[----:B------:R-:W-:Y:S06]  /*18a0*/  @!P1 BRA `(.L_x_848) ;  /* 0x000000e000f09947 */ /* 0x000fec0003800000 */
[----:B------:R-:W0:Y:S02]  /*18b0*/  SHFL.IDX PT, R0, R152, RZ, 0x1f ;  /* 0x00001fff98007589 */ /* 0x000e2400000e0000 */
[----:B0-----:R-:W-:-:S13]  /*18c0*/  R2UR UR38, R0 ;  /* 0x00000000002672ca */ /* 0x001fda00000e0000 */
        /* <DEDUP_REMOVED lines=30> */
.L_x_849:
[----:B------:R-:W-:Y:S01]  /*1ab0*/  ULEA.HI UR4, UR44, UR44, URZ, 0x1 ;  /* 0x0000002c2c047291 */ /* 0x000fe2000f8f083f */
[----:B------:R-:W-:-:S03]  /*1ac0*/  IMAD.U32 R2, RZ, RZ, UR45 ;  /* 0x0000002dff027e24 */ /* 0x000fc6000f8e00ff */
[----:B------:R-:W-:Y:S02]  /*1ad0*/  ULOP3.LUT UR4, UR4, 0xfffffffe, URZ, 0xc0, !UPT ;  /* 0xfffffffe04047892 */ /* 0x000fe4000f8ec03f */
[----:B------:R-:W-:Y:S02]  /*1ae0*/  ISETP.NE.AND P0, PT, R2, 0x3, PT ;  /* 0x000000030200780c */ /* 0x000fe40003f05270 */
[----:B------:R-:W-:-:S06]  /*1af0*/  UIADD3 UR4, UR44, -UR4, URZ ;  /* 0x800000042c047290 */ /* 0x000fcc000fffe03f */
[----:B------:R-:W-:-:S05]  /*1b00*/  IMAD.U32 R0, RZ, RZ, UR4 ;  /* 0x00000004ff007e24 */ /* 0x000fca000f8e00ff */
[----:B------:R-:W-:-:S04]  /*1b10*/  SHF.L.U32 R0, R0, 0x1f, RZ ;  /* 0x0000001f00007819 */ /* 0x000fc800000006ff */
[----:B------:R-:W0:Y:S02]  /*1b20*/  SYNCS.PHASECHK.TRANS64.TRYWAIT P1, [UR42+0x2d800], R0 ;  /* 0x02d80000ff0075a7 */ /* 0x000e24000802016a */
[----:B0-----:R-:W-:Y:S05]  /*1b30*/  @!P1 BRA `(.L_x_850) ;  /* 0x0000014400bc9947 */ /* 0x001fea0003800000 */
.L_x_1026:
[----:B------:R-:W-:Y:S05]  /*1b40*/  @!P0 BRA `(.L_x_851) ;  /* 0x0000000000048947 */ /* 0x000fea0003800000 */
[----:B------:R-:W-:Y:S01]  /*1b50*/  BPT.TRAP 0x1 ;  /* 0x000000040000795c */ /* 0x000fe20000300000 */
.L_x_851:
[----:B------:R-:W-:Y:S02]  /*1b60*/  IMAD.U32 R4, RZ, RZ, UR43 ;  /* 0x0000002bff047e24 */ /* 0x000fe4000f8e00ff */
[----:B0-----:R-:W-:-:S03]  /*1b70*/  IMAD.U32 R3, RZ, RZ, UR46 ;  /* 0x0000002eff037e24 */ /* 0x001fc6000f8e00ff */
[----:B------:R-:W-:Y:S02]  /*1b80*/  LEA R4, R4, UR42, 0x3 ;  /* 0x0000002a04047c11 */ /* 0x000fe4000f8e18ff */
[----:B------:R-:W-:-:S04]  /*1b90*/  SHF.L.U32 R3, R3, 0x1f, RZ ;  /* 0x0000001f03037819 */ /* 0x000fc800000006ff */
[----:B------:R0:W1:Y:S01]  /*1ba0*/  SYNCS.PHASECHK.TRANS64.TRYWAIT P2, [R4+URZ+0x2d830], R3 ;  /* 0x02d83003040075a7 */ /* 0x000062000804017f */
[----:B------:R-:W-:Y:S05]  /*1bb0*/  @!P0 BRA `(.L_x_852) ;  /* 0x0000000000048947 */ /* 0x000fea0003800000 */
[----:B------:R-:W-:Y:S01]  /*1bc0*/  BPT.TRAP 0x1 ;  /* 0x000000040000795c */ /* 0x000fe20000300000 */
.L_x_852:
[----:B------:R-:W2:Y:S02]  /*1bd0*/  S2R R0, SR_TID.X ;  /* 0x0000000000007919 */ /* 0x000ea40000002100 */
[----:B--2---:R-:W-:Y:S01]  /*1be0*/  LOP3.LUT P1, RZ, R0, 0x7f, RZ, 0xc0, !PT ;  /* 0x0000007f00ff7812 */ /* 0x004fe2000782c0ff */
[----:B-1----:R-:W-:-:S12]  /*1bf0*/  @P2 BRA `(.L_x_853) ;  /* 0x0000000000082947 */ /* 0x002fd80003800000 */
[----:B------:R-:W1:Y:S02]  /*1c00*/  SYNCS.PHASECHK.TRANS64.TRYWAIT P2, [R4+URZ+0x2d830], R3 ;  /* 0x02d83003040075a7 */ /* 0x000e64000804017f */
[----:B-1----:R-:W-:Y:S05]  /*1c10*/  @!P2 BRA `(.L_x_854) ;  /* 0x00000144009ca947 */ /* 0x002fea0003800000 */
.L_x_853:
[----:B------:R-:W-:Y:S05]  /*1c20*/  WARPSYNC.ALL ;  /* 0x0000000000007948 */ /* 0x000fea0003800000 */
[----:B------:R-:W-:Y:S01]  /*1c30*/  UIADD3 UR4, UR42, 0x15400, URZ ;  /* 0x000154002a047890 */ /* 0x000fe2000fffe03f */
[----:B------:R-:W-:Y:S01]  /*1c40*/  WARPGROUP.ARRIVE ;  /* 0x00000000000079c5 */ /* 0x000fe20000000000 */
[----:B------:R-:W-:Y:S01]  /*1c50*/  UMOV UR5, 0x80000020 ;  /* 0x8000002000057882 */ /* 0x000fe20000000000 */
[----:B------:R-:W-:Y:S01]  /*1c60*/  UMOV UR7, 0x80000020 ;  /* 0x8000002000077882 */ /* 0x000fe20000000000 */
[----:B------:R-:W-:Y:S01]  /*1c70*/  USHF.R.U32.HI UR4, URZ, 0x4, UR4 ;  /* 0x000000043f047899 */ /* 0x000fe20008011604 */
[----:B01----:R-:W-:Y:S01]  /*1c80*/  @!P1 VIADD R4, R4, 0x2d840 ;  /* 0x0002d84004049836 */ /* 0x003fe20000000000 */
[----:B------:R-:W-:Y:S01]  /*1c90*/  UMOV UR9, 0x80000020 ;  /* 0x8000002000097882 */ /* 0x000fe20000000000 */
[----:B------:R-:W-:Y:S01]  /*1ca0*/  UMOV UR11, 0x80000020 ;  /* 0x80000020000b7882 */ /* 0x000fe20000000000 */
[----:B------:R-:W-:Y:S01]  /*1cb0*/  ULOP3.LUT UR4, UR4, 0x3fff, URZ, 0xc0, !UPT ;  /* 0x00003fff04047892 */ /* 0x000fe2000f8ec03f */
[----:B------:R-:W-:Y:S01]  /*1cc0*/  UMOV UR13, 0x80000020 ;  /* 0x80000020000d7882 */ /* 0x000fe20000000000 */
[----:B------:R-:W-:-:S02]  /*1cd0*/  UMOV UR15, 0x80000020 ;  /* 0x80000020000f7882 */ /* 0x000fc40000000000 */
[----:B------:R-:W-:Y:S01]  /*1ce0*/  ULOP3.LUT UR32, UR4, 0x10000, URZ, 0xfc, !UPT ;  /* 0x0001000004207892 */ /* 0x000fe2000f8efc3f */
[----:B------:R-:W-:Y:S01]  /*1cf0*/  @!P1 PRMT R4, RZ, 0x654, R4 ;  /* 0x00000654ff049816 */ /* 0x000fe20000000004 */
[----:B------:R-:W-:Y:S02]  /*1d00*/  ULOP3.LUT UR4, UR50, 0x10000, URZ, 0xfc, !UPT ;  /* 0x0001000032047892 */ /* 0x000fe4000f8efc3f */
[----:B------:R-:W-:Y:S02]  /*1d10*/  UIMAD UR6, UR43, 0x600, UR32 ;  /* 0x000006002b0678a4 */ /* 0x000fe4000f8e0220 */
[----:B------:R-:W-:Y:S02]  /*1d20*/  UIADD3 UR8, UR4, 0x2, URZ ;  /* 0x0000000204087890 */ /* 0x000fe4000fffe03f */
[----:B------:R-:W-:Y:S02]  /*1d30*/  UIADD3 UR10, UR6, 0x2, URZ ;  /* 0x00000002060a7890 */ /* 0x000fe4000fffe03f */
[----:B------:R-:W-:-:S02]  /*1d40*/  UIADD3 UR12, UR4, 0x300, URZ ;  /* 0x00000300040c7890 */ /* 0x000fc4000fffe03f */
[----:B------:R-:W-:Y:S02]  /*1d50*/  UIADD3 UR14, UR6, 0x200, URZ ;  /* 0x00000200060e7890 */ /* 0x000fe4000fffe03f */
[----:B------:R-:W-:Y:S01]  /*1d60*/  HGMMA.64x128x16.F32.BF16 R24, gdesc[UR4], RZ, !UPT, gsb0 ;  /* 0x01e00000041879f0 */ /* 0x000fe2000c0018ff */
        /* <DEDUP_REMOVED lines=72> */
[----:B------:R-:W-:-:S02]  /*21f0*/  IMAD.IADD R56, R137, 0x1, R78 ;  /* 0x0000000189387824 */ /* 0x000fc400078e024e */
        /* <DEDUP_REMOVED lines=27> */
[--C-:B------:R-:W-:Y:S01]  /*23b0*/  IADD3 R59, -R139, 0x1, R56.reuse ;  /* 0x000000018b3b7810 */ /* 0x100fe20007ffe138 */
[----:B------:R-:W0:Y:S01]  /*23c0*/  MUFU.TANH R2, R2 ;  /* 0x0000000200027308 */ /* 0x000e220000002400 */
[----:B------:R1:W-:Y:S01]  /*23d0*/  @!P1 SYNCS.ARRIVE.TRANS64.RED.A1T0 RZ, [R4+URZ], RZ ;  /* 0x000000ff04ff99a7 */ /* 0x0003e2000810043f */
[----:B------:R-:W-:Y:S01]  /*23e0*/  IMAD R79, R16, -0x2, R56 ;  /* 0xfffffffe104f7824 */ /* 0x000fe200078e0238 */
[----:B------:R-:W-:Y:S01]  /*23f0*/  LEA R75, R88, 0xffffff80, 0x7 ;  /* 0xffffff80584b7811 */ /* 0x000fe200078e38ff */
[----:B------:R-:W-:-:S04]  /*2400*/  IMAD R59, R16, -0x2, R59 ;  /* 0xfffffffe103b7824 */ /* 0x000fc800078e023b */
[----:B------:R-:W2:Y:S01]  /*2410*/  MUFU.TANH R5, R5 ;  /* 0x0000000500057308 */ /* 0x000ea20000002400 */
[----:B-1----:R-:W-:Y:S02]  /*2420*/  IMAD R4, R145, 0xc0, R151 ;  /* 0x000000c091047824 */ /* 0x002fe400078e0297 */
[C---:B------:R-:W-:Y:S02]  /*2430*/  VIADD R82, R59.reuse, UR6 ;  /* 0x000000063b527c36 */ /* 0x040fe40008000000 */
[----:B------:R-:W-:-:S03]  /*2440*/  VIADD R83, R59, UR33 ;  /* 0x000000213b537c36 */ /* 0x000fc60008000000 */
[----:B------:R-:W1:Y:S01]  /*2450*/  MUFU.TANH R0, R0 ;  /* 0x0000000000007308 */ /* 0x000e620000002400 */
[----:B------:R-:W-:Y:S01]  /*2460*/  VIADDMNMX R72, R4, R82, R79, PT ;  /* 0x0000005204487246 */ /* 0x000fe2000380014f */
[----:B------:R-:W-:-:S06]  /*2470*/  IMAD.IADD R74, R83, 0x1, R4 ;  /* 0x00000001534a7824 */ /* 0x000fcc00078e0204 */
[----:B------:R-:W3:Y:S08]  /*2480*/  MUFU.TANH R3, R3 ;  /* 0x0000000300037308 */ /* 0x000ef00000002400 */
[----:B------:R-:W4:Y:S08]  /*2490*/  MUFU.TANH R89, R89 ;  /* 0x0000005900597308 */ /* 0x000f300000002400 */
[----:B------:R-:W0:Y:S08]  /*24a0*/  MUFU.TANH R90, R90 ;  /* 0x0000005a005a7308 */ /* 0x000e300000002400 */
        /* <DEDUP_REMOVED lines=57> */
[----:B------:R-:W0:Y:S01]  /*2840*/  MUFU.TANH R30, R30 ;  /* 0x0000001e001e7308 */ /* 0x000e220000002400 */
[----:B-1234-:R-:W-:Y:S05]  /*2850*/  @P2 BRA `(.L_x_855) ;  /* 0x0000000000582947 */ /* 0x01efea0003800000 */
[----:B------:R-:W-:Y:S01]  /*2860*/  IADD3 R56, -R139, R137, R4 ;  /* 0x000000898b387210 */ /* 0x000fe20007ffe104 */
[----:B------:R-:W-:Y:S03]  /*2870*/  BSSY B0, `(.L_x_856) ;  /* 0x0000010000007945 */ /* 0x000fe60003800000 */
        /* <DEDUP_REMOVED lines=10> */
.L_x_857:
[----:B------:R-:W-:-:S06]  /*2920*/  UISETP.NE.AND UP1, UPT, UR7, 0x1, UPT ;  /* 0x000000010700788c */ /* 0x000fcc000bf25270 */
[----:B------:R-:W-:-:S05]  /*2930*/  PLOP3.LUT P2, PT, PT, PT, UP1, 0x80, 0x0 ;  /* 0x000000000000781c */ /* 0x000fca0003f4f018 */
[----:B------:R-:W-:-:S08]  /*2940*/  @UP1 ULDC.64 UR10, c[0x0][0x9e8] ;  /* 0x00027a00000a1ab9 */ /* 0x000fd00000000a00 */
[----:B------:R-:W-:-:S05]  /*2950*/  @P2 IMAD.HI.U32 R59, R56, UR10, RZ ;  /* 0x0000000a383b2c27 */ /* 0x000fca000f8e00ff */
[----:B------:R-:W-:-:S07]  /*2960*/  @P2 SHF.R.U32.HI R56, RZ, UR11, R59 ;  /* 0x0000000bff382c19 */ /* 0x000fce000801163b */
.L_x_858:
[----:B------:R-:W-:Y:S05]  /*2970*/  BSYNC B0 ;  /* 0x0000000000007941 */ /* 0x000fea0003800000 */
.L_x_856:
[----:B------:R-:W-:-:S04]  /*2980*/  IMAD R59, R56, UR7, -R75 ;  /* 0x00000007383b7c24 */ /* 0x000fc8000f8e0a4b */
[----:B------:R-:W-:-:S05]  /*2990*/  IMAD R59, R16, -0x2, R59 ;  /* 0xfffffffe103b7824 */ /* 0x000fca00078e023b */
[----:B------:R-:W-:Y:S02]  /*29a0*/  VIMNMX R74, R74, R59, !PT ;  /* 0x0000003b4a4a7248 */ /* 0x000fe40007fe0100 */
[----:B------:R-:W-:-:S07]  /*29b0*/  VIADDMNMX R72, R59, UR7, R72, PT ;  /* 0x000000073b487c46 */ /* 0x000fce000b800148 */
.L_x_855:
[C---:B------:R-:W-:Y:S02]  /*29c0*/  ISETP.GE.AND P4, PT, R78.reuse, 0x9, PT ;  /* 0x000000094e00780c */ /* 0x040fe40003f86270 */
[C---:B------:R-:W-:Y:S02]  /*29d0*/  ISETP.GE.AND P2, PT, R78.reuse, 0x2, PT ;  /* 0x000000024e00780c */ /* 0x040fe40003f46270 */
[----:B------:R-:W-:Y:S02]  /*29e0*/  ISETP.GE.AND P5, PT, R78, 0xa, PT ;  /* 0x0000000a4e00780c */ /* 0x000fe40003fa6270 */
[----:B------:R-:W-:Y:S02]  /*29f0*/  LOP3.LUT R22, R22, 0xfffffffd, RZ, 0xc0, !PT ;  /* 0xfffffffd16167812 */ /* 0x000fe400078ec0ff */
[----:B------:R-:W-:-:S04]  /*2a00*/  ISETP.GT.AND P3, PT, R74, 0x1, !P2 ;  /* 0x000000014a00780c */ /* 0x000fc80005764270 */
[----:B------:R-:W-:Y:S02]  /*2a10*/  ISETP.LT.OR P3, PT, R72, 0x2, P3 ;  /* 0x000000024800780c */ /* 0x000fe40001f61670 */
[----:B------:R-:W-:Y:S02]  /*2a20*/  @P4 LOP3.LUT R22, R22, 0x2, RZ, 0xfc, !PT ;  /* 0x0000000216164812 */ /* 0x000fe400078efcff */
[----:B------:R-:W-:Y:S01]  /*2a30*/  FSEL R69, R5, -INF , !P3 ;  /* 0xff80000005457808 */ /* 0x000fe20005800000 */
[----:B------:R-:W-:Y:S01]  /*2a40*/  VIADD R5, R4, 0x8 ;  /* 0x0000000804057836 */ /* 0x000fe20000000000 */
[----:B------:R-:W-:Y:S02]  /*2a50*/  LOP3.LUT R22, R22, 0xfffffffb, RZ, 0xc0, !PT ;  /* 0xfffffffb16167812 */ /* 0x000fe400078ec0ff */
[----:B------:R-:W-:Y:S02]  /*2a60*/  ISETP.GT.AND P4, PT, R74, 0x8, !P4 ;  /* 0x000000084a00780c */ /* 0x000fe40006784270 */
[----:B------:R-:W-:-:S02]  /*2a70*/  @P5 LOP3.LUT R22, R22, 0x4, RZ, 0xfc, !PT ;  /* 0x0000000416165812 */ /* 0x000fc400078efcff */
[----:B------:R-:W-:Y:S02]  /*2a80*/  ISETP.GT.AND P3, PT, R74, 0x9, !P5 ;  /* 0x000000094a00780c */ /* 0x000fe40006f64270 */
[----:B------:R-:W-:Y:S02]  /*2a90*/  ISETP.GE.AND P5, PT, R78, 0x11, PT ;  /* 0x000000114e00780c */ /* 0x000fe40003fa6270 */
[C---:B------:R-:W-:Y:S02]  /*2aa0*/  ISETP.LT.OR P4, PT, R72.reuse, 0x9, P4 ;  /* 0x000000094800780c */ /* 0x040fe40002781670 */
[----:B------:R-:W-:Y:S02]  /*2ab0*/  ISETP.LT.OR P3, PT, R72, 0xa, P3 ;  /* 0x0000000a4800780c */ /* 0x000fe40001f61670 */
[----:B------:R-:W-:Y:S02]  /*2ac0*/  FSEL R89, R89, -INF , !P4 ;  /* 0xff80000059597808 */ /* 0x000fe40006000000 */
[----:B------:R-:W-:-:S02]  /*2ad0*/  ISETP.GE.AND P4, PT, R78, 0x12, PT ;  /* 0x000000124e00780c */ /* 0x000fc40003f86270 */
[----:B------:R-:W-:Y:S02]  /*2ae0*/  LOP3.LUT R22, R22, 0xfffffff7, RZ, 0xc0, !PT ;  /* 0xfffffff716167812 */ /* 0x000fe400078ec0ff */
[----:B0-----:R-:W-:Y:S02]  /*2af0*/  FSEL R90, R90, -INF , !P3 ;  /* 0xff8000005a5a7808 */ /* 0x001fe40005800000 */
        /* <DEDUP_REMOVED lines=125> */
[----:B------:R-:W-:Y:S02]  /*32d0*/  ISETP.GT.AND P3, PT, R74, 0x61, !P4 ;  /* 0x000000614a00780c */ /* 0x000fe40006764270 */
[----:B------:R-:W-:-:S02]  /*32e0*/  VIADDMNMX R70, R5, R82, R79, PT ;  /* 0x0000005205467246 */ /* 0x000fc4000380014f */
[----:B------:R-:W-:-:S03]  /*32f0*/  ISETP.LT.OR P3, PT, R72, 0x62, P3 ;  /* 0x000000624800780c */ /* 0x000fc60001f61670 */
[----:B------:R-:W-:Y:S02]  /*3300*/  @P4 LOP3.LUT R22, R22, 0x20, RZ, 0xfc, !PT ;  /* 0x0000002016164812 */ /* 0x000fe400078efcff */
[----:B------:R-:W-:Y:S02]  /*3310*/  ISETP.GE.AND P4, PT, R78, 0x69, PT ;  /* 0x000000694e00780c */ /* 0x000fe40003f86270 */
[----:B------:R-:W-:Y:S01]  /*3320*/  FSEL R49, R71, -INF , !P3 ;  /* 0xff80000047317808 */ /* 0x000fe20005800000 */
[----:B------:R-:W-:Y:S01]  /*3330*/  IMAD.IADD R71, R83, 0x1, R5 ;  /* 0x0000000153477824 */ /* 0x000fe200078e0205 */
        /* <DEDUP_REMOVED lines=29> */
[----:B------:R-:W-:Y:S02]  /*3510*/  FSEL R73, R2, -INF , !P6 ;  /* 0xff80000002497808 */ /* 0x000fe40007000000 */
[----:B------:R-:W-:-:S13]  /*3520*/  ISETP.GE.AND P6, PT, R78, 0x7a, PT ;  /* 0x0000007a4e00780c */ /* 0x000fda0003fc6270 */
[----:B------:R-:W-:Y:S02]  /*3530*/  @P6 LOP3.LUT R22, R22, 0x8000000, RZ, 0xfc, !PT ;  /* 0x0800000016166812 */ /* 0x000fe400078efcff */
[----:B------:R-:W-:-:S04]  /*3540*/  ISETP.GT.AND P6, PT, R74, 0x79, !P6 ;  /* 0x000000794a00780c */ /* 0x000fc800077c4270 */
[----:B------:R-:W-:-:S04]  /*3550*/  ISETP.LT.OR P6, PT, R72, 0x7a, P6 ;  /* 0x0000007a4800780c */ /* 0x000fc800037c1670 */
[----:B------:R-:W-:Y:S02]  /*3560*/  FSEL R38, R85, -INF , !P6 ;  /* 0xff80000055267808 */ /* 0x000fe40007000000 */
[----:B------:R-:W-:-:S13]  /*3570*/  PLOP3.LUT P6, PT, PT, PT, UP0, 0x40, 0x0 ;  /* 0x000000000000781c */ /* 0x000fda0003fce808 */
[----:B------:R-:W-:Y:S05]  /*3580*/  @P6 BRA `(.L_x_859) ;  /* 0x0000000000646947 */ /* 0x000fea0003800000 */
[----:B------:R-:W-:Y:S01]  /*3590*/  IADD3 R2, R137, 0x8, R4 ;  /* 0x0000000889027810 */ /* 0x000fe20007ffe004 */
[----:B------:R-:W-:Y:S04]  /*35a0*/  BSSY B0, `(.L_x_860) ;  /* 0x0000013000007945 */ /* 0x000fe80003800000 */
        /* <DEDUP_REMOVED lines=12> */
.L_x_861:
[----:B------:R-:W-:-:S06]  /*3670*/  UISETP.NE.AND UP1, UPT, UR7, 0x1, UPT ;  /* 0x000000010700788c */ /* 0x000fcc000bf25270 */
[----:B------:R-:W-:-:S05]  /*3680*/  PLOP3.LUT P6, PT, PT, PT, UP1, 0x80, 0x0 ;  /* 0x000000000000781c */ /* 0x000fca0003fcf018 */
[----:B------:R-:W-:-:S08]  /*3690*/  @UP1 ULDC.64 UR10, c[0x0][0x9e8] ;  /* 0x00027a00000a1ab9 */ /* 0x000fd00000000a00 */
[----:B------:R-:W-:Y:S01]  /*36a0*/  @P6 IMAD.HI.U32 R57, R2, UR10, RZ ;  /* 0x0000000a02396c27 */ /* 0x000fe2000f8e00ff */
[----:B------:R-:W-:-:S13]  /*36b0*/  PLOP3.LUT P6, PT, PT, PT, UP1, 0x80, 0x0 ;  /* 0x000000000000781c */ /* 0x000fda0003fcf018 */
[----:B------:R-:W-:-:S07]  /*36c0*/  @P6 SHF.R.U32.HI R2, RZ, UR11, R57 ;  /* 0x0000000bff026c19 */ /* 0x000fce0008011639 */
.L_x_862:
[----:B------:R-:W-:Y:S05]  /*36d0*/  BSYNC B0 ;  /* 0x0000000000007941 */ /* 0x000fea0003800000 */
.L_x_860:
[----:B------:R-:W-:-:S04]  /*36e0*/  IMAD R57, R2, UR7, -R75 ;  /* 0x0000000702397c24 */ /* 0x000fc8000f8e0a4b */
[----:B------:R-:W-:-:S05]  /*36f0*/  IMAD R57, R16, -0x2, R57 ;  /* 0xfffffffe10397824 */ /* 0x000fca00078e0239 */
[----:B------:R-:W-:Y:S02]  /*3700*/  VIMNMX R71, R71, R57, !PT ;  /* 0x0000003947477248 */ /* 0x000fe40007fe0100 */
[----:B------:R-:W-:-:S07]  /*3710*/  VIADDMNMX R70, R57, UR7, R70, PT ;  /* 0x0000000739467c46 */ /* 0x000fce000b800146 */
.L_x_859:
        /* <DEDUP_REMOVED lines=9> */
[C---:B------:R-:W-:Y:S02]  /*37b0*/  ISETP.LT.OR P3, PT, R70.reuse, 0x71, P3 ;  /* 0x000000714600780c */ /* 0x040fe40001f61670 */
[----:B------:R-:W-:Y:S02]  /*37c0*/  ISETP.LT.OR P2, PT, R70, 0x9, P2 ;  /* 0x000000094600780c */ /* 0x000fe40001741670 */
[----:B------:R-:W-:Y:S02]  /*37d0*/  ISETP.GT.AND P5, PT, R71, 0x78, !P5 ;  /* 0x000000784700780c */ /* 0x000fe40006fa4270 */
[----:B------:R-:W-:-:S02]  /*37e0*/  FSEL R7, R7, -INF , !P2 ;  /* 0xff80000007077808 */ /* 0x000fc40005000000 */
[----:B------:R-:W-:Y:S02]  /*37f0*/  LOP3.LUT P2, RZ, R22, 0x4, RZ, 0xc0, !PT ;  /* 0x0000000416ff7812 */ /* 0x000fe4000784c0ff */
[C---:B------:R-:W-:Y:S02]  /*3800*/  ISETP.LT.OR P4, PT, R70.reuse, 0x72, P4 ;  /* 0x000000724600780c */ /* 0x040fe40002781670 */
        /* <DEDUP_REMOVED lines=11> */
[----:B------:R-:W-:Y:S02]  /*38c0*/  FSEL R29, R29, -INF , !P5 ;  /* 0xff8000001d1d7808 */ /* 0x000fe40006800000 */
        /* <DEDUP_REMOVED lines=92> */
[C---:B------:R-:W-:Y:S01]  /*3e90*/  LOP3.LUT P6, RZ, R22.reuse, 0x10, RZ, 0xc0, !PT ;  /* 0x0000001016ff7812 */ /* 0x040fe200078cc0ff */
[----:B------:R-:W0:Y:S01]  /*3ea0*/  SHFL.BFLY PT, R12, R13, 0x2, 0x1f ;  /* 0x0c401f000d0c7f89 */ /* 0x000e2200000e0000 */
[----:B------:R-:W-:Y:S02]  /*3eb0*/  FSEL R35, R35, -INF , !P2 ;  /* 0xff80000023237808 */ /* 0x000fe40005000000 */
[----:B------:R-:W-:-:S04]  /*3ec0*/  LOP3.LUT P2, RZ, R22, 0x200, RZ, 0xc0, !PT ;  /* 0x0000020016ff7812 */ /* 0x000fc8000784c0ff */
[----:B------:R-:W-:-:S04]  /*3ed0*/  ISETP.GT.AND P2, PT, R71, 0x51, !P2 ;  /* 0x000000514700780c */ /* 0x000fc80005744270 */
[----:B------:R-:W-:-:S04]  /*3ee0*/  ISETP.LT.OR P2, PT, R70, 0x52, P2 ;  /* 0x000000524600780c */ /* 0x000fc80001741670 */
[----:B------:R-:W-:Y:S02]  /*3ef0*/  FSEL R36, R36, -INF , !P2 ;  /* 0xff80000024247808 */ /* 0x000fe40005000000 */
[----:B------:R-:W-:-:S04]  /*3f00*/  LOP3.LUT P2, RZ, R22, 0x100, RZ, 0xc0, !PT ;  /* 0x0000010016ff7812 */ /* 0x000fc8000784c0ff */
[----:B------:R-:W-:Y:S02]  /*3f10*/  ISETP.GT.AND P2, PT, R71, 0x58, !P2 ;  /* 0x000000584700780c */ /* 0x000fe40005744270 */
[----:B0-----:R-:W-:Y:S02]  /*3f20*/  FMNMX.FTZ R72, R13, R12, !PT ;  /* 0x0000000c0d487209 */ /* 0x001fe40007810000 */
[----:B------:R-:W-:-:S03]  /*3f30*/  ISETP.LT.OR P2, PT, R70, 0x59, P2 ;  /* 0x000000594600780c */ /* 0x000fc60001741670 */
        /* <DEDUP_REMOVED lines=10> */
[----:B------:R-:W-:Y:S01]  /*3fe0*/  FMUL.FTZ R78, R12, UR34 ;  /* 0x000000220c4e7c20 */ /* 0x000fe20008410000 */
        /* <DEDUP_REMOVED lines=16> */
[--C-:B------:R-:W-:Y:S01]  /*40f0*/  FFMA.FTZ R67, R60, UR34, -R78.reuse ;  /* 0x000000223c437c23 */ /* 0x100fe2000801084e */
        /* <DEDUP_REMOVED lines=8> */
[----:B------:R-:W-:Y:S01]  /*4180*/  MUFU.EX2 R42, R42 ;  /* 0x0000002a002a7308 */ /* 0x000fe20000000800 */
[----:B------:R-:W-:Y:S01]  /*4190*/  FMNMX.FTZ R13, R7, R0, !PT ;  /* 0x00000000070d7209 */ /* 0x000fe20007810000 */
[--C-:B------:R-:W-:Y:S01]  /*41a0*/  FFMA.FTZ R72, R90, UR34, -R78.reuse ;  /* 0x000000225a487c23 */ /* 0x100fe2000801084e */
[----:B------:R-:W-:Y:S01]  /*41b0*/  ISETP.LT.OR P2, PT, R70, 0x6a, P2 ;  /* 0x0000006a4600780c */ /* 0x000fe20001741670 */
[--C-:B------:R-:W-:Y:S01]  /*41c0*/  FFMA.FTZ R91, R91, UR34, -R78.reuse ;  /* 0x000000225b5b7c23 */ /* 0x100fe2000801084e */
[----:B------:R-:W-:Y:S01]  /*41d0*/  FMNMX.FTZ R74, R6, R13, !PT ;  /* 0x0000000d064a7209 */ /* 0x000fe20007810000 */
[--C-:B------:R-:W-:Y:S01]  /*41e0*/  FFMA.FTZ R75, R92, UR34, -R78.reuse ;  /* 0x000000225c4b7c23 */ /* 0x100fe2000801084e */
[----:B------:R-:W-:Y:S01]  /*41f0*/  FSEL R24, R24, -INF , !P2 ;  /* 0xff80000018187808 */ /* 0x000fe20005000000 */
[----:B------:R-:W0:Y:S01]  /*4200*/  MUFU.EX2 R73, R73 ;  /* 0x0000004900497308 */ /* 0x000e220000000800 */
[----:B------:R-:W-:Y:S01]  /*4210*/  FMNMX.FTZ R13, R9, R74, !PT ;  /* 0x0000004a090d7209 */ /* 0x000fe20007810000 */
[--C-:B------:R-:W-:Y:S01]  /*4220*/  FFMA.FTZ R93, R93, UR34, -R78.reuse ;  /* 0x000000225d5d7c23 */ /* 0x100fe2000801084e */
[----:B------:R-:W-:Y:S01]  /*4230*/  ISETP.GT.AND P6, PT, R71, 0x79, !P6 ;  /* 0x000000794700780c */ /* 0x000fe200077c4270 */
[--C-:B------:R-:W-:Y:S01]  /*4240*/  FFMA.FTZ R61, R61, UR34, -R78.reuse ;  /* 0x000000223d3d7c23 */ /* 0x100fe2000801084e */
[----:B------:R-:W-:Y:S01]  /*4250*/  FMNMX.FTZ R74, R58, R13, !PT ;  /* 0x0000000d3a4a7209 */ /* 0x000fe20007810000 */
[--C-:B------:R-:W-:Y:S01]  /*4260*/  FFMA.FTZ R65, R65, UR34, -R78.reuse ;  /* 0x0000002241417c23 */ /* 0x100fe2000801084e */
[----:B------:R-:W-:Y:S01]  /*4270*/  ISETP.LT.OR P6, PT, R70, 0x7a, P6 ;  /* 0x0000007a4600780c */ /* 0x000fe200037c1670 */
[----:B------:R-:W-:Y:S01]  /*4280*/  MUFU.EX2 R69, R69 ;  /* 0x0000004500457308 */ /* 0x000fe20000000800 */
[----:B------:R-:W-:Y:S01]  /*4290*/  FMNMX.FTZ R80, R11, R74, !PT ;  /* 0x0000004a0b507209 */ /* 0x000fe20007810000 */
[--C-:B------:R-:W-:Y:S01]  /*42a0*/  FFMA.FTZ R59, R59, UR34, -R78.reuse ;  /* 0x000000223b3b7c23 */ /* 0x100fe2000801084e */
[----:B------:R-:W-:Y:S01]  /*42b0*/  FSEL R30, R30, -INF , !P6 ;  /* 0xff8000001e1e7808 */ /* 0x000fe20007000000 */
[--C-:B------:R-:W-:Y:S01]  /*42c0*/  FFMA.FTZ R56, R56, UR34, -R78.reuse ;  /* 0x0000002238387c23 */ /* 0x100fe2000801084e */
[----:B------:R-:W-:Y:S01]  /*42d0*/  FMNMX.FTZ R13, R57, R80, !PT ;  /* 0x00000050390d7209 */ /* 0x000fe20007810000 */
[--C-:B------:R-:W-:Y:S01]  /*42e0*/  FFMA.FTZ R53, R53, UR34, -R78.reuse ;  /* 0x0000002235357c23 */ /* 0x100fe2000801084e */
[--C-:B------:R-:W-:Y:S01]  /*42f0*/  FFMA.FTZ R54, R54, UR34, -R78.reuse ;  /* 0x0000002236367c23 */ /* 0x100fe2000801084e */
[----:B------:R-:W1:Y:S01]  /*4300*/  MUFU.EX2 R72, R72 ;  /* 0x0000004800487308 */ /* 0x000e620000000800 */
[----:B------:R-:W-:Y:S01]  /*4310*/  FMNMX.FTZ R13, R8, R13, !PT ;  /* 0x0000000d080d7209 */ /* 0x000fe20007810000 */
[--C-:B------:R-:W-:Y:S01]  /*4320*/  FFMA.FTZ R55, R55, UR34, -R78.reuse ;  /* 0x0000002237377c23 */ /* 0x100fe2000801084e */
[--C-:B------:R-:W-:Y:S01]  /*4330*/  FFMA.FTZ R52, R52, UR34, -R78.reuse ;  /* 0x0000002234347c23 */ /* 0x100fe2000801084e */
[--C-:B------:R-:W-:Y:S01]  /*4340*/  FFMA.FTZ R47, R47, UR34, -R78.reuse ;  /* 0x000000222f2f7c23 */ /* 0x100fe2000801084e */
[----:B------:R-:W-:Y:S01]  /*4350*/  FMNMX.FTZ R62, R10, R13, !PT ;  /* 0x0000000d0a3e7209 */ /* 0x000fe20007810000 */
[--C-:B------:R-:W-:Y:S01]  /*4360*/  FFMA.FTZ R45, R45, UR34, -R78.reuse ;  /* 0x000000222d2d7c23 */ /* 0x100fe2000801084e */
[--C-:B------:R-:W-:Y:S01]  /*4370*/  FFMA.FTZ R41, R41, UR34, -R78.reuse ;  /* 0x0000002229297c23 */ /* 0x100fe2000801084e */
[----:B------:R-:W-:Y:S01]  /*4380*/  MUFU.EX2 R0, R91 ;  /* 0x0000005b00007308 */ /* 0x000fe20000000800 */
[----:B------:R-:W-:Y:S01]  /*4390*/  FMNMX.FTZ R13, R15, R62, !PT ;  /* 0x0000003e0f0d7209 */ /* 0x000fe20007810000 */
[--C-:B------:R-:W-:Y:S01]  /*43a0*/  FFMA.FTZ R40, R40, UR34, -R78.reuse ;  /* 0x0000002228287c23 */ /* 0x100fe2000801084e */
[--C-:B------:R-:W-:Y:S01]  /*43b0*/  FFMA.FTZ R39, R39, UR34, -R78.reuse ;  /* 0x0000002227277c23 */ /* 0x100fe2000801084e */
[--C-:B------:R-:W-:Y:S01]  /*43c0*/  FFMA.FTZ R37, R37, UR34, -R78.reuse ;  /* 0x0000002225257c23 */ /* 0x100fe2000801084e */
[----:B------:R-:W-:Y:S01]  /*43d0*/  FMNMX.FTZ R80, R14, R13, !PT ;  /* 0x0000000d0e507209 */ /* 0x000fe20007810000 */
[----:B------:R-:W-:-:S02]  /*43e0*/  FFMA.FTZ R38, R38, UR34, -R78 ;  /* 0x0000002226267c23 */ /* 0x000fc4000801084e */
[----:B------:R2:W-:Y:S01]  /*43f0*/  MUFU.EX2 R62, R79 ;  /* 0x0000004f003e7308 */ /* 0x0005e20000000800 */
[----:B------:R-:W-:Y:S01]  /*4400*/  FMNMX.FTZ R13, R21, R80, !PT ;  /* 0x00000050150d7209 */ /* 0x000fe20007810000 */
[----:B------:R-:W-:-:S03]  /*4410*/  FFMA.FTZ R80, R43, UR34, -R78 ;  /* 0x000000222b507c23 */ /* 0x000fc6000801084e */
[----:B------:R-:W-:-:S03]  /*4420*/  FMNMX.FTZ R13, R20, R13, !PT ;  /* 0x0000000d140d7209 */ /* 0x000fc60007810000 */
[----:B------:R-:W-:Y:S01]  /*4430*/  MUFU.EX2 R75, R75 ;  /* 0x0000004b004b7308 */ /* 0x000fe20000000800 */
[----:B------:R-:W-:Y:S01]  /*4440*/  FMNMX.FTZ R66, R28, R13, !PT ;  /* 0x0000000d1c427209 */ /* 0x000fe20007810000 */
[--C-:B--2---:R-:W-:Y:S01]  /*4450*/  FFMA.FTZ R79, R63, UR34, -R78.reuse ;  /* 0x000000223f4f7c23 */ /* 0x104fe2000801084e */
[--C-:B------:R-:W-:Y:S01]  /*4460*/  FFMA.FTZ R63, R64, UR34, -R78.reuse ;  /* 0x00000022403f7c23 */ /* 0x100fe2000801084e */
[----:B------:R-:W-:Y:S01]  /*4470*/  FFMA.FTZ R64, R68, UR34, -R78 ;  /* 0x0000002244407c23 */ /* 0x000fe2000801084e */
        /* <DEDUP_REMOVED lines=23> */
[----:B------:R-:W-:Y:S01]  /*45f0*/  FMNMX.FTZ R13, R29, R68, !PT ;  /* 0x000000441d0d7209 */ /* 0x000fe20007810000 */
[----:B------:R-:W-:-:S03]  /*4600*/  FFMA.FTZ R68, R51, UR34, -R78 ;  /* 0x0000002233447c23 */ /* 0x000fc6000801084e */
[----:B------:R-:W-:-:S03]  /*4610*/  FMNMX.FTZ R13, R30, R13, !PT ;  /* 0x0000000d1e0d7209 */ /* 0x000fc60007810000 */
[----:B------:R-:W-:Y:S02]  /*4620*/  MUFU.EX2 R64, R64 ;  /* 0x0000004000407308 */ /* 0x000fe40000000800 */
[----:B------:R-:W2:Y:S06]  /*4630*/  SHFL.BFLY PT, R70, R13, 0x2, 0x1f ;  /* 0x0c401f000d467f89 */ /* 0x000eac00000e0000 */
[----:B------:R-:W-:Y:S08]  /*4640*/  MUFU.EX2 R59, R59 ;  /* 0x0000003b003b7308 */ /* 0x000ff00000000800 */
[----:B------:R-:W-:Y:S08]  /*4650*/  MUFU.EX2 R56, R56 ;  /* 0x0000003800387308 */ /* 0x000ff00000000800 */
[----:B------:R-:W-:Y:S01]  /*4660*/  MUFU.EX2 R53, R53 ;  /* 0x0000003500357308 */ /* 0x000fe20000000800 */
[----:B--2---:R-:W-:Y:S01]  /*4670*/  FMNMX.FTZ R51, R13, R70, !PT ;  /* 0x000000460d337209 */ /* 0x004fe20007810000 */
[----:B------:R-:W-:-:S04]  /*4680*/  FFMA.FTZ R70, R49, UR34, -R78 ;  /* 0x0000002231467c23 */ /* 0x000fc8000801084e */
[----:B------:R-:W2:Y:S02]  /*4690*/  SHFL.BFLY PT, R82, R51, 0x1, 0x1f ;  /* 0x0c201f0033527f89 */ /* 0x000ea400000e0000 */
[----:B------:R-:W-:Y:S08]  /*46a0*/  MUFU.EX2 R54, R54 ;  /* 0x0000003600367308 */ /* 0x000ff00000000800 */
[----:B------:R-:W-:Y:S08]  /*46b0*/  MUFU.EX2 R55, R55 ;  /* 0x0000003700377308 */ /* 0x000ff00000000800 */
[----:B------:R-:W-:Y:S01]  /*46c0*/  MUFU.EX2 R52, R52 ;  /* 0x0000003400347308 */ /* 0x000fe20000000800 */
[----:B--2---:R-:W-:-:S07]  /*46d0*/  FMNMX.FTZ R13, R51, R82, !PT ;  /* 0x00000052330d7209 */ /* 0x004fce0007810000 */
        /* <DEDUP_REMOVED lines=18> */
[----:B------:R3:W4:Y:S01]  /*4800*/  MUFU.EX2 R86, R49 ;  /* 0x0000003100567308 */ /* 0x0007220000000800 */
[--C-:B--2---:R-:W-:Y:S01]  /*4810*/  FFMA.FTZ R76, R10, UR34, -R43.reuse ;  /* 0x000000220a4c7c23 */ /* 0x104fe2000801082b */
[--C-:B------:R-:W-:Y:S01]  /*4820*/  FFMA.FTZ R15, R15, UR34, -R43.reuse ;  /* 0x000000220f0f7c23 */ /* 0x100fe2000801082b */
[--C-:B------:R-:W-:Y:S01]  /*4830*/  FFMA.FTZ R21, R21, UR34, -R43.reuse ;  /* 0x0000002215157c23 */ /* 0x100fe2000801082b */
[--C-:B------:R-:W-:Y:S01]  /*4840*/  FFMA.FTZ R20, R20, UR34, -R43.reuse ;  /* 0x0000002214147c23 */ /* 0x100fe2000801082b */
[--C-:B------:R-:W-:Y:S01]  /*4850*/  FFMA.FTZ R82, R33, UR34, -R43.reuse ;  /* 0x0000002221527c23 */ /* 0x100fe2000801082b */
[--C-:B------:R-:W-:Y:S01]  /*4860*/  FFMA.FTZ R35, R35, UR34, -R43.reuse ;  /* 0x0000002223237c23 */ /* 0x100fe2000801082b */
[--C-:B------:R-:W-:Y:S01]  /*4870*/  FFMA.FTZ R33, R25, UR34, -R43.reuse ;  /* 0x0000002219217c23 */ /* 0x100fe2000801082b */
[----:B------:R2:W5:Y:S01]  /*4880*/  MUFU.EX2 R81, R51 ;  /* 0x0000003300517308 */ /* 0x0005620000000800 */
[----:B---3--:R-:W-:Y:S01]  /*4890*/  FFMA.FTZ R49, R8, UR34, -R43 ;  /* 0x0000002208317c23 */ /* 0x008fe2000801082b */
[----:B0-----:R-:W-:Y:S01]  /*48a0*/  FADD.FTZ R8, R42, R73 ;  /* 0x000000492a087221 */ /* 0x001fe20000010000 */
[----:B-1----:R-:W-:Y:S01]  /*48b0*/  F2FP.BF16.F32.PACK_AB R10, R72, R69 ;  /* 0x00000045480a723e */ /* 0x002fe200000010ff */
[--C-:B------:R-:W-:Y:S01]  /*48c0*/  FFMA.FTZ R57, R34, UR34, -R43.reuse ;  /* 0x0000002222397c23 */ /* 0x100fe2000801082b */
[--C-:B------:R-:W-:Y:S01]  /*48d0*/  FFMA.FTZ R2, R2, UR34, -R43.reuse ;  /* 0x0000002202027c23 */ /* 0x100fe2000801082b */
[----:B------:R-:W-:Y:S01]  /*48e0*/  FADD.FTZ R9, R69, R8 ;  /* 0x0000000845097221 */ /* 0x000fe20000010000 */
[----:B------:R-:W-:Y:S01]  /*48f0*/  F2FP.BF16.F32.PACK_AB R8, R73, R42 ;  /* 0x0000002a4908723e */ /* 0x000fe200000010ff */
[----:B------:R0:W1:Y:S01]  /*4900*/  MUFU.EX2 R90, R71 ;  /* 0x00000047005a7308 */ /* 0x0000620000000800 */
[----:B--2---:R-:W-:Y:S01]  /*4910*/  FFMA.FTZ R51, R31, UR34, -R43 ;  /* 0x000000221f337c23 */ /* 0x004fe2000801082b */
[----:B------:R-:W-:Y:S01]  /*4920*/  FADD.FTZ R27, R72, R9 ;  /* 0x00000009481b7221 */ /* 0x000fe20000010000 */
[----:B----4-:R-:W-:Y:S01]  /*4930*/  F2FP.BF16.F32.PACK_AB R9, R86, R79 ;  /* 0x0000004f5609723e */ /* 0x010fe200000010ff */
[--C-:B------:R-:W-:Y:S01]  /*4940*/  FFMA.FTZ R69, R36, UR34, -R43.reuse ;  /* 0x0000002224457c23 */ /* 0x100fe2000801082b */
[----:B------:R-:W-:Y:S01]  /*4950*/  FFMA.FTZ R44, R44, UR34, -R43 ;  /* 0x000000222c2c7c23 */ /* 0x000fe2000801082b */
[----:B------:R-:W-:Y:S01]  /*4960*/  FADD.FTZ R32, R0, R27 ;  /* 0x0000001b00207221 */ /* 0x000fe20000010000 */
[--C-:B------:R-:W-:Y:S01]  /*4970*/  FFMA.FTZ R46, R46, UR34, -R43.reuse ;  /* 0x000000222e2e7c23 */ /* 0x100fe2000801082b */
[----:B------:R-:W2:Y:S01]  /*4980*/  MUFU.EX2 R3, R3 ;  /* 0x0000000300037308 */ /* 0x000ea20000000800 */
[--C-:B0-----:R-:W-:Y:S01]  /*4990*/  FFMA.FTZ R71, R28, UR34, -R43.reuse ;  /* 0x000000221c477c23 */ /* 0x101fe2000801082b */
[----:B------:R-:W-:Y:S01]  /*49a0*/  FADD.FTZ R28, R79, R86 ;  /* 0x000000564f1c7221 */ /* 0x000fe20000010000 */
[----:B------:R-:W-:Y:S01]  /*49b0*/  FADD.FTZ R31, R75, R32 ;  /* 0x000000204b1f7221 */ /* 0x000fe20000010000 */
[--C-:B------:R-:W-:Y:S01]  /*49c0*/  FFMA.FTZ R48, R48, UR34, -R43.reuse ;  /* 0x0000002230307c23 */ /* 0x100fe2000801082b */
[----:B------:R-:W-:Y:S01]  /*49d0*/  FFMA.FTZ R50, R50, UR34, -R43 ;  /* 0x0000002232327c23 */ /* 0x000fe2000801082b */
[----:B-----5:R-:W-:Y:S01]  /*49e0*/  FADD.FTZ R11, R81, R28 ;  /* 0x0000001c510b7221 */ /* 0x020fe20000010000 */
[----:B------:R-:W-:Y:S01]  /*49f0*/  FADD.FTZ R32, R74, R31 ;  /* 0x0000001f4a207221 */ /* 0x000fe20000010000 */
[----:B------:R-:W0:Y:S01]  /*4a00*/  MUFU.EX2 R6, R6 ;  /* 0x0000000600067308 */ /* 0x000e220000000800 */
[----:B------:R-:W-:Y:S01]  /*4a10*/  FFMA.FTZ R36, R29, UR34, -R43 ;  /* 0x000000221d247c23 */ /* 0x000fe2000801082b */
[----:B-1----:R-:W-:Y:S01]  /*4a20*/  FADD.FTZ R28, R90, R11 ;  /* 0x0000000b5a1c7221 */ /* 0x002fe20000010000 */
[----:B------:R-:W-:Y:S01]  /*4a30*/  FADD.FTZ R31, R77, R32 ;  /* 0x000000204d1f7221 */ /* 0x000fe20000010000 */
[--C-:B------:R-:W-:Y:S01]  /*4a40*/  FFMA.FTZ R32, R24, UR34, -R43.reuse ;  /* 0x0000002218207c23 */ /* 0x100fe2000801082b */
[----:B------:R-:W-:Y:S01]  /*4a50*/  F2FP.BF16.F32.PACK_AB R11, R90, R81 ;  /* 0x000000515a0b723e */ /* 0x000fe200000010ff */
[----:B------:R-:W-:Y:S01]  /*4a60*/  FFMA.FTZ R72, R30, UR34, -R43 ;  /* 0x000000221e487c23 */ /* 0x000fe2000801082b */
[----:B------:R-:W-:Y:S01]  /*4a70*/  F2FP.BF16.F32.PACK_AB R30, R61, R60 ;  /* 0x0000003c3d1e723e */ /* 0x000fe200000010ff */
[----:B------:R-:W1:Y:S01]  /*4a80*/  MUFU.EX2 R7, R7 ;  /* 0x0000000700077308 */ /* 0x000e620000000800 */
[----:B--2---:R-:W-:Y:S01]  /*4a90*/  FADD.FTZ R27, R3, R28 ;  /* 0x0000001c031b7221 */ /* 0x004fe20000010000 */
[----:B------:R2:W-:Y:S06]  /*4aa0*/  STSM.16.M88.4 [R17+0x21800], R8 ;  /* 0x0218000811007844 */ /* 0x0005ec0000000200 */
[----:B------:R-:W3:Y:S01]  /*4ab0*/  MUFU.EX2 R58, R58 ;  /* 0x0000003a003a7308 */ /* 0x000ee20000000800 */
[----:B0-----:R-:W-:-:S07]  /*4ac0*/  FADD.FTZ R28, R6, R27 ;  /* 0x0000001b061c7221 */ /* 0x001fce0000010000 */
[----:B------:R-:W0:Y:S01]  /*4ad0*/  MUFU.EX2 R49, R49 ;  /* 0x0000003100317308 */ /* 0x000e220000000800 */
[----:B-1----:R-:W-:Y:S01]  /*4ae0*/  FADD.FTZ R27, R7, R28 ;  /* 0x0000001c071b7221 */ /* 0x002fe20000010000 */
[----:B------:R-:W-:Y:S01]  /*4af0*/  FADD.FTZ R28, R62, R31 ;  /* 0x0000001f3e1c7221 */ /* 0x000fe20000010000 */
[----:B--2---:R-:W-:Y:S02]  /*4b00*/  F2FP.BF16.F32.PACK_AB R8, R66, R65 ;  /* 0x000000414208723e */ /* 0x004fe400000010ff */
[----:B------:R-:W-:-:S03]  /*4b10*/  F2FP.BF16.F32.PACK_AB R10, R64, R63 ;  /* 0x0000003f400a723e */ /* 0x000fc600000010ff */
[----:B------:R-:W1:Y:S01]  /*4b20*/  MUFU.EX2 R76, R76 ;  /* 0x0000004c004c7308 */ /* 0x000e620000000800 */
[----:B---3--:R-:W-:Y:S01]  /*4b30*/  FADD.FTZ R24, R58, R27 ;  /* 0x0000001b3a187221 */ /* 0x008fe20000010000 */
[----:B------:R-:W-:-:S06]  /*4b40*/  FADD.FTZ R27, R67, R28 ;  /* 0x0000001c431b7221 */ /* 0x000fcc0000010000 */
[----:B------:R-:W-:Y:S01]  /*4b50*/  MUFU.EX2 R15, R15 ;  /* 0x0000000f000f7308 */ /* 0x000fe20000000800 */
[----:B0-----:R-:W-:Y:S01]  /*4b60*/  FADD.FTZ R25, R49, R24 ;  /* 0x0000001831197221 */ /* 0x001fe20000010000 */
[----:B------:R-:W-:-:S04]  /*4b70*/  FADD.FTZ R24, R60, R27 ;  /* 0x0000001b3c187221 */ /* 0x000fc80000010000 */
[----:B------:R-:W-:Y:S01]  /*4b80*/  FADD.FTZ R28, R61, R24 ;  /* 0x000000183d1c7221 */ /* 0x000fe20000010000 */
[----:B------:R-:W-:Y:S01]  /*4b90*/  F2FP.BF16.F32.PACK_AB R24, R75, R0 ;  /* 0x000000004b18723e */ /* 0x000fe200000010ff */
[----:B------:R-:W0:Y:S01]  /*4ba0*/  MUFU.EX2 R78, R78 ;  /* 0x0000004e004e7308 */ /* 0x000e220000000800 */
[----:B-1----:R-:W-:Y:S01]  /*4bb0*/  F2FP.BF16.F32.PACK_AB R29, R76, R49 ;  /* 0x000000314c1d723e */ /* 0x002fe200000010ff */
[----:B------:R-:W-:Y:S01]  /*4bc0*/  FADD.FTZ R27, R65, R28 ;  /* 0x0000001c411b7221 */ /* 0x000fe20000010000 */
[----:B------:R-:W-:-:S03]  /*4bd0*/  F2FP.BF16.F32.PACK_AB R28, R67, R62 ;  /* 0x0000003e431c723e */ /* 0x000fc600000010ff */
[----:B------:R-:W-:Y:S01]  /*4be0*/  FADD.FTZ R34, R66, R27 ;  /* 0x0000001b42227221 */ /* 0x000fe20000010000 */
[----:B------:R-:W-:Y:S01]  /*4bf0*/  F2FP.BF16.F32.PACK_AB R27, R58, R7 ;  /* 0x000000073a1b723e */ /* 0x000fe200000010ff */
[----:B------:R-:W1:Y:S02]  /*4c00*/  MUFU.EX2 R21, R21 ;  /* 0x0000001500157308 */ /* 0x000e640000000800 */
[----:B------:R-:W-:-:S04]  /*4c10*/  FADD.FTZ R9, R63, R34 ;  /* 0x000000223f097221 */ /* 0x000fc80000010000 */
[----:B------:R-:W-:Y:S02]  /*4c20*/  FADD.FTZ R34, R64, R9 ;  /* 0x0000000940227221 */ /* 0x000fe40000010000 */
[----:B------:R2:W-:Y:S01]  /*4c30*/  MUFU.EX2 R42, R35 ;  /* 0x00000023002a7308 */ /* 0x0005e20000000800 */
[----:B0-----:R-:W-:Y:S01]  /*4c40*/  F2FP.BF16.F32.PACK_AB R31, R78, R15 ;  /* 0x0000000f4e1f723e */ /* 0x001fe200000010ff */
[----:B------:R-:W-:Y:S01]  /*4c50*/  FADD.FTZ R9, R59, R34 ;  /* 0x000000223b097221 */ /* 0x000fe20000010000 */
[----:B------:R-:W-:-:S05]  /*4c60*/  F2FP.BF16.F32.PACK_AB R34, R54, R53 ;  /* 0x000000353622723e */ /* 0x000fca00000010ff */
[----:B------:R-:W0:Y:S01]  /*4c70*/  MUFU.EX2 R20, R20 ;  /* 0x0000001400147308 */ /* 0x000e220000000800 */
[----:B--2---:R-:W-:Y:S01]  /*4c80*/  FFMA.FTZ R35, R26, UR34, -R43 ;  /* 0x000000221a237c23 */ /* 0x004fe2000801082b */
[----:B------:R-:W-:-:S04]  /*4c90*/  FADD.FTZ R26, R76, R25 ;  /* 0x000000194c1a7221 */ /* 0x000fc80000010000 */
[----:B------:R-:W-:Y:S01]  /*4ca0*/  FADD.FTZ R25, R15, R26 ;  /* 0x0000001a0f197221 */ /* 0x000fe20000010000 */
[----:B------:R-:W-:Y:S01]  /*4cb0*/  F2FP.BF16.F32.PACK_AB R26, R77, R74 ;  /* 0x0000004a4d1a723e */ /* 0x000fe200000010ff */
[----:B------:R-:W2:Y:S02]  /*4cc0*/  MUFU.EX2 R71, R71 ;  /* 0x0000004700477308 */ /* 0x000ea40000000800 */
[----:B------:R-:W-:-:S04]  /*4cd0*/  FADD.FTZ R0, R78, R25 ;  /* 0x000000194e007221 */ /* 0x000fc80000010000 */
[----:B-1----:R-:W-:Y:S02]  /*4ce0*/  FADD.FTZ R25, R21, R0 ;  /* 0x0000000015197221 */ /* 0x002fe40000010000 */
[----:B------:R-:W1:Y:S02]  /*4cf0*/  MUFU.EX2 R84, R84 ;  /* 0x0000005400547308 */ /* 0x000e640000000800 */
[----:B0-----:R-:W-:Y:S01]  /*4d00*/  FADD.FTZ R0, R20, R25 ;  /* 0x0000001914007221 */ /* 0x001fe20000010000 */
[----:B------:R-:W-:Y:S01]  /*4d10*/  F2FP.BF16.F32.PACK_AB R25, R6, R3 ;  /* 0x000000030619723e */ /* 0x000fe200000010ff */
[----:B------:R-:W-:Y:S01]  /*4d20*/  FADD.FTZ R6, R56, R9 ;  /* 0x0000000938067221 */ /* 0x000fe20000010000 */
[----:B------:R-:W-:-:S03]  /*4d30*/  F2FP.BF16.F32.PACK_AB R9, R20, R21 ;  /* 0x000000151409723e */ /* 0x000fc600000010ff */
[----:B------:R-:W0:Y:S01]  /*4d40*/  MUFU.EX2 R14, R14 ;  /* 0x0000000e000e7308 */ /* 0x000e220000000800 */
[----:B--2---:R-:W-:Y:S01]  /*4d50*/  FADD.FTZ R3, R71, R0 ;  /* 0x0000000047037221 */ /* 0x004fe20000010000 */
[----:B------:R2:W-:Y:S04]  /*4d60*/  STSM.16.M88.4 [R23], R24 ;  /* 0x0000001817007844 */ /* 0x0005e80000000200 */
[----:B------:R-:W-:Y:S02]  /*4d70*/  STSM.16.M88.4 [R19], R28 ;  /* 0x0000001c13007844 */ /* 0x000fe40000000200 */
[----:B------:R-:W3:Y:S01]  /*4d80*/  MUFU.EX2 R51, R51 ;  /* 0x0000003300337308 */ /* 0x000ee20000000800 */
[C---:B-1----:R-:W-:Y:S01]  /*4d90*/  FADD.FTZ R7, R84.reuse, R3 ;  /* 0x0000000354077221 */ /* 0x042fe20000010000 */
[----:B------:R-:W-:-:S05]  /*4da0*/  F2FP.BF16.F32.PACK_AB R11, R84, R71 ;  /* 0x00000047540b723e */ /* 0x000fca00000010ff */
[----:B------:R1:W-:Y:S01]  /*4db0*/  STSM.16.M88.4 [R18], R8 ;  /* 0x0000000812007844 */ /* 0x0003e20000000200 */
[----:B------:R-:W4:Y:S01]  /*4dc0*/  MUFU.EX2 R57, R57 ;  /* 0x0000003900397308 */ /* 0x000f220000000800 */
[----:B0-----:R-:W-:Y:S01]  /*4dd0*/  FADD.FTZ R0, R14, R7 ;  /* 0x000000070e007221 */ /* 0x001fe20000010000 */
[----:B------:R-:W-:Y:S01]  /*4de0*/  FADD.FTZ R7, R53, R6 ;  /* 0x0000000635077221 */ /* 0x000fe20000010000 */
[----:B--2---:R-:W-:Y:S02]  /*4df0*/  F2FP.BF16.F32.PACK_AB R24, R52, R55 ;  /* 0x000000373418723e */ /* 0x004fe400000010ff */
[----:B------:R-:W-:Y:S01]  /*4e00*/  F2FP.BF16.F32.PACK_AB R26, R68, R47 ;  /* 0x0000002f441a723e */ /* 0x000fe200000010ff */
[----:B------:R-:W-:Y:S02]  /*4e10*/  FADD.FTZ R20, R54, R7 ;  /* 0x0000000736147221 */ /* 0x000fe40000010000 */
[----:B------:R-:W0:Y:S01]  /*4e20*/  MUFU.EX2 R82, R82 ;  /* 0x0000005200527308 */ /* 0x000e220000000800 */
[----:B---3--:R-:W-:Y:S01]  /*4e30*/  FADD.FTZ R6, R51, R0 ;  /* 0x0000000033067221 */ /* 0x008fe20000010000 */
[----:B------:R-:W-:-:S04]  /*4e40*/  FADD.FTZ R21, R55, R20 ;  /* 0x0000001437157221 */ /* 0x000fc80000010000 */
[----:B------:R-:W-:Y:S02]  /*4e50*/  FADD.FTZ R20, R52, R21 ;  /* 0x0000001534147221 */ /* 0x000fe40000010000 */
[----:B------:R-:W2:Y:S01]  /*4e60*/  MUFU.EX2 R69, R69 ;  /* 0x0000004500457308 */ /* 0x000ea20000000800 */
[----:B----4-:R-:W-:Y:S01]  /*4e70*/  FADD.FTZ R7, R57, R6 ;  /* 0x0000000639077221 */ /* 0x010fe20000010000 */
[----:B------:R-:W-:-:S04]  /*4e80*/  FADD.FTZ R21, R47, R20 ;  /* 0x000000142f157221 */ /* 0x000fc80000010000 */
[----:B-1----:R-:W-:Y:S02]  /*4e90*/  FADD.FTZ R8, R68, R21 ;  /* 0x0000001544087221 */ /* 0x002fe40000010000 */
[----:B------:R-:W1:Y:S01]  /*4ea0*/  MUFU.EX2 R2, R2 ;  /* 0x0000000200027308 */ /* 0x000e620000000800 */
[----:B0-----:R-:W-:-:S04]  /*4eb0*/  FADD.FTZ R15, R82, R7 ;  /* 0x00000007520f7221 */ /* 0x001fc80000010000 */
[----:B------:R-:W-:-:S03]  /*4ec0*/  FADD.FTZ R6, R42, R15 ;  /* 0x0000000f2a067221 */ /* 0x000fc60000010000 */
[----:B------:R-:W0:Y:S01]  /*4ed0*/  MUFU.EX2 R73, R44 ;  /* 0x0000002c00497308 */ /* 0x000e220000000800 */
[C---:B--2---:R-:W-:Y:S01]  /*4ee0*/  FADD.FTZ R15, R69.reuse, R6 ;  /* 0x00000006450f7221 */ /* 0x044fe20000010000 */
[----:B------:R-:W-:-:S06]  /*4ef0*/  F2FP.BF16.F32.PACK_AB R25, R69, R42 ;  /* 0x0000002a4519723e */ /* 0x000fcc00000010ff */
[----:B------:R-:W2:Y:S01]  /*4f00*/  MUFU.EX2 R45, R45 ;  /* 0x0000002d002d7308 */ /* 0x000ea20000000800 */
[----:B-1----:R-:W-:-:S07]  /*4f10*/  FADD.FTZ R6, R2, R15 ;  /* 0x0000000f02067221 */ /* 0x002fce0000010000 */
[----:B------:R-:W1:Y:S01]  /*4f20*/  MUFU.EX2 R46, R46 ;  /* 0x0000002e002e7308 */ /* 0x000e620000000800 */
[C---:B0-----:R-:W-:Y:S01]  /*4f30*/  FADD.FTZ R9, R73.reuse, R6 ;  /* 0x0000000649097221 */ /* 0x041fe20000010000 */
[----:B------:R-:W-:-:S06]  /*4f40*/  F2FP.BF16.F32.PACK_AB R27, R73, R2 ;  /* 0x00000002491b723e */ /* 0x000fcc00000010ff */
[----:B------:R-:W0:Y:S01]  /*4f50*/  MUFU.EX2 R70, R70 ;  /* 0x0000004600467308 */ /* 0x000e220000000800 */
[----:B--2---:R-:W-:-:S07]  /*4f60*/  FADD.FTZ R11, R45, R8 ;  /* 0x000000082d0b7221 */ /* 0x004fce0000010000 */
[----:B------:R-:W2:Y:S01]  /*4f70*/  MUFU.EX2 R43, R48 ;  /* 0x00000030002b7308 */ /* 0x000ea20000000800 */
[----:B-1----:R-:W-:-:S07]  /*4f80*/  FADD.FTZ R2, R46, R9 ;  /* 0x000000092e027221 */ /* 0x002fce0000010000 */
[----:B------:R-:W1:Y:S01]  /*4f90*/  MUFU.EX2 R80, R80 ;  /* 0x0000005000507308 */ /* 0x000e620000000800 */
[C---:B0-----:R-:W-:Y:S01]  /*4fa0*/  FADD.FTZ R11, R70.reuse, R11 ;  /* 0x0000000b460b7221 */ /* 0x041fe20000010000 */
[----:B------:R-:W-:-:S06]  /*4fb0*/  F2FP.BF16.F32.PACK_AB R8, R70, R45 ;  /* 0x0000002d4608723e */ /* 0x000fcc00000010ff */
[----:B------:R-:W0:Y:S01]  /*4fc0*/  MUFU.EX2 R41, R41 ;  /* 0x0000002900297308 */ /* 0x000e220000000800 */
[C---:B--2---:R-:W-:Y:S01]  /*4fd0*/  FADD.FTZ R21, R43.reuse, R2 ;  /* 0x000000022b157221 */ /* 0x044fe20000010000 */
[----:B------:R-:W-:-:S06]  /*4fe0*/  F2FP.BF16.F32.PACK_AB R9, R43, R46 ;  /* 0x0000002e2b09723e */ /* 0x000fcc00000010ff */
[----:B------:R-:W2:Y:S01]  /*4ff0*/  MUFU.EX2 R50, R50 ;  /* 0x0000003200327308 */ /* 0x000ea20000000800 */
[----:B-1----:R-:W-:-:S07]  /*5000*/  FADD.FTZ R2, R80, R11 ;  /* 0x0000000b50027221 */ /* 0x002fce0000010000 */
[----:B------:R1:W3:Y:S01]  /*5010*/  MUFU.EX2 R3, R32 ;  /* 0x0000002000037308 */ /* 0x0002e20000000800 */
[C---:B0-----:R-:W-:Y:S01]  /*5020*/  F2FP.BF16.F32.PACK_AB R10, R41.reuse, R80 ;  /* 0x00000050290a723e */ /* 0x041fe200000010ff */
[----:B------:R-:W-:-:S06]  /*5030*/  FADD.FTZ R41, R41, R2 ;  /* 0x0000000229297221 */ /* 0x000fcc0000010000 */
[----:B------:R-:W-:Y:S01]  /*5040*/  MUFU.EX2 R40, R40 ;  /* 0x0000002800287308 */ /* 0x000fe20000000800 */
[----:B-1----:R-:W-:Y:S01]  /*5050*/  F2FP.BF16.F32.PACK_AB R32, R56, R59 ;  /* 0x0000003b3820723e */ /* 0x002fe200000010ff */
[----:B--2---:R-:W-:-:S06]  /*5060*/  FADD.FTZ R6, R50, R21 ;  /* 0x0000001532067221 */ /* 0x004fcc0000010000 */
[----:B------:R-:W0:Y:S01]  /*5070*/  MUFU.EX2 R39, R39 ;  /* 0x0000002700277308 */ /* 0x000e220000000800 */
[C---:B---3--:R-:W-:Y:S01]  /*5080*/  F2FP.BF16.F32.PACK_AB R11, R3.reuse, R50 ;  /* 0x00000032030b723e */ /* 0x048fe200000010ff */
[----:B------:R-:W-:-:S06]  /*5090*/  FADD.FTZ R3, R3, R6 ;  /* 0x0000000603037221 */ /* 0x000fcc0000010000 */
[----:B------:R-:W-:Y:S08]  /*50a0*/  MUFU.EX2 R37, R37 ;  /* 0x0000002500257308 */ /* 0x000ff00000000800 */
[----:B------:R-:W1:Y:S01]  /*50b0*/  MUFU.EX2 R38, R38 ;  /* 0x0000002600267308 */ /* 0x000e620000000800 */
[----:B0-----:R-:W-:Y:S01]  /*50c0*/  F2FP.BF16.F32.PACK_AB R28, R39, R40 ;  /* 0x00000028271c723e */ /* 0x001fe200000010ff */
[----:B------:R-:W-:-:S04]  /*50d0*/  FADD.FTZ R40, R40, R41 ;  /* 0x0000002928287221 */ /* 0x000fc80000010000 */
[----:B------:R-:W-:Y:S02]  /*50e0*/  FADD.FTZ R40, R39, R40 ;  /* 0x0000002827287221 */ /* 0x000fe40000010000 */
[----:B------:R0:W-:Y:S08]  /*50f0*/  MUFU.EX2 R0, R33 ;  /* 0x0000002100007308 */ /* 0x0001f00000000800 */
[----:B------:R2:W3:Y:S01]  /*5100*/  MUFU.EX2 R7, R35 ;  /* 0x0000002300077308 */ /* 0x0004e20000000800 */
[----:B0-----:R-:W-:Y:S01]  /*5110*/  F2FP.BF16.F32.PACK_AB R33, R51, R14 ;  /* 0x0000000e3321723e */ /* 0x001fe200000010ff */
[----:B------:R-:W-:Y:S01]  /*5120*/  IMAD.IADD R14, R137, 0x1, -R139 ;  /* 0x00000001890e7824 */ /* 0x000fe200078e0a8b */
[----:B-1----:R-:W-:-:S03]  /*5130*/  F2FP.BF16.F32.PACK_AB R30, R38, R37 ;  /* 0x00000025261e723e */ /* 0x002fc600000010ff */
[----:B------:R-:W-:Y:S02]  /*5140*/  IMAD R14, R145, 0xc0, R14 ;  /* 0x000000c0910e7824 */ /* 0x000fe400078e020e */
[----:B------:R-:W0:Y:S01]  /*5150*/  MUFU.EX2 R36, R36 ;  /* 0x0000002400247308 */ /* 0x000e220000000800 */
[----:B--2---:R-:W-:Y:S02]  /*5160*/  F2FP.BF16.F32.PACK_AB R35, R82, R57 ;  /* 0x000000395223723e */ /* 0x004fe400000010ff */
[----:B------:R-:W-:-:S03]  /*5170*/  R2UR UR10, R14 ;  /* 0x000000000e0a72ca */ /* 0x000fc600000e0000 */
[----:B------:R1:W-:Y:S02]  /*5180*/  STSM.16.M88.4 [R17+0x27800], R32 ;  /* 0x0278002011007844 */ /* 0x0003e40000000200 */
[----:B------:R-:W2:Y:S01]  /*5190*/  MUFU.EX2 R15, R72 ;  /* 0x00000048000f7308 */ /* 0x000ea20000000800 */
[----:B---3--:R-:W-:Y:S01]  /*51a0*/  F2FP.BF16.F32.PACK_AB R29, R7, R0 ;  /* 0x00000000071d723e */ /* 0x008fe200000010ff */
[----:B------:R1:W-:Y:S01]  /*51b0*/  STSM.16.M88.4 [R136], R24 ;  /* 0x0000001888007844 */ /* 0x0003e20000000200 */
[----:B------:R-:W-:Y:S01]  /*51c0*/  FADD.FTZ R0, R0, R3 ;  /* 0x0000000300007221 */ /* 0x000fe20000010000 */
[----:B------:R-:W-:Y:S02]  /*51d0*/  FADD.FTZ R3, R37, R40 ;  /* 0x0000002825037221 */ /* 0x000fe40000010000 */
[----:B------:R1:W-:Y:S01]  /*51e0*/  STSM.16.M88.4 [R19+0x6000], R8 ;  /* 0x0060000813007844 */ /* 0x0003e20000000200 */
[----:B------:R-:W-:Y:S01]  /*51f0*/  FADD.FTZ R7, R7, R0 ;  /* 0x0000000007077221 */ /* 0x000fe20000010000 */
[----:B------:R-:W-:Y:S01]  /*5200*/  UIADD3 UR6, UR10, UR6, URZ ;  /* 0x000000060a067290 */ /* 0x000fe2000fffe03f */
[----:B------:R-:W-:Y:S01]  /*5210*/  FADD.FTZ R3, R38, R3 ;  /* 0x0000000326037221 */ /* 0x000fe20000010000 */
[----:B------:R-:W-:-:S02]  /*5220*/  VIADD R0, R88, 0xfffffffe ;  /* 0xfffffffe58007836 */ /* 0x000fc40000000000 */
[----:B0-----:R-:W-:Y:S01]  /*5230*/  FADD.FTZ R2, R36, R7 ;  /* 0x0000000724027221 */ /* 0x001fe20000010000 */
[----:B--2---:R-:W-:-:S03]  /*5240*/  F2FP.BF16.F32.PACK_AB R31, R15, R36 ;  /* 0x000000240f1f723e */ /* 0x004fc600000010ff */
[----:B------:R-:W-:Y:S02]  /*5250*/  FADD.FTZ R2, R15, R2 ;  /* 0x000000020f027221 */ /* 0x000fe40000010000 */
[----:B------:R1:W-:Y:S01]  /*5260*/  STSM.16.M88.4 [R18+0x6000], R28 ;  /* 0x0060001c12007844 */ /* 0x0003e20000000200 */
[----:B------:R0:W-:Y:S06]  /*5270*/  MEMBAR.ALL.CTA ;  /* 0x0000000000007992 */ /* 0x0001ec0000008000 */
[----:B0-----:R-:W0:Y:S02]  /*5280*/  FENCE.VIEW.ASYNC.S ;  /* 0x00000000000073c6 */ /* 0x001e240000000000 */
[----:B0-----:R-:W-:Y:S01]  /*5290*/  NOP ;  /* 0x0000000000007918 */ /* 0x001fe20000000000 */
[----:B------:R-:W-:Y:S05]  /*52a0*/  @P2 BRA `(.L_x_863) ;  /* 0x0000000000482947 */ /* 0x000fea0003800000 */
[C---:B------:R-:W-:Y:S01]  /*52b0*/  ISETP.GT.AND P2, PT, R14.reuse, RZ, PT ;  /* 0x000000ff0e00720c */ /* 0x040fe20003f44270 */
[----:B------:R-:W-:-:S05]  /*52c0*/  VIADD R6, R14, 0xffffffff ;  /* 0xffffffff0e067836 */ /* 0x000fca0000000000 */
[----:B------:R-:W-:-:S07]  /*52d0*/  R2UR UR14, R6 ;  /* 0x00000000060e72ca */ /* 0x000fce00000e0000 */
[----:B------:R-:W-:Y:S08]  /*52e0*/  @P2 BRA `(.L_x_864) ;  /* 0x00000000001c2947 */ /* 0x000ff00003800000 */
[----:B------:R-:W-:Y:S02]  /*52f0*/  UISETP.NE.AND UP1, UPT, UR7, 0x1, UPT ;  /* 0x000000010700788c */ /* 0x000fe4000bf25270 */
[----:B------:R-:W-:-:S09]  /*5300*/  UIADD3 UR14, -UR10, URZ, URZ ;  /* 0x0000003f0a0e7290 */ /* 0x000fd2000fffe13f */
[----:B------:R-:W-:Y:S02]  /*5310*/  @UP1 ULDC.64 UR18, c[0x0][0x9e8] ;  /* 0x00027a0000121ab9 */ /* 0x000fe40000000a00 */
[----:B------:R-:W-:-:S04]  /*5320*/  UIMAD.WIDE.U32 UR10, UR14, UR18, URZ ;  /* 0x000000120e0a72a5 */ /* 0x000fc8000f8e003f */
[----:B------:R-:W-:-:S04]  /*5330*/  @UP1 USHF.R.U32.HI UR14, URZ, UR19, UR11 ;  /* 0x000000133f0e1299 */ /* 0x000fc8000801160b */
[----:B------:R-:W-:Y:S01]  /*5340*/  ULOP3.LUT UR14, URZ, UR14, URZ, 0x33, !UPT ;  /* 0x0000000e3f0e7292 */ /* 0x000fe2000f8e333f */
[----:B------:R-:W-:Y:S11]  /*5350*/  BRA `(.L_x_865) ;  /* 0x0000000000107947 */ /* 0x000ff60003800000 */
.L_x_864:
[----:B------:R-:W-:-:S11]  /*5360*/  UISETP.NE.AND UP1, UPT, UR7, 0x1, UPT ;  /* 0x000000010700788c */ /* 0x000fd6000bf25270 */
[----:B------:R-:W-:Y:S02]  /*5370*/  @UP1 ULDC.64 UR18, c[0x0][0x9e8] ;  /* 0x00027a0000121ab9 */ /* 0x000fe40000000a00 */
[----:B------:R-:W-:-:S04]  /*5380*/  UIMAD.WIDE.U32 UR10, UR14, UR18, URZ ;  /* 0x000000120e0a72a5 */ /* 0x000fc8000f8e003f */
[----:B------:R-:W-:-:S12]  /*5390*/  @UP1 USHF.R.U32.HI UR14, URZ, UR19, UR11 ;  /* 0x000000133f0e1299 */ /* 0x000fd8000801160b */
.L_x_865:
[----:B------:R-:W-:-:S04]  /*53a0*/  UIMAD UR7, UR14, UR7, UR7 ;  /* 0x000000070e0772a4 */ /* 0x000fc8000f8e0207 */
[----:B------:R-:W-:-:S04]  /*53b0*/  UISETP.LT.AND UP1, UPT, UR6, UR7, UPT ;  /* 0x000000070600728c */ /* 0x000fc8000bf21270 */
[----:B------:R-:W-:-:S12]  /*53c0*/  USEL UR6, UR6, UR7, UP1 ;  /* 0x0000000706067287 */ /* 0x000fd80008800000 */
.L_x_863:
        /* <DEDUP_REMOVED lines=31> */
[----:B-1----:R-:W-:Y:S01]  /*55c0*/  IADD3 R9, R4, R137, -R139 ;  /* 0x0000008904097210 */ /* 0x002fe20007ffe88b */
[----:B------:R-:W-:Y:S01]  /*55d0*/  IMAD.MOV.U32 R135, RZ, RZ, RZ ;  /* 0x000000ffff877224 */ /* 0x000fe200078e00ff */
[----:B------:R-:W-:Y:S01]  /*55e0*/  ULDC UR35, c[0x0][0x9e4] ;  /* 0x0002790000237ab9 */ /* 0x000fe20000000800 */
[----:B------:R-:W-:Y:S01]  /*55f0*/  ULDC UR34, c[0x0][0x988] ;  /* 0x0002620000227ab9 */ /* 0x000fe20000000800 */
[----:B------:R-:W-:Y:S01]  /*5600*/  LOP3.LUT R7, RZ, R9, RZ, 0x33, !PT ;  /* 0x00000009ff077212 */ /* 0x000fe200078e33ff */
[----:B------:R-:W-:Y:S01]  /*5610*/  VIADD R8, R9, 0x8 ;  /* 0x0000000809087836 */ /* 0x000fe20000000000 */
[----:B------:R-:W-:Y:S01]  /*5620*/  ULDC UR51, c[0x0][0x9d8] ;  /* 0x0002760000337ab9 */ /* 0x000fe20000000800 */
[----:B------:R-:W-:-:S03]  /*5630*/  ULDC UR50, c[0x0][0x9e0] ;  /* 0x0002780000327ab9 */ /* 0x000fc60000000800 */
[----:B------:R-:W-:-:S07]  /*5640*/  LOP3.LUT R6, RZ, R8, RZ, 0x33, !PT ;  /* 0x00000008ff067212 */ /* 0x000fce00078e33ff */
.L_x_883:
[----:B------:R-:W-:Y:S01]  /*5650*/  UIADD3 UR53, UR43, 0x1, URZ ;  /* 0x000000012b357890 */ /* 0x000fe2000fffe03f */
[----:B------:R-:W-:-:S03]  /*5660*/  ISETP.NE.AND P3, PT, RZ, UR38, PT ;  /* 0x00000026ff007c0c */ /* 0x000fc6000bf65270 */
[----:B------:R-:W-:-:S04]  /*5670*/  UISETP.NE.AND UP1, UPT, UR53, 0x2, UPT ;  /* 0x000000023500788c */ /* 0x000fc8000bf25270 */
[----:B------:R-:W-:Y:S02]  /*5680*/  USEL UR52, URZ, 0x1, UP1 ;  /* 0x000000013f347887 */ /* 0x000fe40008800000 */
[----:B------:R-:W-:Y:S02]  /*5690*/  USEL UR53, UR53, URZ, UP1 ;  /* 0x0000003f35357287 */ /* 0x000fe40008800000 */
[----:B------:R-:W-:Y:S02]  /*56a0*/  ULOP3.LUT UR52, UR46, UR52, URZ, 0x3c, !UPT ;  /* 0x000000342e347292 */ /* 0x000fe4000f8e3c3f */
[----:B------:R-:W-:Y:S10]  /*56b0*/  @P3 BRA `(.L_x_867) ;  /* 0x00000000002c3947 */ /* 0x000ff40003800000 */
[----:B------:R-:W-:Y:S05]  /*56c0*/  @!P0 BRA `(.L_x_868) ;  /* 0x0000000000048947 */ /* 0x000fea0003800000 */
[----:B------:R-:W-:Y:S01]  /*56d0*/  BPT.TRAP 0x1 ;  /* 0x000000040000795c */ /* 0x000fe20000300000 */
.L_x_868:
[----:B------:R-:W-:Y:S01]  /*56e0*/  ULEA UR6, UR53, UR42, 0x3 ;  /* 0x0000002a35067291 */ /* 0x000fe2000f8e183f */
[----:B------:R-:W-:-:S05]  /*56f0*/  IMAD.U32 R10, RZ, RZ, UR52 ;  /* 0x00000034ff0a7e24 */ /* 0x000fca000f8e00ff */
[----:B------:R-:W-:-:S04]  /*5700*/  SHF.L.U32 R10, R10, 0x1f, RZ ;  /* 0x0000001f0a0a7819 */ /* 0x000fc800000006ff */
[----:B------:R0:W1:Y:S01]  /*5710*/  SYNCS.PHASECHK.TRANS64.TRYWAIT P2, [UR6+0x2d830], R10 ;  /* 0x02d8300aff0075a7 */ /* 0x0000620008040146 */
[----:B------:R-:W-:Y:S05]  /*5720*/  @!P0 BRA `(.L_x_869) ;  /* 0x0000000000048947 */ /* 0x000fea0003800000 */
[----:B------:R-:W-:Y:S01]  /*5730*/  BPT.TRAP 0x1 ;  /* 0x000000040000795c */ /* 0x000fe20000300000 */
.L_x_869:
[----:B-1----:R-:W-:Y:S05]  /*5740*/  @P2 BRA `(.L_x_867) ;  /* 0x0000000000082947 */ /* 0x002fea0003800000 */
[----:B------:R-:W1:Y:S02]  /*5750*/  SYNCS.PHASECHK.TRANS64.TRYWAIT P2, [UR6+0x2d830], R10 ;  /* 0x02d8300aff0075a7 */ /* 0x000e640008040146 */
[----:B-1----:R-:W-:Y:S05]  /*5760*/  @!P2 BRA `(.L_x_870) ;  /* 0x0000010800dca947 */ /* 0x002fea0003800000 */
.L_x_867:
[----:B-1----:R-:W1:Y:S01]  /*5770*/  S2R R11, SR_TID.X ;  /* 0x00000000000b7919 */ /* 0x002e620000002100 */
[----:B------:R-:W-:Y:S01]  /*5780*/  UIMAD UR6, UR53, 0x600, UR32 ;  /* 0x00000600350678a4 */ /* 0x000fe2000f8e0220 */
[----:B------:R-:W-:Y:S01]  /*5790*/  UMOV UR7, 0x80000020 ;  /* 0x8000002000077882 */ /* 0x000fe20000000000 */
[----:B------:R-:W-:Y:S02]  /*57a0*/  UMOV UR11, 0x80000020 ;  /* 0x80000020000b7882 */ /* 0x000fe40000000000 */
[----:B------:R-:W-:Y:S02]  /*57b0*/  UIADD3 UR10, UR6, 0x2, URZ ;  /* 0x00000002060a7890 */ /* 0x000fe4000fffe03f */
[----:B------:R-:W-:Y:S01]  /*57c0*/  UIADD3 UR14, UR6, 0x200, URZ ;  /* 0x00000200060e7890 */ /* 0x000fe2000fffe03f */
[----:B------:R-:W-:Y:S01]  /*57d0*/  UMOV UR15, 0x80000020 ;  /* 0x80000020000f7882 */ /* 0x000fe20000000000 */
[----:B------:R-:W-:Y:S01]  /*57e0*/  UIADD3 UR18, UR6, 0x202, URZ ;  /* 0x0000020206127890 */ /* 0x000fe2000fffe03f */
[----:B------:R-:W-:Y:S01]  /*57f0*/  UMOV UR19, 0x80000020 ;  /* 0x8000002000137882 */ /* 0x000fe20000000000 */
[----:B------:R-:W-:Y:S01]  /*5800*/  UIADD3 UR22, UR6, 0x400, URZ ;  /* 0x0000040006167890 */ /* 0x000fe2000fffe03f */
[----:B------:R-:W-:Y:S01]  /*5810*/  UMOV UR23, 0x80000020 ;  /* 0x8000002000177882 */ /* 0x000fe20000000000 */
[----:B------:R-:W-:Y:S01]  /*5820*/  UIADD3 UR26, UR6, 0x402, URZ ;  /* 0x00000402061a7890 */ /* 0x000fe2000fffe03f */
[----:B------:R-:W-:Y:S01]  /*5830*/  UMOV UR27, 0x80000020 ;  /* 0x80000020001b7882 */ /* 0x000fe20000000000 */
[----:B-1----:R-:W-:-:S05]  /*5840*/  SHF.R.U32.HI R11, RZ, 0x7, R11 ;  /* 0x00000007ff0b7819 */ /* 0x002fca000001160b */
[----:B0-----:R-:W-:-:S05]  /*5850*/  VIADD R10, R11, 0x8 ;  /* 0x000000080b0a7836 */ /* 0x001fca0000000000 */
[----:B------:R0:W-:Y:S06]  /*5860*/  BAR.SYNC.DEFER_BLOCKING R10, 0x100 ;  /* 0x0004000a0000751d */ /* 0x0001ec0000010000 */
        /* <DEDUP_REMOVED lines=18> */
[----:B0-----:R-:W-:Y:S05]  /*5990*/  @P3 BRA `(.L_x_871) ;  /* 0x00000000002c3947 */ /* 0x001fea0003800000 */
[----:B------:R-:W-:Y:S05]  /*59a0*/  @!P0 BRA `(.L_x_872) ;  /* 0x0000000000048947 */ /* 0x000fea0003800000 */
[----:B------:R-:W-:Y:S01]  /*59b0*/  BPT.TRAP 0x1 ;  /* 0x000000040000795c */ /* 0x000fe20000300000 */
.L_x_872:
[----:B------:R-:W-:Y:S01]  /*59c0*/  ULEA UR6, UR43, UR42, 0x3 ;  /* 0x0000002a2b067291 */ /* 0x000fe2000f8e183f */
[----:B------:R-:W-:-:S05]  /*59d0*/  IMAD.U32 R10, RZ, RZ, UR46 ;  /* 0x0000002eff0a7e24 */ /* 0x000fca000f8e00ff */
[----:B------:R-:W-:-:S04]  /*59e0*/  SHF.L.U32 R10, R10, 0x1f, RZ ;  /* 0x0000001f0a0a7819 */ /* 0x000fc800000006ff */
[----:B------:R0:W1:Y:S01]  /*59f0*/  SYNCS.PHASECHK.TRANS64.TRYWAIT P2, [UR6+0x2d850], R10 ;  /* 0x02d8500aff0075a7 */ /* 0x0000620008040146 */
[----:B------:R-:W-:Y:S05]  /*5a00*/  @!P0 BRA `(.L_x_873) ;  /* 0x0000000000048947 */ /* 0x000fea0003800000 */
[----:B------:R-:W-:Y:S01]  /*5a10*/  BPT.TRAP 0x1 ;  /* 0x000000040000795c */ /* 0x000fe20000300000 */
.L_x_873:
[----:B-1----:R-:W-:Y:S05]  /*5a20*/  @P2 BRA `(.L_x_871) ;  /* 0x0000000000082947 */ /* 0x002fea0003800000 */
[----:B------:R-:W1:Y:S02]  /*5a30*/  SYNCS.PHASECHK.TRANS64.TRYWAIT P2, [UR6+0x2d850], R10 ;  /* 0x02d8500aff0075a7 */ /* 0x000e640008040146 */
[----:B-1----:R-:W-:Y:S05]  /*5a40*/  @!P2 BRA `(.L_x_874) ;  /* 0x00000108003ca947 */ /* 0x002fea0003800000 */
.L_x_871:
[----:B------:R-:W-:Y:S01]  /*5a50*/  UIADD3 UR6, UR42, 0x400, URZ ;  /* 0x000004002a067890 */ /* 0x000fe2000fffe03f */
[----:B------:R-:W-:Y:S01]  /*5a60*/  WARPGROUP.ARRIVE ;  /* 0x00000000000079c5 */ /* 0x000fe20000000000 */
[----:B------:R-:W-:-:S05]  /*5a70*/  ULEA UR7, UR47, UR42, 0xd ;  /* 0x0000002a2f077291 */ /* 0x000fca000f8e683f */
[----:B------:R-:W2:Y:S01]  /*5a80*/  S2R R141, SR_TID.X ;  /* 0x00000000008d7919 */ /* 0x000ea20000002100 */
[----:B------:R-:W-:Y:S01]  /*5a90*/  USHF.R.U32.HI UR6, URZ, 0x4, UR6 ;  /* 0x000000043f067899 */ /* 0x000fe20008011606 */
[----:B------:R-:W-:Y:S01]  /*5aa0*/  FMUL.FTZ R21, R29, UR51 ;  /* 0x000000331d157c20 */ /* 0x000fe20008410000 */
[----:B------:R-:W-:Y:S01]  /*5ab0*/  UIADD3 UR7, UR7, 0x21800, URZ ;  /* 0x0002180007077890 */ /* 0x000fe2000fffe03f */
[----:B------:R-:W-:Y:S01]  /*5ac0*/  FMUL.FTZ R29, R35, UR51 ;  /* 0x00000033231d7c20 */ /* 0x000fe20008410000 */
[----:B------:R-:W-:Y:S01]  /*5ad0*/  ULOP3.LUT UR6, UR6, 0x3fff, URZ, 0xc0, !UPT ;  /* 0x00003fff06067892 */ /* 0x000fe2000f8ec03f */
[----:B-1----:R-:W-:Y:S01]  /*5ae0*/  FMUL.FTZ R11, R25, UR51 ;  /* 0x00000033190b7c20 */ /* 0x002fe20008410000 */
        /* <DEDUP_REMOVED lines=14> */
[----:B------:R-:W-:Y:S01]  /*5bd0*/  IMAD.U32 R53, RZ, RZ, UR53 ;  /* 0x00000035ff357e24 */ /* 0x000fe2000f8e00ff */
[----:B------:R-:W-:Y:S01]  /*5be0*/  UMOV UR28, UR6 ;  /* 0x00000006001c7c82 */ /* 0x000fe20008000000 */
[----:B0-----:R-:W-:Y:S01]  /*5bf0*/  FMUL.FTZ R10, R24, UR51 ;  /* 0x00000033180a7c20 */ /* 0x001fe20008410000 */
        /* <DEDUP_REMOVED lines=16> */
[----:B--2---:R-:W-:Y:S01]  /*5d00*/  SHF.R.U32.HI R138, RZ, 0x7, R141 ;  /* 0x00000007ff8a7819 */ /* 0x004fe2000001168d */
        /* <DEDUP_REMOVED lines=25> */
[----:B------:R-:W-:-:S02]  /*5ea0*/  VIADD R52, R138, 0x9 ;  /* 0x000000098a347836 */ /* 0x000fc40000000000 */
[----:B------:R-:W-:Y:S01]  /*5eb0*/  FMUL.FTZ R61, R65, UR51 ;  /* 0x00000033413d7c20 */ /* 0x000fe20008410000 */
[----:B------:R-:W-:Y:S01]  /*5ec0*/  FMUL.FTZ R62, R66, UR51 ;  /* 0x00000033423e7c20 */ /* 0x000fe20008410000 */
[----:B------:R-:W-:Y:S01]  /*5ed0*/  FMUL.FTZ R64, R68, UR51 ;  /* 0x0000003344407c20 */ /* 0x000fe20008410000 */
[----:B------:R-:W-:Y:S01]  /*5ee0*/  FMUL.FTZ R79, R83, UR51 ;  /* 0x00000033534f7c20 */ /* 0x000fe20008410000 */
[----:B------:R-:W-:Y:S01]  /*5ef0*/  ISETP.GE.U32.AND P2, PT, R141, 0x180, PT ;  /* 0x000001808d00780c */ /* 0x000fe20003f46070 */
[----:B------:R-:W-:Y:S01]  /*5f00*/  FMUL.FTZ R65, R69, UR51 ;  /* 0x0000003345417c20 */ /* 0x000fe20008410000 */
[----:B------:R-:W-:Y:S01]  /*5f10*/  FMUL.FTZ R66, R70, UR51 ;  /* 0x0000003346427c20 */ /* 0x000fe20008410000 */
[----:B------:R-:W-:Y:S01]  /*5f20*/  FMUL.FTZ R68, R72, UR51 ;  /* 0x0000003348447c20 */ /* 0x000fe20008410000 */
[----:B------:R-:W-:Y:S02]  /*5f30*/  @!P1 VIADD R53, R53, 0x2d840 ;  /* 0x0002d84035359836 */ /* 0x000fe40000000000 */
        /* <DEDUP_REMOVED lines=14> */
[----:B------:R-:W-:Y:S01]  /*6020*/  @!P1 PRMT R53, RZ, 0x654, R53 ;  /* 0x00000654ff359816 */ /* 0x000fe20000000035 */
[----:B------:R-:W0:Y:S01]  /*6030*/  MUFU.TANH R10, R10 ;  /* 0x0000000a000a7308 */ /* 0x000e220000002400 */
[----:B------:R-:W-:-:S02]  /*6040*/  IADD3 R86, R137, 0x1, -R83 ;  /* 0x0000000189567810 */ /* 0x000fc40007ffe853 */
[----:B------:R-:W-:-:S05]  /*6050*/  PLOP3.LUT P2, PT, PT, PT, UP0, 0x40, 0x0 ;  /* 0x000000000000781c */ /* 0x000fca0003f4e808 */
[----:B------:R-:W1:Y:S08]  /*6060*/  MUFU.TANH R11, R11 ;  /* 0x0000000b000b7308 */ /* 0x000e700000002400 */
[----:B------:R-:W2:Y:S08]  /*6070*/  MUFU.TANH R14, R14 ;  /* 0x0000000e000e7308 */ /* 0x000eb00000002400 */
[----:B------:R-:W3:Y:S08]  /*6080*/  MUFU.TANH R15, R15 ;  /* 0x0000000f000f7308 */ /* 0x000ef00000002400 */
[----:B------:R-:W4:Y:S01]  /*6090*/  MUFU.TANH R20, R20 ;  /* 0x0000001400147308 */ /* 0x000f220000002400 */
[----:B------:R-:W-:-:S02]  /*60a0*/  WARPGROUP.DEPBAR.LE gsb0, 0x0 ;  /* 0x00008000000079c5 */ /* 0x000fc40000010000 */
[----:B------:R-:W-:-:S05]  /*60b0*/  WARPGROUP.ARRIVE ;  /* 0x00000000000079c5 */ /* 0x000fca0000000000 */
[----:B------:R-:W0:Y:S01]  /*60c0*/  MUFU.TANH R21, R21 ;  /* 0x0000001500157308 */ /* 0x000e220000002400 */
[----:B------:R-:W-:Y:S01]  /*60d0*/  HGMMA.64x96x16.F32.BF16 R88, gdesc[UR28].tnspB, R88, gsb0 ;  /* 0x416000001c5879f0 */ /* 0x000fe20008001858 */
[----:B------:R-:W-:Y:S02]  /*60e0*/  UIADD3 UR30, UR7, 0x80, URZ ;  /* 0x00000080071e7890 */ /* 0x000fe4000fffe03f */
[----:B------:R-:W-:Y:S01]  /*60f0*/  UIADD3 UR28, UR6, 0x4, URZ ;  /* 0x00000004061c7890 */ /* 0x000fe2000fffe03f */
[----:B------:R-:W-:Y:S01]  /*6100*/  UMOV UR31, 0x80000020 ;  /* 0x80000020001f7882 */ /* 0x000fe20000000000 */
[----:B------:R-:W-:Y:S02]  /*6110*/  UMOV UR29, 0x40000040 ;  /* 0x40000040001d7882 */ /* 0x000fe40000000000 */
        /* <DEDUP_REMOVED lines=12> */
[----:B------:R-:W-:-:S02]  /*61e0*/  WARPGROUP.DEPBAR.LE gsb0, 0x0 ;  /* 0x00008000000079c5 */ /* 0x000fc40000010000 */
[----:B------:R-:W-:-:S05]  /*61f0*/  WARPGROUP.ARRIVE ;  /* 0x00000000000079c5 */ /* 0x000fca0000000000 */
[----:B------:R-:W0:Y:S01]  /*6200*/  MUFU.TANH R36, R36 ;  /* 0x0000002400247308 */ /* 0x000e220000002400 */
[----:B------:R-:W-:Y:S01]  /*6210*/  HGMMA.64x96x16.F32.BF16 R88, gdesc[UR28].tnspB, R88, gsb0 ;  /* 0x416000001c5879f0 */ /* 0x000fe20008001858 */
[----:B------:R-:W-:Y:S02]  /*6220*/  UIADD3 UR30, UR7, 0xc0, URZ ;  /* 0x000000c0071e7890 */ /* 0x000fe4000fffe03f */
[----:B------:R-:W-:-:S04]  /*6230*/  UIADD3 UR28, UR6, 0x6, URZ ;  /* 0x00000006061c7890 */ /* 0x000fc8000fffe03f */
[----:B------:R-:W0:Y:S01]  /*6240*/  MUFU.TANH R37, R37 ;  /* 0x0000002500257308 */ /* 0x000e220000002400 */
[----:B------:R-:W-:Y:S01]  /*6250*/  UMOV UR31, 0x80000020 ;  /* 0x80000020001f7882 */ /* 0x000fe20000000000 */
[----:B------:R-:W-:-:S06]  /*6260*/  UMOV UR29, 0x40000040 ;  /* 0x40000040001d7882 */ /* 0x000fcc0000000000 */
        /* <DEDUP_REMOVED lines=64> */
[----:B------:R-:W0:Y:S01]  /*6670*/  MUFU.TANH R84, R84 ;  /* 0x0000005400547308 */ /* 0x000e220000002400 */
        /* <DEDUP_REMOVED lines=13> */
[----:B-----5:R-:W-:-:S04]  /*6750*/  IMAD.IADD R53, R86, 0x1, -R139 ;  /* 0x0000000156357824 */ /* 0x020fc800078e0a8b */
[----:B------:R-:W-:-:S04]  /*6760*/  IMAD R53, R16, -0x2, R53 ;  /* 0xfffffffe10357824 */ /* 0x000fc800078e0235 */
[C---:B------:R-:W-:Y:S02]  /*6770*/  VIADD R138, R53.reuse, UR50 ;  /* 0x00000032358a7c36 */ /* 0x040fe40008000000 */
[----:B------:R-:W-:Y:S02]  /*6780*/  VIADD R87, R53, UR33 ;  /* 0x0000002135577c36 */ /* 0x000fe40008000000 */
[C---:B------:R-:W-:Y:S02]  /*6790*/  IMAD.IADD R86, R4.reuse, 0x1, R138 ;  /* 0x0000000104567824 */ /* 0x040fe400078e028a */
[----:B------:R-:W-:Y:S01]  /*67a0*/  IMAD.IADD R85, R4, 0x1, R87 ;  /* 0x0000000104557824 */ /* 0x000fe200078e0257 */
[----:B01234-:R-:W-:Y:S06]  /*67b0*/  @P2 BRA `(.L_x_875) ;  /* 0x0000000000582947 */ /* 0x01ffec0003800000 */
[----:B------:R-:W-:Y:S01]  /*67c0*/  ISETP.GT.AND P2, PT, R9, -0x1, PT ;  /* 0xffffffff0900780c */ /* 0x000fe20003f44270 */
[----:B------:R-:W-:-:S12]  /*67d0*/  BSSY B0, `(.L_x_876) ;  /* 0x0000010000007945 */ /* 0x000fd80003800000 */
[----:B------:R-:W-:Y:S05]  /*67e0*/  @P2 BRA `(.L_x_877) ;  /* 0x0000000000202947 */ /* 0x000fea0003800000 */
[----:B------:R-:W-:-:S05]  /*67f0*/  IMAD.U32 R141, RZ, RZ, UR35 ;  /* 0x00000023ff8d7e24 */ /* 0x000fca000f8e00ff */
[----:B------:R-:W-:-:S13]  /*6800*/  ISETP.NE.AND P2, PT, R141, 0x1, PT ;  /* 0x000000018d00780c */ /* 0x000fda0003f45270 */
[----:B------:R-:W0:Y:S02]  /*6810*/  @P2 LDC.64 R52, c[0x0][0x9e8] ;  /* 0x00027a00ff342b82 */ /* 0x000e240000000a00 */
[----:B0-----:R-:W-:-:S04]  /*6820*/  @P2 IMAD.HI.U32 R144, R7, R52, RZ ;  /* 0x0000003407902227 */ /* 0x001fc800078e00ff */
[----:B------:R-:W-:Y:S01]  /*6830*/  IMAD.MOV.U32 R52, RZ, RZ, R7 ;  /* 0x000000ffff347224 */ /* 0x000fe200078e0007 */
[----:B------:R-:W-:-:S04]  /*6840*/  @P2 SHF.R.U32.HI R52, RZ, R53, R144 ;  /* 0x00000035ff342219 */ /* 0x000fc80000011690 */
[----:B------:R-:W-:Y:S01]  /*6850*/  LOP3.LUT R52, RZ, R52, RZ, 0x33, !PT ;  /* 0x00000034ff347212 */ /* 0x000fe200078e33ff */
[----:B------:R-:W-:Y:S06]  /*6860*/  BRA `(.L_x_878) ;  /* 0x0000000000187947 */ /* 0x000fec0003800000 */
.L_x_877:
[----:B------:R-:W-:-:S05]  /*6870*/  IMAD.U32 R141, RZ, RZ, UR35 ;  /* 0x00000023ff8d7e24 */ /* 0x000fca000f8e00ff */
[----:B------:R-:W-:-:S13]  /*6880*/  ISETP.NE.AND P2, PT, R141, 0x1, PT ;  /* 0x000000018d00780c */ /* 0x000fda0003f45270 */
[----:B------:R-:W0:Y:S02]  /*6890*/  @P2 LDC.64 R52, c[0x0][0x9e8] ;  /* 0x00027a00ff342b82 */ /* 0x000e240000000a00 */
[----:B0-----:R-:W-:-:S04]  /*68a0*/  @P2 IMAD.HI.U32 R144, R9, R52, RZ ;  /* 0x0000003409902227 */ /* 0x001fc800078e00ff */
[----:B------:R-:W-:Y:S01]  /*68b0*/  IMAD.MOV.U32 R52, RZ, RZ, R9 ;  /* 0x000000ffff347224 */ /* 0x000fe200078e0009 */
[----:B------:R-:W-:-:S07]  /*68c0*/  @P2 SHF.R.U32.HI R52, RZ, R53, R144 ;  /* 0x00000035ff342219 */ /* 0x000fce0000011690 */
.L_x_878:
[----:B------:R-:W-:Y:S05]  /*68d0*/  BSYNC B0 ;  /* 0x0000000000007941 */ /* 0x000fea0003800000 */
.L_x_876:
[----:B------:R-:W-:-:S04]  /*68e0*/  IMAD R53, R52, R141, -R83 ;  /* 0x0000008d34357224 */ /* 0x000fc800078e0a53 */
[----:B------:R-:W-:-:S05]  /*68f0*/  IMAD R52, R16, -0x2, R53 ;  /* 0xfffffffe10347824 */ /* 0x000fca00078e0235 */
[----:B------:R-:W-:Y:S02]  /*6900*/  VIADDMNMX R86, R52, R141, R86, PT ;  /* 0x0000008d34567246 */ /* 0x000fe40003800156 */
[----:B------:R-:W-:-:S07]  /*6910*/  VIMNMX R85, R85, R52, !PT ;  /* 0x0000003455557248 */ /* 0x000fce0007fe0100 */
.L_x_875:
[----:B------:R-:W-:Y:S01]  /*6920*/  ISETP.GT.AND P2, PT, R0, -0x1, PT ;  /* 0xffffffff0000780c */ /* 0x000fe20003f44270 */
[C---:B------:R-:W-:Y:S02]  /*6930*/  IMAD.IADD R138, R5.reuse, 0x1, R138 ;  /* 0x00000001058a7824 */ /* 0x040fe400078e028a */
[----:B------:R-:W-:Y:S01]  /*6940*/  IMAD.IADD R87, R5, 0x1, R87 ;  /* 0x0000000105577824 */ /* 0x000fe200078e0257 */
[C---:B------:R-:W-:Y:S02]  /*6950*/  ISETP.GT.AND P5, PT, R85.reuse, RZ, P2 ;  /* 0x000000ff5500720c */ /* 0x040fe400017a4270 */
[C---:B------:R-:W-:Y:S02]  /*6960*/  ISETP.GT.AND P4, PT, R85.reuse, 0x1, P2 ;  /* 0x000000015500780c */ /* 0x040fe40001784270 */
[----:B------:R-:W-:Y:S02]  /*6970*/  ISETP.LT.OR P5, PT, R86, 0x1, P5 ;  /* 0x000000015600780c */ /* 0x000fe40002fa1670 */
[----:B------:R-:W-:-:S02]  /*6980*/  ISETP.GT.AND P6, PT, R85, 0x8, P2 ;  /* 0x000000085500780c */ /* 0x000fc400017c4270 */
[----:B------:R-:W-:Y:S02]  /*6990*/  FSEL R10, R10, -INF , !P5 ;  /* 0xff8000000a0a7808 */ /* 0x000fe40006800000 */
        /* <DEDUP_REMOVED lines=104> */
.L_x_881:
[----:B------:R-:W-:-:S05]  /*7020*/  IMAD.U32 R85, RZ, RZ, UR35 ;  /* 0x00000023ff557e24 */ /* 0x000fca000f8e00ff */
[----:B------:R-:W-:-:S13]  /*7030*/  ISETP.NE.AND P3, PT, R85, 0x1, PT ;  /* 0x000000015500780c */ /* 0x000fda0003f65270 */
[----:B------:R-:W0:Y:S02]  /*7040*/  @P3 LDC.64 R20, c[0x0][0x9e8] ;  /* 0x00027a00ff143b82 */ /* 0x000e240000000a00 */
[----:B0-----:R-:W-:-:S04]  /*7050*/  @P3 IMAD.HI.U32 R86, R8, R20, RZ ;  /* 0x0000001408563227 */ /* 0x001fc800078e00ff */
[----:B------:R-:W-:Y:S01]  /*7060*/  IMAD.MOV.U32 R20, RZ, RZ, R8 ;  /* 0x000000ffff147224 */ /* 0x000fe200078e0008 */
[----:B------:R-:W-:-:S07]  /*7070*/  @P3 SHF.R.U32.HI R20, RZ, R21, R86 ;  /* 0x00000015ff143219 */ /* 0x000fce0000011656 */
.L_x_882:
[----:B------:R-:W-:Y:S05]  /*7080*/  BSYNC B0 ;  /* 0x0000000000007941 */ /* 0x000fea0003800000 */
.L_x_880:
[----:B------:R-:W-:-:S04]  /*7090*/  IMAD R83, R20, R85, -R83 ;  /* 0x0000005514537224 */ /* 0x000fc800078e0a53 */
[----:B------:R-:W-:-:S05]  /*70a0*/  IMAD R20, R16, -0x2, R83 ;  /* 0xfffffffe10147824 */ /* 0x000fca00078e0253 */
[----:B------:R-:W-:Y:S02]  /*70b0*/  VIADDMNMX R138, R20, R85, R138, PT ;  /* 0x00000055148a7246 */ /* 0x000fe4000380018a */
[----:B------:R-:W-:-:S07]  /*70c0*/  VIMNMX R87, R87, R20, !PT ;  /* 0x0000001457577248 */ /* 0x000fce0007fe0100 */
.L_x_879:
        /* <DEDUP_REMOVED lines=48> */
[----:B------:R-:W-:-:S02]  /*73d0*/  ISETP.LT.OR P4, PT, R138, 0x1, P4 ;  /* 0x000000018a00780c */ /* 0x000fc40002781670 */
[----:B------:R-:W-:Y:S02]  /*73e0*/  FMNMX.FTZ R20, R68, R21, !PT ;  /* 0x0000001544147209 */ /* 0x000fe40007810000 */
[----:B------:R-:W-:Y:S02]  /*73f0*/  ISETP.GT.AND P5, PT, R87, 0x8, P2 ;  /* 0x000000085700780c */ /* 0x000fe400017a4270 */
[----:B------:R-:W-:Y:S02]  /*7400*/  FMNMX.FTZ R21, R69, R20, !PT ;  /* 0x0000001445157209 */ /* 0x000fe40007810000 */
[----:B------:R-:W-:Y:S02]  /*7410*/  ISETP.LT.OR P3, PT, R138, 0x2, P3 ;  /* 0x000000028a00780c */ /* 0x000fe40001f61670 */
[----:B------:R-:W-:Y:S02]  /*7420*/  FMNMX.FTZ R20, R72, R21, !PT ;  /* 0x0000001548147209 */ /* 0x000fe40007810000 */
[----:B------:R-:W-:-:S02]  /*7430*/  FSEL R14, R14, -INF , !P4 ;  /* 0xff8000000e0e7808 */ /* 0x000fc40006000000 */
[----:B------:R-:W-:Y:S02]  /*7440*/  FMNMX.FTZ R21, R73, R20, !PT ;  /* 0x0000001449157209 */ /* 0x000fe40007810000 */
[----:B------:R-:W-:Y:S02]  /*7450*/  ISETP.LT.OR P5, PT, R138, 0x9, P5 ;  /* 0x000000098a00780c */ /* 0x000fe40002fa1670 */
[----:B------:R-:W-:Y:S02]  /*7460*/  FMNMX.FTZ R20, R76, R21, !PT ;  /* 0x000000154c147209 */ /* 0x000fe40007810000 */
[----:B------:R-:W-:Y:S02]  /*7470*/  FSEL R15, R15, -INF , !P3 ;  /* 0xff8000000f0f7808 */ /* 0x000fe40005800000 */
[----:B------:R-:W-:Y:S02]  /*7480*/  FMNMX.FTZ R21, R77, R20, !PT ;  /* 0x000000144d157209 */ /* 0x000fe40007810000 */
[----:B------:R-:W-:-:S02]  /*7490*/  FMNMX.FTZ R86, R14, R13, !PT ;  /* 0x0000000d0e567209 */ /* 0x000fc40007810000 */
[----:B------:R-:W-:Y:S02]  /*74a0*/  FMNMX.FTZ R20, R80, R21, !PT ;  /* 0x0000001550147209 */ /* 0x000fe40007810000 */
[----:B------:R-:W-:Y:S02]  /*74b0*/  ISETP.GT.AND P6, PT, R87, 0x10, P2 ;  /* 0x000000105700780c */ /* 0x000fe400017c4270 */
[----:B------:R-:W-:Y:S02]  /*74c0*/  FMNMX.FTZ R21, R81, R20, !PT ;  /* 0x0000001451157209 */ /* 0x000fe40007810000 */
[----:B------:R-:W-:Y:S02]  /*74d0*/  FSEL R24, R24, -INF , !P5 ;  /* 0xff80000018187808 */ /* 0x000fe40006800000 */
[----:B------:R-:W-:Y:S01]  /*74e0*/  ISETP.GT.AND P3, PT, R87, 0x11, P2 ;  /* 0x000000115700780c */ /* 0x000fe20001764270 */
[----:B------:R-:W0:Y:S01]  /*74f0*/  SHFL.BFLY PT, R20, R21, 0x2, 0x1f ;  /* 0x0c401f0015147f89 */ /* 0x000e2200000e0000 */
[----:B------:R-:W-:-:S02]  /*7500*/  ISETP.LT.OR P6, PT, R138, 0x11, P6 ;  /* 0x000000118a00780c */ /* 0x000fc400037c1670 */
[----:B------:R-:W-:Y:S02]  /*7510*/  ISETP.GT.AND P5, PT, R87, 0x18, P2 ;  /* 0x000000185700780c */ /* 0x000fe400017a4270 */
[----:B------:R-:W-:Y:S02]  /*7520*/  ISETP.LT.OR P3, PT, R138, 0x12, P3 ;  /* 0x000000128a00780c */ /* 0x000fe40001f61670 */
[----:B------:R-:W-:Y:S02]  /*7530*/  FSEL R28, R28, -INF , !P6 ;  /* 0xff8000001c1c7808 */ /* 0x000fe40007000000 */
[----:B------:R-:W-:Y:S02]  /*7540*/  ISETP.LT.OR P5, PT, R138, 0x19, P5 ;  /* 0x000000198a00780c */ /* 0x000fe40002fa1670 */
[----:B------:R-:W-:Y:S02]  /*7550*/  FSEL R29, R29, -INF , !P3 ;  /* 0xff8000001d1d7808 */ /* 0x000fe40005800000 */
[----:B------:R-:W-:-:S02]  /*7560*/  ISETP.GT.AND P6, PT, R87, 0x20, P2 ;  /* 0x000000205700780c */ /* 0x000fc400017c4270 */
[----:B------:R-:W-:Y:S02]  /*7570*/  FSEL R32, R32, -INF , !P5 ;  /* 0xff80000020207808 */ /* 0x000fe40006800000 */
[C---:B------:R-:W-:Y:S02]  /*7580*/  ISETP.GT.AND P3, PT, R87.reuse, 0x21, P2 ;  /* 0x000000215700780c */ /* 0x040fe40001764270 */
[C---:B------:R-:W-:Y:S02]  /*7590*/  ISETP.LT.OR P6, PT, R138.reuse, 0x21, P6 ;  /* 0x000000218a00780c */ /* 0x040fe400037c1670 */
[----:B------:R-:W-:Y:S02]  /*75a0*/  ISETP.GT.AND P5, PT, R87, 0x28, P2 ;  /* 0x000000285700780c */ /* 0x000fe400017a4270 */
[----:B------:R-:W-:Y:S02]  /*75b0*/  ISETP.LT.OR P3, PT, R138, 0x22, P3 ;  /* 0x000000228a00780c */ /* 0x000fe40001f61670 */
[----:B0-----:R-:W-:-:S02]  /*75c0*/  FMNMX.FTZ R83, R21, R20, !PT ;  /* 0x0000001415537209 */ /* 0x001fc40007810000 */
[----:B------:R-:W-:Y:S02]  /*75d0*/  FSEL R36, R36, -INF , !P6 ;  /* 0xff80000024247808 */ /* 0x000fe40007000000 */
[----:B------:R-:W-:Y:S01]  /*75e0*/  ISETP.LT.OR P5, PT, R138, 0x29, P5 ;  /* 0x000000298a00780c */ /* 0x000fe20002fa1670 */
[----:B------:R-:W0:Y:S01]  /*75f0*/  SHFL.BFLY PT, R20, R83, 0x1, 0x1f ;  /* 0x0c201f0053147f89 */ /* 0x000e2200000e0000 */
[----:B------:R-:W-:Y:S02]  /*7600*/  FSEL R37, R37, -INF , !P3 ;  /* 0xff80000025257808 */ /* 0x000fe40005800000 */
[C---:B------:R-:W-:Y:S02]  /*7610*/  ISETP.GT.AND P6, PT, R87.reuse, 0x30, P2 ;  /* 0x000000305700780c */ /* 0x040fe400017c4270 */
[----:B------:R-:W-:Y:S02]  /*7620*/  FSEL R40, R40, -INF , !P5 ;  /* 0xff80000028287808 */ /* 0x000fe40006800000 */
[----:B------:R-:W-:-:S02]  /*7630*/  ISETP.GT.AND P3, PT, R87, 0x31, P2 ;  /* 0x000000315700780c */ /* 0x000fc40001764270 */
[C---:B------:R-:W-:Y:S02]  /*7640*/  ISETP.LT.OR P6, PT, R138.reuse, 0x31, P6 ;  /* 0x000000318a00780c */ /* 0x040fe400037c1670 */
[----:B------:R-:W-:Y:S02]  /*7650*/  ISETP.GT.AND P5, PT, R87, 0x38, P2 ;  /* 0x000000385700780c */ /* 0x000fe400017a4270 */
[----:B------:R-:W-:Y:S02]  /*7660*/  ISETP.LT.OR P3, PT, R138, 0x32, P3 ;  /* 0x000000328a00780c */ /* 0x000fe40001f61670 */
[----:B------:R-:W-:Y:S02]  /*7670*/  FSEL R44, R44, -INF , !P6 ;  /* 0xff8000002c2c7808 */ /* 0x000fe40007000000 */
[----:B------:R-:W-:Y:S02]  /*7680*/  ISETP.LT.OR P5, PT, R138, 0x39, P5 ;  /* 0x000000398a00780c */ /* 0x000fe40002fa1670 */
[----:B------:R-:W-:-:S02]  /*7690*/  FSEL R45, R45, -INF , !P3 ;  /* 0xff8000002d2d7808 */ /* 0x000fc40005800000 */
[----:B------:R-:W-:Y:S02]  /*76a0*/  ISETP.GT.AND P6, PT, R87, 0x40, P2 ;  /* 0x000000405700780c */ /* 0x000fe400017c4270 */
[----:B------:R-:W-:Y:S02]  /*76b0*/  FSEL R48, R48, -INF , !P5 ;  /* 0xff80000030307808 */ /* 0x000fe40006800000 */
[----:B0-----:R-:W-:Y:S02]  /*76c0*/  FMNMX.FTZ R20, R83, R20, !PT ;  /* 0x0000001453147209 */ /* 0x001fe40007810000 */
[----:B------:R-:W-:Y:S02]  /*76d0*/  FMNMX.FTZ R83, R15, R86, !PT ;  /* 0x000000560f537209 */ /* 0x000fe40007810000 */
[----:B------:R-:W-:Y:S01]  /*76e0*/  ISETP.GT.AND P3, PT, R87, 0x41, P2 ;  /* 0x000000415700780c */ /* 0x000fe20001764270 */
[----:B------:R-:W-:Y:S01]  /*76f0*/  FMUL.FTZ R21, R20, UR34 ;  /* 0x0000002214157c20 */ /* 0x000fe20008410000 */
[----:B------:R-:W-:-:S02]  /*7700*/  FMNMX.FTZ R86, R24, R83, !PT ;  /* 0x0000005318567209 */ /* 0x000fc40007810000 */
[----:B------:R-:W-:Y:S02]  /*7710*/  ISETP.LT.OR P6, PT, R138, 0x41, P6 ;  /* 0x000000418a00780c */ /* 0x000fe400037c1670 */
[----:B------:R-:W-:Y:S02]  /*7720*/  FMNMX.FTZ R83, R25, R86, !PT ;  /* 0x0000005619537209 */ /* 0x000fe40007810000 */
[----:B------:R-:W-:Y:S02]  /*7730*/  ISETP.GT.AND P5, PT, R87, 0x48, P2 ;  /* 0x000000485700780c */ /* 0x000fe400017a4270 */
[----:B------:R-:W-:Y:S02]  /*7740*/  FMNMX.FTZ R86, R28, R83, !PT ;  /* 0x000000531c567209 */ /* 0x000fe40007810000 */
[----:B------:R-:W-:Y:S02]  /*7750*/  ISETP.LT.OR P3, PT, R138, 0x42, P3 ;  /* 0x000000428a00780c */ /* 0x000fe40001f61670 */
[----:B------:R-:W-:-:S02]  /*7760*/  FMNMX.FTZ R83, R29, R86, !PT ;  /* 0x000000561d537209 */ /* 0x000fc40007810000 */
[----:B------:R-:W-:Y:S02]  /*7770*/  FSEL R54, R54, -INF , !P6 ;  /* 0xff80000036367808 */ /* 0x000fe40007000000 */
[----:B------:R-:W-:Y:S02]  /*7780*/  FMNMX.FTZ R86, R32, R83, !PT ;  /* 0x0000005320567209 */ /* 0x000fe40007810000 */
[----:B------:R-:W-:Y:S02]  /*7790*/  ISETP.LT.OR P5, PT, R138, 0x49, P5 ;  /* 0x000000498a00780c */ /* 0x000fe40002fa1670 */
[----:B------:R-:W-:Y:S02]  /*77a0*/  FMNMX.FTZ R83, R33, R86, !PT ;  /* 0x0000005621537209 */ /* 0x000fe40007810000 */
[----:B------:R-:W-:Y:S02]  /*77b0*/  FSEL R55, R55, -INF , !P3 ;  /* 0xff80000037377808 */ /* 0x000fe40005800000 */
[----:B------:R-:W-:-:S02]  /*77c0*/  FMNMX.FTZ R86, R36, R83, !PT ;  /* 0x0000005324567209 */ /* 0x000fc40007810000 */
[----:B------:R-:W-:Y:S02]  /*77d0*/  ISETP.GT.AND P6, PT, R87, 0x50, P2 ;  /* 0x000000505700780c */ /* 0x000fe400017c4270 */
[----:B------:R-:W-:Y:S02]  /*77e0*/  FMNMX.FTZ R83, R37, R86, !PT ;  /* 0x0000005625537209 */ /* 0x000fe40007810000 */
[----:B------:R-:W-:Y:S02]  /*77f0*/  FSEL R58, R58, -INF , !P5 ;  /* 0xff8000003a3a7808 */ /* 0x000fe40006800000 */
[----:B------:R-:W-:Y:S02]  /*7800*/  FMNMX.FTZ R86, R40, R83, !PT ;  /* 0x0000005328567209 */ /* 0x000fe40007810000 */
[----:B------:R-:W-:Y:S02]  /*7810*/  ISETP.GT.AND P3, PT, R87, 0x51, P2 ;  /* 0x000000515700780c */ /* 0x000fe40001764270 */
[----:B------:R-:W-:-:S02]  /*7820*/  FMNMX.FTZ R83, R41, R86, !PT ;  /* 0x0000005629537209 */ /* 0x000fc40007810000 */
[----:B------:R-:W-:Y:S02]  /*7830*/  ISETP.LT.OR P6, PT, R138, 0x51, P6 ;  /* 0x000000518a00780c */ /* 0x000fe400037c1670 */
        /* <DEDUP_REMOVED lines=26> */
[----:B------:R-:W-:Y:S02]  /*79e0*/  FSEL R74, R74, -INF , !P6 ;  /* 0xff8000004a4a7808 */ /* 0x000fe40007000000 */
[----:B------:R-:W-:Y:S02]  /*79f0*/  ISETP.GT.AND P6, PT, R87, 0x70, P2 ;  /* 0x000000705700780c */ /* 0x000fe400017c4270 */
[----:B------:R-:W-:-:S02]  /*7a00*/  FMNMX.FTZ R83, R71, R86, !PT ;  /* 0x0000005647537209 */ /* 0x000fc40007810000 */
[----:B------:R-:W-:Y:S02]  /*7a10*/  FSEL R75, R75, -INF , !P3 ;  /* 0xff8000004b4b7808 */ /* 0x000fe40005800000 */
[C---:B------:R-:W-:Y:S02]  /*7a20*/  ISETP.GT.AND P3, PT, R87.reuse, 0x71, P2 ;  /* 0x000000715700780c */ /* 0x040fe40001764270 */
[----:B------:R-:W-:Y:S02]  /*7a30*/  ISETP.LT.OR P6, PT, R138, 0x71, P6 ;  /* 0x000000718a00780c */ /* 0x000fe400037c1670 */
[----:B------:R-:W-:Y:S02]  /*7a40*/  FMNMX.FTZ R86, R74, R83, !PT ;  /* 0x000000534a567209 */ /* 0x000fe40007810000 */
[----:B------:R-:W-:Y:S02]  /*7a50*/  ISETP.GT.AND P4, PT, R87, 0x78, P2 ;  /* 0x000000785700780c */ /* 0x000fe40001784270 */
[----:B------:R-:W-:-:S02]  /*7a60*/  ISETP.LT.OR P3, PT, R138, 0x72, P3 ;  /* 0x000000728a00780c */ /* 0x000fc40001f61670 */
[----:B------:R-:W-:Y:S02]  /*7a70*/  FSEL R83, R78, -INF , !P6 ;  /* 0xff8000004e537808 */ /* 0x000fe40007000000 */
[----:B------:R-:W-:Y:S02]  /*7a80*/  FMNMX.FTZ R86, R75, R86, !PT ;  /* 0x000000564b567209 */ /* 0x000fe40007810000 */
[----:B------:R-:W-:Y:S02]  /*7a90*/  ISETP.GT.AND P2, PT, R87, 0x79, P2 ;  /* 0x000000795700780c */ /* 0x000fe40001744270 */
[----:B------:R-:W-:Y:S02]  /*7aa0*/  ISETP.LT.OR P4, PT, R138, 0x79, P4 ;  /* 0x000000798a00780c */ /* 0x000fe40002781670 */
[----:B------:R-:W-:Y:S02]  /*7ab0*/  FSEL R85, R79, -INF , !P3 ;  /* 0xff8000004f557808 */ /* 0x000fe40005800000 */
[----:B------:R-:W-:-:S02]  /*7ac0*/  FMNMX.FTZ R86, R83, R86, !PT ;  /* 0x0000005653567209 */ /* 0x000fc40007810000 */
[----:B------:R-:W-:Y:S02]  /*7ad0*/  ISETP.LT.OR P2, PT, R138, 0x7a, P2 ;  /* 0x0000007a8a00780c */ /* 0x000fe40001741670 */
[----:B------:R-:W-:Y:S02]  /*7ae0*/  FSEL R82, R82, -INF , !P4 ;  /* 0xff80000052527808 */ /* 0x000fe40006000000 */
[----:B------:R-:W-:Y:S02]  /*7af0*/  FMNMX.FTZ R79, R85, R86, !PT ;  /* 0x00000056554f7209 */ /* 0x000fe40007810000 */
[----:B------:R-:W-:Y:S02]  /*7b00*/  FSEL R84, R84, -INF , !P2 ;  /* 0xff80000054547808 */ /* 0x000fe40005000000 */
[----:B------:R-:W-:Y:S02]  /*7b10*/  FMNMX.FTZ R79, R82, R79, !PT ;  /* 0x0000004f524f7209 */ /* 0x000fe40007810000 */
[----:B------:R-:W-:-:S02]  /*7b20*/  FSETP.NEU.FTZ.AND P5, PT, R20, -INF , PT ;  /* 0xff8000001400780b */ /* 0x000fc40003fbd000 */
[----:B------:R-:W-:Y:S02]  /*7b30*/  FMNMX.FTZ R78, R84, R79, !PT ;  /* 0x0000004f544e7209 */ /* 0x000fe40007810000 */
[----:B------:R-:W-:-:S03]  /*7b40*/  FSEL R21, R21, RZ, P5 ;  /* 0x000000ff15157208 */ /* 0x000fc60002800000 */
[----:B------:R-:W0:Y:S02]  /*7b50*/  SHFL.BFLY PT, R79, R78, 0x2, 0x1f ;  /* 0x0c401f004e4f7f89 */ /* 0x000e2400000e0000 */
[--C-:B------:R-:W-:Y:S01]  /*7b60*/  FFMA.FTZ R10, R10, UR34, -R21.reuse ;  /* 0x000000220a0a7c23 */ /* 0x100fe20008010815 */
        /* <DEDUP_REMOVED lines=21> */
[----:B0-----:R-:W-:Y:S01]  /*7cc0*/  FMNMX.FTZ R79, R78, R79, !PT ;  /* 0x0000004f4e4f7209 */ /* 0x001fe20007810000 */
[--C-:B------:R-:W-:Y:S01]  /*7cd0*/  FFMA.FTZ R64, R64, UR34, -R21.reuse ;  /* 0x0000002240407c23 */ /* 0x100fe20008010815 */
[--C-:B------:R-:W-:Y:S01]  /*7ce0*/  FFMA.FTZ R65, R65, UR34, -R21.reuse ;  /* 0x0000002241417c23 */ /* 0x100fe20008010815 */
[--C-:B------:R-:W-:Y:S01]  /*7cf0*/  FFMA.FTZ R68, R68, UR34, -R21.reuse ;  /* 0x0000002244447c23 */ /* 0x100fe20008010815 */
[--C-:B------:R-:W-:Y:S01]  /*7d00*/  FFMA.FTZ R69, R69, UR34, -R21.reuse ;  /* 0x0000002245457c23 */ /* 0x100fe20008010815 */
[----:B------:R-:W0:Y:S01]  /*7d10*/  SHFL.BFLY PT, R86, R79, 0x1, 0x1f ;  /* 0x0c201f004f567f89 */ /* 0x000e2200000e0000 */
[--C-:B------:R-:W-:Y:S01]  /*7d20*/  FFMA.FTZ R72, R72, UR34, -R21.reuse ;  /* 0x0000002248487c23 */ /* 0x100fe20008010815 */
[--C-:B------:R-:W-:Y:S01]  /*7d30*/  FFMA.FTZ R73, R73, UR34, -R21.reuse ;  /* 0x0000002249497c23 */ /* 0x100fe20008010815 */
[--C-:B------:R-:W-:Y:S01]  /*7d40*/  FFMA.FTZ R76, R76, UR34, -R21.reuse ;  /* 0x000000224c4c7c23 */ /* 0x100fe20008010815 */
[--C-:B------:R-:W-:Y:S01]  /*7d50*/  FFMA.FTZ R77, R77, UR34, -R21.reuse ;  /* 0x000000224d4d7c23 */ /* 0x100fe20008010815 */
[--C-:B------:R-:W-:Y:S01]  /*7d60*/  FFMA.FTZ R78, R80, UR34, -R21.reuse ;  /* 0x00000022504e7c23 */ /* 0x100fe20008010815 */
[----:B------:R-:W-:Y:S01]  /*7d70*/  FFMA.FTZ R87, R81, UR34, -R21 ;  /* 0x0000002251577c23 */ /* 0x000fe20008010815 */
[----:B------:R-:W-:Y:S08]  /*7d80*/  MUFU.EX2 R10, R10 ;  /* 0x0000000a000a7308 */ /* 0x000ff00000000800 */
[----:B------:R-:W-:Y:S08]  /*7d90*/  MUFU.EX2 R11, R11 ;  /* 0x0000000b000b7308 */ /* 0x000ff00000000800 */
[----:B------:R-:W-:Y:S01]  /*7da0*/  MUFU.EX2 R52, R52 ;  /* 0x0000003400347308 */ /* 0x000fe20000000800 */
[----:B0-----:R-:W-:-:S02]  /*7db0*/  FMNMX.FTZ R21, R79, R86, !PT ;  /* 0x000000564f157209 */ /* 0x001fc40007810000 */
[----:B------:R-:W-:Y:S02]  /*7dc0*/  FSEL R79, R20, RZ, P5 ;  /* 0x000000ff144f7208 */ /* 0x000fe40002800000 */
[C---:B------:R-:W-:Y:S01]  /*7dd0*/  FSETP.NEU.FTZ.AND P2, PT, R21.reuse, -INF , PT ;  /* 0xff8000001500780b */ /* 0x040fe20003f5d000 */
[----:B------:R-:W-:Y:S02]  /*7de0*/  FMUL.FTZ R81, R21, UR34 ;  /* 0x0000002215517c20 */ /* 0x000fe40008410000 */
[----:B------:R-:W-:Y:S01]  /*7df0*/  FADD.FTZ R12, -R79, R12 ;  /* 0x0000000c4f0c7221 */ /* 0x000fe20000010100 */
[----:B------:R-:W-:Y:S02]  /*7e00*/  MUFU.EX2 R53, R53 ;  /* 0x0000003500357308 */ /* 0x000fe40000000800 */
[----:B------:R-:W-:Y:S01]  /*7e10*/  FSEL R81, R81, RZ, P2 ;  /* 0x000000ff51517208 */ /* 0x000fe20001000000 */
[----:B------:R-:W-:-:S04]  /*7e20*/  FMUL.FTZ R12, R12, UR34 ;  /* 0x000000220c0c7c20 */ /* 0x000fc80008410000 */
[--C-:B------:R-:W-:Y:S01]  /*7e30*/  FFMA.FTZ R141, R14, UR34, -R81.reuse ;  /* 0x000000220e8d7c23 */ /* 0x100fe20008010851 */
[----:B------:R0:W1:Y:S01]  /*7e40*/  MUFU.EX2 R80, R12 ;  /* 0x0000000c00507308 */ /* 0x0000620000000800 */
[--C-:B------:R-:W-:Y:S01]  /*7e50*/  FFMA.FTZ R15, R15, UR34, -R81.reuse ;  /* 0x000000220f0f7c23 */ /* 0x100fe20008010851 */
[--C-:B------:R-:W-:Y:S01]  /*7e60*/  FFMA.FTZ R146, R24, UR34, -R81.reuse ;  /* 0x0000002218927c23 */ /* 0x100fe20008010851 */
[--C-:B------:R-:W-:Y:S01]  /*7e70*/  FFMA.FTZ R147, R25, UR34, -R81.reuse ;  /* 0x0000002219937c23 */ /* 0x100fe20008010851 */
[--C-:B------:R-:W-:Y:S01]  /*7e80*/  FFMA.FTZ R25, R28, UR34, -R81.reuse ;  /* 0x000000221c197c23 */ /* 0x100fe20008010851 */
[--C-:B------:R-:W-:Y:S01]  /*7e90*/  FFMA.FTZ R29, R29, UR34, -R81.reuse ;  /* 0x000000221d1d7c23 */ /* 0x100fe20008010851 */
[--C-:B------:R-:W-:Y:S01]  /*7ea0*/  FFMA.FTZ R86, R32, UR34, -R81.reuse ;  /* 0x0000002220567c23 */ /* 0x100fe20008010851 */
[--C-:B------:R-:W-:Y:S01]  /*7eb0*/  FFMA.FTZ R144, R40, UR34, -R81.reuse ;  /* 0x0000002228907c23 */ /* 0x100fe20008010851 */
[----:B------:R-:W-:Y:S01]  /*7ec0*/  MUFU.EX2 R141, R141 ;  /* 0x0000008d008d7308 */ /* 0x000fe20000000800 */
[----:B0-----:R-:W-:Y:S01]  /*7ed0*/  FSEL R12, R21, RZ, P2 ;  /* 0x000000ff150c7208 */ /* 0x001fe20001000000 */
[--C-:B------:R-:W-:Y:S01]  /*7ee0*/  FFMA.FTZ R40, R49, UR34, -R81.reuse ;  /* 0x0000002231287c23 */ /* 0x100fe20008010851 */
[--C-:B------:R-:W-:Y:S01]  /*7ef0*/  FFMA.FTZ R138, R36, UR34, -R81.reuse ;  /* 0x00000022248a7c23 */ /* 0x100fe20008010851 */
[--C-:B------:R-:W-:Y:S01]  /*7f00*/  FFMA.FTZ R37, R37, UR34, -R81.reuse ;  /* 0x0000002225257c23 */ /* 0x100fe20008010851 */
[----:B------:R-:W-:Y:S01]  /*7f10*/  FFMA.FTZ R148, R41, UR34, -R81 ;  /* 0x0000002229947c23 */ /* 0x000fe20008010851 */
[----:B------:R-:W-:Y:S01]  /*7f20*/  FADD.FTZ R12, -R12, R13 ;  /* 0x0000000d0c0c7221 */ /* 0x000fe20000010100 */
[----:B------:R-:W-:Y:S01]  /*7f30*/  IMAD.U32 R13, RZ, RZ, UR43 ;  /* 0x0000002bff0d7e24 */ /* 0x000fe2000f8e00ff */
[----:B------:R-:W-:Y:S01]  /*7f40*/  MUFU.EX2 R15, R15 ;  /* 0x0000000f000f7308 */ /* 0x000fe20000000800 */
[----:B-1----:R-:W-:Y:S01]  /*7f50*/  FFMA.FTZ R14, R80, R3, R10 ;  /* 0x00000003500e7223 */ /* 0x002fe2000001000a */
[----:B------:R-:W-:Y:S01]  /*7f60*/  FMUL.FTZ R12, R12, UR34 ;  /* 0x000000220c0c7c20 */ /* 0x000fe20008410000 */
[--C-:B------:R-:W-:Y:S01]  /*7f70*/  FFMA.FTZ R32, R44, UR34, -R81.reuse ;  /* 0x000000222c207c23 */ /* 0x100fe20008010851 */
[----:B------:R-:W-:Y:S01]  /*7f80*/  @!P1 LEA R13, R13, UR42, 0x3 ;  /* 0x0000002a0d0d9c11 */ /* 0x000fe2000f8e18ff */
[--C-:B------:R-:W-:Y:S01]  /*7f90*/  FFMA.FTZ R45, R45, UR34, -R81.reuse ;  /* 0x000000222d2d7c23 */ /* 0x100fe20008010851 */
[--C-:B------:R-:W-:Y:S01]  /*7fa0*/  FFMA.FTZ R41, R54, UR34, -R81.reuse ;  /* 0x0000002236297c23 */ /* 0x100fe20008010851 */
[----:B------:R-:W-:Y:S01]  /*7fb0*/  FFMA.FTZ R3, R58, UR34, -R81 ;  /* 0x000000223a037c23 */ /* 0x000fe20008010851 */
[----:B------:R0:W1:Y:S01]  /*7fc0*/  MUFU.EX2 R24, R12 ;  /* 0x0000000c00187308 */ /* 0x0000620000000800 */
[----:B------:R-:W-:-:S02]  /*7fd0*/  @!P1 VIADD R13, R13, 0x2d860 ;  /* 0x0002d8600d0d9836 */ /* 0x000fc40000000000 */
[--C-:B------:R-:W-:Y:S01]  /*7fe0*/  FFMA.FTZ R71, R71, UR34, -R81.reuse ;  /* 0x0000002247477c23 */ /* 0x100fe20008010851 */
[--C-:B------:R-:W-:Y:S01]  /*7ff0*/  FFMA.FTZ R74, R74, UR34, -R81.reuse ;  /* 0x000000224a4a7c23 */ /* 0x100fe20008010851 */
[--C-:B------:R-:W-:Y:S01]  /*8000*/  FFMA.FTZ R75, R75, UR34, -R81.reuse ;  /* 0x000000224b4b7c23 */ /* 0x100fe20008010851 */
[----:B------:R-:W-:Y:S01]  /*8010*/  FFMA.FTZ R83, R83, UR34, -R81 ;  /* 0x0000002253537c23 */ /* 0x000fe20008010851 */
[----:B------:R-:W-:Y:S01]  /*8020*/  @!P1 PRMT R13, RZ, 0x654, R13 ;  /* 0x00000654ff0d9816 */ /* 0x000fe2000000000d */
[--C-:B------:R-:W-:Y:S01]  /*8030*/  FFMA.FTZ R85, R85, UR34, -R81.reuse ;  /* 0x0000002255557c23 */ /* 0x100fe20008010851 */
[----:B------:R-:W2:Y:S01]  /*8040*/  MUFU.EX2 R146, R146 ;  /* 0x0000009200927308 */ /* 0x000ea20000000800 */
[----:B0-----:R-:W-:Y:S01]  /*8050*/  F2FP.BF16.F32.PACK_AB R12, R11, R10 ;  /* 0x0000000a0b0c723e */ /* 0x001fe200000010ff */
[----:B------:R0:W-:Y:S01]  /*8060*/  @!P1 SYNCS.ARRIVE.TRANS64.RED.A1T0 RZ, [R13+URZ], RZ ;  /* 0x000000ff0dff99a7 */ /* 0x0001e2000810043f */
[--C-:B------:R-:W-:Y:S01]  /*8070*/  FFMA.FTZ R10, R59, UR34, -R81.reuse ;  /* 0x000000223b0a7c23 */ /* 0x100fe20008010851 */
[----:B------:R-:W-:Y:S01]  /*8080*/  FFMA.FTZ R82, R82, UR34, -R81 ;  /* 0x0000002252527c23 */ /* 0x000fe20008010851 */
[----:B------:R-:W-:Y:S01]  /*8090*/  ISETP.GT.AND P2, PT, R0, UR54, PT ;  /* 0x0000003600007c0c */ /* 0x000fe2000bf44270 */
[----:B------:R-:W-:Y:S01]  /*80a0*/  UMOV UR43, UR53 ;  /* 0x00000035002b7c82 */ /* 0x000fe20008000000 */
[----:B------:R-:W-:Y:S01]  /*80b0*/  FMUL.FTZ R88, R88, R80 ;  /* 0x0000005058587220 */ /* 0x000fe20000410000 */
[----:B------:R-:W3:Y:S01]  /*80c0*/  MUFU.EX2 R26, R26 ;  /* 0x0000001a001a7308 */ /* 0x000ee20000000800 */
[----:B-1----:R-:W-:Y:S01]  /*80d0*/  FFMA.FTZ R2, R24, R2, R141 ;  /* 0x0000000218027223 */ /* 0x002fe2000001008d */
[----:B0-----:R-:W-:Y:S01]  /*80e0*/  FADD.FTZ R13, R11, R14 ;  /* 0x0000000e0b0d7221 */ /* 0x001fe20000010000 */
[-C--:B------:R-:W-:Y:S01]  /*80f0*/  FMUL.FTZ R89, R89, R80.reuse ;  /* 0x0000005059597220 */ /* 0x080fe20000410000 */
[----:B------:R-:W-:Y:S01]  /*8100*/  FMUL.FTZ R92, R92, R80 ;  /* 0x000000505c5c7220 */ /* 0x000fe20000410000 */
[C---:B------:R-:W-:Y:S01]  /*8110*/  FADD.FTZ R11, R15.reuse, R2 ;  /* 0x000000020f0b7221 */ /* 0x040fe20000010000 */
[----:B------:R-:W-:Y:S01]  /*8120*/  FADD.FTZ R14, R52, R13 ;  /* 0x0000000d340e7221 */ /* 0x000fe20000010000 */
[----:B------:R-:W-:Y:S01]  /*8130*/  F2FP.BF16.F32.PACK_AB R13, R15, R141 ;  /* 0x0000008d0f0d723e */ /* 0x000fe200000010ff */
[----:B------:R-:W0:Y:S01]  /*8140*/  MUFU.EX2 R147, R147 ;  /* 0x0000009300937308 */ /* 0x000e220000000800 */
[----:B--2---:R-:W-:Y:S01]  /*8150*/  FADD.FTZ R28, R146, R11 ;  /* 0x0000000b921c7221 */ /* 0x004fe20000010000 */
[C---:B------:R-:W-:Y:S01]  /*8160*/  FADD.FTZ R49, R53.reuse, R14 ;  /* 0x0000000e35317221 */ /* 0x040fe20000010000 */
[----:B------:R-:W-:Y:S01]  /*8170*/  F2FP.BF16.F32.PACK_AB R14, R53, R52 ;  /* 0x00000034350e723e */ /* 0x000fe200000010ff */
[--C-:B------:R-:W-:Y:S01]  /*8180*/  FFMA.FTZ R2, R62, UR34, -R81.reuse ;  /* 0x000000223e027c23 */ /* 0x100fe20008010851 */
[--C-:B------:R-:W-:Y:S01]  /*8190*/  FFMA.FTZ R11, R63, UR34, -R81.reuse ;  /* 0x000000223f0b7c23 */ /* 0x100fe20008010851 */
[--C-:B------:R-:W-:Y:S01]  /*81a0*/  FFMA.FTZ R63, R66, UR34, -R81.reuse ;  /* 0x00000022423f7c23 */ /* 0x100fe20008010851 */
[----:B------:R-:W-:Y:S01]  /*81b0*/  FFMA.FTZ R52, R67, UR34, -R81 ;  /* 0x0000002243347c23 */ /* 0x000fe20008010851 */
[----:B------:R-:W1:Y:S01]  /*81c0*/  MUFU.EX2 R27, R27 ;  /* 0x0000001b001b7308 */ /* 0x000e620000000800 */
[----:B---3--:R-:W-:Y:S01]  /*81d0*/  FADD.FTZ R36, R26, R49 ;  /* 0x000000311a247221 */ /* 0x008fe20000010000 */
[-C--:B------:R-:W-:Y:S01]  /*81e0*/  FMUL.FTZ R93, R93, R80.reuse ;  /* 0x000000505d5d7220 */ /* 0x080fe20000410000 */
[-C--:B------:R-:W-:Y:S01]  /*81f0*/  FMUL.FTZ R96, R96, R80.reuse ;  /* 0x0000005060607220 */ /* 0x080fe20000410000 */
[-C--:B------:R-:W-:Y:S01]  /*8200*/  FMUL.FTZ R97, R97, R80.reuse ;  /* 0x0000005061617220 */ /* 0x080fe20000410000 */
[-C--:B------:R-:W-:Y:S01]  /*8210*/  FMUL.FTZ R100, R100, R80.reuse ;  /* 0x0000005064647220 */ /* 0x080fe20000410000 */
[-C--:B------:R-:W-:Y:S01]  /*8220*/  FMUL.FTZ R101, R101, R80.reuse ;  /* 0x0000005065657220 */ /* 0x080fe20000410000 */
[----:B------:R-:W-:Y:S01]  /*8230*/  FMUL.FTZ R104, R104, R80 ;  /* 0x0000005068687220 */ /* 0x000fe20000410000 */
[----:B------:R-:W2:Y:S01]  /*8240*/  MUFU.EX2 R25, R25 ;  /* 0x0000001900197308 */ /* 0x000ea20000000800 */
[C---:B0-----:R-:W-:Y:S01]  /*8250*/  FADD.FTZ R28, R147.reuse, R28 ;  /* 0x0000001c931c7221 */ /* 0x041fe20000010000 */
[----:B------:R-:W-:Y:S01]  /*8260*/  F2FP.BF16.F32.PACK_AB R15, R147, R146 ;  /* 0x00000092930f723e */ /* 0x000fe200000010ff */
[-C--:B------:R-:W-:Y:S01]  /*8270*/  FMUL.FTZ R105, R105, R80.reuse ;  /* 0x0000005069697220 */ /* 0x080fe20000410000 */
[-C--:B------:R-:W-:Y:S01]  /*8280*/  FMUL.FTZ R108, R108, R80.reuse ;  /* 0x000000506c6c7220 */ /* 0x080fe20000410000 */
[-C--:B------:R-:W-:Y:S01]  /*8290*/  FMUL.FTZ R109, R109, R80.reuse ;  /* 0x000000506d6d7220 */ /* 0x080fe20000410000 */
[-C--:B------:R-:W-:Y:S01]  /*82a0*/  FMUL.FTZ R112, R112, R80.reuse ;  /* 0x0000005070707220 */ /* 0x080fe20000410000 */
[----:B------:R0:W-:Y:S01]  /*82b0*/  STSM.16.M88.4 [R17+0x21800], R12 ;  /* 0x0218000c11007844 */ /* 0x0001e20000000200 */
        /* <DEDUP_REMOVED lines=14> */
[----:B------:R-:W-:Y:S01]  /*83a0*/  FMUL.FTZ R133, R133, R80 ;  /* 0x0000005085857220 */ /* 0x000fe20000410000 */
[----:B------:R-:W-:Y:S01]  /*83b0*/  VIADD R0, R0, 0xffffffff ;  /* 0xffffffff00007836 */ /* 0x000fe20000000000 */
[----:B------:R2:W-:Y:S01]  /*83c0*/  MUFU.EX2 R79, R87 ;  /* 0x00000057004f7308 */ /* 0x0005e20000000800 */
[----:B---3--:R-:W-:Y:S01]  /*83d0*/  FADD.FTZ R36, R30, R49 ;  /* 0x000000311e247221 */ /* 0x008fe20000010000 */
[--C-:B------:R-:W-:Y:S01]  /*83e0*/  FFMA.FTZ R49, R70, UR34, -R81.reuse ;  /* 0x0000002246317c23 */ /* 0x100fe20008010851 */
[-C--:B------:R-:W-:Y:S01]  /*83f0*/  FMUL.FTZ R90, R90, R24.reuse ;  /* 0x000000185a5a7220 */ /* 0x080fe20000410000 */
[-C--:B------:R-:W-:Y:S01]  /*8400*/  FMUL.FTZ R91, R91, R24.reuse ;  /* 0x000000185b5b7220 */ /* 0x080fe20000410000 */
[-C--:B------:R-:W-:Y:S01]  /*8410*/  FMUL.FTZ R94, R94, R24.reuse ;  /* 0x000000185e5e7220 */ /* 0x080fe20000410000 */
[-C--:B------:R-:W-:Y:S01]  /*8420*/  FMUL.FTZ R95, R95, R24.reuse ;  /* 0x000000185f5f7220 */ /* 0x080fe20000410000 */
[-C--:B------:R-:W-:Y:S01]  /*8430*/  FMUL.FTZ R98, R98, R24.reuse ;  /* 0x0000001862627220 */ /* 0x080fe20000410000 */
[----:B------:R-:W3:Y:S01]  /*8440*/  MUFU.EX2 R31, R31 ;  /* 0x0000001f001f7308 */ /* 0x000ee20000000800 */
[--C-:B--2---:R-:W-:Y:S01]  /*8450*/  FFMA.FTZ R87, R33, UR34, -R81.reuse ;  /* 0x0000002221577c23 */ /* 0x104fe20008010851 */
[--C-:B------:R-:W-:Y:S01]  /*8460*/  FFMA.FTZ R33, R48, UR34, -R81.reuse ;  /* 0x0000002230217c23 */ /* 0x100fe20008010851 */
[----:B-1----:R-:W-:Y:S01]  /*8470*/  FADD.FTZ R53, R29, R28 ;  /* 0x0000001c1d357221 */ /* 0x002fe20000010000 */
[--C-:B------:R-:W-:Y:S01]  /*8480*/  FFMA.FTZ R48, R55, UR34, -R81.reuse ;  /* 0x0000002237307c23 */ /* 0x100fe20008010851 */
[----:B------:R-:W-:Y:S01]  /*8490*/  F2FP.BF16.F32.PACK_AB R29, R29, R25 ;  /* 0x000000191d1d723e */ /* 0x000fe200000010ff */
[----:B------:R-:W-:Y:S01]  /*84a0*/  FFMA.FTZ R81, R84, UR34, -R81 ;  /* 0x0000002254517c23 */ /* 0x000fe20008010851 */
[-C--:B------:R-:W-:Y:S01]  /*84b0*/  FMUL.FTZ R99, R99, R24.reuse ;  /* 0x0000001863637220 */ /* 0x080fe20000410000 */
[----:B------:R-:W1:Y:S01]  /*84c0*/  MUFU.EX2 R86, R86 ;  /* 0x0000005600567308 */ /* 0x000e620000000800 */
[-C--:B------:R-:W-:Y:S01]  /*84d0*/  FMUL.FTZ R102, R102, R24.reuse ;  /* 0x0000001866667220 */ /* 0x080fe20000410000 */
[-C--:B------:R-:W-:Y:S01]  /*84e0*/  FMUL.FTZ R103, R103, R24.reuse ;  /* 0x0000001867677220 */ /* 0x080fe20000410000 */
[-C--:B------:R-:W-:Y:S01]  /*84f0*/  FMUL.FTZ R106, R106, R24.reuse ;  /* 0x000000186a6a7220 */ /* 0x080fe20000410000 */
[-C--:B------:R-:W-:Y:S01]  /*8500*/  FMUL.FTZ R107, R107, R24.reuse ;  /* 0x000000186b6b7220 */ /* 0x080fe20000410000 */
[-C--:B------:R-:W-:Y:S01]  /*8510*/  FMUL.FTZ R110, R110, R24.reuse ;  /* 0x000000186e6e7220 */ /* 0x080fe20000410000 */
[-C--:B------:R-:W-:Y:S01]  /*8520*/  FMUL.FTZ R111, R111, R24.reuse ;  /* 0x000000186f6f7220 */ /* 0x080fe20000410000 */
[----:B------:R-:W-:Y:S01]  /*8530*/  FMUL.FTZ R114, R114, R24 ;  /* 0x0000001872727220 */ /* 0x000fe20000410000 */
[----:B------:R-:W2:Y:S01]  /*8540*/  MUFU.EX2 R34, R34 ;  /* 0x0000002200227308 */ /* 0x000ea20000000800 */
        /* <DEDUP_REMOVED lines=8> */
[----:B-1----:R-:W-:Y:S01]  /*85d0*/  FADD.FTZ R28, R86, R53 ;  /* 0x00000035561c7221 */ /* 0x002fe20000010000 */
[-C--:B------:R-:W-:Y:S01]  /*85e0*/  FMUL.FTZ R126, R126, R24.reuse ;  /* 0x000000187e7e7220 */ /* 0x080fe20000410000 */
[-C--:B------:R-:W-:Y:S01]  /*85f0*/  FMUL.FTZ R127, R127, R24.reuse ;  /* 0x000000187f7f7220 */ /* 0x080fe20000410000 */
[-C--:B------:R-:W-:Y:S01]  /*8600*/  FMUL.FTZ R130, R130, R24.reuse ;  /* 0x0000001882827220 */ /* 0x080fe20000410000 */
[-C--:B------:R-:W-:Y:S01]  /*8610*/  FMUL.FTZ R131, R131, R24.reuse ;  /* 0x0000001883837220 */ /* 0x080fe20000410000 */
[-C--:B------:R-:W-:Y:S01]  /*8620*/  FMUL.FTZ R134, R134, R24.reuse ;  /* 0x0000001886867220 */ /* 0x080fe20000410000 */
[----:B------:R-:W-:Y:S01]  /*8630*/  FMUL.FTZ R135, R135, R24 ;  /* 0x0000001887877220 */ /* 0x000fe20000410000 */
[----:B------:R-:W1:Y:S01]  /*8640*/  MUFU.EX2 R35, R35 ;  /* 0x0000002300237308 */ /* 0x000e620000000800 */
[----:B--2---:R-:W-:-:S07]  /*8650*/  FADD.FTZ R36, R34, R55 ;  /* 0x0000003722247221 */ /* 0x004fce0000010000 */
[----:B------:R-:W2:Y:S01]  /*8660*/  MUFU.EX2 R138, R138 ;  /* 0x0000008a008a7308 */ /* 0x000ea20000000800 */
[C---:B---3--:R-:W-:Y:S01]  /*8670*/  FADD.FTZ R53, R87.reuse, R28 ;  /* 0x0000001c57357221 */ /* 0x048fe20000010000 */
[----:B------:R-:W-:-:S06]  /*8680*/  F2FP.BF16.F32.PACK_AB R31, R87, R86 ;  /* 0x00000056571f723e */ /* 0x000fcc00000010ff */
[----:B------:R-:W3:Y:S01]  /*8690*/  MUFU.EX2 R38, R38 ;  /* 0x0000002600267308 */ /* 0x000ee20000000800 */
[----:B-1----:R-:W-:-:S07]  /*86a0*/  FADD.FTZ R55, R35, R36 ;  /* 0x0000002423377221 */ /* 0x002fce0000010000 */
[----:B------:R-:W1:Y:S01]  /*86b0*/  MUFU.EX2 R37, R37 ;  /* 0x0000002500257308 */ /* 0x000e620000000800 */
[----:B--2---:R-:W-:-:S07]  /*86c0*/  FADD.FTZ R28, R138, R53 ;  /* 0x000000358a1c7221 */ /* 0x004fce0000010000 */
[----:B------:R-:W2:Y:S01]  /*86d0*/  MUFU.EX2 R39, R39 ;  /* 0x0000002700277308 */ /* 0x000ea20000000800 */
[----:B---3--:R-:W-:-:S07]  /*86e0*/  FADD.FTZ R36, R38, R55 ;  /* 0x0000003726247221 */ /* 0x008fce0000010000 */
[----:B------:R-:W3:Y:S01]  /*86f0*/  MUFU.EX2 R144, R144 ;  /* 0x0000009000907308 */ /* 0x000ee20000000800 */
[C---:B-1----:R-:W-:Y:S01]  /*8700*/  FADD.FTZ R53, R37.reuse, R28 ;  /* 0x0000001c25357221 */ /* 0x042fe20000010000 */
[----:B------:R-:W-:-:S06]  /*8710*/  F2FP.BF16.F32.PACK_AB R37, R37, R138 ;  /* 0x0000008a2525723e */ /* 0x000fcc00000010ff */
[----:B------:R-:W1:Y:S01]  /*8720*/  MUFU.EX2 R42, R42 ;  /* 0x0000002a002a7308 */ /* 0x000e620000000800 */
[----:B--2---:R-:W-:Y:S01]  /*8730*/  FADD.FTZ R55, R39, R36 ;  /* 0x0000002427377221 */ /* 0x004fe20000010000 */
[----:B------:R-:W-:Y:S02]  /*8740*/  F2FP.BF16.F32.PACK_AB R36, R35, R34 ;  /* 0x000000222324723e */ /* 0x000fe400000010ff */
[----:B------:R-:W-:-:S04]  /*8750*/  F2FP.BF16.F32.PACK_AB R38, R39, R38 ;  /* 0x000000262726723e */ /* 0x000fc800000010ff */
[----:B------:R-:W2:Y:S01]  /*8760*/  MUFU.EX2 R148, R148 ;  /* 0x0000009400947308 */ /* 0x000ea20000000800 */
[----:B---3--:R-:W-:-:S07]  /*8770*/  FADD.FTZ R53, R144, R53 ;  /* 0x0000003590357221 */ /* 0x008fce0000010000 */
[----:B------:R-:W3:Y:S01]  /*8780*/  MUFU.EX2 R43, R43 ;  /* 0x0000002b002b7308 */ /* 0x000ee20000000800 */
[----:B-1----:R-:W-:-:S07]  /*8790*/  FADD.FTZ R28, R42, R55 ;  /* 0x000000372a1c7221 */ /* 0x002fce0000010000 */
[----:B------:R-:W1:Y:S01]  /*87a0*/  MUFU.EX2 R32, R32 ;  /* 0x0000002000207308 */ /* 0x000e620000000800 */
[C---:B--2---:R-:W-:Y:S01]  /*87b0*/  FADD.FTZ R53, R148.reuse, R53 ;  /* 0x0000003594357221 */ /* 0x044fe20000010000 */
[----:B------:R-:W-:-:S06]  /*87c0*/  F2FP.BF16.F32.PACK_AB R39, R148, R144 ;  /* 0x000000909427723e */ /* 0x000fcc00000010ff */
[----:B------:R-:W2:Y:S01]  /*87d0*/  MUFU.EX2 R46, R46 ;  /* 0x0000002e002e7308 */ /* 0x000ea20000000800 */
[----:B---3--:R-:W-:Y:S01]  /*87e0*/  FADD.FTZ R55, R43, R28 ;  /* 0x0000001c2b377221 */ /* 0x008fe20000010000 */
[----:B------:R-:W-:-:S05]  /*87f0*/  F2FP.BF16.F32.PACK_AB R28, R27, R26 ;  /* 0x0000001a1b1c723e */ /* 0x000fca00000010ff */
[----:B------:R3:W-:Y:S01]  /*8800*/  STSM.16.M88.4 [R23], R28 ;  /* 0x0000001c17007844 */ /* 0x0007e20000000200 */
[----:B------:R-:W4:Y:S01]  /*8810*/  MUFU.EX2 R45, R45 ;  /* 0x0000002d002d7308 */ /* 0x000f220000000800 */
[----:B-1----:R-:W-:Y:S02]  /*8820*/  FADD.FTZ R26, R32, R53 ;  /* 0x00000035201a7221 */ /* 0x002fe40000010000 */
[----:B------:R-:W-:Y:S05]  /*8830*/  STSM.16.M88.4 [R19], R36 ;  /* 0x0000002413007844 */ /* 0x000fea0000000200 */
[----:B------:R-:W1:Y:S01]  /*8840*/  MUFU.EX2 R47, R47 ;  /* 0x0000002f002f7308 */ /* 0x000e620000000800 */
[----:B--2---:R-:W-:-:S07]  /*8850*/  FADD.FTZ R44, R46, R55 ;  /* 0x000000372e2c7221 */ /* 0x004fce0000010000 */
[----:B------:R-:W0:Y:S01]  /*8860*/  MUFU.EX2 R33, R33 ;  /* 0x0000002100217308 */ /* 0x000e220000000800 */
[C---:B----4-:R-:W-:Y:S01]  /*8870*/  FADD.FTZ R34, R45.reuse, R26 ;  /* 0x0000001a2d227221 */ /* 0x050fe20000010000 */
[----:B------:R-:W-:-:S06]  /*8880*/  F2FP.BF16.F32.PACK_AB R45, R45, R32 ;  /* 0x000000202d2d723e */ /* 0x000fcc00000010ff */
[----:B------:R-:W2:Y:S01]  /*8890*/  MUFU.EX2 R50, R50 ;  /* 0x0000003200327308 */ /* 0x000ea20000000800 */
[C---:B-1----:R-:W-:Y:S01]  /*88a0*/  FADD.FTZ R27, R47.reuse, R44 ;  /* 0x0000002c2f1b7221 */ /* 0x042fe20000010000 */
[----:B------:R-:W-:Y:S02]  /*88b0*/  F2FP.BF16.F32.PACK_AB R46, R47, R46 ;  /* 0x0000002e2f2e723e */ /* 0x000fe400000010ff */
[----:B------:R-:W-:-:S04]  /*88c0*/  F2FP.BF16.F32.PACK_AB R44, R43, R42 ;  /* 0x0000002a2b2c723e */ /* 0x000fc800000010ff */
[----:B------:R-:W1:Y:S01]  /*88d0*/  MUFU.EX2 R40, R40 ;  /* 0x0000002800287308 */ /* 0x000e620000000800 */
[----:B0-----:R-:W-:-:S07]  /*88e0*/  FADD.FTZ R13, R33, R34 ;  /* 0x00000022210d7221 */ /* 0x001fce0000010000 */
[----:B------:R-:W0:Y:S01]  /*88f0*/  MUFU.EX2 R51, R51 ;  /* 0x0000003300337308 */ /* 0x000e220000000800 */
[----:B--2---:R-:W-:-:S07]  /*8900*/  FADD.FTZ R14, R50, R27 ;  /* 0x0000001b320e7221 */ /* 0x004fce0000010000 */
[----:B------:R-:W2:Y:S01]  /*8910*/  MUFU.EX2 R41, R41 ;  /* 0x0000002900297308 */ /* 0x000ea20000000800 */
[C---:B-1----:R-:W-:Y:S01]  /*8920*/  FADD.FTZ R12, R40.reuse, R13 ;  /* 0x0000000d280c7221 */ /* 0x042fe20000010000 */
[----:B------:R-:W-:-:S05]  /*8930*/  F2FP.BF16.F32.PACK_AB R47, R40, R33 ;  /* 0x00000021282f723e */ /* 0x000fca00000010ff */
[----:B------:R-:W-:Y:S01]  /*8940*/  STSM.16.M88.4 [R18], R44 ;  /* 0x0000002c12007844 */ /* 0x000fe20000000200 */
[----:B------:R-:W1:Y:S01]  /*8950*/  MUFU.EX2 R56, R56 ;  /* 0x0000003800387308 */ /* 0x000e620000000800 */
[----:B0-----:R-:W-:-:S07]  /*8960*/  FADD.FTZ R15, R51, R14 ;  /* 0x0000000e330f7221 */ /* 0x001fce0000010000 */
[----:B------:R-:W0:Y:S01]  /*8970*/  MUFU.EX2 R48, R48 ;  /* 0x0000003000307308 */ /* 0x000e220000000800 */
[----:B--2---:R-:W-:-:S07]  /*8980*/  FADD.FTZ R13, R41, R12 ;  /* 0x0000000c290d7221 */ /* 0x004fce0000010000 */
[----:B------:R-:W2:Y:S01]  /*8990*/  MUFU.EX2 R57, R57 ;  /* 0x0000003900397308 */ /* 0x000ea20000000800 */
[----:B-1----:R-:W-:-:S07]  /*89a0*/  FADD.FTZ R14, R56, R15 ;  /* 0x0000000f380e7221 */ /* 0x002fce0000010000 */
[----:B------:R-:W1:Y:S01]  /*89b0*/  MUFU.EX2 R3, R3 ;  /* 0x0000000300037308 */ /* 0x000e620000000800 */
[----:B0-----:R-:W-:-:S07]  /*89c0*/  FADD.FTZ R12, R48, R13 ;  /* 0x0000000d300c7221 */ /* 0x001fce0000010000 */
[----:B------:R-:W0:Y:S01]  /*89d0*/  MUFU.EX2 R60, R60 ;  /* 0x0000003c003c7308 */ /* 0x000e220000000800 */
[C---:B--2---:R-:W-:Y:S01]  /*89e0*/  FADD.FTZ R15, R57.reuse, R14 ;  /* 0x0000000e390f7221 */ /* 0x044fe20000010000 */
[----:B------:R-:W-:-:S06]  /*89f0*/  F2FP.BF16.F32.PACK_AB R14, R57, R56 ;  /* 0x00000038390e723e */ /* 0x000fcc00000010ff */
[----:B------:R-:W2:Y:S01]  /*8a00*/  MUFU.EX2 R10, R10 ;  /* 0x0000000a000a7308 */ /* 0x000ea20000000800 */
[----:B-1----:R-:W-:-:S07]  /*8a10*/  FADD.FTZ R13, R3, R12 ;  /* 0x0000000c030d7221 */ /* 0x002fce0000010000 */
[----:B------:R-:W1:Y:S01]  /*8a20*/  MUFU.EX2 R61, R61 ;  /* 0x0000003d003d7308 */ /* 0x000e620000000800 */
[----:B0-----:R-:W-:-:S07]  /*8a30*/  FADD.FTZ R12, R60, R15 ;  /* 0x0000000f3c0c7221 */ /* 0x001fce0000010000 */
[----:B------:R-:W3:Y:S01]  /*8a40*/  MUFU.EX2 R2, R2 ;  /* 0x0000000200027308 */ /* 0x000ee20000000800 */
[----:B--2---:R-:W-:-:S07]  /*8a50*/  FADD.FTZ R13, R10, R13 ;  /* 0x0000000d0a0d7221 */ /* 0x004fce0000010000 */
[----:B------:R-:W0:Y:S01]  /*8a60*/  MUFU.EX2 R64, R64 ;  /* 0x0000004000407308 */ /* 0x000e220000000800 */
[----:B-1----:R-:W-:Y:S01]  /*8a70*/  FADD.FTZ R15, R61, R12 ;  /* 0x0000000c3d0f7221 */ /* 0x002fe20000010000 */
[----:B------:R-:W-:Y:S02]  /*8a80*/  F2FP.BF16.F32.PACK_AB R12, R51, R50 ;  /* 0x00000032330c723e */ /* 0x000fe400000010ff */
[----:B------:R-:W-:-:S04]  /*8a90*/  F2FP.BF16.F32.PACK_AB R60, R61, R60 ;  /* 0x0000003c3d3c723e */ /* 0x000fc800000010ff */
[----:B------:R-:W1:Y:S01]  /*8aa0*/  MUFU.EX2 R11, R11 ;  /* 0x0000000b000b7308 */ /* 0x000e620000000800 */
[----:B---3--:R-:W-:-:S07]  /*8ab0*/  FADD.FTZ R28, R2, R13 ;  /* 0x0000000d021c7221 */ /* 0x008fce0000010000 */
[----:B------:R-:W2:Y:S01]  /*8ac0*/  MUFU.EX2 R65, R65 ;  /* 0x0000004100417308 */ /* 0x000ea20000000800 */
[----:B0-----:R-:W-:Y:S01]  /*8ad0*/  FADD.FTZ R30, R64, R15 ;  /* 0x0000000f401e7221 */ /* 0x001fe20000010000 */
[----:B------:R-:W-:-:S06]  /*8ae0*/  F2FP.BF16.F32.PACK_AB R15, R10, R3 ;  /* 0x000000030a0f723e */ /* 0x000fcc00000010ff */
[----:B------:R-:W0:Y:S01]  /*8af0*/  MUFU.EX2 R63, R63 ;  /* 0x0000003f003f7308 */ /* 0x000e220000000800 */
[C---:B-1----:R-:W-:Y:S01]  /*8b00*/  FADD.FTZ R28, R11.reuse, R28 ;  /* 0x0000001c0b1c7221 */ /* 0x042fe20000010000 */
[----:B------:R-:W-:-:S06]  /*8b10*/  F2FP.BF16.F32.PACK_AB R61, R11, R2 ;  /* 0x000000020b3d723e */ /* 0x000fcc00000010ff */
[----:B------:R-:W1:Y:S01]  /*8b20*/  MUFU.EX2 R68, R68 ;  /* 0x0000004400447308 */ /* 0x000e620000000800 */
[C---:B--2---:R-:W-:Y:S01]  /*8b30*/  FADD.FTZ R13, R65.reuse, R30 ;  /* 0x0000001e410d7221 */ /* 0x044fe20000010000 */
[----:B------:R-:W-:-:S06]  /*8b40*/  F2FP.BF16.F32.PACK_AB R62, R65, R64 ;  /* 0x00000040413e723e */ /* 0x000fcc00000010ff */
[----:B------:R-:W2:Y:S01]  /*8b50*/  MUFU.EX2 R52, R52 ;  /* 0x0000003400347308 */ /* 0x000ea20000000800 */
[----:B0-----:R-:W-:-:S07]  /*8b60*/  FADD.FTZ R25, R63, R28 ;  /* 0x0000001c3f197221 */ /* 0x001fce0000010000 */
[----:B------:R-:W0:Y:S01]  /*8b70*/  MUFU.EX2 R69, R69 ;  /* 0x0000004500457308 */ /* 0x000e220000000800 */
[----:B-1----:R-:W-:Y:S01]  /*8b80*/  FADD.FTZ R28, R68, R13 ;  /* 0x0000000d441c7221 */ /* 0x002fe20000010000 */
[----:B------:R-:W-:-:S05]  /*8b90*/  F2FP.BF16.F32.PACK_AB R13, R48, R41 ;  /* 0x00000029300d723e */ /* 0x000fca00000010ff */
[----:B------:R1:W-:Y:S01]  /*8ba0*/  STSM.16.M88.4 [R17+0x27800], R12 ;  /* 0x0278000c11007844 */ /* 0x0003e20000000200 */
[----:B------:R-:W3:Y:S01]  /*8bb0*/  MUFU.EX2 R49, R49 ;  /* 0x0000003100317308 */ /* 0x000ee20000000800 */
[C---:B--2---:R-:W-:Y:S01]  /*8bc0*/  FADD.FTZ R10, R52.reuse, R25 ;  /* 0x00000019340a7221 */ /* 0x044fe20000010000 */
[----:B------:R-:W-:-:S05]  /*8bd0*/  F2FP.BF16.F32.PACK_AB R63, R52, R63 ;  /* 0x0000003f343f723e */ /* 0x000fca00000010ff */
[----:B------:R-:W-:Y:S01]  /*8be0*/  STSM.16.M88.4 [R136], R60 ;  /* 0x0000003c88007844 */ /* 0x000fe20000000200 */
[----:B------:R-:W2:Y:S01]  /*8bf0*/  MUFU.EX2 R72, R72 ;  /* 0x0000004800487308 */ /* 0x000ea20000000800 */
[C---:B0-----:R-:W-:Y:S01]  /*8c00*/  FADD.FTZ R25, R69.reuse, R28 ;  /* 0x0000001c45197221 */ /* 0x041fe20000010000 */
[----:B------:R-:W-:-:S06]  /*8c10*/  F2FP.BF16.F32.PACK_AB R68, R69, R68 ;  /* 0x000000444544723e */ /* 0x000fcc00000010ff */
[----:B------:R-:W0:Y:S01]  /*8c20*/  MUFU.EX2 R26, R71 ;  /* 0x00000047001a7308 */ /* 0x000e220000000800 */
[----:B---3--:R-:W-:-:S07]  /*8c30*/  FADD.FTZ R3, R49, R10 ;  /* 0x0000000a31037221 */ /* 0x008fce0000010000 */
[----:B------:R-:W3:Y:S01]  /*8c40*/  MUFU.EX2 R73, R73 ;  /* 0x0000004900497308 */ /* 0x000ee20000000800 */
[----:B--2---:R-:W-:-:S07]  /*8c50*/  FADD.FTZ R10, R72, R25 ;  /* 0x00000019480a7221 */ /* 0x004fce0000010000 */
[----:B------:R-:W2:Y:S01]  /*8c60*/  MUFU.EX2 R74, R74 ;  /* 0x0000004a004a7308 */ /* 0x000ea20000000800 */
[C---:B0-----:R-:W-:Y:S01]  /*8c70*/  FADD.FTZ R3, R26.reuse, R3 ;  /* 0x000000031a037221 */ /* 0x041fe20000010000 */
[----:B------:R-:W-:-:S06]  /*8c80*/  F2FP.BF16.F32.PACK_AB R69, R26, R49 ;  /* 0x000000311a45723e */ /* 0x000fcc00000010ff */
[----:B------:R-:W0:Y:S01]  /*8c90*/  MUFU.EX2 R71, R75 ;  /* 0x0000004b00477308 */ /* 0x000e220000000800 */
[C---:B---3--:R-:W-:Y:S01]  /*8ca0*/  FADD.FTZ R25, R73.reuse, R10 ;  /* 0x0000000a49197221 */ /* 0x048fe20000010000 */
[----:B------:R-:W-:-:S06]  /*8cb0*/  F2FP.BF16.F32.PACK_AB R70, R73, R72 ;  /* 0x000000484946723e */ /* 0x000fcc00000010ff */
[----:B------:R-:W3:Y:S01]  /*8cc0*/  MUFU.EX2 R76, R76 ;  /* 0x0000004c004c7308 */ /* 0x000ee20000000800 */
[----:B--2---:R-:W-:-:S07]  /*8cd0*/  FADD.FTZ R10, R74, R3 ;  /* 0x000000034a0a7221 */ /* 0x004fce0000010000 */
[----:B------:R-:W1:Y:S01]  /*8ce0*/  MUFU.EX2 R77, R77 ;  /* 0x0000004d004d7308 */ /* 0x000e620000000800 */
[C---:B0-----:R-:W-:Y:S01]  /*8cf0*/  FADD.FTZ R10, R71.reuse, R10 ;  /* 0x0000000a470a7221 */ /* 0x041fe20000010000 */
[----:B------:R-:W-:-:S05]  /*8d00*/  F2FP.BF16.F32.PACK_AB R71, R71, R74 ;  /* 0x0000004a4747723e */ /* 0x000fca00000010ff */
[----:B------:R-:W-:Y:S01]  /*8d10*/  STSM.16.M88.4 [R19+0x6000], R68 ;  /* 0x0060004413007844 */ /* 0x000fe20000000200 */
[----:B------:R-:W0:Y:S01]  /*8d20*/  MUFU.EX2 R78, R78 ;  /* 0x0000004e004e7308 */ /* 0x000e220000000800 */
[----:B---3--:R-:W-:-:S07]  /*8d30*/  FADD.FTZ R28, R76, R25 ;  /* 0x000000194c1c7221 */ /* 0x008fce0000010000 */
[----:B------:R-:W2:Y:S01]  /*8d40*/  MUFU.EX2 R83, R83 ;  /* 0x0000005300537308 */ /* 0x000ea20000000800 */
[C---:B-1----:R-:W-:Y:S01]  /*8d50*/  F2FP.BF16.F32.PACK_AB R12, R77.reuse, R76 ;  /* 0x0000004c4d0c723e */ /* 0x042fe200000010ff */
[----:B------:R-:W-:-:S06]  /*8d60*/  FADD.FTZ R3, R77, R28 ;  /* 0x0000001c4d037221 */ /* 0x000fcc0000010000 */
[----:B------:R-:W1:Y:S01]  /*8d70*/  MUFU.EX2 R85, R85 ;  /* 0x0000005500557308 */ /* 0x000e620000000800 */
[----:B0-----:R-:W-:Y:S01]  /*8d80*/  F2FP.BF16.F32.PACK_AB R14, R79, R78 ;  /* 0x0000004e4f0e723e */ /* 0x001fe200000010ff */
[----:B------:R-:W-:-:S04]  /*8d90*/  FADD.FTZ R78, R78, R3 ;  /* 0x000000034e4e7221 */ /* 0x000fc80000010000 */
[----:B------:R-:W-:Y:S02]  /*8da0*/  FADD.FTZ R3, R79, R78 ;  /* 0x0000004e4f037221 */ /* 0x000fe40000010000 */
[----:B------:R-:W0:Y:S01]  /*8db0*/  MUFU.EX2 R27, R82 ;  /* 0x00000052001b7308 */ /* 0x000e220000000800 */
[----:B--2---:R-:W-:-:S07]  /*8dc0*/  FADD.FTZ R10, R83, R10 ;  /* 0x0000000a530a7221 */ /* 0x004fce0000010000 */
[----:B------:R-:W2:Y:S01]  /*8dd0*/  MUFU.EX2 R81, R81 ;  /* 0x0000005100517308 */ /* 0x000ea20000000800 */
[C---:B-1----:R-:W-:Y:S01]  /*8de0*/  F2FP.BF16.F32.PACK_AB R13, R85.reuse, R83 ;  /* 0x00000053550d723e */ /* 0x042fe200000010ff */
[----:B------:R-:W-:-:S04]  /*8df0*/  FADD.FTZ R10, R85, R10 ;  /* 0x0000000a550a7221 */ /* 0x000fc80000010000 */
[----:B0-----:R-:W-:Y:S01]  /*8e00*/  FADD.FTZ R10, R27, R10 ;  /* 0x0000000a1b0a7221 */ /* 0x001fe20000010000 */
[----:B--2---:R-:W-:-:S03]  /*8e10*/  F2FP.BF16.F32.PACK_AB R15, R81, R27 ;  /* 0x0000001b510f723e */ /* 0x004fc600000010ff */
[----:B------:R-:W-:Y:S02]  /*8e20*/  FADD.FTZ R2, R81, R10 ;  /* 0x0000000a51027221 */ /* 0x000fe40000010000 */
[----:B------:R0:W-:Y:S01]  /*8e30*/  STSM.16.M88.4 [R18+0x6000], R12 ;  /* 0x0060000c12007844 */ /* 0x0001e20000000200 */
[----:B------:R1:W-:Y:S06]  /*8e40*/  MEMBAR.ALL.CTA ;  /* 0x0000000000007992 */ /* 0x0003ec0000008000 */
[----:B-1----:R-:W1:Y:S01]  /*8e50*/  FENCE.VIEW.ASYNC.S ;  /* 0x00000000000073c6 */ /* 0x002e620000000000 */
[----:B0-----:R-:W-:-:S02]  /*8e60*/  IMAD.MOV.U32 R12, RZ, RZ, R20 ;  /* 0x000000ffff0c7224 */ /* 0x001fc400078e0014 */
[----:B------:R-:W-:Y:S01]  /*8e70*/  IMAD.MOV.U32 R13, RZ, RZ, R21 ;  /* 0x000000ffff0d7224 */ /* 0x000fe200078e0015 */
[----:B-1----:R-:W-:Y:S01]  /*8e80*/  NOP ;  /* 0x0000000000007918 */ /* 0x002fe20000000000 */
[----:B------:R-:W-:Y:S05]  /*8e90*/  @P2 BRA `(.L_x_883) ;  /* 0xffffffc400ec2947 */ /* 0x000fea000383ffff */
[----:B------:R-:W-:Y:S01]  /*8ea0*/  IMAD.MOV.U32 R13, RZ, RZ, R21 ;  /* 0x000000ffff0d7224 */ /* 0x000fe200078e0015 */
[----:B------:R-:W-:Y:S01]  /*8eb0*/  UMOV UR43, UR53 ;  /* 0x00000035002b7c82 */ /* 0x000fe20008000000 */
[----:B------:R-:W-:Y:S01]  /*8ec0*/  IMAD.MOV.U32 R12, RZ, RZ, R20 ;  /* 0x000000ffff0c7224 */ /* 0x000fe200078e0014 */
[----:B------:R-:W-:-:S06]  /*8ed0*/  UMOV UR46, UR52 ;  /* 0x00000034002e7c82 */ /* 0x000fcc0008000000 */
.L_x_866:
[----:B------:R-:W-:Y:S01]  /*8ee0*/  IADD3 R6, R137, 0xc0, -R139 ;  /* 0x000000c089067810 */ /* 0x000fe20007ffe88b */
[----:B------:R-:W-:Y:S01]  /*8ef0*/  ULDC UR14, c[0x0][0x9e4] ;  /* 0x00027900000e7ab9 */ /* 0x000fe20000000800 */
[----:B------:R-:W-:Y:S01]  /*8f00*/  ULDC UR11, c[0x0][0x9dc] ;  /* 0x00027700000b7ab9 */ /* 0x000fe20000000800 */
[----:B------:R-:W-:Y:S02]  /*8f10*/  UISETP.GE.AND UP0, UPT, UR14, 0x1, UPT ;  /* 0x000000010e00788c */ /* 0x000fe4000bf06270 */
[----:B------:R-:W-:-:S04]  /*8f20*/  IMAD R6, R145, 0xc0, R6 ;  /* 0x000000c091067824 */ /* 0x000fc800078e0206 */
[----:B------:R-:W-:Y:S02]  /*8f30*/  PLOP3.LUT P5, PT, PT, PT, UP0, 0x80, 0x0 ;  /* 0x000000000000781c */ /* 0x000fe40003faf008 */
[----:B------:R-:W-:-:S13]  /*8f40*/  R2UR UR10, R6 ;  /* 0x00000000060a72ca */ /* 0x000fda00000e0000 */
[----:B------:R-:W-:Y:S01]  /*8f50*/  UIADD3 UR11, UR10, -UR11, URZ ;  /* 0x8000000b0a0b7290 */ /* 0x000fe2000fffe03f */
        /* <DEDUP_REMOVED lines=11> */
.L_x_885:
[----:B------:R-:W-:-:S11]  /*9010*/  UISETP.NE.AND UP0, UPT, UR14, 0x1, UPT ;  /* 0x000000010e00788c */ /* 0x000fd6000bf05270 */
[----:B------:R-:W-:Y:S02]  /*9020*/  @UP0 ULDC.64 UR18, c[0x0][0x9e8] ;  /* 0x00027a0000120ab9 */ /* 0x000fe40000000a00 */
[----:B------:R-:W-:-:S04]  /*9030*/  UIMAD.WIDE.U32 UR6, UR10, UR18, URZ ;  /* 0x000000120a0672a5 */ /* 0x000fc8000f8e003f */
[----:B------:R-:W-:-:S12]  /*9040*/  @UP0 USHF.R.U32.HI UR10, URZ, UR19, UR7 ;  /* 0x000000133f0a0299 */ /* 0x000fd80008011607 */
.L_x_886:
[----:B------:R-:W-:-:S04]  /*9050*/  UIMAD UR10, UR10, UR14, URZ ;  /* 0x0000000e0a0a72a4 */ /* 0x000fc8000f8e023f */
[----:B------:R-:W-:-:S04]  /*9060*/  UISETP.LT.AND UP0, UPT, UR11, UR10, UPT ;  /* 0x0000000a0b00728c */ /* 0x000fc8000bf01270 */
[----:B------:R-:W-:-:S12]  /*9070*/  USEL UR11, UR11, UR10, !UP0 ;  /* 0x0000000a0b0b7287 */ /* 0x000fd8000c000000 */
.L_x_884:
        /* <DEDUP_REMOVED lines=14> */
.L_x_896:
        /* <DEDUP_REMOVED lines=9> */
.L_x_889:
[----:B------:R-:W-:Y:S01]  /*91f0*/  ULEA UR6, UR43, UR42, 0x3 ;  /* 0x0000002a2b067291 */ /* 0x000fe2000f8e183f */
[----:B-1----:R-:W-:-:S05]  /*9200*/  IMAD.U32 R8, RZ, RZ, UR46 ;  /* 0x0000002eff087e24 */ /* 0x002fca000f8e00ff */
[----:B------:R-:W-:-:S04]  /*9210*/  SHF.L.U32 R8, R8, 0x1f, RZ ;  /* 0x0000001f08087819 */ /* 0x000fc800000006ff */
[----:B------:R0:W1:Y:S01]  /*9220*/  SYNCS.PHASECHK.TRANS64.TRYWAIT P2, [UR6+0x2d830], R8 ;  /* 0x02d83008ff0075a7 */ /* 0x0000620008040146 */
[----:B------:R-:W-:Y:S05]  /*9230*/  @!P0 BRA `(.L_x_890) ;  /* 0x0000000000048947 */ /* 0x000fea0003800000 */
[----:B------:R-:W-:Y:S01]  /*9240*/  BPT.TRAP 0x1 ;  /* 0x000000040000795c */ /* 0x000fe20000300000 */
.L_x_890:
[----:B-1----:R-:W-:Y:S05]  /*9250*/  @P2 BRA `(.L_x_888) ;  /* 0x0000000000082947 */ /* 0x002fea0003800000 */
[----:B------:R-:W1:Y:S02]  /*9260*/  SYNCS.PHASECHK.TRANS64.TRYWAIT P2, [UR6+0x2d830], R8 ;  /* 0x02d83008ff0075a7 */ /* 0x000e640008040146 */
[----:B-1----:R-:W-:Y:S05]  /*9270*/  @!P2 BRA `(.L_x_891) ;  /* 0x000000d00048a947 */ /* 0x002fea0003800000 */
.L_x_888:
        /* <DEDUP_REMOVED lines=37> */
.L_x_893:
[----:B------:R-:W-:Y:S01]  /*94d0*/  ULEA UR6, UR50, UR42, 0x3 ;  /* 0x0000002a32067291 */ /* 0x000fe2000f8e183f */
[----:B------:R-:W-:-:S05]  /*94e0*/  IMAD.U32 R8, RZ, RZ, UR28 ;  /* 0x0000001cff087e24 */ /* 0x000fca000f8e00ff */
[----:B------:R-:W-:-:S04]  /*94f0*/  SHF.L.U32 R8, R8, 0x1f, RZ ;  /* 0x0000001f08087819 */ /* 0x000fc800000006ff */
[----:B------:R0:W1:Y:S01]  /*9500*/  SYNCS.PHASECHK.TRANS64.TRYWAIT P2, [UR6+0x2d850], R8 ;  /* 0x02d85008ff0075a7 */ /* 0x0000620008040146 */
[----:B------:R-:W-:Y:S05]  /*9510*/  @!P0 BRA `(.L_x_894) ;  /* 0x0000000000048947 */ /* 0x000fea0003800000 */
[----:B------:R-:W-:Y:S01]  /*9520*/  BPT.TRAP 0x1 ;  /* 0x000000040000795c */ /* 0x000fe20000300000 */
.L_x_894:
[----:B-1----:R-:W-:Y:S05]  /*9530*/  @P2 BRA `(.L_x_892) ;  /* 0x0000000000082947 */ /* 0x002fea0003800000 */
[----:B------:R-:W1:Y:S02]  /*9540*/  SYNCS.PHASECHK.TRANS64.TRYWAIT P2, [UR6+0x2d850], R8 ;  /* 0x02d85008ff0075a7 */ /* 0x000e640008040146 */
[----:B-1----:R-:W-:Y:S05]  /*9550*/  @!P2 BRA `(.L_x_895) ;  /* 0x000000cc00a8a947 */ /* 0x002fea0003800000 */
.L_x_892:
[----:B------:R-:W-:Y:S01]  /*9560*/  UIADD3 UR6, UR42, 0x400, URZ ;  /* 0x000004002a067890 */ /* 0x000fe2000fffe03f */
[----:B------:R-:W-:Y:S01]  /*9570*/  WARPGROUP.ARRIVE ;  /* 0x00000000000079c5 */ /* 0x000fe20000000000 */
[----:B------:R-:W-:Y:S01]  /*9580*/  UMOV UR29, 0x40000040 ;  /* 0x40000040001d7882 */ /* 0x000fe20000000000 */
[----:B------:R-:W-:Y:S01]  /*9590*/  UMOV UR31, 0x80000020 ;  /* 0x80000020001f7882 */ /* 0x000fe20000000000 */
[----:B------:R-:W-:Y:S01]  /*95a0*/  USHF.R.U32.HI UR6, URZ, 0x4, UR6 ;  /* 0x000000043f067899 */ /* 0x000fe20008011606 */
[----:B01----:R-:W-:Y:S01]  /*95b0*/  FMUL.FTZ R8, R24, UR35 ;  /* 0x0000002318087c20 */ /* 0x003fe20008410000 */
[----:B------:R-:W-:Y:S01]  /*95c0*/  FMUL.FTZ R10, R25, UR35 ;  /* 0x00000023190a7c20 */ /* 0x000fe20008410000 */
[----:B------:R-:W-:Y:S01]  /*95d0*/  FMUL.FTZ R13, R28, UR35 ;  /* 0x000000231c0d7c20 */ /* 0x000fe20008410000 */
[----:B------:R-:W-:Y:S01]  /*95e0*/  ULOP3.LUT UR6, UR6, 0x3fff, URZ, 0xc0, !UPT ;  /* 0x00003fff06067892 */ /* 0x000fe2000f8ec03f */
[----:B------:R-:W-:Y:S01]  /*95f0*/  FMUL.FTZ R14, R29, UR35 ;  /* 0x000000231d0e7c20 */ /* 0x000fe20008410000 */
[----:B------:R-:W-:Y:S01]  /*9600*/  FMUL.FTZ R21, R32, UR35 ;  /* 0x0000002320157c20 */ /* 0x000fe20008410000 */
[----:B------:R-:W0:Y:S01]  /*9610*/  MUFU.TANH R8, R8 ;  /* 0x0000000800087308 */ /* 0x000e220000002400 */
[----:B------:R-:W-:Y:S01]  /*9620*/  ULOP3.LUT UR7, UR6, 0x2000000, URZ, 0xfc, !UPT ;  /* 0x0200000006077892 */ /* 0x000fe2000f8efc3f */
[----:B------:R-:W-:Y:S01]  /*9630*/  FMUL.FTZ R11, R27, UR35 ;  /* 0x000000231b0b7c20 */ /* 0x000fe20008410000 */
[----:B------:R-:W-:Y:S01]  /*9640*/  ULOP3.LUT UR6, UR37, 0x10000, URZ, 0xfc, !UPT ;  /* 0x0001000025067892 */ /* 0x000fe2000f8efc3f */
[----:B------:R-:W-:Y:S01]  /*9650*/  FMUL.FTZ R25, R33, UR35 ;  /* 0x0000002321197c20 */ /* 0x000fe20008410000 */
[----:B------:R-:W-:Y:S01]  /*9660*/  UIMAD UR7, UR50, 0x600, UR7 ;  /* 0x00000600320778a4 */ /* 0x000fe2000f8e0207 */
[----:B------:R-:W-:Y:S01]  /*9670*/  FMUL.FTZ R27, R36, UR35 ;  /* 0x00000023241b7c20 */ /* 0x000fe20008410000 */
[----:B------:R-:W-:Y:S01]  /*9680*/  FMUL.FTZ R36, R46, UR35 ;  /* 0x000000232e247c20 */ /* 0x000fe20008410000 */
[----:B------:R-:W1:Y:S01]  /*9690*/  MUFU.TANH R10, R10 ;  /* 0x0000000a000a7308 */ /* 0x000e620000002400 */
[----:B------:R-:W-:Y:S01]  /*96a0*/  FMUL.FTZ R46, R55, UR35 ;  /* 0x00000023372e7c20 */ /* 0x000fe20008410000 */
[----:B------:R-:W-:Y:S01]  /*96b0*/  UMOV UR28, UR6 ;  /* 0x00000006001c7c82 */ /* 0x000fe20008000000 */
        /* <DEDUP_REMOVED lines=66> */
[----:B------:R-:W1:Y:S03]  /*9ae0*/  S2R R141, SR_TID.X ;  /* 0x00000000008d7919 */ /* 0x000e660000002100 */
[----:B------:R-:W3:Y:S01]  /*9af0*/  MUFU.TANH R35, R35 ;  /* 0x0000002300237308 */ /* 0x000ee20000002400 */
[----:B--2---:R-:W-:-:S07]  /*9b00*/  FMNMX.FTZ R12, R31, R12, !PT ;  /* 0x0000000c1f0c7209 */ /* 0x004fce0007810000 */
[----:B------:R-:W2:Y:S01]  /*9b10*/  MUFU.TANH R37, R37 ;  /* 0x0000002500257308 */ /* 0x000ea20000002400 */
[----:B0-----:R-:W-:-:S07]  /*9b20*/  FMNMX.FTZ R12, R33, R12, !PT ;  /* 0x0000000c210c7209 */ /* 0x001fce0007810000 */
[----:B------:R-:W0:Y:S01]  /*9b30*/  MUFU.TANH R39, R39 ;  /* 0x0000002700277308 */ /* 0x000e220000002400 */
[----:B---3--:R-:W-:-:S07]  /*9b40*/  FMNMX.FTZ R12, R35, R12, !PT ;  /* 0x0000000c230c7209 */ /* 0x008fce0007810000 */
[----:B------:R-:W3:Y:S01]  /*9b50*/  MUFU.TANH R40, R40 ;  /* 0x0000002800287308 */ /* 0x000ee20000002400 */
[----:B--2---:R-:W-:Y:S02]  /*9b60*/  FMNMX.FTZ R12, R37, R12, !PT ;  /* 0x0000000c250c7209 */ /* 0x004fe40007810000 */
[----:B-1----:R-:W-:Y:S02]  /*9b70*/  SHF.R.U32.HI R138, RZ, 0x7, R141 ;  /* 0x00000007ff8a7819 */ /* 0x002fe4000001168d */
[----:B------:R-:W-:-:S03]  /*9b80*/  ISETP.GE.U32.AND P2, PT, R141, 0x180, PT ;  /* 0x000001808d00780c */ /* 0x000fc60003f46070 */
[----:B------:R-:W1:Y:S01]  /*9b90*/  MUFU.TANH R43, R43 ;  /* 0x0000002b002b7308 */ /* 0x000e620000002400 */
[----:B0-----:R-:W-:Y:S01]  /*9ba0*/  FMNMX.FTZ R61, R39, R12, !PT ;  /* 0x0000000c273d7209 */ /* 0x001fe20007810000 */
[----:B------:R-:W-:Y:S02]  /*9bb0*/  WARPGROUP.DEPBAR.LE gsb0, 0x0 ;  /* 0x00008000000079c5 */ /* 0x000fe40000010000 */
[----:B------:R-:W-:-:S04]  /*9bc0*/  WARPGROUP.ARRIVE ;  /* 0x00000000000079c5 */ /* 0x000fc80000000000 */
[----:B------:R-:W0:Y:S01]  /*9bd0*/  MUFU.TANH R45, R45 ;  /* 0x0000002d002d7308 */ /* 0x000e220000002400 */
[----:B---3--:R-:W-:Y:S01]  /*9be0*/  FMNMX.FTZ R12, R40, R61, !PT ;  /* 0x0000003d280c7209 */ /* 0x008fe20007810000 */
[----:B------:R-:W-:Y:S01]  /*9bf0*/  FMUL.FTZ R61, R76, UR35 ;  /* 0x000000234c3d7c20 */ /* 0x000fe20008410000 */
[----:B------:R-:W-:Y:S01]  /*9c00*/  FMUL.FTZ R76, R83, UR35 ;  /* 0x00000023534c7c20 */ /* 0x000fe20008410000 */
[----:B------:R-:W-:Y:S01]  /*9c10*/  HGMMA.64x96x16.F32.BF16 R88, gdesc[UR28].tnspB, R88, gsb0 ;  /* 0x416000001c5879f0 */ /* 0x000fe20008001858 */
[----:B------:R-:W-:Y:S02]  /*9c20*/  UIADD3 UR28, UR6, 0x4, URZ ;  /* 0x00000004061c7890 */ /* 0x000fe4000fffe03f */
[----:B------:R-:W-:Y:S01]  /*9c30*/  UIADD3 UR30, UR7, 0x80, URZ ;  /* 0x00000080071e7890 */ /* 0x000fe2000fffe03f */
[----:B------:R-:W2:Y:S01]  /*9c40*/  MUFU.TANH R47, R47 ;  /* 0x0000002f002f7308 */ /* 0x000ea20000002400 */
[----:B------:R-:W-:Y:S01]  /*9c50*/  UMOV UR29, 0x40000040 ;  /* 0x40000040001d7882 */ /* 0x000fe20000000000 */
[----:B------:R-:W-:Y:S01]  /*9c60*/  UMOV UR31, 0x80000020 ;  /* 0x80000020001f7882 */ /* 0x000fe20000000000 */
[----:B-1----:R-:W-:-:S05]  /*9c70*/  FMNMX.FTZ R12, R43, R12, !PT ;  /* 0x0000000c2b0c7209 */ /* 0x002fca0007810000 */
[----:B------:R-:W1:Y:S01]  /*9c80*/  MUFU.TANH R48, R48 ;  /* 0x0000003000307308 */ /* 0x000e620000002400 */
[----:B0-----:R-:W-:-:S07]  /*9c90*/  FMNMX.FTZ R12, R45, R12, !PT ;  /* 0x0000000c2d0c7209 */ /* 0x001fce0007810000 */
[----:B------:R-:W0:Y:S01]  /*9ca0*/  MUFU.TANH R51, R51 ;  /* 0x0000003300337308 */ /* 0x000e220000002400 */
[----:B--2---:R-:W-:-:S07]  /*9cb0*/  FMNMX.FTZ R63, R47, R12, !PT ;  /* 0x0000000c2f3f7209 */ /* 0x004fce0007810000 */
[----:B------:R-:W2:Y:S01]  /*9cc0*/  MUFU.TANH R52, R52 ;  /* 0x0000003400347308 */ /* 0x000ea20000002400 */
[----:B-1----:R-:W-:Y:S01]  /*9cd0*/  FMNMX.FTZ R12, R48, R63, !PT ;  /* 0x0000003f300c7209 */ /* 0x002fe20007810000 */
[----:B------:R-:W-:-:S06]  /*9ce0*/  FMUL.FTZ R63, R80, UR35 ;  /* 0x00000023503f7c20 */ /* 0x000fcc0008410000 */
        /* <DEDUP_REMOVED lines=33> */
[----:B0-----:R-:W-:Y:S01]  /*9f00*/  FMNMX.FTZ R12, R68, R69, !PT ;  /* 0x00000045440c7209 */ /* 0x001fe20007810000 */
[----:B------:R-:W-:Y:S01]  /*9f10*/  FMUL.FTZ R69, R70, UR35 ;  /* 0x0000002346457c20 */ /* 0x000fe20008410000 */
[----:B------:R-:W-:Y:S01]  /*9f20*/  FMUL.FTZ R70, R71, UR35 ;  /* 0x0000002347467c20 */ /* 0x000fe20008410000 */
[----:B------:R-:W-:Y:S01]  /*9f30*/  FMUL.FTZ R71, R74, UR35 ;  /* 0x000000234a477c20 */ /* 0x000fe20008410000 */
[----:B------:R-:W-:-:S03]  /*9f40*/  FMUL.FTZ R74, R79, UR35 ;  /* 0x000000234f4a7c20 */ /* 0x000fc60008410000 */
[----:B------:R-:W0:Y:S01]  /*9f50*/  MUFU.TANH R11, R11 ;  /* 0x0000000b000b7308 */ /* 0x000e220000002400 */
[----:B--2---:R-:W-:-:S05]  /*9f60*/  FMNMX.FTZ R12, R65, R12, !PT ;  /* 0x0000000c410c7209 */ /* 0x004fca0007810000 */
[----:B------:R-:W2:Y:S02]  /*9f70*/  SHFL.BFLY PT, R73, R12, 0x2, 0x1f ;  /* 0x0c401f000c497f89 */ /* 0x000ea400000e0000 */
[----:B------:R-:W3:Y:S01]  /*9f80*/  MUFU.TANH R15, R15 ;  /* 0x0000000f000f7308 */ /* 0x000ee20000002400 */
[----:B-1----:R-:W-:-:S07]  /*9f90*/  FMNMX.FTZ R82, R9, R7, !PT ;  /* 0x0000000709527209 */ /* 0x002fce0007810000 */
[----:B------:R-:W1:Y:S01]  /*9fa0*/  MUFU.TANH R20, R20 ;  /* 0x0000001400147308 */ /* 0x000e620000002400 */
[----:B0-----:R-:W-:-:S07]  /*9fb0*/  FMNMX.FTZ R82, R11, R82, !PT ;  /* 0x000000520b527209 */ /* 0x001fce0007810000 */
[----:B------:R-:W0:Y:S01]  /*9fc0*/  MUFU.TANH R24, R24 ;  /* 0x0000001800187308 */ /* 0x000e220000002400 */
[----:B--2---:R-:W-:Y:S01]  /*9fd0*/  FMNMX.FTZ R80, R12, R73, !PT ;  /* 0x000000490c507209 */ /* 0x004fe20007810000 */
[----:B------:R-:W-:-:S06]  /*9fe0*/  FMUL.FTZ R73, R78, UR35 ;  /* 0x000000234e497c20 */ /* 0x000fcc0008410000 */
[----:B------:R-:W2:Y:S01]  /*9ff0*/  MUFU.TANH R26, R26 ;  /* 0x0000001a001a7308 */ /* 0x000ea20000002400 */
[----:B------:R-:W-:Y:S01]  /*a000*/  FMUL.FTZ R78, R87, UR35 ;  /* 0x00000023574e7c20 */ /* 0x000fe20008410000 */
[----:B------:R-:W4:Y:S06]  /*a010*/  SHFL.BFLY PT, R81, R80, 0x1, 0x1f ;  /* 0x0c201f0050517f89 */ /* 0x000f2c00000e0000 */
[----:B------:R-:W5:Y:S08]  /*a020*/  MUFU.TANH R28, R28 ;  /* 0x0000001c001c7308 */ /* 0x000f700000002400 */
[----:B------:R-:W5:Y:S08]  /*a030*/  MUFU.TANH R30, R30 ;  /* 0x0000001e001e7308 */ /* 0x000f700000002400 */
[----:B------:R-:W5:Y:S01]  /*a040*/  MUFU.TANH R32, R32 ;  /* 0x0000002000207308 */ /* 0x000f620000002400 */
[----:B----4-:R-:W-:-:S05]  /*a050*/  FMNMX.FTZ R12, R80, R81, !PT ;  /* 0x00000051500c7209 */ /* 0x010fca0007810000 */
[C---:B------:R-:W-:Y:S02]  /*a060*/  FMUL.FTZ R80, R12.reuse, UR34 ;  /* 0x000000220c507c20 */ /* 0x040fe40008410000 */
[----:B------:R-:W4:Y:S01]  /*a070*/  MUFU.TANH R34, R34 ;  /* 0x0000002200227308 */ /* 0x000f220000002400 */
[----:B------:R-:W-:Y:S01]  /*a080*/  FADD.FTZ R6, -R12, R6 ;  /* 0x000000060c067221 */ /* 0x000fe20000010100 */
[--C-:B------:R-:W-:Y:S01]  /*a090*/  FFMA.FTZ R79, R13, UR34, -R80.reuse ;  /* 0x000000220d4f7c23 */ /* 0x100fe20008010850 */
[----:B---3--:R-:W-:Y:S02]  /*a0a0*/  FMNMX.FTZ R13, R15, R82, !PT ;  /* 0x000000520f0d7209 */ /* 0x008fe40007810000 */
[----:B------:R-:W-:Y:S01]  /*a0b0*/  FMUL.FTZ R6, R6, UR34 ;  /* 0x0000002206067c20 */ /* 0x000fe20008410000 */
[----:B------:R-:W-:Y:S02]  /*a0c0*/  WARPGROUP.DEPBAR.LE gsb0, 0x0 ;  /* 0x00008000000079c5 */ /* 0x000fe40000010000 */
[----:B------:R-:W-:Y:S01]  /*a0d0*/  WARPGROUP.ARRIVE ;  /* 0x00000000000079c5 */ /* 0x000fe20000000000 */
[----:B-1----:R-:W-:Y:S01]  /*a0e0*/  FMNMX.FTZ R13, R20, R13, !PT ;  /* 0x0000000d140d7209 */ /* 0x002fe20007810000 */
[----:B------:R-:W1:Y:S01]  /*a0f0*/  MUFU.TANH R36, R36 ;  /* 0x0000002400247308 */ /* 0x000e620000002400 */
[--C-:B------:R-:W-:Y:S01]  /*a100*/  FFMA.FTZ R8, R8, UR34, -R80.reuse ;  /* 0x0000002208087c23 */ /* 0x100fe20008010850 */
[--C-:B------:R-:W-:Y:S01]  /*a110*/  FFMA.FTZ R10, R10, UR34, -R80.reuse ;  /* 0x000000220a0a7c23 */ /* 0x100fe20008010850 */
[----:B0-----:R-:W-:Y:S01]  /*a120*/  FMNMX.FTZ R13, R24, R13, !PT ;  /* 0x0000000d180d7209 */ /* 0x001fe20007810000 */
[----:B------:R-:W-:Y:S01]  /*a130*/  HGMMA.64x96x16.F32.BF16 R88, gdesc[UR28].tnspB, R88, gsb0 ;  /* 0x416000001c5879f0 */ /* 0x000fe20008001858 */
[----:B------:R-:W-:Y:S01]  /*a140*/  UIADD3 UR28, UR6, 0x600, URZ ;  /* 0x00000600061c7890 */ /* 0x000fe2000fffe03f */
[--C-:B------:R-:W-:Y:S01]  /*a150*/  FFMA.FTZ R14, R14, UR34, -R80.reuse ;  /* 0x000000220e0e7c23 */ /* 0x100fe20008010850 */
[----:B------:R-:W-:Y:S01]  /*a160*/  UIADD3 UR30, UR7, 0x100, URZ ;  /* 0x00000100071e7890 */ /* 0x000fe2000fffe03f */
[----:B--2---:R-:W-:Y:S01]  /*a170*/  FMNMX.FTZ R13, R26, R13, !PT ;  /* 0x0000000d1a0d7209 */ /* 0x004fe20007810000 */
[----:B------:R-:W-:Y:S01]  /*a180*/  UMOV UR29, 0x40000040 ;  /* 0x40000040001d7882 */ /* 0x000fe20000000000 */
[----:B------:R-:W-:Y:S01]  /*a190*/  UMOV UR31, 0x80000020 ;  /* 0x80000020001f7882 */ /* 0x000fe20000000000 */
[----:B------:R-:W0:Y:S01]  /*a1a0*/  MUFU.TANH R38, R38 ;  /* 0x0000002600267308 */ /* 0x000e220000002400 */
[----:B-----5:R-:W-:Y:S01]  /*a1b0*/  FMNMX.FTZ R13, R28, R13, !PT ;  /* 0x0000000d1c0d7209 */ /* 0x020fe20007810000 */
[--C-:B------:R-:W-:Y:S01]  /*a1c0*/  FFMA.FTZ R21, R21, UR34, -R80.reuse ;  /* 0x0000002215157c23 */ /* 0x100fe20008010850 */
[--C-:B------:R-:W-:Y:S01]  /*a1d0*/  FFMA.FTZ R25, R25, UR34, -R80.reuse ;  /* 0x0000002219197c23 */ /* 0x100fe20008010850 */
[--C-:B------:R-:W-:Y:S01]  /*a1e0*/  FFMA.FTZ R27, R27, UR34, -R80.reuse ;  /* 0x000000221b1b7c23 */ /* 0x100fe20008010850 */
[----:B------:R-:W-:Y:S01]  /*a1f0*/  FMNMX.FTZ R13, R30, R13, !PT ;  /* 0x0000000d1e0d7209 */ /* 0x000fe20007810000 */
[--C-:B------:R-:W-:Y:S01]  /*a200*/  FFMA.FTZ R29, R29, UR34, -R80.reuse ;  /* 0x000000221d1d7c23 */ /* 0x100fe20008010850 */
[--C-:B------:R-:W-:Y:S01]  /*a210*/  FFMA.FTZ R31, R31, UR34, -R80.reuse ;  /* 0x000000221f1f7c23 */ /* 0x100fe20008010850 */
[----:B------:R-:W2:Y:S01]  /*a220*/  MUFU.TANH R41, R41 ;  /* 0x0000002900297308 */ /* 0x000ea20000002400 */
[----:B------:R-:W-:Y:S01]  /*a230*/  FMNMX.FTZ R13, R32, R13, !PT ;  /* 0x0000000d200d7209 */ /* 0x000fe20007810000 */
[--C-:B------:R-:W-:Y:S01]  /*a240*/  FFMA.FTZ R33, R33, UR34, -R80.reuse ;  /* 0x0000002221217c23 */ /* 0x100fe20008010850 */
[--C-:B------:R-:W-:Y:S01]  /*a250*/  FFMA.FTZ R35, R35, UR34, -R80.reuse ;  /* 0x0000002223237c23 */ /* 0x100fe20008010850 */
[--C-:B------:R-:W-:Y:S01]  /*a260*/  FFMA.FTZ R37, R37, UR34, -R80.reuse ;  /* 0x0000002225257c23 */ /* 0x100fe20008010850 */
[----:B----4-:R-:W-:Y:S01]  /*a270*/  FMNMX.FTZ R13, R34, R13, !PT ;  /* 0x0000000d220d7209 */ /* 0x010fe20007810000 */
[--C-:B------:R-:W-:Y:S01]  /*a280*/  FFMA.FTZ R39, R39, UR34, -R80.reuse ;  /* 0x0000002227277c23 */ /* 0x100fe20008010850 */
[--C-:B------:R-:W-:Y:S01]  /*a290*/  FFMA.FTZ R40, R40, UR34, -R80.reuse ;  /* 0x0000002228287c23 */ /* 0x100fe20008010850 */
[----:B------:R-:W3:Y:S01]  /*a2a0*/  MUFU.TANH R42, R42 ;  /* 0x0000002a002a7308 */ /* 0x000ee20000002400 */
[----:B-1----:R-:W-:Y:S01]  /*a2b0*/  FMNMX.FTZ R13, R36, R13, !PT ;  /* 0x0000000d240d7209 */ /* 0x002fe20007810000 */
[--C-:B------:R-:W-:Y:S01]  /*a2c0*/  FFMA.FTZ R43, R43, UR34, -R80.reuse ;  /* 0x000000222b2b7c23 */ /* 0x100fe20008010850 */
[--C-:B------:R-:W-:Y:S01]  /*a2d0*/  FFMA.FTZ R45, R45, UR34, -R80.reuse ;  /* 0x000000222d2d7c23 */ /* 0x100fe20008010850 */
[--C-:B------:R-:W-:Y:S01]  /*a2e0*/  FFMA.FTZ R47, R47, UR34, -R80.reuse ;  /* 0x000000222f2f7c23 */ /* 0x100fe20008010850 */
[----:B0-----:R-:W-:Y:S01]  /*a2f0*/  FMNMX.FTZ R82, R38, R13, !PT ;  /* 0x0000000d26527209 */ /* 0x001fe20007810000 */
[--C-:B------:R-:W-:Y:S01]  /*a300*/  FFMA.FTZ R48, R48, UR34, -R80.reuse ;  /* 0x0000002230307c23 */ /* 0x100fe20008010850 */
[--C-:B------:R-:W-:Y:S01]  /*a310*/  FFMA.FTZ R51, R51, UR34, -R80.reuse ;  /* 0x0000002233337c23 */ /* 0x100fe20008010850 */
[----:B------:R-:W0:Y:S01]  /*a320*/  MUFU.TANH R44, R44 ;  /* 0x0000002c002c7308 */ /* 0x000e220000002400 */
[----:B--2---:R-:W-:Y:S01]  /*a330*/  FMNMX.FTZ R13, R41, R82, !PT ;  /* 0x00000052290d7209 */ /* 0x004fe20007810000 */
[--C-:B------:R-:W-:Y:S01]  /*a340*/  FFMA.FTZ R52, R52, UR34, -R80.reuse ;  /* 0x0000002234347c23 */ /* 0x100fe20008010850 */
[--C-:B------:R-:W-:Y:S01]  /*a350*/  FFMA.FTZ R55, R55, UR34, -R80.reuse ;  /* 0x0000002237377c23 */ /* 0x100fe20008010850 */
[--C-:B------:R-:W-:Y:S01]  /*a360*/  FFMA.FTZ R56, R56, UR34, -R80.reuse ;  /* 0x0000002238387c23 */ /* 0x100fe20008010850 */
[--C-:B------:R-:W-:Y:S01]  /*a370*/  FFMA.FTZ R57, R57, UR34, -R80.reuse ;  /* 0x0000002239397c23 */ /* 0x100fe20008010850 */
[--C-:B------:R-:W-:Y:S01]  /*a380*/  FFMA.FTZ R58, R58, UR34, -R80.reuse ;  /* 0x000000223a3a7c23 */ /* 0x100fe20008010850 */
[--C-:B------:R-:W-:Y:S01]  /*a390*/  FFMA.FTZ R59, R59, UR34, -R80.reuse ;  /* 0x000000223b3b7c23 */ /* 0x100fe20008010850 */
[----:B------:R-:W1:Y:S01]  /*a3a0*/  MUFU.TANH R46, R46 ;  /* 0x0000002e002e7308 */ /* 0x000e620000002400 */
[----:B---3--:R-:W-:Y:S01]  /*a3b0*/  FMNMX.FTZ R13, R42, R13, !PT ;  /* 0x0000000d2a0d7209 */ /* 0x008fe20007810000 */
[--C-:B------:R-:W-:Y:S01]  /*a3c0*/  FFMA.FTZ R60, R60, UR34, -R80.reuse ;  /* 0x000000223c3c7c23 */ /* 0x100fe20008010850 */
[--C-:B------:R-:W-:Y:S01]  /*a3d0*/  FFMA.FTZ R61, R61, UR34, -R80.reuse ;  /* 0x000000223d3d7c23 */ /* 0x100fe20008010850 */
[--C-:B------:R-:W-:Y:S01]  /*a3e0*/  FFMA.FTZ R62, R62, UR34, -R80.reuse ;  /* 0x000000223e3e7c23 */ /* 0x100fe20008010850 */
[--C-:B------:R-:W-:Y:S01]  /*a3f0*/  FFMA.FTZ R63, R63, UR34, -R80.reuse ;  /* 0x000000223f3f7c23 */ /* 0x100fe20008010850 */
[--C-:B------:R-:W-:Y:S01]  /*a400*/  FFMA.FTZ R64, R64, UR34, -R80.reuse ;  /* 0x0000002240407c23 */ /* 0x100fe20008010850 */
[--C-:B------:R-:W-:Y:S01]  /*a410*/  FFMA.FTZ R68, R68, UR34, -R80.reuse ;  /* 0x0000002244447c23 */ /* 0x100fe20008010850 */
[----:B------:R-:W2:Y:S01]  /*a420*/  MUFU.TANH R49, R49 ;  /* 0x0000003100317308 */ /* 0x000ea20000002400 */
[----:B0-----:R-:W-:Y:S01]  /*a430*/  FMNMX.FTZ R13, R44, R13, !PT ;  /* 0x0000000d2c0d7209 */ /* 0x001fe20007810000 */
[----:B------:R-:W-:-:S06]  /*a440*/  FFMA.FTZ R65, R65, UR34, -R80 ;  /* 0x0000002241417c23 */ /* 0x000fcc0008010850 */
        /* <DEDUP_REMOVED lines=37> */
[----:B------:R-:W-:Y:S01]  /*a6a0*/  MUFU.EX2 R6, R6 ;  /* 0x0000000600067308 */ /* 0x000fe20000000800 */
[----:B-1----:R-:W-:-:S07]  /*a6b0*/  FMNMX.FTZ R13, R77, R82, !PT ;  /* 0x000000524d0d7209 */ /* 0x002fce0007810000 */
[----:B------:R-:W0:Y:S01]  /*a6c0*/  MUFU.EX2 R8, R8 ;  /* 0x0000000800087308 */ /* 0x000e220000000800 */
[----:B--2---:R-:W-:-:S05]  /*a6d0*/  FMNMX.FTZ R13, R78, R13, !PT ;  /* 0x0000000d4e0d7209 */ /* 0x004fca0007810000 */
[----:B------:R-:W1:Y:S02]  /*a6e0*/  SHFL.BFLY PT, R82, R13, 0x2, 0x1f ;  /* 0x0c401f000d527f89 */ /* 0x000e6400000e0000 */
[----:B------:R-:W2:Y:S08]  /*a6f0*/  MUFU.EX2 R10, R10 ;  /* 0x0000000a000a7308 */ /* 0x000eb00000000800 */
[----:B------:R-:W-:Y:S01]  /*a700*/  MUFU.EX2 R79, R79 ;  /* 0x0000004f004f7308 */ /* 0x000fe20000000800 */
[----:B0-----:R-:W-:-:S07]  /*a710*/  FFMA.FTZ R3, R6, R3, R8 ;  /* 0x0000000306037223 */ /* 0x001fce0000010008 */
[----:B------:R-:W-:Y:S01]  /*a720*/  MUFU.EX2 R14, R14 ;  /* 0x0000000e000e7308 */ /* 0x000fe20000000800 */
[----:B--2---:R-:W-:Y:S01]  /*a730*/  F2FP.BF16.F32.PACK_AB R8, R10, R8 ;  /* 0x000000080a08723e */ /* 0x004fe200000010ff */
[----:B------:R-:W-:Y:S02]  /*a740*/  WARPGROUP.DEPBAR.LE gsb0, 0x0 ;  /* 0x00008000000079c5 */ /* 0x000fe40000010000 */
[----:B------:R-:W-:Y:S01]  /*a750*/  WARPGROUP.ARRIVE ;  /* 0x00000000000079c5 */ /* 0x000fe20000000000 */
[----:B-1----:R-:W-:-:S03]  /*a760*/  FMNMX.FTZ R82, R13, R82, !PT ;  /* 0x000000520d527209 */ /* 0x002fc60007810000 */
[----:B------:R-:W-:Y:S02]  /*a770*/  MUFU.EX2 R21, R21 ;  /* 0x0000001500157308 */ /* 0x000fe40000000800 */
[----:B------:R-:W-:Y:S01]  /*a780*/  HGMMA.64x96x16.F32.BF16 R88, gdesc[UR28].tnspB, R88, gsb0 ;  /* 0x416000001c5879f0 */ /* 0x000fe20008001858 */
[----:B------:R-:W-:Y:S01]  /*a790*/  UIADD3 UR28, UR6, 0x604, URZ ;  /* 0x00000604061c7890 */ /* 0x000fe2000fffe03f */
[----:B------:R-:W0:Y:S01]  /*a7a0*/  SHFL.BFLY PT, R13, R82, 0x1, 0x1f ;  /* 0x0c201f00520d7f89 */ /* 0x000e2200000e0000 */
[----:B------:R-:W-:Y:S01]  /*a7b0*/  UIADD3 UR30, UR7, 0x180, URZ ;  /* 0x00000180071e7890 */ /* 0x000fe2000fffe03f */
[----:B------:R-:W-:Y:S01]  /*a7c0*/  UMOV UR29, 0x40000040 ;  /* 0x40000040001d7882 */ /* 0x000fe20000000000 */
[----:B------:R-:W-:Y:S01]  /*a7d0*/  UMOV UR31, 0x80000020 ;  /* 0x80000020001f7882 */ /* 0x000fe20000000000 */
[----:B------:R-:W-:Y:S08]  /*a7e0*/  MUFU.EX2 R25, R25 ;  /* 0x0000001900197308 */ /* 0x000ff00000000800 */
[----:B------:R-:W-:Y:S08]  /*a7f0*/  MUFU.EX2 R27, R27 ;  /* 0x0000001b001b7308 */ /* 0x000ff00000000800 */
[----:B------:R-:W-:Y:S01]  /*a800*/  MUFU.EX2 R29, R29 ;  /* 0x0000001d001d7308 */ /* 0x000fe20000000800 */
[----:B0-----:R-:W-:-:S05]  /*a810*/  FMNMX.FTZ R13, R82, R13, !PT ;  /* 0x0000000d520d7209 */ /* 0x001fca0007810000 */
[C---:B------:R-:W-:Y:S01]  /*a820*/  FADD.FTZ R7, -R13.reuse, R7 ;  /* 0x000000070d077221 */ /* 0x040fe20000010100 */
[----:B------:R-:W-:Y:S01]  /*a830*/  FMUL.FTZ R81, R13, UR34 ;  /* 0x000000220d517c20 */ /* 0x000fe20008410000 */
[----:B------:R-:W-:Y:S02]  /*a840*/  MUFU.EX2 R31, R31 ;  /* 0x0000001f001f7308 */ /* 0x000fe40000000800 */
[----:B------:R-:W-:Y:S01]  /*a850*/  FMUL.FTZ R7, R7, UR34 ;  /* 0x0000002207077c20 */ /* 0x000fe20008410000 */
[--C-:B------:R-:W-:Y:S01]  /*a860*/  FFMA.FTZ R9, R9, UR34, -R81.reuse ;  /* 0x0000002209097c23 */ /* 0x100fe20008010851 */
[--C-:B------:R-:W-:Y:S01]  /*a870*/  FFMA.FTZ R83, R20, UR34, -R81.reuse ;  /* 0x0000002214537c23 */ /* 0x100fe20008010851 */
[--C-:B------:R-:W-:Y:S01]  /*a880*/  FFMA.FTZ R20, R36, UR34, -R81.reuse ;  /* 0x0000002224147c23 */ /* 0x100fe20008010851 */
[--C-:B------:R-:W-:Y:S01]  /*a890*/  FFMA.FTZ R11, R11, UR34, -R81.reuse ;  /* 0x000000220b0b7c23 */ /* 0x100fe20008010851 */
[--C-:B------:R-:W-:Y:S01]  /*a8a0*/  FFMA.FTZ R82, R15, UR34, -R81.reuse ;  /* 0x000000220f527c23 */ /* 0x100fe20008010851 */
[--C-:B------:R-:W-:Y:S01]  /*a8b0*/  FFMA.FTZ R36, R42, UR34, -R81.reuse ;  /* 0x000000222a247c23 */ /* 0x100fe20008010851 */
[----:B------:R-:W-:Y:S01]  /*a8c0*/  FFMA.FTZ R15, R44, UR34, -R81 ;  /* 0x000000222c0f7c23 */ /* 0x000fe20008010851 */
[----:B------:R-:W-:Y:S01]  /*a8d0*/  IMAD.U32 R42, RZ, RZ, UR43 ;  /* 0x0000002bff2a7e24 */ /* 0x000fe2000f8e00ff */
[----:B------:R-:W-:Y:S01]  /*a8e0*/  MUFU.EX2 R7, R7 ;  /* 0x0000000700077308 */ /* 0x000fe20000000800 */
[----:B------:R-:W-:-:S02]  /*a8f0*/  IMAD.U32 R44, RZ, RZ, UR50 ;  /* 0x00000032ff2c7e24 */ /* 0x000fc4000f8e00ff */
[--C-:B------:R-:W-:Y:S01]  /*a900*/  FFMA.FTZ R80, R24, UR34, -R81.reuse ;  /* 0x0000002218507c23 */ /* 0x100fe20008010851 */
[----:B------:R-:W-:Y:S01]  /*a910*/  VIADD R24, R138, 0x9 ;  /* 0x000000098a187836 */ /* 0x000fe20000000000 */
[----:B------:R-:W-:Y:S01]  /*a920*/  @!P1 LEA R42, R42, UR42, 0x3 ;  /* 0x0000002a2a2a9c11 */ /* 0x000fe2000f8e18ff */
[--C-:B------:R-:W-:Y:S01]  /*a930*/  FFMA.FTZ R26, R26, UR34, -R81.reuse ;  /* 0x000000221a1a7c23 */ /* 0x100fe20008010851 */
[----:B------:R-:W-:Y:S01]  /*a940*/  @!P1 LEA R44, R44, UR42, 0x3 ;  /* 0x0000002a2c2c9c11 */ /* 0x000fe2000f8e18ff */
[--C-:B------:R-:W-:Y:S01]  /*a950*/  FFMA.FTZ R28, R28, UR34, -R81.reuse ;  /* 0x000000221c1c7c23 */ /* 0x100fe20008010851 */
[----:B------:R-:W0:Y:S01]  /*a960*/  MUFU.EX2 R9, R9 ;  /* 0x0000000900097308 */ /* 0x000e220000000800 */
[----:B------:R-:W-:Y:S01]  /*a970*/  SEL R85, R24, 0x9, !P2 ;  /* 0x0000000918557807 */ /* 0x000fe20005000000 */
[----:B------:R-:W-:Y:S02]  /*a980*/  @!P1 VIADD R24, R42, 0x2d840 ;  /* 0x0002d8402a189836 */ /* 0x000fe40000000000 */
[----:B------:R-:W-:Y:S01]  /*a990*/  FFMA.FTZ R84, R30, UR34, -R81 ;  /* 0x000000221e547c23 */ /* 0x000fe20008010851 */
[----:B------:R-:W-:-:S02]  /*a9a0*/  @!P1 VIADD R42, R44, 0x2d860 ;  /* 0x0002d8602c2a9836 */ /* 0x000fc40000000000 */
[--C-:B------:R-:W-:Y:S01]  /*a9b0*/  FFMA.FTZ R30, R32, UR34, -R81.reuse ;  /* 0x00000022201e7c23 */ /* 0x100fe20008010851 */
[--C-:B------:R-:W-:Y:S01]  /*a9c0*/  FFMA.FTZ R32, R34, UR34, -R81.reuse ;  /* 0x0000002222207c23 */ /* 0x100fe20008010851 */
[----:B------:R-:W-:Y:S01]  /*a9d0*/  @!P1 PRMT R24, RZ, 0x654, R24 ;  /* 0x00000654ff189816 */ /* 0x000fe20000000018 */
[----:B------:R-:W1:Y:S01]  /*a9e0*/  MUFU.EX2 R11, R11 ;  /* 0x0000000b000b7308 */ /* 0x000e620000000800 */
[----:B------:R-:W-:Y:S01]  /*a9f0*/  @!P1 PRMT R42, RZ, 0x654, R42 ;  /* 0x00000654ff2a9816 */ /* 0x000fe2000000002a */
[--C-:B------:R-:W-:Y:S01]  /*aa00*/  FFMA.FTZ R34, R38, UR34, -R81.reuse ;  /* 0x0000002226227c23 */ /* 0x100fe20008010851 */
[--C-:B------:R-:W-:Y:S01]  /*aa10*/  FFMA.FTZ R41, R41, UR34, -R81.reuse ;  /* 0x0000002229297c23 */ /* 0x100fe20008010851 */
[--C-:B------:R-:W-:Y:S01]  /*aa20*/  FFMA.FTZ R38, R46, UR34, -R81.reuse ;  /* 0x000000222e267c23 */ /* 0x100fe20008010851 */
[--C-:B------:R-:W-:Y:S01]  /*aa30*/  FFMA.FTZ R49, R49, UR34, -R81.reuse ;  /* 0x0000002231317c23 */ /* 0x100fe20008010851 */
[--C-:B------:R-:W-:Y:S01]  /*aa40*/  FFMA.FTZ R44, R50, UR34, -R81.reuse ;  /* 0x00000022322c7c23 */ /* 0x100fe20008010851 */
[----:B------:R-:W-:Y:S01]  /*aa50*/  FFMA.FTZ R46, R53, UR34, -R81 ;  /* 0x00000022352e7c23 */ /* 0x000fe20008010851 */
[----:B------:R-:W-:Y:S01]  /*aa60*/  MUFU.EX2 R82, R82 ;  /* 0x0000005200527308 */ /* 0x000fe20000000800 */
[----:B0-----:R-:W-:Y:S01]  /*aa70*/  FFMA.FTZ R2, R7, R2, R9 ;  /* 0x0000000207027223 */ /* 0x001fe20000010009 */
[--C-:B------:R-:W-:Y:S01]  /*aa80*/  FFMA.FTZ R66, R66, UR34, -R81.reuse ;  /* 0x0000002242427c23 */ /* 0x100fe20008010851 */
[--C-:B------:R-:W-:Y:S01]  /*aa90*/  FFMA.FTZ R53, R67, UR34, -R81.reuse ;  /* 0x0000002243357c23 */ /* 0x100fe20008010851 */
[--C-:B------:R-:W-:Y:S01]  /*aaa0*/  FFMA.FTZ R67, R70, UR34, -R81.reuse ;  /* 0x0000002246437c23 */ /* 0x100fe20008010851 */
[--C-:B------:R-:W-:Y:S01]  /*aab0*/  FFMA.FTZ R71, R71, UR34, -R81.reuse ;  /* 0x0000002247477c23 */ /* 0x100fe20008010851 */
[--C-:B------:R-:W-:Y:S01]  /*aac0*/  FFMA.FTZ R72, R72, UR34, -R81.reuse ;  /* 0x0000002248487c23 */ /* 0x100fe20008010851 */
[--C-:B------:R-:W-:Y:S01]  /*aad0*/  FFMA.FTZ R73, R73, UR34, -R81.reuse ;  /* 0x0000002249497c23 */ /* 0x100fe20008010851 */
[----:B------:R-:W-:Y:S01]  /*aae0*/  MUFU.EX2 R83, R83 ;  /* 0x0000005300537308 */ /* 0x000fe20000000800 */
[----:B-1----:R-:W-:Y:S01]  /*aaf0*/  F2FP.BF16.F32.PACK_AB R9, R11, R9 ;  /* 0x000000090b09723e */ /* 0x002fe200000010ff */
[--C-:B------:R-:W-:Y:S01]  /*ab00*/  FFMA.FTZ R74, R74, UR34, -R81.reuse ;  /* 0x000000224a4a7c23 */ /* 0x100fe20008010851 */
[--C-:B------:R-:W-:Y:S01]  /*ab10*/  FFMA.FTZ R75, R75, UR34, -R81.reuse ;  /* 0x000000224b4b7c23 */ /* 0x100fe20008010851 */
[--C-:B------:R-:W-:Y:S01]  /*ab20*/  FFMA.FTZ R78, R78, UR34, -R81.reuse ;  /* 0x000000224e4e7c23 */ /* 0x100fe20008010851 */
[--C-:B------:R-:W-:Y:S01]  /*ab30*/  FFMA.FTZ R76, R76, UR34, -R81.reuse ;  /* 0x000000224c4c7c23 */ /* 0x100fe20008010851 */
[----:B------:R-:W-:Y:S01]  /*ab40*/  FFMA.FTZ R77, R77, UR34, -R81 ;  /* 0x000000224d4d7c23 */ /* 0x000fe20008010851 */
[C---:B------:R-:W-:Y:S01]  /*ab50*/  ISETP.GT.AND P2, PT, R0.reuse, UR47, PT ;  /* 0x0000002f00007c0c */ /* 0x040fe2000bf44270 */
[----:B------:R-:W-:Y:S01]  /*ab60*/  MUFU.EX2 R80, R80 ;  /* 0x0000005000507308 */ /* 0x000fe20000000800 */
[----:B------:R-:W-:Y:S01]  /*ab70*/  UMOV UR50, UR43 ;  /* 0x0000002b00327c82 */ /* 0x000fe20008000000 */
[----:B------:R-:W-:-:S06]  /*ab80*/  VIADD R0, R0, 0xffffffff ;  /* 0xffffffff00007836 */ /* 0x000fcc0000000000 */
[----:B------:R-:W-:Y:S08]  /*ab90*/  MUFU.EX2 R26, R26 ;  /* 0x0000001a001a7308 */ /* 0x000ff00000000800 */
[----:B------:R-:W-:Y:S01]  /*aba0*/  MUFU.EX2 R28, R28 ;  /* 0x0000001c001c7308 */ /* 0x000fe20000000800 */
[----:B------:R-:W-:Y:S02]  /*abb0*/  WARPGROUP.DEPBAR.LE gsb0, 0x0 ;  /* 0x00008000000079c5 */ /* 0x000fe40000010000 */
[----:B------:R-:W-:-:S05]  /*abc0*/  WARPGROUP.ARRIVE ;  /* 0x00000000000079c5 */ /* 0x000fca0000000000 */
[----:B------:R-:W-:Y:S01]  /*abd0*/  MUFU.EX2 R84, R84 ;  /* 0x0000005400547308 */ /* 0x000fe20000000800 */
[----:B------:R-:W-:Y:S01]  /*abe0*/  HGMMA.64x96x16.F32.BF16 R88, gdesc[UR28].tnspB, R88, gsb0 ;  /* 0x416000001c5879f0 */ /* 0x000fe20008001858 */
[----:B------:R-:W-:Y:S02]  /*abf0*/  UIADD3 UR28, UR6, 0x606, URZ ;  /* 0x00000606061c7890 */ /* 0x000fe4000fffe03f */
[----:B------:R-:W-:Y:S01]  /*ac00*/  UIADD3 UR30, UR7, 0x1c0, URZ ;  /* 0x000001c0071e7890 */ /* 0x000fe2000fffe03f */
[----:B------:R-:W-:Y:S01]  /*ac10*/  UMOV UR29, 0x40000040 ;  /* 0x40000040001d7882 */ /* 0x000fe20000000000 */
[----:B------:R-:W-:Y:S02]  /*ac20*/  UMOV UR31, 0x80000020 ;  /* 0x80000020001f7882 */ /* 0x000fe40000000000 */
        /* <DEDUP_REMOVED lines=25> */
[----:B------:R-:W0:Y:S08]  /*adc0*/  MUFU.EX2 R52, R52 ;  /* 0x0000003400347308 */ /* 0x000e300000000800 */
[----:B------:R-:W-:Y:S08]  /*add0*/  MUFU.EX2 R55, R55 ;  /* 0x0000003700377308 */ /* 0x000ff00000000800 */
[----:B------:R-:W-:Y:S01]  /*ade0*/  MUFU.EX2 R53, R53 ;  /* 0x0000003500357308 */ /* 0x000fe20000000800 */
[----:B0-----:R-:W-:-:S07]  /*adf0*/  F2FP.BF16.F32.PACK_AB R50, R52, R51 ;  /* 0x000000333432723e */ /* 0x001fce00000010ff */
[----:B------:R-:W-:Y:S08]  /*ae00*/  MUFU.EX2 R56, R56 ;  /* 0x0000003800387308 */ /* 0x000ff00000000800 */
[----:B------:R-:W-:Y:S01]  /*ae10*/  MUFU.EX2 R57, R57 ;  /* 0x0000003900397308 */ /* 0x000fe20000000800 */
[----:B------:R-:W-:Y:S02]  /*ae20*/  WARPGROUP.DEPBAR.LE gsb0, 0x0 ;  /* 0x00008000000079c5 */ /* 0x000fe40000010000 */
[----:B------:R0:W-:Y:S06]  /*ae30*/  BAR.ARV R85, 0x100 ;  /* 0x000400550000751d */ /* 0x0001ec0000002000 */
[----:B------:R1:W-:Y:S01]  /*ae40*/  @!P1 SYNCS.ARRIVE.TRANS64.RED.A1T0 RZ, [R24+URZ], RZ ;  /* 0x000000ff18ff99a7 */ /* 0x0003e2000810043f */
[----:B------:R-:W-:Y:S01]  /*ae50*/  MUFU.EX2 R67, R67 ;  /* 0x0000004300437308 */ /* 0x000fe20000000800 */
[-C--:B------:R-:W-:Y:S01]  /*ae60*/  FMUL.FTZ R88, R88, R6.reuse ;  /* 0x0000000658587220 */ /* 0x080fe20000410000 */
[-C--:B------:R-:W-:Y:S01]  /*ae70*/  FMUL.FTZ R89, R89, R6.reuse ;  /* 0x0000000659597220 */ /* 0x080fe20000410000 */
[-C--:B------:R-:W-:Y:S01]  /*ae80*/  FMUL.FTZ R92, R92, R6.reuse ;  /* 0x000000065c5c7220 */ /* 0x080fe20000410000 */
[-C--:B------:R-:W-:Y:S01]  /*ae90*/  FMUL.FTZ R93, R93, R6.reuse ;  /* 0x000000065d5d7220 */ /* 0x080fe20000410000 */
[-C--:B------:R-:W-:Y:S01]  /*aea0*/  FMUL.FTZ R96, R96, R6.reuse ;  /* 0x0000000660607220 */ /* 0x080fe20000410000 */
[----:B------:R-:W-:Y:S01]  /*aeb0*/  FMUL.FTZ R97, R97, R6 ;  /* 0x0000000661617220 */ /* 0x000fe20000410000 */
[----:B------:R2:W-:Y:S01]  /*aec0*/  @!P1 SYNCS.ARRIVE.TRANS64.RED.A1T0 RZ, [R42+URZ], RZ ;  /* 0x000000ff2aff99a7 */ /* 0x0005e2000810043f */
[--C-:B-1----:R-:W-:Y:S01]  /*aed0*/  FFMA.FTZ R24, R54, UR34, -R81.reuse ;  /* 0x0000002236187c23 */ /* 0x102fe20008010851 */
[----:B------:R-:W-:Y:S01]  /*aee0*/  FFMA.FTZ R54, R69, UR34, -R81 ;  /* 0x0000002245367c23 */ /* 0x000fe20008010851 */
[----:B------:R-:W-:Y:S01]  /*aef0*/  FADD.FTZ R69, R11, R2 ;  /* 0x000000020b457221 */ /* 0x000fe20000010000 */
[----:B------:R-:W-:Y:S01]  /*af00*/  F2FP.BF16.F32.PACK_AB R11, R83, R82 ;  /* 0x00000052530b723e */ /* 0x000fe200000010ff */
[----:B------:R-:W-:Y:S01]  /*af10*/  MUFU.EX2 R58, R58 ;  /* 0x0000003a003a7308 */ /* 0x000fe20000000800 */
[-C--:B------:R-:W-:Y:S01]  /*af20*/  FMUL.FTZ R100, R100, R6.reuse ;  /* 0x0000000664647220 */ /* 0x080fe20000410000 */
[----:B------:R-:W-:Y:S01]  /*af30*/  FADD.FTZ R2, R82, R69 ;  /* 0x0000004552027221 */ /* 0x000fe20000010000 */
[----:B--2---:R-:W-:Y:S01]  /*af40*/  FADD.FTZ R42, R10, R3 ;  /* 0x000000030a2a7221 */ /* 0x004fe20000010000 */
[----:B------:R-:W-:Y:S01]  /*af50*/  F2FP.BF16.F32.PACK_AB R10, R14, R79 ;  /* 0x0000004f0e0a723e */ /* 0x000fe200000010ff */
[-C--:B------:R-:W-:Y:S01]  /*af60*/  FMUL.FTZ R101, R101, R6.reuse ;  /* 0x0000000665657220 */ /* 0x080fe20000410000 */
[----:B------:R-:W-:Y:S01]  /*af70*/  FADD.FTZ R69, R83, R2 ;  /* 0x0000000253457221 */ /* 0x000fe20000010000 */
[----:B0-----:R-:W-:Y:S01]  /*af80*/  FADD.FTZ R85, R79, R42 ;  /* 0x0000002a4f557221 */ /* 0x001fe20000010000 */
[----:B------:R0:W1:Y:S01]  /*af90*/  MUFU.EX2 R3, R24 ;  /* 0x0000001800037308 */ /* 0x0000620000000800 */
[----:B------:R2:W-:Y:S01]  /*afa0*/  STSM.16.M88.4 [R17+0x21800], R8 ;  /* 0x0218000811007844 */ /* 0x0005e20000000200 */
[----:B------:R-:W-:Y:S01]  /*afb0*/  FADD.FTZ R69, R80, R69 ;  /* 0x0000004550457221 */ /* 0x000fe20000010000 */
[----:B------:R-:W-:Y:S01]  /*afc0*/  FADD.FTZ R42, R14, R85 ;  /* 0x000000550e2a7221 */ /* 0x000fe20000010000 */
[-C--:B------:R-:W-:Y:S01]  /*afd0*/  FMUL.FTZ R104, R104, R6.reuse ;  /* 0x0000000668687220 */ /* 0x080fe20000410000 */
[----:B------:R-:W-:Y:S01]  /*afe0*/  FMUL.FTZ R105, R105, R6 ;  /* 0x0000000669697220 */ /* 0x000fe20000410000 */
[----:B------:R-:W-:Y:S01]  /*aff0*/  FADD.FTZ R69, R26, R69 ;  /* 0x000000451a457221 */ /* 0x000fe20000010000 */
[----:B------:R-:W-:Y:S01]  /*b000*/  FADD.FTZ R42, R21, R42 ;  /* 0x0000002a152a7221 */ /* 0x000fe20000010000 */
[----:B------:R-:W3:Y:S01]  /*b010*/  MUFU.EX2 R2, R66 ;  /* 0x0000004200027308 */ /* 0x000ee20000000800 */
[C---:B0-----:R-:W-:Y:S01]  /*b020*/  F2FP.BF16.F32.PACK_AB R24, R25.reuse, R21 ;  /* 0x000000151918723e */ /* 0x041fe200000010ff */
[----:B------:R-:W-:Y:S01]  /*b030*/  FADD.FTZ R69, R28, R69 ;  /* 0x000000451c457221 */ /* 0x000fe20000010000 */
[----:B------:R-:W-:Y:S01]  /*b040*/  FADD.FTZ R42, R25, R42 ;  /* 0x0000002a192a7221 */ /* 0x000fe20000010000 */
[----:B------:R-:W-:Y:S01]  /*b050*/  F2FP.BF16.F32.PACK_AB R25, R26, R80 ;  /* 0x000000501a19723e */ /* 0x000fe200000010ff */
[----:B------:R-:W-:Y:S01]  /*b060*/  FMUL.FTZ R108, R108, R6 ;  /* 0x000000066c6c7220 */ /* 0x000fe20000410000 */
[----:B------:R-:W-:Y:S01]  /*b070*/  FADD.FTZ R69, R84, R69 ;  /* 0x0000004554457221 */ /* 0x000fe20000010000 */
[----:B------:R-:W-:Y:S01]  /*b080*/  FADD.FTZ R42, R27, R42 ;  /* 0x0000002a1b2a7221 */ /* 0x000fe20000010000 */
[C---:B------:R-:W-:Y:S01]  /*b090*/  F2FP.BF16.F32.PACK_AB R26, R29.reuse, R27 ;  /* 0x0000001b1d1a723e */ /* 0x040fe200000010ff */
[----:B------:R-:W-:Y:S01]  /*b0a0*/  MUFU.EX2 R54, R54 ;  /* 0x0000003600367308 */ /* 0x000fe20000000800 */
        /* <DEDUP_REMOVED lines=10> */
[C---:B------:R-:W-:Y:S01]  /*b150*/  F2FP.BF16.F32.PACK_AB R31, R34.reuse, R20 ;  /* 0x00000014221f723e */ /* 0x040fe200000010ff */
[----:B------:R0:W-:Y:S01]  /*b160*/  STSM.16.M88.4 [R23], R24 ;  /* 0x0000001817007844 */ /* 0x0001e20000000200 */
[----:B------:R-:W-:Y:S01]  /*b170*/  FADD.FTZ R14, R34, R69 ;  /* 0x00000045220e7221 */ /* 0x000fe20000010000 */
[----:B------:R-:W-:Y:S01]  /*b180*/  FADD.FTZ R42, R35, R42 ;  /* 0x0000002a232a7221 */ /* 0x000fe20000010000 */
[-C--:B------:R-:W-:Y:S01]  /*b190*/  FMUL.FTZ R112, R112, R6.reuse ;  /* 0x0000000670707220 */ /* 0x080fe20000410000 */
[----:B------:R-:W0:Y:S01]  /*b1a0*/  MUFU.EX2 R72, R72 ;  /* 0x0000004800487308 */ /* 0x000e220000000800 */
[----:B------:R-:W-:Y:S01]  /*b1b0*/  FADD.FTZ R29, R41, R14 ;  /* 0x0000000e291d7221 */ /* 0x000fe20000010000 */
[----:B------:R-:W-:Y:S01]  /*b1c0*/  FADD.FTZ R42, R37, R42 ;  /* 0x0000002a252a7221 */ /* 0x000fe20000010000 */
[----:B------:R-:W-:Y:S01]  /*b1d0*/  F2FP.BF16.F32.PACK_AB R41, R36, R41 ;  /* 0x000000292429723e */ /* 0x000fe200000010ff */
[-C--:B------:R-:W-:Y:S01]  /*b1e0*/  FMUL.FTZ R113, R113, R6.reuse ;  /* 0x0000000671717220 */ /* 0x080fe20000410000 */
[----:B------:R-:W-:Y:S01]  /*b1f0*/  FMUL.FTZ R116, R116, R6 ;  /* 0x0000000674747220 */ /* 0x000fe20000410000 */
[----:B------:R-:W-:Y:S01]  /*b200*/  FADD.FTZ R21, R39, R42 ;  /* 0x0000002a27157221 */ /* 0x000fe20000010000 */
[----:B------:R-:W-:Y:S01]  /*b210*/  FADD.FTZ R42, R36, R29 ;  /* 0x0000001d242a7221 */ /* 0x000fe20000010000 */
[----:B------:R-:W-:Y:S01]  /*b220*/  MUFU.EX2 R73, R73 ;  /* 0x0000004900497308 */ /* 0x000fe20000000800 */
[----:B------:R-:W-:Y:S01]  /*b230*/  F2FP.BF16.F32.PACK_AB R29, R32, R30 ;  /* 0x0000001e201d723e */ /* 0x000fe200000010ff */
[----:B------:R-:W-:Y:S01]  /*b240*/  FADD.FTZ R14, R40, R21 ;  /* 0x00000015280e7221 */ /* 0x000fe20000010000 */
[----:B------:R-:W-:Y:S01]  /*b250*/  FADD.FTZ R21, R15, R42 ;  /* 0x0000002a0f157221 */ /* 0x000fe20000010000 */
[----:B------:R-:W-:Y:S01]  /*b260*/  F2FP.BF16.F32.PACK_AB R30, R37, R35 ;  /* 0x00000023251e723e */ /* 0x000fe200000010ff */
[-C--:B------:R-:W-:Y:S01]  /*b270*/  FMUL.FTZ R117, R117, R6.reuse ;  /* 0x0000000675757220 */ /* 0x080fe20000410000 */
[----:B------:R-:W-:Y:S01]  /*b280*/  FADD.FTZ R14, R43, R14 ;  /* 0x0000000e2b0e7221 */ /* 0x000fe20000010000 */
[----:B------:R-:W-:Y:S01]  /*b290*/  FADD.FTZ R20, R38, R21 ;  /* 0x0000001526147221 */ /* 0x000fe20000010000 */
[----:B------:R-:W-:Y:S01]  /*b2a0*/  MUFU.EX2 R59, R59 ;  /* 0x0000003b003b7308 */ /* 0x000fe20000000800 */
[----:B------:R4:W-:Y:S01]  /*b2b0*/  STSM.16.M88.4 [R19], R28 ;  /* 0x0000001c13007844 */ /* 0x0009e20000000200 */
[----:B------:R-:W-:Y:S01]  /*b2c0*/  FADD.FTZ R14, R45, R14 ;  /* 0x0000000e2d0e7221 */ /* 0x000fe20000010000 */
[----:B------:R-:W-:Y:S01]  /*b2d0*/  FADD.FTZ R33, R49, R20 ;  /* 0x0000001431217221 */ /* 0x000fe20000010000 */
[----:B------:R-:W-:Y:S01]  /*b2e0*/  F2FP.BF16.F32.PACK_AB R42, R45, R43 ;  /* 0x0000002b2d2a723e */ /* 0x000fe200000010ff */
[-C--:B------:R-:W-:Y:S01]  /*b2f0*/  FMUL.FTZ R120, R120, R6.reuse ;  /* 0x0000000678787220 */ /* 0x080fe20000410000 */
[----:B------:R-:W-:Y:S01]  /*b300*/  FADD.FTZ R21, R47, R14 ;  /* 0x0000000e2f157221 */ /* 0x000fe20000010000 */
[----:B------:R-:W-:Y:S01]  /*b310*/  FADD.FTZ R33, R44, R33 ;  /* 0x000000212c217221 */ /* 0x000fe20000010000 */
[----:B------:R-:W5:Y:S01]  /*b320*/  MUFU.EX2 R74, R74 ;  /* 0x0000004a004a7308 */ /* 0x000f620000000800 */
[----:B------:R-:W-:Y:S01]  /*b330*/  F2FP.BF16.F32.PACK_AB R43, R38, R15 ;  /* 0x0000000f262b723e */ /* 0x000fe200000010ff */
[----:B------:R-:W-:Y:S01]  /*b340*/  FADD.FTZ R14, R48, R21 ;  /* 0x00000015300e7221 */ /* 0x000fe20000010000 */
[----:B------:R-:W-:Y:S01]  /*b350*/  F2FP.BF16.F32.PACK_AB R40, R40, R39 ;  /* 0x000000272828723e */ /* 0x000fe200000010ff */
[----:B------:R-:W-:Y:S01]  /*b360*/  FMUL.FTZ R121, R121, R6 ;  /* 0x0000000679797220 */ /* 0x000fe20000410000 */
[----:B------:R-:W-:Y:S01]  /*b370*/  F2FP.BF16.F32.PACK_AB R48, R48, R47 ;  /* 0x0000002f3030723e */ /* 0x000fe200000010ff */
[----:B------:R-:W-:Y:S01]  /*b380*/  FADD.FTZ R21, R51, R14 ;  /* 0x0000000e33157221 */ /* 0x000fe20000010000 */
[----:B------:R-:W-:Y:S01]  /*b390*/  FADD.FTZ R14, R46, R33 ;  /* 0x000000212e0e7221 */ /* 0x000fe20000010000 */
[----:B------:R-:W4:Y:S01]  /*b3a0*/  MUFU.EX2 R60, R60 ;  /* 0x0000003c003c7308 */ /* 0x000f220000000800 */
[C---:B-1----:R-:W-:Y:S01]  /*b3b0*/  F2FP.BF16.F32.PACK_AB R51, R3.reuse, R46 ;  /* 0x0000002e0333723e */ /* 0x042fe200000010ff */
[----:B--2---:R-:W-:Y:S01]  /*b3c0*/  FADD.FTZ R8, R52, R21 ;  /* 0x0000001534087221 */ /* 0x004fe20000010000 */
[----:B------:R-:W-:Y:S01]  /*b3d0*/  FADD.FTZ R9, R3, R14 ;  /* 0x0000000e03097221 */ /* 0x000fe20000010000 */
[----:B------:R-:W-:Y:S01]  /*b3e0*/  F2FP.BF16.F32.PACK_AB R49, R44, R49 ;  /* 0x000000312c31723e */ /* 0x000fe200000010ff */
[----:B------:R2:W-:Y:S01]  /*b3f0*/  STSM.16.M88.4 [R18], R40 ;  /* 0x0000002812007844 */ /* 0x0005e20000000200 */
[----:B------:R-:W-:Y:S01]  /*b400*/  FADD.FTZ R11, R55, R8 ;  /* 0x00000008370b7221 */ /* 0x000fe20000010000 */
[----:B---3--:R-:W-:Y:S01]  /*b410*/  FADD.FTZ R8, R2, R9 ;  /* 0x0000000902087221 */ /* 0x008fe20000010000 */
[----:B------:R-:W-:Y:S01]  /*b420*/  MUFU.EX2 R14, R75 ;  /* 0x0000004b000e7308 */ /* 0x000fe20000000800 */
[----:B0-----:R-:W-:Y:S01]  /*b430*/  F2FP.BF16.F32.PACK_AB R25, R72, R71 ;  /* 0x000000474819723e */ /* 0x001fe200000010ff */
[----:B------:R-:W-:Y:S01]  /*b440*/  FADD.FTZ R10, R56, R11 ;  /* 0x0000000b380a7221 */ /* 0x000fe20000010000 */
[----:B------:R-:W-:Y:S01]  /*b450*/  FADD.FTZ R9, R53, R8 ;  /* 0x0000000835097221 */ /* 0x000fe20000010000 */
[----:B-----5:R-:W-:Y:S01]  /*b460*/  F2FP.BF16.F32.PACK_AB R27, R74, R73 ;  /* 0x000000494a1b723e */ /* 0x020fe200000010ff */
[----:B------:R2:W-:Y:S01]  /*b470*/  STSM.16.M88.4 [R17+0x27800], R48 ;  /* 0x0278003011007844 */ /* 0x0005e20000000200 */
[----:B------:R-:W-:Y:S01]  /*b480*/  FADD.FTZ R11, R57, R10 ;  /* 0x0000000a390b7221 */ /* 0x000fe20000010000 */
[----:B------:R-:W-:Y:S01]  /*b490*/  FADD.FTZ R8, R54, R9 ;  /* 0x0000000936087221 */ /* 0x000fe20000010000 */
[----:B------:R-:W0:Y:S01]  /*b4a0*/  MUFU.EX2 R61, R61 ;  /* 0x0000003d003d7308 */ /* 0x000e220000000800 */
[----:B------:R-:W-:Y:S01]  /*b4b0*/  F2FP.BF16.F32.PACK_AB R9, R53, R2 ;  /* 0x000000023509723e */ /* 0x000fe200000010ff */
[----:B------:R-:W-:Y:S01]  /*b4c0*/  FADD.FTZ R10, R58, R11 ;  /* 0x0000000b3a0a7221 */ /* 0x000fe20000010000 */
[----:B------:R-:W-:Y:S01]  /*b4d0*/  FADD.FTZ R8, R67, R8 ;  /* 0x0000000843087221 */ /* 0x000fe20000010000 */
[----:B----4-:R-:W-:Y:S01]  /*b4e0*/  F2FP.BF16.F32.PACK_AB R24, R60, R59 ;  /* 0x0000003b3c18723e */ /* 0x010fe200000010ff */
[----:B------:R-:W-:Y:S01]  /*b4f0*/  FMUL.FTZ R124, R124, R6 ;  /* 0x000000067c7c7220 */ /* 0x000fe20000410000 */
[----:B------:R-:W-:Y:S01]  /*b500*/  FADD.FTZ R3, R59, R10 ;  /* 0x0000000a3b037221 */ /* 0x000fe20000010000 */
[----:B------:R-:W-:Y:S01]  /*b510*/  FADD.FTZ R11, R71, R8 ;  /* 0x00000008470b7221 */ /* 0x000fe20000010000 */
[----:B------:R-:W1:Y:S01]  /*b520*/  MUFU.EX2 R62, R62 ;  /* 0x0000003e003e7308 */ /* 0x000e620000000800 */
[----:B------:R-:W-:Y:S01]  /*b530*/  F2FP.BF16.F32.PACK_AB R8, R56, R55 ;  /* 0x000000373808723e */ /* 0x000fe200000010ff */
[----:B------:R-:W-:Y:S01]  /*b540*/  FADD.FTZ R10, R60, R3 ;  /* 0x000000033c0a7221 */ /* 0x000fe20000010000 */
[----:B------:R-:W-:Y:S01]  /*b550*/  FADD.FTZ R2, R72, R11 ;  /* 0x0000000b48027221 */ /* 0x000fe20000010000 */
[----:B------:R-:W-:Y:S01]  /*b560*/  F2FP.BF16.F32.PACK_AB R11, R67, R54 ;  /* 0x00000036430b723e */ /* 0x000fe200000010ff */
[-C--:B------:R-:W-:Y:S01]  /*b570*/  FMUL.FTZ R125, R125, R6.reuse ;  /* 0x000000067d7d7220 */ /* 0x080fe20000410000 */
[-C--:B------:R-:W-:Y:S01]  /*b580*/  FMUL.FTZ R128, R128, R6.reuse ;  /* 0x0000000680807220 */ /* 0x080fe20000410000 */
[----:B------:R-:W-:Y:S01]  /*b590*/  FADD.FTZ R15, R73, R2 ;  /* 0x00000002490f7221 */ /* 0x000fe20000010000 */
[----:B------:R-:W3:Y:S01]  /*b5a0*/  MUFU.EX2 R29, R76 ;  /* 0x0000004c001d7308 */ /* 0x000ee20000000800 */
[----:B0-----:R-:W-:Y:S01]  /*b5b0*/  FADD.FTZ R3, R61, R10 ;  /* 0x0000000a3d037221 */ /* 0x001fe20000010000 */
[----:B------:R-:W-:Y:S01]  /*b5c0*/  F2FP.BF16.F32.PACK_AB R10, R58, R57 ;  /* 0x000000393a0a723e */ /* 0x000fe200000010ff */
[----:B------:R-:W-:Y:S01]  /*b5d0*/  FADD.FTZ R15, R74, R15 ;  /* 0x0000000f4a0f7221 */ /* 0x000fe20000010000 */
[-C--:B------:R-:W-:Y:S01]  /*b5e0*/  FMUL.FTZ R129, R129, R6.reuse ;  /* 0x0000000681817220 */ /* 0x080fe20000410000 */
[-C--:B------:R-:W-:Y:S01]  /*b5f0*/  FMUL.FTZ R132, R132, R6.reuse ;  /* 0x0000000684847220 */ /* 0x080fe20000410000 */
[----:B------:R-:W-:Y:S01]  /*b600*/  FMUL.FTZ R133, R133, R6 ;  /* 0x0000000685857220 */ /* 0x000fe20000410000 */
[----:B------:R-:W-:Y:S01]  /*b610*/  FADD.FTZ R15, R14, R15 ;  /* 0x0000000f0e0f7221 */ /* 0x000fe20000010000 */
[----:B------:R-:W0:Y:S01]  /*b620*/  MUFU.EX2 R63, R63 ;  /* 0x0000003f003f7308 */ /* 0x000e220000000800 */
[C---:B-1----:R-:W-:Y:S01]  /*b630*/  F2FP.BF16.F32.PACK_AB R26, R62.reuse, R61 ;  /* 0x0000003d3e1a723e */ /* 0x042fe200000010ff */
[----:B------:R2:W-:Y:S01]  /*b640*/  STSM.16.M88.4 [R136], R8 ;  /* 0x0000000888007844 */ /* 0x0005e20000000200 */
[----:B------:R-:W-:Y:S01]  /*b650*/  FADD.FTZ R2, R62, R3 ;  /* 0x000000033e027221 */ /* 0x000fe20000010000 */
[-C--:B------:R-:W-:Y:S01]  /*b660*/  FMUL.FTZ R90, R90, R7.reuse ;  /* 0x000000075a5a7220 */ /* 0x080fe20000410000 */
[-C--:B------:R-:W-:Y:S01]  /*b670*/  FMUL.FTZ R91, R91, R7.reuse ;  /* 0x000000075b5b7220 */ /* 0x080fe20000410000 */
[----:B------:R2:W-:Y:S01]  /*b680*/  STSM.16.M88.4 [R19+0x6000], R24 ;  /* 0x0060001813007844 */ /* 0x0005e20000000200 */
        /* <DEDUP_REMOVED lines=9> */
[----:B------:R-:W-:Y:S01]  /*b720*/  MUFU.EX2 R68, R68 ;  /* 0x0000004400447308 */ /* 0x000fe20000000800 */
[----:B0-----:R-:W-:Y:S01]  /*b730*/  FADD.FTZ R3, R63, R2 ;  /* 0x000000023f037221 */ /* 0x001fe20000010000 */
[-C--:B------:R-:W-:Y:S01]  /*b740*/  FMUL.FTZ R106, R106, R7.reuse ;  /* 0x000000076a6a7220 */ /* 0x080fe20000410000 */
[-C--:B------:R-:W-:Y:S01]  /*b750*/  FMUL.FTZ R107, R107, R7.reuse ;  /* 0x000000076b6b7220 */ /* 0x080fe20000410000 */
[-C--:B------:R-:W-:Y:S01]  /*b760*/  FMUL.FTZ R110, R110, R7.reuse ;  /* 0x000000076e6e7220 */ /* 0x080fe20000410000 */
[-C--:B------:R-:W-:Y:S01]  /*b770*/  FMUL.FTZ R111, R111, R7.reuse ;  /* 0x000000076f6f7220 */ /* 0x080fe20000410000 */
[-C--:B------:R-:W-:Y:S01]  /*b780*/  FMUL.FTZ R114, R114, R7.reuse ;  /* 0x0000000772727220 */ /* 0x080fe20000410000 */
[----:B------:R-:W-:Y:S01]  /*b790*/  FMUL.FTZ R115, R115, R7 ;  /* 0x0000000773737220 */ /* 0x000fe20000410000 */
[----:B------:R-:W0:Y:S01]  /*b7a0*/  MUFU.EX2 R65, R65 ;  /* 0x0000004100417308 */ /* 0x000e220000000800 */
[C---:B-1----:R-:W-:Y:S01]  /*b7b0*/  F2FP.BF16.F32.PACK_AB R28, R64.reuse, R63 ;  /* 0x0000003f401c723e */ /* 0x042fe200000010ff */
[----:B------:R-:W-:Y:S01]  /*b7c0*/  FADD.FTZ R3, R64, R3 ;  /* 0x0000000340037221 */ /* 0x000fe20000010000 */
[-C--:B------:R-:W-:Y:S01]  /*b7d0*/  FMUL.FTZ R118, R118, R7.reuse ;  /* 0x0000000776767220 */ /* 0x080fe20000410000 */
[-C--:B------:R-:W-:Y:S01]  /*b7e0*/  FMUL.FTZ R119, R119, R7.reuse ;  /* 0x0000000777777220 */ /* 0x080fe20000410000 */
[-C--:B------:R-:W-:Y:S01]  /*b7f0*/  FMUL.FTZ R122, R122, R7.reuse ;  /* 0x000000077a7a7220 */ /* 0x080fe20000410000 */
[-C--:B------:R-:W-:Y:S01]  /*b800*/  FMUL.FTZ R123, R123, R7.reuse ;  /* 0x000000077b7b7220 */ /* 0x080fe20000410000 */
[-C--:B------:R-:W-:Y:S01]  /*b810*/  FMUL.FTZ R126, R126, R7.reuse ;  /* 0x000000077e7e7220 */ /* 0x080fe20000410000 */
[----:B------:R-:W1:Y:S01]  /*b820*/  MUFU.EX2 R20, R77 ;  /* 0x0000004d00147308 */ /* 0x000e620000000800 */
[-C--:B------:R-:W-:Y:S01]  /*b830*/  FMUL.FTZ R127, R127, R7.reuse ;  /* 0x000000077f7f7220 */ /* 0x080fe20000410000 */
[-C--:B------:R-:W-:Y:S01]  /*b840*/  FMUL.FTZ R130, R130, R7.reuse ;  /* 0x0000000782827220 */ /* 0x080fe20000410000 */
[-C--:B------:R-:W-:Y:S01]  /*b850*/  FMUL.FTZ R131, R131, R7.reuse ;  /* 0x0000000783837220 */ /* 0x080fe20000410000 */
[-C--:B------:R-:W-:Y:S01]  /*b860*/  FMUL.FTZ R134, R134, R7.reuse ;  /* 0x0000000786867220 */ /* 0x080fe20000410000 */
[----:B------:R-:W-:Y:S01]  /*b870*/  FMUL.FTZ R135, R135, R7 ;  /* 0x0000000787877220 */ /* 0x000fe20000410000 */
[----:B------:R-:W-:-:S02]  /*b880*/  IMAD.MOV.U32 R7, RZ, RZ, R13 ;  /* 0x000000ffff077224 */ /* 0x000fc400078e000d */
[----:B------:R-:W3:Y:S01]  /*b890*/  MUFU.EX2 R78, R78 ;  /* 0x0000004e004e7308 */ /* 0x000ee20000000800 */
[----:B0-----:R-:W-:Y:S01]  /*b8a0*/  F2FP.BF16.F32.PACK_AB R30, R65, R68 ;  /* 0x00000044411e723e */ /* 0x001fe200000010ff */
[----:B------:R-:W-:Y:S01]  /*b8b0*/  FADD.FTZ R68, R68, R3 ;  /* 0x0000000344447221 */ /* 0x000fe20000010000 */
[----:B------:R-:W-:-:S03]  /*b8c0*/  IMAD.MOV.U32 R6, RZ, RZ, R12 ;  /* 0x000000ffff067224 */ /* 0x000fc600078e000c */
[----:B------:R-:W-:Y:S01]  /*b8d0*/  FADD.FTZ R3, R65, R68 ;  /* 0x0000004441037221 */ /* 0x000fe20000010000 */
[----:B-1----:R-:W-:Y:S01]  /*b8e0*/  FADD.FTZ R15, R20, R15 ;  /* 0x0000000f140f7221 */ /* 0x002fe20000010000 */
[----:B---3--:R-:W-:-:S03]  /*b8f0*/  F2FP.BF16.F32.PACK_AB R31, R78, R20 ;  /* 0x000000144e1f723e */ /* 0x008fc600000010ff */
[----:B------:R-:W-:Y:S02]  /*b900*/  FADD.FTZ R2, R78, R15 ;  /* 0x0000000f4e027221 */ /* 0x000fe40000010000 */
        /* <DEDUP_REMOVED lines=9> */
.L_x_887:
[----:B------:R-:W-:-:S13]  /*b9a0*/  ISETP.GE.AND P2, PT, R0, UR39, PT ;  /* 0x0000002700007c0c */ /* 0x000fda000bf46270 */
[----:B------:R-:W-:Y:S05]  /*b9b0*/  @!P2 BRA `(.L_x_897) ;  /* 0x000000380030a947 */ /* 0x000fea0003800000 */
[----:B-12---:R-:W-:Y:S01]  /*b9c0*/  IMAD.IADD R8, R137, 0x1, -R139 ;  /* 0x0000000189087824 */ /* 0x006fe200078e0a8b */
[----:B------:R-:W-:Y:S01]  /*b9d0*/  UMOV UR28, UR46 ;  /* 0x0000002e001c7c82 */ /* 0x000fe20008000000 */
[----:B------:R-:W-:Y:S01]  /*b9e0*/  IMAD.MOV.U32 R11, RZ, RZ, R13 ;  /* 0x000000ffff0b7224 */ /* 0x000fe200078e000d */
[----:B------:R-:W-:Y:S01]  /*b9f0*/  UMOV UR51, UR43 ;  /* 0x0000002b00337c82 */ /* 0x000fe20008000000 */
[--C-:B------:R-:W-:Y:S01]  /*ba00*/  IMAD.IADD R9, R4, 0x1, R8.reuse ;  /* 0x0000000104097824 */ /* 0x100fe200078e0208 */
[----:B------:R-:W-:Y:S01]  /*ba10*/  ULDC UR35, c[0x0][0x9e4] ;  /* 0x0002790000237ab9 */ /* 0x000fe20000000800 */
[----:B------:R-:W-:Y:S01]  /*ba20*/  IMAD.IADD R8, R5, 0x1, R8 ;  /* 0x0000000105087824 */ /* 0x000fe200078e0208 */
[----:B------:R-:W-:Y:S01]  /*ba30*/  ULDC UR34, c[0x0][0x988] ;  /* 0x0002620000227ab9 */ /* 0x000fe20000000800 */
[----:B------:R-:W-:Y:S01]  /*ba40*/  IMAD.MOV.U32 R10, RZ, RZ, R12 ;  /* 0x000000ffff0a7224 */ /* 0x000fe200078e000c */
[----:B------:R-:W-:Y:S01]  /*ba50*/  LOP3.LUT R7, RZ, R9, RZ, 0x33, !PT ;  /* 0x00000009ff077212 */ /* 0x000fe200078e33ff */
[----:B------:R-:W-:Y:S01]  /*ba60*/  ULDC UR50, c[0x0][0x9d8] ;  /* 0x0002760000327ab9 */ /* 0x000fe20000000800 */
[----:B------:R-:W-:Y:S01]  /*ba70*/  LOP3.LUT R6, RZ, R8, RZ, 0x33, !PT ;  /* 0x00000008ff067212 */ /* 0x000fe200078e33ff */
[----:B------:R-:W-:-:S06]  /*ba80*/  ULDC UR47, c[0x0][0x9e0] ;  /* 0x00027800002f7ab9 */ /* 0x000fcc0000000800 */
.L_x_914:
[----:B------:R-:W-:Y:S01]  /*ba90*/  UIADD3 UR43, UR51, 0x1, URZ ;  /* 0x00000001332b7890 */ /* 0x000fe2000fffe03f */
[----:B------:R-:W-:-:S03]  /*baa0*/  ISETP.NE.AND P3, PT, RZ, UR38, PT ;  /* 0x00000026ff007c0c */ /* 0x000fc6000bf65270 */
[----:B------:R-:W-:-:S04]  /*bab0*/  UISETP.NE.AND UP0, UPT, UR43, 0x2, UPT ;  /* 0x000000022b00788c */ /* 0x000fc8000bf05270 */
[----:B------:R-:W-:Y:S02]  /*bac0*/  USEL UR46, URZ, 0x1, UP0 ;  /* 0x000000013f2e7887 */ /* 0x000fe40008000000 */
[----:B------:R-:W-:Y:S02]  /*bad0*/  USEL UR43, UR43, URZ, UP0 ;  /* 0x0000003f2b2b7287 */ /* 0x000fe40008000000 */
[----:B------:R-:W-:Y:S02]  /*bae0*/  ULOP3.LUT UR46, UR28, UR46, URZ, 0x3c, !UPT ;  /* 0x0000002e1c2e7292 */ /* 0x000fe4000f8e3c3f */
[----:B---3--:R-:W-:Y:S10]  /*baf0*/  @P3 BRA `(.L_x_898) ;  /* 0x00000000002c3947 */ /* 0x008ff40003800000 */
[----:B------:R-:W-:Y:S05]  /*bb00*/  @!P0 BRA `(.L_x_899) ;  /* 0x0000000000048947 */ /* 0x000fea0003800000 */
[----:B------:R-:W-:Y:S01]  /*bb10*/  BPT.TRAP 0x1 ;  /* 0x000000040000795c */ /* 0x000fe20000300000 */
.L_x_899:
[----:B------:R-:W-:Y:S01]  /*bb20*/  ULEA UR6, UR43, UR42, 0x3 ;  /* 0x0000002a2b067291 */ /* 0x000fe2000f8e183f */
[----:B------:R-:W-:-:S05]  /*bb30*/  IMAD.U32 R12, RZ, RZ, UR46 ;  /* 0x0000002eff0c7e24 */ /* 0x000fca000f8e00ff */
[----:B------:R-:W-:-:S04]  /*bb40*/  SHF.L.U32 R12, R12, 0x1f, RZ ;  /* 0x0000001f0c0c7819 */ /* 0x000fc800000006ff */
[----:B------:R0:W1:Y:S01]  /*bb50*/  SYNCS.PHASECHK.TRANS64.TRYWAIT P2, [UR6+0x2d830], R12 ;  /* 0x02d8300cff0075a7 */ /* 0x0000620008040146 */
[----:B------:R-:W-:Y:S05]  /*bb60*/  @!P0 BRA `(.L_x_900) ;  /* 0x0000000000048947 */ /* 0x000fea0003800000 */
[----:B------:R-:W-:Y:S01]  /*bb70*/  BPT.TRAP 0x1 ;  /* 0x000000040000795c */ /* 0x000fe20000300000 */
.L_x_900:
[----:B-1----:R-:W-:Y:S05]  /*bb80*/  @P2 BRA `(.L_x_898) ;  /* 0x0000000000082947 */ /* 0x002fea0003800000 */
[----:B------:R-:W1:Y:S02]  /*bb90*/  SYNCS.PHASECHK.TRANS64.TRYWAIT P2, [UR6+0x2d830], R12 ;  /* 0x02d8300cff0075a7 */ /* 0x000e640008040146 */
[----:B-1----:R-:W-:Y:S05]  /*bba0*/  @!P2 BRA `(.L_x_901) ;  /* 0x000000a8002ca947 */ /* 0x002fea0003800000 */
.L_x_898:
        /* <DEDUP_REMOVED lines=37> */
.L_x_903:
[----:B------:R-:W-:Y:S01]  /*be00*/  ULEA UR6, UR51, UR42, 0x3 ;  /* 0x0000002a33067291 */ /* 0x000fe2000f8e183f */
[----:B------:R-:W-:-:S05]  /*be10*/  IMAD.U32 R12, RZ, RZ, UR28 ;  /* 0x0000001cff0c7e24 */ /* 0x000fca000f8e00ff */
[----:B------:R-:W-:-:S04]  /*be20*/  SHF.L.U32 R12, R12, 0x1f, RZ ;  /* 0x0000001f0c0c7819 */ /* 0x000fc800000006ff */
[----:B------:R0:W1:Y:S01]  /*be30*/  SYNCS.PHASECHK.TRANS64.TRYWAIT P2, [UR6+0x2d850], R12 ;  /* 0x02d8500cff0075a7 */ /* 0x0000620008040146 */
[----:B------:R-:W-:Y:S05]  /*be40*/  @!P0 BRA `(.L_x_904) ;  /* 0x0000000000048947 */ /* 0x000fea0003800000 */
[----:B------:R-:W-:Y:S01]  /*be50*/  BPT.TRAP 0x1 ;  /* 0x000000040000795c */ /* 0x000fe20000300000 */
.L_x_904:
[----:B-1----:R-:W-:Y:S05]  /*be60*/  @P2 BRA `(.L_x_902) ;  /* 0x0000000000082947 */ /* 0x002fea0003800000 */
[----:B------:R-:W1:Y:S02]  /*be70*/  SYNCS.PHASECHK.TRANS64.TRYWAIT P2, [UR6+0x2d850], R12 ;  /* 0x02d8500cff0075a7 */ /* 0x000e640008040146 */
[----:B-1----:R-:W-:Y:S05]  /*be80*/  @!P2 BRA `(.L_x_905) ;  /* 0x000000a4008ca947 */ /* 0x002fea0003800000 */
.L_x_902:
[----:B------:R-:W-:Y:S01]  /*be90*/  UIADD3 UR6, UR42, 0x400, URZ ;  /* 0x000004002a067890 */ /* 0x000fe2000fffe03f */
[----:B------:R-:W-:Y:S01]  /*bea0*/  WARPGROUP.ARRIVE ;  /* 0x00000000000079c5 */ /* 0x000fe20000000000 */
[----:B------:R-:W-:Y:S01]  /*beb0*/  UMOV UR29, 0x40000040 ;  /* 0x40000040001d7882 */ /* 0x000fe20000000000 */
[----:B------:R-:W-:Y:S01]  /*bec0*/  UMOV UR31, 0x80000020 ;  /* 0x80000020001f7882 */ /* 0x000fe20000000000 */
[----:B------:R-:W-:-:S03]  /*bed0*/  USHF.R.U32.HI UR6, URZ, 0x4, UR6 ;  /* 0x000000043f067899 */ /* 0x000fc60008011606 */
[----:B------:R-:W2:Y:S01]  /*bee0*/  S2R R141, SR_TID.X ;  /* 0x00000000008d7919 */ /* 0x000ea20000002100 */
[----:B------:R-:W-:Y:S01]  /*bef0*/  FMUL.FTZ R21, R29, UR50 ;  /* 0x000000321d157c20 */ /* 0x000fe20008410000 */
[----:B------:R-:W-:Y:S01]  /*bf00*/  FMUL.FTZ R29, R35, UR50 ;  /* 0x00000032231d7c20 */ /* 0x000fe20008410000 */
[----:B------:R-:W-:Y:S01]  /*bf10*/  ULOP3.LUT UR6, UR6, 0x3fff, URZ, 0xc0, !UPT ;  /* 0x00003fff06067892 */ /* 0x000fe2000f8ec03f */
[----:B-1----:R-:W-:Y:S01]  /*bf20*/  FMUL.FTZ R13, R25, UR50 ;  /* 0x00000032190d7c20 */ /* 0x002fe20008410000 */
        /* <DEDUP_REMOVED lines=8> */
[----:B------:R-:W-:Y:S01]  /*bfb0*/  FMUL.FTZ R47, R53, UR50 ;  /* 0x00000032352f7c20 */ /* 0x000fe20008410000 */
[----:B------:R-:W-:Y:S01]  /*bfc0*/  FMUL.FTZ R26, R32, UR50 ;  /* 0x00000032201a7c20 */ /* 0x000fe20008410000 */
        /* <DEDUP_REMOVED lines=56> */
[----:B------:R-:W-:Y:S02]  /*c350*/  IMAD.SHL.U32 R83, R0, 0x80, RZ ;  /* 0x0000008000537824 */ /* 0x000fe400078e00ff */
[----:B------:R-:W-:Y:S01]  /*c360*/  FMUL.FTZ R70, R73, UR50 ;  /* 0x0000003249467c20 */ /* 0x000fe20008410000 */
[----:B------:R-:W-:-:S02]  /*c370*/  @!P1 VIADD R53, R53, 0x2d840 ;  /* 0x0002d84035359836 */ /* 0x000fc40000000000 */
        /* <DEDUP_REMOVED lines=10> */
[----:B------:R-:W-:Y:S01]  /*c420*/  @!P1 PRMT R53, RZ, 0x654, R53 ;  /* 0x00000654ff359816 */ /* 0x000fe20000000035 */
[----:B------:R-:W0:Y:S01]  /*c430*/  MUFU.TANH R12, R12 ;  /* 0x0000000c000c7308 */ /* 0x000e220000002400 */
[----:B------:R-:W-:-:S07]  /*c440*/  IADD3 R52, R137, 0x1, -R83 ;  /* 0x0000000189347810 */ /* 0x000fce0007ffe853 */
        /* <DEDUP_REMOVED lines=111> */
[----:B-1----:R-:W-:-:S04]  /*cb40*/  IMAD.IADD R53, R52, 0x1, -R139 ;  /* 0x0000000134357824 */ /* 0x002fc800078e0a8b */
[----:B------:R-:W-:-:S04]  /*cb50*/  IMAD R53, R16, -0x2, R53 ;  /* 0xfffffffe10357824 */ /* 0x000fc800078e0235 */
[C---:B------:R-:W-:Y:S02]  /*cb60*/  VIADD R138, R53.reuse, UR47 ;  /* 0x0000002f358a7c36 */ /* 0x040fe40008000000 */
[----:B------:R-:W-:Y:S02]  /*cb70*/  VIADD R87, R53, UR33 ;  /* 0x0000002135577c36 */ /* 0x000fe40008000000 */
[C---:B------:R-:W-:Y:S02]  /*cb80*/  IMAD.IADD R86, R4.reuse, 0x1, R138 ;  /* 0x0000000104567824 */ /* 0x040fe400078e028a */
[----:B-----5:R-:W-:Y:S01]  /*cb90*/  IMAD.IADD R85, R4, 0x1, R87 ;  /* 0x0000000104557824 */ /* 0x020fe200078e0257 */
[----:B0-234-:R-:W-:Y:S06]  /*cba0*/  @!P5 BRA `(.L_x_906) ;  /* 0x000000000058d947 */ /* 0x01dfec0003800000 */
        /* <DEDUP_REMOVED lines=11> */
.L_x_908:
[----:B------:R-:W-:-:S05]  /*cc60*/  IMAD.U32 R141, RZ, RZ, UR35 ;  /* 0x00000023ff8d7e24 */ /* 0x000fca000f8e00ff */
[----:B------:R-:W-:-:S13]  /*cc70*/  ISETP.NE.AND P2, PT, R141, 0x1, PT ;  /* 0x000000018d00780c */ /* 0x000fda0003f45270 */
[----:B------:R-:W0:Y:S02]  /*cc80*/  @P2 LDC.64 R52, c[0x0][0x9e8] ;  /* 0x00027a00ff342b82 */ /* 0x000e240000000a00 */
[----:B0-----:R-:W-:-:S04]  /*cc90*/  @P2 IMAD.HI.U32 R144, R9, R52, RZ ;  /* 0x0000003409902227 */ /* 0x001fc800078e00ff */
[----:B------:R-:W-:Y:S01]  /*cca0*/  IMAD.MOV.U32 R52, RZ, RZ, R9 ;  /* 0x000000ffff347224 */ /* 0x000fe200078e0009 */
[----:B------:R-:W-:-:S07]  /*ccb0*/  @P2 SHF.R.U32.HI R52, RZ, R53, R144 ;  /* 0x00000035ff342219 */ /* 0x000fce0000011690 */
.L_x_909:
[----:B------:R-:W-:Y:S05]  /*ccc0*/  BSYNC B0 ;  /* 0x0000000000007941 */ /* 0x000fea0003800000 */
.L_x_907:
[----:B------:R-:W-:-:S04]  /*ccd0*/  IMAD R53, R52, R141, -R83 ;  /* 0x0000008d34357224 */ /* 0x000fc800078e0a53 */
[----:B------:R-:W-:-:S05]  /*cce0*/  IMAD R52, R16, -0x2, R53 ;  /* 0xfffffffe10347824 */ /* 0x000fca00078e0235 */
[----:B------:R-:W-:Y:S02]  /*ccf0*/  VIADDMNMX R86, R52, R141, R86, PT ;  /* 0x0000008d34567246 */ /* 0x000fe40003800156 */
[----:B------:R-:W-:-:S07]  /*cd00*/  VIMNMX R85, R85, R52, !PT ;  /* 0x0000003455557248 */ /* 0x000fce0007fe0100 */
.L_x_906:
[----:B------:R-:W-:Y:S01]  /*cd10*/  ISETP.GT.AND P2, PT, R0, -0x1, PT ;  /* 0xffffffff0000780c */ /* 0x000fe20003f44270 */
[C---:B------:R-:W-:Y:S02]  /*cd20*/  IMAD.IADD R138, R5.reuse, 0x1, R138 ;  /* 0x00000001058a7824 */ /* 0x040fe400078e028a */
[----:B------:R-:W-:Y:S01]  /*cd30*/  IMAD.IADD R87, R5, 0x1, R87 ;  /* 0x0000000105577824 */ /* 0x000fe200078e0257 */
[C---:B------:R-:W-:Y:S02]  /*cd40*/  ISETP.GT.AND P4, PT, R85.reuse, RZ, P2 ;  /* 0x000000ff5500720c */ /* 0x040fe40001784270 */
[----:B------:R-:W-:Y:S02]  /*cd50*/  ISETP.GT.AND P6, PT, R85, 0x1, P2 ;  /* 0x000000015500780c */ /* 0x000fe400017c4270 */
[C---:B------:R-:W-:Y:S02]  /*cd60*/  ISETP.LT.OR P4, PT, R86.reuse, 0x1, P4 ;  /* 0x000000015600780c */ /* 0x040fe40002781670 */
[----:B------:R-:W-:-:S02]  /*cd70*/  ISETP.LT.OR P6, PT, R86, 0x2, P6 ;  /* 0x000000025600780c */ /* 0x000fc400037c1670 */
        /* <DEDUP_REMOVED lines=104> */
.L_x_912:
[----:B------:R-:W-:-:S05]  /*d400*/  IMAD.U32 R85, RZ, RZ, UR35 ;  /* 0x00000023ff557e24 */ /* 0x000fca000f8e00ff */
[----:B------:R-:W-:-:S13]  /*d410*/  ISETP.NE.AND P3, PT, R85, 0x1, PT ;  /* 0x000000015500780c */ /* 0x000fda0003f65270 */
[----:B------:R-:W0:Y:S02]  /*d420*/  @P3 LDC.64 R12, c[0x0][0x9e8] ;  /* 0x00027a00ff0c3b82 */ /* 0x000e240000000a00 */
[----:B0-----:R-:W-:-:S04]  /*d430*/  @P3 IMAD.HI.U32 R86, R8, R12, RZ ;  /* 0x0000000c08563227 */ /* 0x001fc800078e00ff */
[----:B------:R-:W-:Y:S01]  /*d440*/  IMAD.MOV.U32 R12, RZ, RZ, R8 ;  /* 0x000000ffff0c7224 */ /* 0x000fe200078e0008 */
[----:B------:R-:W-:-:S07]  /*d450*/  @P3 SHF.R.U32.HI R12, RZ, R13, R86 ;  /* 0x0000000dff0c3219 */ /* 0x000fce0000011656 */
.L_x_913:
[----:B------:R-:W-:Y:S05]  /*d460*/  BSYNC B0 ;  /* 0x0000000000007941 */ /* 0x000fea0003800000 */
.L_x_911:
[----:B------:R-:W-:-:S04]  /*d470*/  IMAD R83, R12, R85, -R83 ;  /* 0x000000550c537224 */ /* 0x000fc800078e0a53 */
[----:B------:R-:W-:-:S05]  /*d480*/  IMAD R83, R16, -0x2, R83 ;  /* 0xfffffffe10537824 */ /* 0x000fca00078e0253 */
[----:B------:R-:W-:Y:S02]  /*d490*/  VIADDMNMX R138, R83, R85, R138, PT ;  /* 0x00000055538a7246 */ /* 0x000fe4000380018a */
[----:B------:R-:W-:-:S07]  /*d4a0*/  VIMNMX R87, R87, R83, !PT ;  /* 0x0000005357577248 */ /* 0x000fce0007fe0100 */
.L_x_910:
        /* <DEDUP_REMOVED lines=20> */
[C---:B------:R-:W-:Y:S02]  /*d5f0*/  ISETP.GT.AND P6, PT, R87.reuse, 0x30, P2 ;  /* 0x000000305700780c */ /* 0x040fe400017c4270 */
[----:B------:R-:W-:Y:S02]  /*d600*/  FMNMX.FTZ R12, R38, R13, !PT ;  /* 0x0000000d260c7209 */ /* 0x000fe40007810000 */
[----:B------:R-:W-:Y:S02]  /*d610*/  ISETP.GT.AND P4, PT, R87, 0x1, P2 ;  /* 0x000000015700780c */ /* 0x000fe40001784270 */
[----:B------:R-:W-:Y:S02]  /*d620*/  FMNMX.FTZ R13, R39, R12, !PT ;  /* 0x0000000c270d7209 */ /* 0x000fe40007810000 */
[----:B------:R-:W-:-:S02]  /*d630*/  ISETP.LT.OR P6, PT, R138, 0x31, P6 ;  /* 0x000000318a00780c */ /* 0x000fc400037c1670 */
[----:B------:R-:W-:Y:S02]  /*d640*/  FMNMX.FTZ R12, R42, R13, !PT ;  /* 0x0000000d2a0c7209 */ /* 0x000fe40007810000 */
[----:B------:R-:W-:Y:S02]  /*d650*/  ISETP.LT.OR P4, PT, R138, 0x2, P4 ;  /* 0x000000028a00780c */ /* 0x000fe40002781670 */
[----:B------:R-:W-:Y:S02]  /*d660*/  FMNMX.FTZ R13, R43, R12, !PT ;  /* 0x0000000c2b0d7209 */ /* 0x000fe40007810000 */
[----:B------:R-:W-:Y:S02]  /*d670*/  FSEL R44, R44, -INF , !P6 ;  /* 0xff8000002c2c7808 */ /* 0x000fe40007000000 */
[----:B------:R-:W-:Y:S02]  /*d680*/  FMNMX.FTZ R12, R46, R13, !PT ;  /* 0x0000000d2e0c7209 */ /* 0x000fe40007810000 */
[----:B------:R-:W-:-:S02]  /*d690*/  ISETP.GT.AND P3, PT, R87, 0x8, P2 ;  /* 0x000000085700780c */ /* 0x000fc40001764270 */
[----:B------:R-:W-:Y:S02]  /*d6a0*/  FMNMX.FTZ R13, R47, R12, !PT ;  /* 0x0000000c2f0d7209 */ /* 0x000fe40007810000 */
[----:B------:R-:W-:Y:S02]  /*d6b0*/  FSEL R15, R15, -INF , !P4 ;  /* 0xff8000000f0f7808 */ /* 0x000fe40006000000 */
[----:B------:R-:W-:Y:S02]  /*d6c0*/  FMNMX.FTZ R12, R50, R13, !PT ;  /* 0x0000000d320c7209 */ /* 0x000fe40007810000 */
[----:B------:R-:W-:Y:S02]  /*d6d0*/  ISETP.GT.AND P6, PT, R87, 0x39, P2 ;  /* 0x000000395700780c */ /* 0x000fe400017c4270 */
[----:B------:R-:W-:Y:S02]  /*d6e0*/  FMNMX.FTZ R13, R51, R12, !PT ;  /* 0x0000000c330d7209 */ /* 0x000fe40007810000 */
[----:B------:R-:W-:-:S02]  /*d6f0*/  ISETP.GT.AND P4, PT, R87, 0x10, P2 ;  /* 0x000000105700780c */ /* 0x000fc40001784270 */
[----:B------:R-:W-:Y:S02]  /*d700*/  FMNMX.FTZ R13, R56, R13, !PT ;  /* 0x0000000d380d7209 */ /* 0x000fe40007810000 */
[----:B------:R-:W-:Y:S02]  /*d710*/  ISETP.LT.OR P3, PT, R138, 0x9, P3 ;  /* 0x000000098a00780c */ /* 0x000fe40001f61670 */
[----:B------:R-:W-:Y:S02]  /*d720*/  FMNMX.FTZ R13, R58, R13, !PT ;  /* 0x0000000d3a0d7209 */ /* 0x000fe40007810000 */
[----:B------:R-:W-:Y:S02]  /*d730*/  ISETP.LT.OR P6, PT, R138, 0x3a, P6 ;  /* 0x0000003a8a00780c */ /* 0x000fe400037c1670 */
[----:B------:R-:W-:Y:S02]  /*d740*/  FMNMX.FTZ R13, R60, R13, !PT ;  /* 0x0000000d3c0d7209 */ /* 0x000fe40007810000 */
[----:B------:R-:W-:-:S02]  /*d750*/  ISETP.LT.OR P4, PT, R138, 0x11, P4 ;  /* 0x000000118a00780c */ /* 0x000fc40002781670 */
[----:B------:R-:W-:Y:S02]  /*d760*/  FMNMX.FTZ R13, R62, R13, !PT ;  /* 0x0000000d3e0d7209 */ /* 0x000fe40007810000 */
[----:B------:R-:W-:Y:S02]  /*d770*/  FSEL R24, R24, -INF , !P3 ;  /* 0xff80000018187808 */ /* 0x000fe40005800000 */
[----:B------:R-:W-:Y:S02]  /*d780*/  FMNMX.FTZ R13, R64, R13, !PT ;  /* 0x0000000d400d7209 */ /* 0x000fe40007810000 */
[----:B------:R-:W-:Y:S02]  /*d790*/  FSEL R49, R49, -INF , !P6 ;  /* 0xff80000031317808 */ /* 0x000fe40007000000 */
[----:B------:R-:W-:Y:S02]  /*d7a0*/  FMNMX.FTZ R13, R66, R13, !PT ;  /* 0x0000000d420d7209 */ /* 0x000fe40007810000 */
[----:B------:R-:W-:-:S02]  /*d7b0*/  ISETP.GT.AND P3, PT, R87, 0x11, P2 ;  /* 0x000000115700780c */ /* 0x000fc40001764270 */
[----:B------:R-:W-:Y:S02]  /*d7c0*/  FMNMX.FTZ R13, R68, R13, !PT ;  /* 0x0000000d440d7209 */ /* 0x000fe40007810000 */
[----:B------:R-:W-:Y:S02]  /*d7d0*/  FSEL R28, R28, -INF , !P4 ;  /* 0xff8000001c1c7808 */ /* 0x000fe40006000000 */
[----:B------:R-:W-:Y:S02]  /*d7e0*/  FMNMX.FTZ R13, R70, R13, !PT ;  /* 0x0000000d460d7209 */ /* 0x000fe40007810000 */
[C---:B------:R-:W-:Y:S02]  /*d7f0*/  ISETP.GT.AND P6, PT, R87.reuse, 0x48, P2 ;  /* 0x000000485700780c */ /* 0x040fe400017c4270 */
        /* <DEDUP_REMOVED lines=12> */
[----:B------:R-:W-:Y:S01]  /*d8c0*/  ISETP.GT.AND P3, PT, R87, 0x20, P2 ;  /* 0x000000205700780c */ /* 0x000fe20001764270 */
[----:B------:R-:W0:Y:S01]  /*d8d0*/  SHFL.BFLY PT, R12, R13, 0x2, 0x1f ;  /* 0x0c401f000d0c7f89 */ /* 0x000e2200000e0000 */
[----:B------:R-:W-:-:S02]  /*d8e0*/  FSEL R33, R33, -INF , !P4 ;  /* 0xff80000021217808 */ /* 0x000fc40006000000 */
[C---:B------:R-:W-:Y:S02]  /*d8f0*/  ISETP.GT.AND P6, PT, R87.reuse, 0x51, P2 ;  /* 0x000000515700780c */ /* 0x040fe400017c4270 */
[----:B------:R-:W-:Y:S02]  /*d900*/  ISETP.GT.AND P4, PT, R87, 0x28, P2 ;  /* 0x000000285700780c */ /* 0x000fe40001784270 */
[C---:B------:R-:W-:Y:S02]  /*d910*/  ISETP.LT.OR P3, PT, R138.reuse, 0x21, P3 ;  /* 0x000000218a00780c */ /* 0x040fe40001f61670 */
[C---:B------:R-:W-:Y:S02]  /*d920*/  ISETP.LT.OR P6, PT, R138.reuse, 0x52, P6 ;  /* 0x000000528a00780c */ /* 0x040fe400037c1670 */
[----:B------:R-:W-:Y:S02]  /*d930*/  ISETP.LT.OR P4, PT, R138, 0x29, P4 ;  /* 0x000000298a00780c */ /* 0x000fe40002781670 */
[----:B------:R-:W-:-:S02]  /*d940*/  FSEL R36, R36, -INF , !P3 ;  /* 0xff80000024247808 */ /* 0x000fc40005800000 */
[----:B------:R-:W-:Y:S02]  /*d950*/  FSEL R63, R63, -INF , !P6 ;  /* 0xff8000003f3f7808 */ /* 0x000fe40007000000 */
[C---:B------:R-:W-:Y:S02]  /*d960*/  ISETP.GT.AND P3, PT, R87.reuse, 0x29, P2 ;  /* 0x000000295700780c */ /* 0x040fe40001764270 */
[----:B------:R-:W-:Y:S02]  /*d970*/  FSEL R40, R40, -INF , !P4 ;  /* 0xff80000028287808 */ /* 0x000fe40006000000 */
[C---:B------:R-:W-:Y:S02]  /*d980*/  ISETP.GT.AND P6, PT, R87.reuse, 0x59, P2 ;  /* 0x000000595700780c */ /* 0x040fe400017c4270 */
[----:B------:R-:W-:Y:S02]  /*d990*/  ISETP.GT.AND P4, PT, R87, 0x31, P2 ;  /* 0x000000315700780c */ /* 0x000fe40001784270 */
[----:B0-----:R-:W-:-:S02]  /*d9a0*/  FMNMX.FTZ R12, R13, R12, !PT ;  /* 0x0000000c0d0c7209 */ /* 0x001fc40007810000 */
[C---:B------:R-:W-:Y:S02]  /*d9b0*/  ISETP.LT.OR P3, PT, R138.reuse, 0x2a, P3 ;  /* 0x0000002a8a00780c */ /* 0x040fe40001f61670 */
[C---:B------:R-:W-:Y:S01]  /*d9c0*/  ISETP.LT.OR P6, PT, R138.reuse, 0x5a, P6 ;  /* 0x0000005a8a00780c */ /* 0x040fe200037c1670 */
[----:B------:R-:W0:Y:S01]  /*d9d0*/  SHFL.BFLY PT, R13, R12, 0x1, 0x1f ;  /* 0x0c201f000c0d7f89 */ /* 0x000e2200000e0000 */
[----:B------:R-:W-:Y:S02]  /*d9e0*/  ISETP.LT.OR P4, PT, R138, 0x32, P4 ;  /* 0x000000328a00780c */ /* 0x000fe40002781670 */
[----:B------:R-:W-:Y:S02]  /*d9f0*/  FSEL R41, R41, -INF , !P3 ;  /* 0xff80000029297808 */ /* 0x000fe40005800000 */
[----:B------:R-:W-:Y:S02]  /*da00*/  FSEL R67, R67, -INF , !P6 ;  /* 0xff80000043437808 */ /* 0x000fe40007000000 */
[----:B------:R-:W-:-:S02]  /*da10*/  ISETP.GT.AND P3, PT, R87, 0x38, P2 ;  /* 0x000000385700780c */ /* 0x000fc40001764270 */
[----:B------:R-:W-:Y:S02]  /*da20*/  FSEL R45, R45, -INF , !P4 ;  /* 0xff8000002d2d7808 */ /* 0x000fe40006000000 */
[C---:B------:R-:W-:Y:S02]  /*da30*/  ISETP.GT.AND P6, PT, R87.reuse, 0x61, P2 ;  /* 0x000000615700780c */ /* 0x040fe400017c4270 */
[----:B------:R-:W-:Y:S02]  /*da40*/  ISETP.GT.AND P4, PT, R87, 0x40, P2 ;  /* 0x000000405700780c */ /* 0x000fe40001784270 */
[C---:B------:R-:W-:Y:S02]  /*da50*/  ISETP.LT.OR P3, PT, R138.reuse, 0x39, P3 ;  /* 0x000000398a00780c */ /* 0x040fe40001f61670 */
[C---:B------:R-:W-:Y:S02]  /*da60*/  ISETP.LT.OR P6, PT, R138.reuse, 0x62, P6 ;  /* 0x000000628a00780c */ /* 0x040fe400037c1670 */
[----:B------:R-:W-:-:S02]  /*da70*/  ISETP.LT.OR P4, PT, R138, 0x41, P4 ;  /* 0x000000418a00780c */ /* 0x000fc40002781670 */
[----:B------:R-:W-:Y:S02]  /*da80*/  FSEL R48, R48, -INF , !P3 ;  /* 0xff80000030307808 */ /* 0x000fe40005800000 */
[----:B------:R-:W-:Y:S02]  /*da90*/  FSEL R71, R71, -INF , !P6 ;  /* 0xff80000047477808 */ /* 0x000fe40007000000 */
[C---:B------:R-:W-:Y:S02]  /*daa0*/  ISETP.GT.AND P3, PT, R87.reuse, 0x41, P2 ;  /* 0x000000415700780c */ /* 0x040fe40001764270 */
[----:B------:R-:W-:Y:S02]  /*dab0*/  FSEL R54, R54, -INF , !P4 ;  /* 0xff80000036367808 */ /* 0x000fe40006000000 */
[C---:B------:R-:W-:Y:S02]  /*dac0*/  ISETP.GT.AND P6, PT, R87.reuse, 0x69, P2 ;  /* 0x000000695700780c */ /* 0x040fe400017c4270 */
[----:B------:R-:W-:-:S02]  /*dad0*/  ISETP.GT.AND P4, PT, R87, 0x49, P2 ;  /* 0x000000495700780c */ /* 0x000fc40001784270 */
[----:B0-----:R-:W-:Y:S02]  /*dae0*/  FMNMX.FTZ R12, R12, R13, !PT ;  /* 0x0000000d0c0c7209 */ /* 0x001fe40007810000 */
[C---:B------:R-:W-:Y:S02]  /*daf0*/  ISETP.LT.OR P3, PT, R138.reuse, 0x42, P3 ;  /* 0x000000428a00780c */ /* 0x040fe40001f61670 */
[----:B------:R-:W-:Y:S01]  /*db00*/  ISETP.LT.OR P6, PT, R138, 0x6a, P6 ;  /* 0x0000006a8a00780c */ /* 0x000fe200037c1670 */
[----:B------:R-:W-:Y:S01]  /*db10*/  FMUL.FTZ R13, R12, UR34 ;  /* 0x000000220c0d7c20 */ /* 0x000fe20008410000 */
[----:B------:R-:W-:Y:S02]  /*db20*/  ISETP.LT.OR P4, PT, R138, 0x4a, P4 ;  /* 0x0000004a8a00780c */ /* 0x000fe40002781670 */
[----:B------:R-:W-:Y:S02]  /*db30*/  FSEL R55, R55, -INF , !P3 ;  /* 0xff80000037377808 */ /* 0x000fe40005800000 */
[----:B------:R-:W-:-:S02]  /*db40*/  FSEL R75, R75, -INF , !P6 ;  /* 0xff8000004b4b7808 */ /* 0x000fc40007000000 */
[----:B------:R-:W-:Y:S02]  /*db50*/  ISETP.GT.AND P3, PT, R87, 0x50, P2 ;  /* 0x000000505700780c */ /* 0x000fe40001764270 */
[----:B------:R-:W-:Y:S02]  /*db60*/  FSEL R59, R59, -INF , !P4 ;  /* 0xff8000003b3b7808 */ /* 0x000fe40006000000 */
[----:B------:R-:W-:Y:S02]  /*db70*/  ISETP.GT.AND P6, PT, R87, RZ, P2 ;  /* 0x000000ff5700720c */ /* 0x000fe400017c4270 */
[----:B------:R-:W-:Y:S02]  /*db80*/  FSETP.NEU.FTZ.AND P4, PT, R12, -INF , PT ;  /* 0xff8000000c00780b */ /* 0x000fe40003f9d000 */
[C---:B------:R-:W-:Y:S02]  /*db90*/  ISETP.LT.OR P3, PT, R138.reuse, 0x51, P3 ;  /* 0x000000518a00780c */ /* 0x040fe40001f61670 */
[----:B------:R-:W-:-:S02]  /*dba0*/  ISETP.LT.OR P6, PT, R138, 0x1, P6 ;  /* 0x000000018a00780c */ /* 0x000fc400037c1670 */
[----:B------:R-:W-:Y:S02]  /*dbb0*/  FSEL R13, R13, RZ, P4 ;  /* 0x000000ff0d0d7208 */ /* 0x000fe40002000000 */
[----:B------:R-:W-:Y:S02]  /*dbc0*/  FSEL R61, R61, -INF , !P3 ;  /* 0xff8000003d3d7808 */ /* 0x000fe40005800000 */
[----:B------:R-:W-:Y:S01]  /*dbd0*/  FSEL R85, R14, -INF , !P6 ;  /* 0xff8000000e557808 */ /* 0x000fe20007000000 */
        /* <DEDUP_REMOVED lines=11> */
[----:B------:R-:W-:Y:S01]  /*dc90*/  ISETP.GT.AND P3, PT, R87, 0x60, P2 ;  /* 0x000000605700780c */ /* 0x000fe20001764270 */
[--C-:B------:R-:W-:Y:S01]  /*dca0*/  FFMA.FTZ R52, R52, UR34, -R13.reuse ;  /* 0x0000002234347c23 */ /* 0x100fe2000801080d */
        /* <DEDUP_REMOVED lines=10> */
[----:B------:R0:W-:Y:S01]  /*dd50*/  MUFU.EX2 R27, R86 ;  /* 0x00000056001b7308 */ /* 0x0001e20000000800 */
[----:B------:R-:W-:Y:S01]  /*dd60*/  FMNMX.FTZ R31, R29, R30, !PT ;  /* 0x0000001e1d1f7209 */ /* 0x000fe20007810000 */
[----:B------:R-:W-:Y:S01]  /*dd70*/  FFMA.FTZ R30, R34, UR34, -R13 ;  /* 0x00000022221e7c23 */ /* 0x000fe2000801080d */
[----:B------:R-:W-:Y:S02]  /*dd80*/  FSEL R73, R73, -INF , !P3 ;  /* 0xff80000049497808 */ /* 0x000fe40005800000 */
[----:B------:R-:W-:-:S02]  /*dd90*/  ISETP.GT.AND P3, PT, R87, 0x70, P2 ;  /* 0x000000705700780c */ /* 0x000fc40001764270 */
[----:B------:R-:W-:Y:S01]  /*dda0*/  FMNMX.FTZ R34, R32, R31, !PT ;  /* 0x0000001f20227209 */ /* 0x000fe20007810000 */
[----:B------:R-:W-:Y:S01]  /*ddb0*/  MUFU.EX2 R53, R53 ;  /* 0x0000003500357308 */ /* 0x000fe20000000800 */
[----:B------:R-:W-:Y:S01]  /*ddc0*/  ISETP.LT.OR P3, PT, R138, 0x71, P3 ;  /* 0x000000718a00780c */ /* 0x000fe20001f61670 */
[----:B0-----:R-:W-:Y:S01]  /*ddd0*/  FFMA.FTZ R86, R39, UR34, -R13 ;  /* 0x0000002227567c23 */ /* 0x001fe2000801080d */
[----:B------:R-:W-:Y:S02]  /*dde0*/  FMNMX.FTZ R31, R33, R34, !PT ;  /* 0x00000022211f7209 */ /* 0x000fe40007810000 */
[----:B------:R-:W-:Y:S02]  /*ddf0*/  FSEL R77, R77, -INF , !P3 ;  /* 0xff8000004d4d7808 */ /* 0x000fe40005800000 */
[----:B------:R-:W-:Y:S01]  /*de00*/  FMNMX.FTZ R34, R36, R31, !PT ;  /* 0x0000001f24227209 */ /* 0x000fe20007810000 */
[----:B------:R-:W-:Y:S01]  /*de10*/  MUFU.EX2 R20, R20 ;  /* 0x0000001400147308 */ /* 0x000fe20000000800 */
[----:B------:R-:W-:-:S02]  /*de20*/  ISETP.GT.AND P3, PT, R87, 0x71, P2 ;  /* 0x000000715700780c */ /* 0x000fc40001764270 */
[C---:B------:R-:W-:Y:S02]  /*de30*/  ISETP.GT.AND P6, PT, R87.reuse, 0x78, P2 ;  /* 0x000000785700780c */ /* 0x040fe400017c4270 */
[----:B------:R-:W-:Y:S01]  /*de40*/  ISETP.GT.AND P2, PT, R87, 0x79, P2 ;  /* 0x000000795700780c */ /* 0x000fe20001744270 */
[--C-:B------:R-:W-:Y:S01]  /*de50*/  FFMA.FTZ R87, R35, UR34, -R13.reuse ;  /* 0x0000002223577c23 */ /* 0x100fe2000801080d */
[----:B------:R-:W-:Y:S01]  /*de60*/  FMNMX.FTZ R35, R37, R34, !PT ;  /* 0x0000002225237209 */ /* 0x000fe20007810000 */
[----:B------:R-:W-:Y:S01]  /*de70*/  FFMA.FTZ R34, R38, UR34, -R13 ;  /* 0x0000002226227c23 */ /* 0x000fe2000801080d */
[----:B------:R-:W-:Y:S01]  /*de80*/  ISETP.LT.OR P3, PT, R138, 0x72, P3 ;  /* 0x000000728a00780c */ /* 0x000fe20001f61670 */
[----:B------:R0:W-:Y:S01]  /*de90*/  MUFU.EX2 R31, R87 ;  /* 0x00000057001f7308 */ /* 0x0001e20000000800 */
[----:B------:R-:W-:Y:S02]  /*dea0*/  FMNMX.FTZ R38, R40, R35, !PT ;  /* 0x0000002328267209 */ /* 0x000fe40007810000 */
[----:B------:R-:W-:-:S02]  /*deb0*/  ISETP.LT.OR P6, PT, R138, 0x79, P6 ;  /* 0x000000798a00780c */ /* 0x000fc400037c1670 */
[----:B------:R-:W-:Y:S02]  /*dec0*/  FMNMX.FTZ R35, R41, R38, !PT ;  /* 0x0000002629237209 */ /* 0x000fe40007810000 */
[----:B------:R-:W-:Y:S01]  /*ded0*/  FSEL R79, R79, -INF , !P3 ;  /* 0xff8000004f4f7808 */ /* 0x000fe20005800000 */
[----:B------:R-:W-:Y:S01]  /*dee0*/  MUFU.EX2 R83, R83 ;  /* 0x0000005300537308 */ /* 0x000fe20000000800 */
[----:B------:R-:W-:Y:S01]  /*def0*/  FMNMX.FTZ R38, R44, R35, !PT ;  /* 0x000000232c267209 */ /* 0x000fe20007810000 */
[--C-:B0-----:R-:W-:Y:S01]  /*df00*/  FFMA.FTZ R87, R43, UR34, -R13.reuse ;  /* 0x000000222b577c23 */ /* 0x101fe2000801080d */
        /* <DEDUP_REMOVED lines=15> */
[--C-:B0-----:R-:W-:Y:S01]  /*e000*/  FFMA.FTZ R86, R50, UR34, -R13.reuse ;  /* 0x0000002232567c23 */ /* 0x101fe2000801080d */
[----:B------:R-:W-:Y:S01]  /*e010*/  MUFU.EX2 R39, R87 ;  /* 0x0000005700277308 */ /* 0x000fe20000000800 */
[--C-:B------:R-:W-:Y:S01]  /*e020*/  FFMA.FTZ R62, R66, UR34, -R13.reuse ;  /* 0x00000022423e7c23 */ /* 0x100fe2000801080d */
[----:B------:R-:W-:Y:S01]  /*e030*/  FMNMX.FTZ R42, R55, R42, !PT ;  /* 0x0000002a372a7209 */ /* 0x000fe20007810000 */
[--C-:B------:R-:W-:Y:S01]  /*e040*/  FFMA.FTZ R64, R68, UR34, -R13.reuse ;  /* 0x0000002244407c23 */ /* 0x100fe2000801080d */
[--C-:B------:R-:W-:Y:S01]  /*e050*/  FFMA.FTZ R66, R70, UR34, -R13.reuse ;  /* 0x0000002246427c23 */ /* 0x100fe2000801080d */
[--C-:B------:R-:W-:Y:S01]  /*e060*/  FFMA.FTZ R68, R72, UR34, -R13.reuse ;  /* 0x0000002248447c23 */ /* 0x100fe2000801080d */
[----:B------:R-:W-:Y:S01]  /*e070*/  FMNMX.FTZ R46, R57, R42, !PT ;  /* 0x0000002a392e7209 */ /* 0x000fe20007810000 */
[--C-:B------:R-:W-:Y:S01]  /*e080*/  FFMA.FTZ R70, R74, UR34, -R13.reuse ;  /* 0x000000224a467c23 */ /* 0x100fe2000801080d */
[----:B------:R0:W-:Y:S01]  /*e090*/  MUFU.EX2 R42, R141 ;  /* 0x0000008d002a7308 */ /* 0x0001e20000000800 */
[--C-:B------:R-:W-:Y:S01]  /*e0a0*/  FFMA.FTZ R72, R76, UR34, -R13.reuse ;  /* 0x000000224c487c23 */ /* 0x100fe2000801080d */
[----:B------:R-:W-:Y:S01]  /*e0b0*/  FMNMX.FTZ R46, R59, R46, !PT ;  /* 0x0000002e3b2e7209 */ /* 0x000fe20007810000 */
[--C-:B------:R-:W-:Y:S01]  /*e0c0*/  FFMA.FTZ R74, R78, UR34, -R13.reuse ;  /* 0x000000224e4a7c23 */ /* 0x100fe2000801080d */
[--C-:B------:R-:W-:Y:S01]  /*e0d0*/  FFMA.FTZ R76, R80, UR34, -R13.reuse ;  /* 0x00000022504c7c23 */ /* 0x100fe2000801080d */
[----:B------:R-:W-:Y:S01]  /*e0e0*/  FFMA.FTZ R78, R84, UR34, -R13 ;  /* 0x00000022544e7c23 */ /* 0x000fe2000801080d */
[----:B------:R-:W-:-:S02]  /*e0f0*/  FMNMX.FTZ R46, R61, R46, !PT ;  /* 0x0000002e3d2e7209 */ /* 0x000fc40007810000 */
[----:B------:R-:W-:Y:S01]  /*e100*/  MUFU.EX2 R21, R21 ;  /* 0x0000001500157308 */ /* 0x000fe20000000800 */
[----:B0-----:R-:W-:Y:S01]  /*e110*/  FFMA.FTZ R141, R56, UR34, -R13 ;  /* 0x00000022388d7c23 */ /* 0x001fe2000801080d */
[----:B------:R-:W-:-:S04]  /*e120*/  FMNMX.FTZ R46, R63, R46, !PT ;  /* 0x0000002e3f2e7209 */ /* 0x000fc80007810000 */
[----:B------:R-:W-:Y:S02]  /*e130*/  FMNMX.FTZ R50, R65, R46, !PT ;  /* 0x0000002e41327209 */ /* 0x000fe40007810000 */
[----:B------:R-:W-:Y:S02]  /*e140*/  MUFU.EX2 R46, R86 ;  /* 0x00000056002e7308 */ /* 0x000fe40000000800 */
[----:B------:R-:W-:-:S04]  /*e150*/  FMNMX.FTZ R50, R67, R50, !PT ;  /* 0x0000003243327209 */ /* 0x000fc80007810000 */
[----:B------:R-:W-:Y:S02]  /*e160*/  FMNMX.FTZ R50, R69, R50, !PT ;  /* 0x0000003245327209 */ /* 0x000fe40007810000 */
[----:B------:R-:W-:Y:S02]  /*e170*/  MUFU.EX2 R14, R14 ;  /* 0x0000000e000e7308 */ /* 0x000fe40000000800 */
[----:B------:R-:W-:-:S04]  /*e180*/  FMNMX.FTZ R50, R71, R50, !PT ;  /* 0x0000003247327209 */ /* 0x000fc80007810000 */
[----:B------:R-:W-:Y:S02]  /*e190*/  FMNMX.FTZ R56, R73, R50, !PT ;  /* 0x0000003249387209 */ /* 0x000fe40007810000 */
[----:B------:R0:W-:Y:S02]  /*e1a0*/  MUFU.EX2 R50, R141 ;  /* 0x0000008d00327308 */ /* 0x0001e40000000800 */
[----:B------:R-:W-:-:S04]  /*e1b0*/  FMNMX.FTZ R56, R75, R56, !PT ;  /* 0x000000384b387209 */ /* 0x000fc80007810000 */
[----:B------:R-:W-:Y:S02]  /*e1c0*/  FMNMX.FTZ R56, R77, R56, !PT ;  /* 0x000000384d387209 */ /* 0x000fe40007810000 */
[----:B------:R-:W-:Y:S01]  /*e1d0*/  MUFU.EX2 R26, R26 ;  /* 0x0000001a001a7308 */ /* 0x000fe20000000800 */
[----:B0-----:R-:W-:Y:S02]  /*e1e0*/  FSEL R141, R12, RZ, P4 ;  /* 0x000000ff0c8d7208 */ /* 0x001fe40002000000 */
[----:B------:R-:W-:-:S03]  /*e1f0*/  FMNMX.FTZ R56, R79, R56, !PT ;  /* 0x000000384f387209 */ /* 0x000fc60007810000 */
[----:B------:R-:W-:Y:S01]  /*e200*/  FADD.FTZ R141, -R141, R10 ;  /* 0x0000000a8d8d7221 */ /* 0x000fe20000010100 */
[----:B------:R-:W-:Y:S01]  /*e210*/  FMNMX.FTZ R87, R81, R56, !PT ;  /* 0x0000003851577209 */ /* 0x000fe20007810000 */
[----:B------:R-:W-:Y:S02]  /*e220*/  MUFU.EX2 R30, R30 ;  /* 0x0000001e001e7308 */ /* 0x000fe40000000800 */
[----:B------:R-:W-:Y:S01]  /*e230*/  FMUL.FTZ R10, R141, UR34 ;  /* 0x000000228d0a7c20 */ /* 0x000fe20008410000 */
[----:B------:R-:W-:-:S05]  /*e240*/  FMNMX.FTZ R87, R82, R87, !PT ;  /* 0x0000005752577209 */ /* 0x000fca0007810000 */
[----:B------:R-:W0:Y:S01]  /*e250*/  SHFL.BFLY PT, R86, R87, 0x2, 0x1f ;  /* 0x0c401f0057567f89 */ /* 0x000e2200000e0000 */
[----:B------:R-:W1:Y:S08]  /*e260*/  MUFU.EX2 R10, R10 ;  /* 0x0000000a000a7308 */ /* 0x000e700000000800 */
[----:B------:R2:W-:Y:S08]  /*e270*/  MUFU.EX2 R56, R138 ;  /* 0x0000008a00387308 */ /* 0x0005f00000000800 */
[----:B------:R-:W-:Y:S01]  /*e280*/  MUFU.EX2 R34, R34 ;  /* 0x0000002200227308 */ /* 0x000fe20000000800 */
[-C--:B-1----:R-:W-:Y:S01]  /*e290*/  FMUL.FTZ R88, R88, R10.reuse ;  /* 0x0000000a58587220 */ /* 0x082fe20000410000 */
[-C--:B------:R-:W-:Y:S01]  /*e2a0*/  FMUL.FTZ R89, R89, R10.reuse ;  /* 0x0000000a59597220 */ /* 0x080fe20000410000 */
[-C--:B------:R-:W-:Y:S01]  /*e2b0*/  FMUL.FTZ R92, R92, R10.reuse ;  /* 0x0000000a5c5c7220 */ /* 0x080fe20000410000 */
[-C--:B------:R-:W-:Y:S01]  /*e2c0*/  FMUL.FTZ R93, R93, R10.reuse ;  /* 0x0000000a5d5d7220 */ /* 0x080fe20000410000 */
[-C--:B------:R-:W-:Y:S01]  /*e2d0*/  FMUL.FTZ R96, R96, R10.reuse ;  /* 0x0000000a60607220 */ /* 0x080fe20000410000 */
[----:B------:R-:W-:Y:S01]  /*e2e0*/  FMUL.FTZ R97, R97, R10 ;  /* 0x0000000a61617220 */ /* 0x000fe20000410000 */
[----:B0-----:R-:W-:Y:S01]  /*e2f0*/  FMNMX.FTZ R86, R87, R86, !PT ;  /* 0x0000005657567209 */ /* 0x001fe20007810000 */
[----:B------:R-:W-:Y:S01]  /*e300*/  MUFU.EX2 R38, R38 ;  /* 0x0000002600267308 */ /* 0x000fe20000000800 */
[-C--:B------:R-:W-:Y:S01]  /*e310*/  FMUL.FTZ R100, R100, R10.reuse ;  /* 0x0000000a64647220 */ /* 0x080fe20000410000 */
[-C--:B------:R-:W-:Y:S01]  /*e320*/  FMUL.FTZ R101, R101, R10.reuse ;  /* 0x0000000a65657220 */ /* 0x080fe20000410000 */
[-C--:B------:R-:W-:Y:S01]  /*e330*/  FMUL.FTZ R104, R104, R10.reuse ;  /* 0x0000000a68687220 */ /* 0x080fe20000410000 */
[----:B------:R-:W0:Y:S01]  /*e340*/  SHFL.BFLY PT, R87, R86, 0x1, 0x1f ;  /* 0x0c201f0056577f89 */ /* 0x000e2200000e0000 */
        /* <DEDUP_REMOVED lines=16> */
[----:B------:R-:W-:-:S03]  /*e450*/  FMUL.FTZ R133, R133, R10 ;  /* 0x0000000a85857220 */ /* 0x000fc60000410000 */
[----:B------:R-:W-:Y:S01]  /*e460*/  MUFU.EX2 R51, R51 ;  /* 0x0000003300337308 */ /* 0x000fe20000000800 */
[----:B0-----:R-:W-:-:S04]  /*e470*/  FMNMX.FTZ R13, R86, R87, !PT ;  /* 0x00000057560d7209 */ /* 0x001fc80007810000 */
[C---:B------:R-:W-:Y:S01]  /*e480*/  FSETP.NEU.FTZ.AND P2, PT, R13.reuse, -INF , PT ;  /* 0xff8000000d00780b */ /* 0x040fe20003f5d000 */
[----:B------:R-:W-:Y:S02]  /*e490*/  FMUL.FTZ R80, R13, UR34 ;  /* 0x000000220d507c20 */ /* 0x000fe40008410000 */
[----:B------:R-:W-:Y:S03]  /*e4a0*/  MUFU.EX2 R58, R58 ;  /* 0x0000003a003a7308 */ /* 0x000fe60000000800 */
[----:B------:R-:W-:-:S05]  /*e4b0*/  FSEL R80, R80, RZ, P2 ;  /* 0x000000ff50507208 */ /* 0x000fca0001000000 */
[----:B------:R-:W-:Y:S01]  /*e4c0*/  MUFU.EX2 R60, R60 ;  /* 0x0000003c003c7308 */ /* 0x000fe20000000800 */
[--C-:B------:R-:W-:Y:S01]  /*e4d0*/  FFMA.FTZ R84, R32, UR34, -R80.reuse ;  /* 0x0000002220547c23 */ /* 0x100fe20008010850 */
[----:B------:R-:W-:Y:S01]  /*e4e0*/  FSEL R32, R13, RZ, P2 ;  /* 0x000000ff0d207208 */ /* 0x000fe20001000000 */
[--C-:B------:R-:W-:Y:S01]  /*e4f0*/  FFMA.FTZ R85, R85, UR34, -R80.reuse ;  /* 0x0000002255557c23 */ /* 0x100fe20008010850 */
[--C-:B------:R-:W-:Y:S01]  /*e500*/  FFMA.FTZ R86, R15, UR34, -R80.reuse ;  /* 0x000000220f567c23 */ /* 0x100fe20008010850 */
[--C-:B------:R-:W-:Y:S01]  /*e510*/  FFMA.FTZ R24, R24, UR34, -R80.reuse ;  /* 0x0000002218187c23 */ /* 0x100fe20008010850 */
[--C-:B--2---:R-:W-:Y:S01]  /*e520*/  FFMA.FTZ R138, R25, UR34, -R80.reuse ;  /* 0x00000022198a7c23 */ /* 0x104fe20008010850 */
[----:B------:R-:W-:Y:S01]  /*e530*/  FADD.FTZ R32, -R32, R11 ;  /* 0x0000000b20207221 */ /* 0x000fe20000010100 */
[--C-:B------:R-:W-:Y:S01]  /*e540*/  FFMA.FTZ R25, R28, UR34, -R80.reuse ;  /* 0x000000221c197c23 */ /* 0x100fe20008010850 */
[----:B------:R-:W-:Y:S01]  /*e550*/  MUFU.EX2 R85, R85 ;  /* 0x0000005500557308 */ /* 0x000fe20000000800 */
[----:B------:R-:W-:Y:S01]  /*e560*/  FFMA.FTZ R29, R29, UR34, -R80 ;  /* 0x000000221d1d7c23 */ /* 0x000fe20008010850 */
[----:B------:R-:W-:Y:S01]  /*e570*/  FMUL.FTZ R11, R32, UR34 ;  /* 0x00000022200b7c20 */ /* 0x000fe20008410000 */
[----:B------:R-:W-:-:S02]  /*e580*/  IMAD.U32 R32, RZ, RZ, UR51 ;  /* 0x00000033ff207e24 */ /* 0x000fc4000f8e00ff */
[--C-:B------:R-:W-:Y:S01]  /*e590*/  FFMA.FTZ R15, R45, UR34, -R80.reuse ;  /* 0x000000222d0f7c23 */ /* 0x100fe20008010850 */
[--C-:B------:R-:W-:Y:S01]  /*e5a0*/  FFMA.FTZ R45, R55, UR34, -R80.reuse ;  /* 0x00000022372d7c23 */ /* 0x100fe20008010850 */
[--C-:B------:R-:W-:Y:S01]  /*e5b0*/  FFMA.FTZ R33, R33, UR34, -R80.reuse ;  /* 0x0000002221217c23 */ /* 0x100fe20008010850 */
[--C-:B------:R-:W-:Y:S01]  /*e5c0*/  FFMA.FTZ R36, R36, UR34, -R80.reuse ;  /* 0x0000002224247c23 */ /* 0x100fe20008010850 */
[----:B------:R-:W-:Y:S01]  /*e5d0*/  @!P1 LEA R32, R32, UR42, 0x3 ;  /* 0x0000002a20209c11 */ /* 0x000fe2000f8e18ff */
[----:B------:R-:W0:Y:S01]  /*e5e0*/  MUFU.EX2 R11, R11 ;  /* 0x0000000b000b7308 */ /* 0x000e220000000800 */
[--C-:B------:R-:W-:Y:S01]  /*e5f0*/  FFMA.FTZ R37, R37, UR34, -R80.reuse ;  /* 0x0000002225257c23 */ /* 0x100fe20008010850 */
[--C-:B------:R-:W-:Y:S01]  /*e600*/  FFMA.FTZ R40, R40, UR34, -R80.reuse ;  /* 0x0000002228287c23 */ /* 0x100fe20008010850 */
[--C-:B------:R-:W-:Y:S01]  /*e610*/  FFMA.FTZ R87, R41, UR34, -R80.reuse ;  /* 0x0000002229577c23 */ /* 0x100fe20008010850 */
[----:B------:R-:W-:Y:S02]  /*e620*/  @!P1 VIADD R32, R32, 0x2d860 ;  /* 0x0002d86020209836 */ /* 0x000fe40000000000 */
[--C-:B------:R-:W-:Y:S01]  /*e630*/  FFMA.FTZ R41, R44, UR34, -R80.reuse ;  /* 0x000000222c297c23 */ /* 0x100fe20008010850 */
[--C-:B------:R-:W-:Y:S01]  /*e640*/  FFMA.FTZ R44, R49, UR34, -R80.reuse ;  /* 0x00000022312c7c23 */ /* 0x100fe20008010850 */
[----:B------:R-:W-:Y:S01]  /*e650*/  FFMA.FTZ R49, R54, UR34, -R80 ;  /* 0x0000002236317c23 */ /* 0x000fe20008010850 */
[----:B------:R-:W1:Y:S01]  /*e660*/  MUFU.EX2 R86, R86 ;  /* 0x0000005600567308 */ /* 0x000e620000000800 */
[----:B------:R-:W-:Y:S01]  /*e670*/  @!P1 PRMT R32, RZ, 0x654, R32 ;  /* 0x00000654ff209816 */ /* 0x000fe20000000020 */
[--C-:B------:R-:W-:Y:S01]  /*e680*/  FFMA.FTZ R28, R48, UR34, -R80.reuse ;  /* 0x00000022301c7c23 */ /* 0x100fe20008010850 */
[----:B------:R-:W-:Y:S01]  /*e690*/  F2FP.BF16.F32.PACK_AB R54, R83, R20 ;  /* 0x000000145336723e */ /* 0x000fe200000010ff */
[--C-:B------:R-:W-:Y:S01]  /*e6a0*/  FFMA.FTZ R71, R71, UR34, -R80.reuse ;  /* 0x0000002247477c23 */ /* 0x100fe20008010850 */
[----:B------:R2:W-:Y:S01]  /*e6b0*/  @!P1 SYNCS.ARRIVE.TRANS64.RED.A1T0 RZ, [R32+URZ], RZ ;  /* 0x000000ff20ff99a7 */ /* 0x0005e2000810043f */
[--C-:B------:R-:W-:Y:S01]  /*e6c0*/  FFMA.FTZ R73, R73, UR34, -R80.reuse ;  /* 0x0000002249497c23 */ /* 0x100fe20008010850 */
[--C-:B------:R-:W-:Y:S01]  /*e6d0*/  FFMA.FTZ R75, R75, UR34, -R80.reuse ;  /* 0x000000224b4b7c23 */ /* 0x100fe20008010850 */
[----:B------:R-:W3:Y:S01]  /*e6e0*/  MUFU.EX2 R24, R24 ;  /* 0x0000001800187308 */ /* 0x000ee20000000800 */
[----:B0-----:R-:W-:Y:S01]  /*e6f0*/  FFMA.FTZ R55, R11, R2, R85 ;  /* 0x000000020b377223 */ /* 0x001fe20000010055 */
[--C-:B------:R-:W-:Y:S01]  /*e700*/  FFMA.FTZ R2, R59, UR34, -R80.reuse ;  /* 0x000000223b027c23 */ /* 0x100fe20008010850 */
[--C-:B------:R-:W-:Y:S01]  /*e710*/  FFMA.FTZ R77, R77, UR34, -R80.reuse ;  /* 0x000000224d4d7c23 */ /* 0x100fe20008010850 */
[----:B------:R-:W-:Y:S01]  /*e720*/  FFMA.FTZ R79, R79, UR34, -R80 ;  /* 0x000000224f4f7c23 */ /* 0x000fe20008010850 */
[----:B--2---:R-:W-:Y:S01]  /*e730*/  FFMA.FTZ R32, R10, R3, R52 ;  /* 0x000000030a207223 */ /* 0x004fe20000010034 */
[----:B------:R-:W-:Y:S01]  /*e740*/  FFMA.FTZ R3, R57, UR34, -R80 ;  /* 0x0000002239037c23 */ /* 0x000fe20008010850 */
[C---:B------:R-:W-:Y:S01]  /*e750*/  F2FP.BF16.F32.PACK_AB R52, R53.reuse, R52 ;  /* 0x000000343534723e */ /* 0x040fe200000010ff */
[----:B------:R-:W0:Y:S01]  /*e760*/  MUFU.EX2 R138, R138 ;  /* 0x0000008a008a7308 */ /* 0x000e220000000800 */
[----:B------:R-:W-:Y:S01]  /*e770*/  FADD.FTZ R57, R53, R32 ;  /* 0x0000002035397221 */ /* 0x000fe20000010000 */
[C---:B-1----:R-:W-:Y:S01]  /*e780*/  FADD.FTZ R55, R86.reuse, R55 ;  /* 0x0000003756377221 */ /* 0x042fe20000010000 */
[----:B------:R-:W-:Y:S01]  /*e790*/  F2FP.BF16.F32.PACK_AB R53, R86, R85 ;  /* 0x000000555635723e */ /* 0x000fe200000010ff */
[--C-:B------:R-:W-:Y:S01]  /*e7a0*/  FFMA.FTZ R86, R67, UR34, -R80.reuse ;  /* 0x0000002243567c23 */ /* 0x100fe20008010850 */
[----:B------:R-:W-:Y:S01]  /*e7b0*/  FADD.FTZ R32, R20, R57 ;  /* 0x0000003914207221 */ /* 0x000fe20000010000 */
[--C-:B------:R-:W-:Y:S01]  /*e7c0*/  FFMA.FTZ R57, R61, UR34, -R80.reuse ;  /* 0x000000223d397c23 */ /* 0x100fe20008010850 */
[----:B------:R-:W-:Y:S01]  /*e7d0*/  FFMA.FTZ R20, R63, UR34, -R80 ;  /* 0x000000223f147c23 */ /* 0x000fe20008010850 */
[----:B------:R-:W1:Y:S01]  /*e7e0*/  MUFU.EX2 R25, R25 ;  /* 0x0000001900197308 */ /* 0x000e620000000800 */
[----:B------:R-:W-:Y:S01]  /*e7f0*/  FADD.FTZ R32, R83, R32 ;  /* 0x0000002053207221 */ /* 0x000fe20000010000 */
[----:B---3--:R-:W-:Y:S01]  /*e800*/  FADD.FTZ R55, R24, R55 ;  /* 0x0000003718377221 */ /* 0x008fe20000010000 */
[----:B------:R-:W-:Y:S01]  /*e810*/  FFMA.FTZ R81, R81, UR34, -R80 ;  /* 0x0000002251517c23 */ /* 0x000fe20008010850 */
[----:B------:R-:W-:Y:S01]  /*e820*/  ISETP.GT.AND P2, PT, R0, UR39, PT ;  /* 0x0000002700007c0c */ /* 0x000fe2000bf44270 */
[----:B------:R-:W-:Y:S01]  /*e830*/  FADD.FTZ R59, R21, R32 ;  /* 0x00000020153b7221 */ /* 0x000fe20000010000 */
[----:B------:R-:W-:Y:S01]  /*e840*/  UMOV UR51, UR43 ;  /* 0x0000002b00337c82 */ /* 0x000fe20008000000 */
[-C--:B------:R-:W-:Y:S01]  /*e850*/  FMUL.FTZ R90, R90, R11.reuse ;  /* 0x0000000b5a5a7220 */ /* 0x080fe20000410000 */
[----:B------:R-:W2:Y:S01]  /*e860*/  MUFU.EX2 R29, R29 ;  /* 0x0000001d001d7308 */ /* 0x000ea20000000800 */
[----:B0-----:R-:W-:Y:S01]  /*e870*/  FADD.FTZ R32, R138, R55 ;  /* 0x000000378a207221 */ /* 0x001fe20000010000 */
[----:B------:R-:W-:Y:S01]  /*e880*/  FADD.FTZ R59, R14, R59 ;  /* 0x0000003b0e3b7221 */ /* 0x000fe20000010000 */
[----:B------:R-:W-:Y:S01]  /*e890*/  F2FP.BF16.F32.PACK_AB R55, R138, R24 ;  /* 0x000000188a37723e */ /* 0x000fe200000010ff */
[-C--:B------:R-:W-:Y:S01]  /*e8a0*/  FMUL.FTZ R91, R91, R11.reuse ;  /* 0x0000000b5b5b7220 */ /* 0x080fe20000410000 */
[-C--:B------:R-:W-:Y:S01]  /*e8b0*/  FMUL.FTZ R94, R94, R11.reuse ;  /* 0x0000000b5e5e7220 */ /* 0x080fe20000410000 */
[----:B------:R-:W-:Y:S01]  /*e8c0*/  FADD.FTZ R24, R26, R59 ;  /* 0x0000003b1a187221 */ /* 0x000fe20000010000 */
[----:B------:R-:W-:Y:S01]  /*e8d0*/  F2FP.BF16.F32.PACK_AB R26, R27, R26 ;  /* 0x0000001a1b1a723e */ /* 0x000fe200000010ff */
[----:B------:R-:W0:Y:S01]  /*e8e0*/  MUFU.EX2 R84, R84 ;  /* 0x0000005400547308 */ /* 0x000e220000000800 */
[----:B-1----:R-:W-:Y:S01]  /*e8f0*/  FADD.FTZ R32, R25, R32 ;  /* 0x0000002019207221 */ /* 0x002fe20000010000 */
[----:B------:R-:W-:Y:S01]  /*e900*/  FADD.FTZ R63, R27, R24 ;  /* 0x000000181b3f7221 */ /* 0x000fe20000010000 */
[--C-:B------:R-:W-:Y:S01]  /*e910*/  FFMA.FTZ R59, R65, UR34, -R80.reuse ;  /* 0x00000022413b7c23 */ /* 0x100fe20008010850 */
[--C-:B------:R-:W-:Y:S01]  /*e920*/  FFMA.FTZ R65, R69, UR34, -R80.reuse ;  /* 0x0000002245417c23 */ /* 0x100fe20008010850 */
[----:B------:R-:W-:Y:S01]  /*e930*/  STSM.16.M88.4 [R17+0x21800], R52 ;  /* 0x0218003411007844 */ /* 0x000fe20000000200 */
[----:B------:R-:W-:Y:S01]  /*e940*/  FFMA.FTZ R80, R82, UR34, -R80 ;  /* 0x0000002252507c23 */ /* 0x000fe20008010850 */
[----:B------:R-:W-:Y:S01]  /*e950*/  FMUL.FTZ R95, R95, R11 ;  /* 0x0000000b5f5f7220 */ /* 0x000fe20000410000 */
[----:B------:R-:W1:Y:S01]  /*e960*/  MUFU.EX2 R33, R33 ;  /* 0x0000002100217308 */ /* 0x000e620000000800 */
[C---:B--2---:R-:W-:Y:S01]  /*e970*/  FADD.FTZ R61, R29.reuse, R32 ;  /* 0x000000201d3d7221 */ /* 0x044fe20000010000 */
[----:B------:R-:W-:Y:S01]  /*e980*/  FADD.FTZ R32, R30, R63 ;  /* 0x0000003f1e207221 */ /* 0x000fe20000010000 */
[----:B------:R-:W-:Y:S01]  /*e990*/  F2FP.BF16.F32.PACK_AB R25, R29, R25 ;  /* 0x000000191d19723e */ /* 0x000fe200000010ff */
[-C--:B------:R-:W-:Y:S01]  /*e9a0*/  FMUL.FTZ R98, R98, R11.reuse ;  /* 0x0000000b62627220 */ /* 0x080fe20000410000 */
[-C--:B------:R-:W-:Y:S01]  /*e9b0*/  FMUL.FTZ R99, R99, R11.reuse ;  /* 0x0000000b63637220 */ /* 0x080fe20000410000 */
[----:B------:R-:W-:Y:S01]  /*e9c0*/  FADD.FTZ R63, R31, R32 ;  /* 0x000000201f3f7221 */ /* 0x000fe20000010000 */
        /* <DEDUP_REMOVED lines=8> */
[-C--:B------:R-:W-:Y:S01]  /*ea50*/  FMUL.FTZ R107, R107, R11.reuse ;  /* 0x0000000b6b6b7220 */ /* 0x080fe20000410000 */
[----:B------:R-:W0:Y:S01]  /*ea60*/  MUFU.EX2 R37, R37 ;  /* 0x0000002500257308 */ /* 0x000e220000000800 */
[----:B-1----:R-:W-:Y:S01]  /*ea70*/  FADD.FTZ R61, R33, R24 ;  /* 0x00000018213d7221 */ /* 0x002fe20000010000 */
[----:B------:R-:W-:Y:S01]  /*ea80*/  FADD.FTZ R48, R38, R63 ;  /* 0x0000003f26307221 */ /* 0x000fe20000010000 */
        /* <DEDUP_REMOVED lines=14> */
[----:B0-----:R-:W-:Y:S01]  /*eb70*/  FADD.FTZ R61, R37, R24 ;  /* 0x00000018253d7221 */ /* 0x001fe20000010000 */
[-C--:B------:R-:W-:Y:S01]  /*eb80*/  FMUL.FTZ R131, R131, R11.reuse ;  /* 0x0000000b83837220 */ /* 0x080fe20000410000 */
[-C--:B------:R-:W-:Y:S01]  /*eb90*/  FMUL.FTZ R134, R134, R11.reuse ;  /* 0x0000000b86867220 */ /* 0x080fe20000410000 */
[----:B------:R-:W-:Y:S01]  /*eba0*/  FMUL.FTZ R135, R135, R11 ;  /* 0x0000000b87877220 */ /* 0x000fe20000410000 */
[----:B------:R-:W-:-:S02]  /*ebb0*/  VIADD R0, R0, 0xffffffff ;  /* 0xffffffff00007836 */ /* 0x000fc40000000000 */
[----:B------:R-:W-:Y:S01]  /*ebc0*/  IMAD.MOV.U32 R10, RZ, RZ, R12 ;  /* 0x000000ffff0a7224 */ /* 0x000fe200078e000c */
[----:B------:R-:W0:Y:S01]  /*ebd0*/  MUFU.EX2 R41, R41 ;  /* 0x0000002900297308 */ /* 0x000e220000000800 */
[----:B-1----:R-:W-:Y:S01]  /*ebe0*/  FADD.FTZ R24, R40, R61 ;  /* 0x0000003d28187221 */ /* 0x002fe20000010000 */
[----:B------:R-:W-:Y:S01]  /*ebf0*/  FADD.FTZ R61, R39, R48 ;  /* 0x00000030273d7221 */ /* 0x000fe20000010000 */
[----:B------:R-:W-:-:S03]  /*ec00*/  IMAD.MOV.U32 R11, RZ, RZ, R13 ;  /* 0x000000ffff0b7224 */ /* 0x000fc600078e000d */
[----:B------:R-:W-:Y:S01]  /*ec10*/  FADD.FTZ R48, R42, R61 ;  /* 0x0000003d2a307221 */ /* 0x000fe20000010000 */
[----:B------:R-:W-:Y:S01]  /*ec20*/  F2FP.BF16.F32.PACK_AB R42, R43, R42 ;  /* 0x0000002a2b2a723e */ /* 0x000fe200000010ff */
[----:B------:R-:W1:Y:S01]  /*ec30*/  MUFU.EX2 R15, R15 ;  /* 0x0000000f000f7308 */ /* 0x000e620000000800 */
[----:B--2---:R-:W-:Y:S01]  /*ec40*/  FADD.FTZ R32, R87, R24 ;  /* 0x0000001857207221 */ /* 0x004fe20000010000 */
[----:B------:R-:W-:Y:S01]  /*ec50*/  F2FP.BF16.F32.PACK_AB R24, R14, R21 ;  /* 0x000000150e18723e */ /* 0x000fe200000010ff */
[----:B------:R-:W-:Y:S01]  /*ec60*/  FADD.FTZ R27, R43, R48 ;  /* 0x000000302b1b7221 */ /* 0x000fe20000010000 */
[----:B------:R-:W-:Y:S02]  /*ec70*/  F2FP.BF16.F32.PACK_AB R35, R87, R40 ;  /* 0x000000285723723e */ /* 0x000fe400000010ff */
[----:B------:R-:W-:Y:S01]  /*ec80*/  F2FP.BF16.F32.PACK_AB R40, R39, R38 ;  /* 0x000000262728723e */ /* 0x000fe200000010ff */
[----:B------:R-:W-:Y:S01]  /*ec90*/  FADD.FTZ R48, R46, R27 ;  /* 0x0000001b2e307221 */ /* 0x000fe20000010000 */
[----:B------:R-:W2:Y:S01]  /*eca0*/  MUFU.EX2 R28, R28 ;  /* 0x0000001c001c7308 */ /* 0x000ea20000000800 */
[----:B0-----:R-:W-:Y:S01]  /*ecb0*/  FADD.FTZ R14, R41, R32 ;  /* 0x00000020290e7221 */ /* 0x001fe20000010000 */
[----:B------:R-:W-:-:S02]  /*ecc0*/  F2FP.BF16.F32.PACK_AB R32, R31, R30 ;  /* 0x0000001e1f20723e */ /* 0x000fc400000010ff */
[----:B------:R-:W-:Y:S02]  /*ecd0*/  F2FP.BF16.F32.PACK_AB R27, R33, R84 ;  /* 0x00000054211b723e */ /* 0x000fe400000010ff */
[----:B------:R-:W-:Y:S02]  /*ece0*/  F2FP.BF16.F32.PACK_AB R33, R37, R36 ;  /* 0x000000242521723e */ /* 0x000fe400000010ff */
[----:B------:R-:W0:Y:S01]  /*ecf0*/  MUFU.EX2 R44, R44 ;  /* 0x0000002c002c7308 */ /* 0x000e220000000800 */
[C---:B-1----:R-:W-:Y:S01]  /*ed00*/  FADD.FTZ R21, R15.reuse, R14 ;  /* 0x0000000e0f157221 */ /* 0x042fe20000010000 */
[----:B------:R1:W-:Y:S01]  /*ed10*/  STSM.16.M88.4 [R23], R24 ;  /* 0x0000001817007844 */ /* 0x0003e20000000200 */
[----:B------:R-:W-:-:S03]  /*ed20*/  F2FP.BF16.F32.PACK_AB R41, R15, R41 ;  /* 0x000000290f29723e */ /* 0x000fc600000010ff */
[----:B------:R3:W-:Y:S02]  /*ed30*/  STSM.16.M88.4 [R19], R32 ;  /* 0x0000002013007844 */ /* 0x0007e40000000200 */
[----:B------:R-:W4:Y:S01]  /*ed40*/  MUFU.EX2 R49, R49 ;  /* 0x0000003100317308 */ /* 0x000f220000000800 */
[----:B--2---:R-:W-:-:S07]  /*ed50*/  FADD.FTZ R21, R28, R21 ;  /* 0x000000151c157221 */ /* 0x004fce0000010000 */
[----:B------:R-:W2:Y:S01]  /*ed60*/  MUFU.EX2 R45, R45 ;  /* 0x0000002d002d7308 */ /* 0x000ea20000000800 */
[C---:B0-----:R-:W-:Y:S01]  /*ed70*/  FADD.FTZ R30, R44.reuse, R21 ;  /* 0x000000152c1e7221 */ /* 0x041fe20000010000 */
[----:B------:R-:W-:Y:S01]  /*ed80*/  FADD.FTZ R21, R47, R48 ;  /* 0x000000302f157221 */ /* 0x000fe20000010000 */
[----:B------:R-:W-:-:S03]  /*ed90*/  F2FP.BF16.F32.PACK_AB R43, R44, R28 ;  /* 0x0000001c2c2b723e */ /* 0x000fc600000010ff */
[----:B------:R-:W-:Y:S01]  /*eda0*/  FADD.FTZ R48, R50, R21 ;  /* 0x0000001532307221 */ /* 0x000fe20000010000 */
[----:B------:R-:W-:Y:S01]  /*edb0*/  F2FP.BF16.F32.PACK_AB R50, R51, R50 ;  /* 0x000000323332723e */ /* 0x000fe200000010ff */
[----:B------:R-:W0:Y:S01]  /*edc0*/  MUFU.EX2 R3, R3 ;  /* 0x0000000300037308 */ /* 0x000e220000000800 */
[----:B----4-:R-:W-:Y:S01]  /*edd0*/  FADD.FTZ R30, R49, R30 ;  /* 0x0000001e311e7221 */ /* 0x010fe20000010000 */
[----:B------:R-:W-:Y:S01]  /*ede0*/  FADD.FTZ R29, R51, R48 ;  /* 0x00000030331d7221 */ /* 0x000fe20000010000 */
[----:B------:R-:W-:Y:S01]  /*edf0*/  F2FP.BF16.F32.PACK_AB R48, R47, R46 ;  /* 0x0000002e2f30723e */ /* 0x000fe200000010ff */
[----:B------:R3:W-:Y:S02]  /*ee00*/  STSM.16.M88.4 [R18], R40 ;  /* 0x0000002812007844 */ /* 0x0007e40000000200 */
[----:B------:R-:W-:Y:S01]  /*ee10*/  FADD.FTZ R29, R56, R29 ;  /* 0x0000001d381d7221 */ /* 0x000fe20000010000 */
[C---:B------:R-:W-:Y:S01]  /*ee20*/  F2FP.BF16.F32.PACK_AB R56, R58.reuse, R56 ;  /* 0x000000383a38723e */ /* 0x040fe200000010ff */
[----:B------:R-:W4:Y:S01]  /*ee30*/  MUFU.EX2 R2, R2 ;  /* 0x0000000200027308 */ /* 0x000f220000000800 */
[C---:B--2---:R-:W-:Y:S01]  /*ee40*/  FADD.FTZ R36, R45.reuse, R30 ;  /* 0x0000001e2d247221 */ /* 0x044fe20000010000 */
[----:B------:R-:W-:Y:S01]  /*ee50*/  FADD.FTZ R29, R58, R29 ;  /* 0x0000001d3a1d7221 */ /* 0x000fe20000010000 */
[----:B------:R-:W-:-:S03]  /*ee60*/  F2FP.BF16.F32.PACK_AB R49, R45, R49 ;  /* 0x000000312d31723e */ /* 0x000fc600000010ff */
[----:B------:R-:W-:Y:S02]  /*ee70*/  FADD.FTZ R29, R60, R29 ;  /* 0x0000001d3c1d7221 */ /* 0x000fe40000010000 */
[----:B------:R-:W2:Y:S01]  /*ee80*/  MUFU.EX2 R57, R57 ;  /* 0x0000003900397308 */ /* 0x000ea20000000800 */
[----:B0-----:R-:W-:-:S07]  /*ee90*/  FADD.FTZ R21, R3, R36 ;  /* 0x0000002403157221 */ /* 0x001fce0000010000 */
[----:B------:R-:W1:Y:S01]  /*eea0*/  MUFU.EX2 R20, R20 ;  /* 0x0000001400147308 */ /* 0x000e620000000800 */
[C---:B----4-:R-:W-:Y:S01]  /*eeb0*/  FADD.FTZ R36, R2.reuse, R21 ;  /* 0x0000001502247221 */ /* 0x050fe20000010000 */
[----:B------:R-:W-:-:S05]  /*eec0*/  F2FP.BF16.F32.PACK_AB R51, R2, R3 ;  /* 0x000000030233723e */ /* 0x000fca00000010ff */
[----:B------:R3:W-:Y:S01]  /*eed0*/  STSM.16.M88.4 [R17+0x27800], R48 ;  /* 0x0278003011007844 */ /* 0x0007e20000000200 */
[----:B------:R-:W0:Y:S01]  /*eee0*/  MUFU.EX2 R59, R59 ;  /* 0x0000003b003b7308 */ /* 0x000e220000000800 */
[----:B--2---:R-:W-:-:S07]  /*eef0*/  FADD.FTZ R21, R57, R36 ;  /* 0x0000002439157221 */ /* 0x004fce0000010000 */
[----:B------:R-:W2:Y:S01]  /*ef00*/  MUFU.EX2 R62, R62 ;  /* 0x0000003e003e7308 */ /* 0x000ea20000000800 */
[C---:B-1----:R-:W-:Y:S01]  /*ef10*/  FADD.FTZ R24, R20.reuse, R21 ;  /* 0x0000001514187221 */ /* 0x042fe20000010000 */
[----:B------:R-:W-:-:S06]  /*ef20*/  F2FP.BF16.F32.PACK_AB R57, R20, R57 ;  /* 0x000000391439723e */ /* 0x000fcc00000010ff */
[----:B------:R-:W1:Y:S01]  /*ef30*/  MUFU.EX2 R86, R86 ;  /* 0x0000005600567308 */ /* 0x000e620000000800 */
[----:B0-----:R-:W-:-:S07]  /*ef40*/  FADD.FTZ R15, R59, R24 ;  /* 0x000000183b0f7221 */ /* 0x001fce0000010000 */
[----:B------:R-:W0:Y:S01]  /*ef50*/  MUFU.EX2 R64, R64 ;  /* 0x0000004000407308 */ /* 0x000e220000000800 */
[C---:B--2---:R-:W-:Y:S01]  /*ef60*/  FADD.FTZ R29, R62.reuse, R29 ;  /* 0x0000001d3e1d7221 */ /* 0x044fe20000010000 */
[----:B------:R-:W-:-:S06]  /*ef70*/  F2FP.BF16.F32.PACK_AB R58, R62, R60 ;  /* 0x0000003c3e3a723e */ /* 0x000fcc00000010ff */
[----:B------:R-:W2:Y:S01]  /*ef80*/  MUFU.EX2 R65, R65 ;  /* 0x0000004100417308 */ /* 0x000ea20000000800 */
[C---:B-1----:R-:W-:Y:S01]  /*ef90*/  FADD.FTZ R2, R86.reuse, R15 ;  /* 0x0000000f56027221 */ /* 0x042fe20000010000 */
[----:B------:R-:W-:-:S05]  /*efa0*/  F2FP.BF16.F32.PACK_AB R59, R86, R59 ;  /* 0x0000003b563b723e */ /* 0x000fca00000010ff */
[----:B------:R3:W-:Y:S01]  /*efb0*/  STSM.16.M88.4 [R136], R56 ;  /* 0x0000003888007844 */ /* 0x0007e20000000200 */
[----:B------:R-:W1:Y:S01]  /*efc0*/  MUFU.EX2 R66, R66 ;  /* 0x0000004200427308 */ /* 0x000e620000000800 */
[----:B0-----:R-:W-:-:S07]  /*efd0*/  FADD.FTZ R29, R64, R29 ;  /* 0x0000001d401d7221 */ /* 0x001fce0000010000 */
[----:B------:R-:W0:Y:S01]  /*efe0*/  MUFU.EX2 R14, R71 ;  /* 0x00000047000e7308 */ /* 0x000e220000000800 */
[----:B--2---:R-:W-:-:S07]  /*eff0*/  FADD.FTZ R3, R65, R2 ;  /* 0x0000000241037221 */ /* 0x004fce0000010000 */
[----:B------:R-:W2:Y:S01]  /*f000*/  MUFU.EX2 R68, R68 ;  /* 0x0000004400447308 */ /* 0x000ea20000000800 */
[C---:B-1----:R-:W-:Y:S01]  /*f010*/  FADD.FTZ R29, R66.reuse, R29 ;  /* 0x0000001d421d7221 */ /* 0x042fe20000010000 */
[----:B------:R-:W-:-:S06]  /*f020*/  F2FP.BF16.F32.PACK_AB R64, R66, R64 ;  /* 0x000000404240723e */ /* 0x000fcc00000010ff */
        /* <DEDUP_REMOVED lines=12> */
[----:B------:R-:W-:-:S05]  /*f0f0*/  F2FP.BF16.F32.PACK_AB R67, R30, R67 ;  /* 0x000000431e43723e */ /* 0x000fca00000010ff */
[----:B------:R3:W-:Y:S01]  /*f100*/  STSM.16.M88.4 [R19+0x6000], R64 ;  /* 0x0060004013007844 */ /* 0x0007e20000000200 */
        /* <DEDUP_REMOVED lines=8> */
[C---:B-1----:R-:W-:Y:S01]  /*f190*/  FADD.FTZ R3, R73.reuse, R3 ;  /* 0x0000000349037221 */ /* 0x042fe20000010000 */
[----:B------:R-:W-:-:S06]  /*f1a0*/  F2FP.BF16.F32.PACK_AB R73, R73, R26 ;  /* 0x0000001a4949723e */ /* 0x000fcc00000010ff */
[----:B------:R-:W1:Y:S01]  /*f1b0*/  MUFU.EX2 R24, R81 ;  /* 0x0000005100187308 */ /* 0x000e620000000800 */
[----:B0-----:R-:W-:-:S07]  /*f1c0*/  FADD.FTZ R29, R76, R29 ;  /* 0x0000001d4c1d7221 */ /* 0x001fce0000010000 */
[----:B------:R-:W0:Y:S01]  /*f1d0*/  MUFU.EX2 R15, R80 ;  /* 0x00000050000f7308 */ /* 0x000e220000000800 */
[----:B--2---:R-:W-:Y:S01]  /*f1e0*/  F2FP.BF16.F32.PACK_AB R74, R78, R76 ;  /* 0x0000004c4e4a723e */ /* 0x004fe200000010ff */
[----:B-1----:R-:W-:Y:S01]  /*f1f0*/  FADD.FTZ R2, R24, R3 ;  /* 0x0000000318027221 */ /* 0x002fe20000010000 */
[----:B------:R-:W-:Y:S01]  /*f200*/  FADD.FTZ R3, R78, R29 ;  /* 0x0000001d4e037221 */ /* 0x000fe20000010000 */
[C---:B0-----:R-:W-:Y:S02]  /*f210*/  F2FP.BF16.F32.PACK_AB R75, R15.reuse, R24 ;  /* 0x000000180f4b723e */ /* 0x041fe400000010ff */
[----:B------:R-:W-:-:S03]  /*f220*/  FADD.FTZ R2, R15, R2 ;  /* 0x000000020f027221 */ /* 0x000fc60000010000 */
[----:B------:R3:W-:Y:S01]  /*f230*/  STSM.16.M88.4 [R18+0x6000], R72 ;  /* 0x0060004812007844 */ /* 0x0007e20000000200 */
[----:B------:R0:W-:Y:S06]  /*f240*/  MEMBAR.ALL.CTA ;  /* 0x0000000000007992 */ /* 0x0001ec0000008000 */
[----:B0-----:R-:W0:Y:S02]  /*f250*/  FENCE.VIEW.ASYNC.S ;  /* 0x00000000000073c6 */ /* 0x001e240000000000 */
[----:B0-----:R-:W-:Y:S01]  /*f260*/  NOP ;  /* 0x0000000000007918 */ /* 0x001fe20000000000 */
[----:B------:R-:W-:Y:S05]  /*f270*/  @P2 BRA `(.L_x_914) ;  /* 0xffffffc800042947 */ /* 0x000fea000383ffff */
.L_x_897:
[----:B------:R-:W-:Y:S06]  /*f280*/  BAR.ARV 0x8, 0x1a0 ;  /* 0x0206800000007b1d */ /* 0x000fec0000002000 */
[----:B------:R-:W-:Y:S05]  /*f290*/  @!P0 BRA `(.L_x_915) ;  /* 0x0000000000048947 */ /* 0x000fea0003800000 */
[----:B------:R-:W-:Y:S01]  /*f2a0*/  BPT.TRAP 0x1 ;  /* 0x000000040000795c */ /* 0x000fe20000300000 */
.L_x_915:
[----:B------:R-:W-:Y:S01]  /*f2b0*/  ULEA UR9, UR43, UR42, 0x3 ;  /* 0x0000002a2b097291 */ /* 0x000fe2000f8e183f */
[----:B------:R-:W-:-:S05]  /*f2c0*/  IMAD.U32 R0, RZ, RZ, UR46 ;  /* 0x0000002eff007e24 */ /* 0x000fca000f8e00ff */
[----:B------:R-:W-:-:S04]  /*f2d0*/  SHF.L.U32 R0, R0, 0x1f, RZ ;  /* 0x0000001f00007819 */ /* 0x000fc800000006ff */
[----:B------:R0:W4:Y:S01]  /*f2e0*/  SYNCS.PHASECHK.TRANS64.TRYWAIT P2, [UR9+0x2d850], R0 ;  /* 0x02d85000ff0075a7 */ /* 0x0001220008040149 */
[----:B------:R-:W-:Y:S05]  /*f2f0*/  @!P0 BRA `(.L_x_916) ;  /* 0x0000000000048947 */ /* 0x000fea0003800000 */
[----:B------:R-:W-:Y:S01]  /*f300*/  BPT.TRAP 0x1 ;  /* 0x000000040000795c */ /* 0x000fe20000300000 */
.L_x_916:
[----:B----4-:R-:W-:Y:S05]  /*f310*/  @P2 BRA `(.L_x_917) ;  /* 0x0000000000082947 */ /* 0x010fea0003800000 */
[----:B------:R-:W4:Y:S02]  /*f320*/  SYNCS.PHASECHK.TRANS64.TRYWAIT P0, [UR9+0x2d850], R0 ;  /* 0x02d85000ff0075a7 */ /* 0x000f240008000149 */
[----:B----4-:R-:W-:Y:S05]  /*f330*/  @!P0 BRA `(.L_x_918) ;  /* 0x0000007000788947 */ /* 0x010fea0003800000 */
.L_x_917:
[----:B------:R-:W-:Y:S01]  /*f340*/  UIADD3 UR42, UR42, 0x400, URZ ;  /* 0x000004002a2a7890 */ /* 0x000fe2000fffe03f */
[----:B------:R-:W-:Y:S01]  /*f350*/  WARPGROUP.ARRIVE ;  /* 0x00000000000079c5 */ /* 0x000fe20000000000 */
[----:B------:R-:W-:Y:S01]  /*f360*/  ULOP3.LUT UR37, UR37, 0x10000, URZ, 0xfc, !UPT ;  /* 0x0001000025257892 */ /* 0x000fe2000f8efc3f */
[----:B----4-:R-:W4:Y:S01]  /*f370*/  SHFL.BFLY PT, R5, R2, 0x2, 0x1f ;  /* 0x0c401f0002057f89 */ /* 0x010f2200000e0000 */
[----:B------:R-:W-:Y:S01]  /*f380*/  USHF.R.U32.HI UR42, URZ, 0x4, UR42 ;  /* 0x000000043f2a7899 */ /* 0x000fe2000801162a */
[----:B-12---:R-:W-:Y:S01]  /*f390*/  IMAD.MOV.U32 R9, RZ, RZ, RZ ;  /* 0x000000ffff097224 */ /* 0x006fe200078e00ff */
[----:B------:R-:W-:Y:S01]  /*f3a0*/  UMOV UR5, 0x40000040 ;  /* 0x4000004000057882 */ /* 0x000fe20000000000 */
[----:B------:R-:W-:Y:S01]  /*f3b0*/  UMOV UR7, 0x80000020 ;  /* 0x8000002000077882 */ /* 0x000fe20000000000 */
[----:B------:R-:W-:Y:S01]  /*f3c0*/  ULOP3.LUT UR42, UR42, 0x3fff, URZ, 0xc0, !UPT ;  /* 0x00003fff2a2a7892 */ /* 0x000fe2000f8ec03f */
[----:B0-----:R-:W0:Y:S01]  /*f3d0*/  SHFL.BFLY PT, R0, R3, 0x2, 0x1f ;  /* 0x0c401f0003007f89 */ /* 0x001e2200000e0000 */
[----:B------:R-:W-:Y:S01]  /*f3e0*/  UMOV UR4, UR37 ;  /* 0x0000002500047c82 */ /* 0x000fe20008000000 */
[----:B------:R-:W-:Y:S01]  /*f3f0*/  IMAD.U32 R14, RZ, RZ, UR9 ;  /* 0x00000009ff0e7e24 */ /* 0x000fe2000f8e00ff */
[----:B------:R-:W-:Y:S01]  /*f400*/  ULOP3.LUT UR8, UR42, 0x2000000, URZ, 0xfc, !UPT ;  /* 0x020000002a087892 */ /* 0x000fe2000f8efc3f */
[----:B------:R-:W-:Y:S01]  /*f410*/  IMAD.U32 R11, RZ, RZ, UR34 ;  /* 0x00000022ff0b7e24 */ /* 0x000fe2000f8e00ff */
[----:B------:R-:W-:-:S02]  /*f420*/  UIADD3 UR44, UR44, 0x1, URZ ;  /* 0x000000012c2c7890 */ /* 0x000fc4000fffe03f */
[----:B------:R-:W-:Y:S02]  /*f430*/  UIMAD UR8, UR43, 0x600, UR8 ;  /* 0x000006002b0878a4 */ /* 0x000fe4000f8e0208 */
[----:B------:R-:W-:-:S04]  /*f440*/  UIADD3 UR43, UR43, 0x1, URZ ;  /* 0x000000012b2b7890 */ /* 0x000fc8000fffe03f */
[----:B------:R-:W-:Y:S01]  /*f450*/  UISETP.NE.AND UP0, UPT, UR43, 0x2, UPT ;  /* 0x000000022b00788c */ /* 0x000fe2000bf05270 */
[----:B------:R-:W-:Y:S02]  /*f460*/  UMOV UR6, UR8 ;  /* 0x0000000800067c82 */ /* 0x000fe40008000000 */
[----:B------:R-:W-:Y:S01]  /*f470*/  HGMMA.64x96x16.F32.BF16 R88, gdesc[UR4].tnspB, R88, gsb0 ;  /* 0x41600000045879f0 */ /* 0x000fe20008001858 */
[----:B------:R-:W-:Y:S01]  /*f480*/  UIADD3 UR4, UR37, 0x2, URZ ;  /* 0x0000000225047890 */ /* 0x000fe2000fffe03f */
[----:B----4-:R-:W-:Y:S01]  /*f490*/  FADD.FTZ R4, R5, R2 ;  /* 0x0000000205047221 */ /* 0x010fe20000010000 */
[----:B------:R-:W-:Y:S01]  /*f4a0*/  UIADD3 UR6, UR8, 0x40, URZ ;  /* 0x0000004008067890 */ /* 0x000fe2000fffe03f */
[----:B------:R-:W-:Y:S01]  /*f4b0*/  IMAD.MOV.U32 R2, RZ, RZ, -0x800000 ;  /* 0xff800000ff027424 */ /* 0x000fe200078e00ff */
[----:B------:R-:W-:Y:S01]  /*f4c0*/  UMOV UR5, 0x40000040 ;  /* 0x4000004000057882 */ /* 0x000fe20000000000 */
[----:B------:R-:W-:Y:S01]  /*f4d0*/  UMOV UR7, 0x80000020 ;  /* 0x8000002000077882 */ /* 0x000fe20000000000 */
[----:B------:R-:W1:Y:S01]  /*f4e0*/  SHFL.BFLY PT, R7, R4, 0x1, 0x1f ;  /* 0x0c201f0004077f89 */ /* 0x000e6200000e0000 */
[----:B0-----:R-:W-:Y:S01]  /*f4f0*/  FADD.FTZ R0, R0, R3 ;  /* 0x0000000300007221 */ /* 0x001fe20000010000 */
[----:B------:R-:W-:Y:S01]  /*f500*/  IMAD.U32 R3, RZ, RZ, UR34 ;  /* 0x00000022ff037e24 */ /* 0x000fe2000f8e00ff */
[----:B------:R-:W-:-:S03]  /*f510*/  USEL UR43, UR43, URZ, UP0 ;  /* 0x0000003f2b2b7287 */ /* 0x000fc60008000000 */
[----:B------:R-:W0:Y:S01]  /*f520*/  SHFL.BFLY PT, R5, R0, 0x1, 0x1f ;  /* 0x0c201f0000057f89 */ /* 0x000e2200000e0000 */
[----:B-1----:R-:W-:-:S05]  /*f530*/  FADD.FTZ R10, R4, R7 ;  /* 0x00000007040a7221 */ /* 0x002fca0000010000 */
[----:B------:R-:W-:Y:S01]  /*f540*/  FSETP.NE.FTZ.AND P2, PT, R10, RZ, PT ;  /* 0x000000ff0a00720b */ /* 0x000fe20003f55000 */
[----:B0-----:R-:W-:Y:S01]  /*f550*/  FADD.FTZ R8, R0, R5 ;  /* 0x0000000500087221 */ /* 0x001fe20000010000 */
[----:B------:R-:W-:Y:S02]  /*f560*/  IMAD.MOV.U32 R5, RZ, RZ, RZ ;  /* 0x000000ffff057224 */ /* 0x000fe400078e00ff */
[----:B------:R-:W-:Y:S02]  /*f570*/  IMAD.MOV.U32 R0, RZ, RZ, -0x800000 ;  /* 0xff800000ff007424 */ /* 0x000fe400078e00ff */
[----:B------:R-:W-:-:S07]  /*f580*/  FSETP.NE.FTZ.AND P0, PT, R8, RZ, PT ;  /* 0x000000ff0800720b */ /* 0x000fce0003f15000 */
[----:B------:R-:W0:Y:S01]  /*f590*/  @P2 MUFU.LG2 R7, R10 ;  /* 0x0000000a00072308 */ /* 0x000e220000000c00 */
[----:B------:R-:W-:-:S05]  /*f5a0*/  @P2 FMUL.FTZ R11, R11, 0.69314718246459960938 ;  /* 0x3f3172180b0b2820 */ /* 0x000fca0000410000 */
[----:B------:R-:W-:Y:S02]  /*f5b0*/  @P0 FMUL.FTZ R3, R3, 0.69314718246459960938 ;  /* 0x3f31721803030820 */ /* 0x000fe40000410000 */
        /* <DEDUP_REMOVED lines=83> */
[-C--:B0-----:R-:W-:Y:S01]  /*faf0*/  FMUL.FTZ R90, R90, R9.reuse ;  /* 0x000000095a5a7220 */ /* 0x081fe20000410000 */
        /* <DEDUP_REMOVED lines=23> */
.L_x_848:
[----:B------:R-:W0:Y:S08]  /*fc70*/  S2UR UR4, SR_CgaCtaId ;  /* 0x00000000000479c3 */ /* 0x000e300000008800 */
[----:B------:R-:W-:Y:S06]  /*fc80*/  BAR.SYNC.DEFER_BLOCKING 0x5, 0x1a0 ;  /* 0x0146800000007b1d */ /* 0x000fec0000010000 */
[----:B------:R-:W-:Y:S01]  /*fc90*/  UMOV UR42, 0x400 ;  /* 0x00000400002a7882 */ /* 0x000fe20000000000 */
[----:B------:R-:W-:Y:S01]  /*fca0*/  BSSY B0, `(.L_x_919) ;  /* 0x0000179000007945 */ /* 0x000fe20003800000 */
[----:B0-----:R-:W-:-:S09]  /*fcb0*/  ULEA UR42, UR4, UR42, 0x18 ;  /* 0x0000002a042a7291 */ /* 0x001fd2000f8ec03f */
[----:B------:R-:W0:Y:S02]  /*fcc0*/  LDS.128 R144, [UR42+0x2d8d0] ;  /* 0x02d8d02aff907984 */ /* 0x000e240008000c00 */
[----:B0-----:R-:W-:Y:S02]  /*fcd0*/  R2UR UR6, R146 ;  /* 0x00000000920672ca */ /* 0x001fe400000e0000 */
[----:B------:R-:W-:Y:S01]  /*fce0*/  R2UR UR5, R147 ;  /* 0x00000000930572ca */ /* 0x000fe200000e0000 */
[----:B------:R-:W-:Y:S06]  /*fcf0*/  BAR.ARV 0x4, 0x1a0 ;  /* 0x0106800000007b1d */ /* 0x000fec0000002000 */
[----:B------:R-:W-:Y:S08]  /*fd00*/  @P0 BRA `(.L_x_920) ;  /* 0x0000000c00cc0947 */ /* 0x000ff00003800000 */
[----:B------:R-:W0:Y:S08]  /*fd10*/  S2UR UR4, SR_SWINHI ;  /* 0x00000000000479c3 */ /* 0x000e300000002f00 */
[----:B------:R-:W-:Y:S01]  /*fd20*/  BAR.SYNC.DEFER_BLOCKING 0x1, 0x180 ;  /* 0x0046000000007b1d */ /* 0x000fe20000010000 */
[----:B------:R-:W-:Y:S02]  /*fd30*/  F2FP.BF16.F32.PACK_AB R6, R6, R3 ;  /* 0x000000030606723e */ /* 0x000fe400000010ff */
[----:B------:R-:W-:-:S02]  /*fd40*/  F2FP.BF16.F32.PACK_AB R7, R7, R94 ;  /* 0x0000005e0707723e */ /* 0x000fc400000010ff */
[----:B------:R-:W-:Y:S02]  /*fd50*/  F2FP.BF16.F32.PACK_AB R128, R129, R128 ;  /* 0x000000808180723e */ /* 0x000fe400000010ff */
[----:B------:R-:W-:Y:S02]  /*fd60*/  F2FP.BF16.F32.PACK_AB R26, R125, R26 ;  /* 0x0000001a7d1a723e */ /* 0x000fe400000010ff */
[----:B------:R-:W-:Y:S02]  /*fd70*/  F2FP.BF16.F32.PACK_AB R27, R27, R126 ;  /* 0x0000007e1b1b723e */ /* 0x000fe400000010ff */
[----:B------:R-:W-:Y:S02]  /*fd80*/  F2FP.BF16.F32.PACK_AB R129, R131, R130 ;  /* 0x000000828381723e */ /* 0x000fe400000010ff */
[----:B------:R-:W-:Y:S02]  /*fd90*/  F2FP.BF16.F32.PACK_AB R130, R133, R132 ;  /* 0x000000848582723e */ /* 0x000fe400000010ff */
[----:B------:R-:W-:Y:S01]  /*fda0*/  F2FP.BF16.F32.PACK_AB R131, R135, R134 ;  /* 0x000000868783723e */ /* 0x000fe200000010ff */
[----:B------:R-:W-:Y:S01]  /*fdb0*/  UMOV UR8, UR42 ;  /* 0x0000002a00087c82 */ /* 0x000fe20008000000 */
[----:B0-----:R-:W-:Y:S01]  /*fdc0*/  UMOV UR9, UR4 ;  /* 0x0000000400097c82 */ /* 0x001fe20008000000 */
[----:B------:R-:W-:-:S02]  /*fdd0*/  IMAD.U32 R20, RZ, RZ, UR8 ;  /* 0x00000008ff147e24 */ /* 0x000fc4000f8e00ff */
[----:B------:R-:W-:Y:S01]  /*fde0*/  IMAD.U32 R21, RZ, RZ, UR9 ;  /* 0x00000009ff157e24 */ /* 0x000fe2000f8e00ff */
[----:B------:R-:W-:Y:S02]  /*fdf0*/  ULDC.64 UR8, c[0x0][0xbd8] ;  /* 0x0002f60000087ab9 */ /* 0x000fe40000000a00 */
[----:B------:R-:W-:Y:S01]  /*fe00*/  UISETP.NE.U32.AND UP0, UPT, UR8, URZ, UPT ;  /* 0x0000003f0800728c */ /* 0x000fe2000bf05070 */
[----:B------:R-:W-:-:S03]  /*fe10*/  IMAD.WIDE R4, R153, 0x2, R20 ;  /* 0x0000000299047825 */ /* 0x000fc600078e0214 */
[----:B------:R-:W-:Y:S01]  /*fe20*/  UISETP.NE.AND.EX UP0, UPT, UR9, URZ, UPT, UP0 ;  /* 0x0000003f0900728c */ /* 0x000fe2000bf05300 */
[C---:B------:R-:W-:Y:S02]  /*fe30*/  LOP3.LUT R9, R4.reuse, 0x180, RZ, 0xc0, !PT ;  /* 0x0000018004097812 */ /* 0x040fe400078ec0ff */
[----:B------:R-:W-:Y:S01]  /*fe40*/  ULDC.64 UR8, c[0x0][0xbd8] ;  /* 0x0002f60000087ab9 */ /* 0x000fe20000000a00 */
[C---:B------:R-:W-:Y:S01]  /*fe50*/  IADD3 R25, P0, R4.reuse, 0x6020, RZ ;  /* 0x0000602004197810 */ /* 0x040fe20007f1e0ff */
[----:B------:R-:W-:Y:S01]  /*fe60*/  UIMAD.WIDE UR8, UR40, 0x4, UR8 ;  /* 0x00000004280878a5 */ /* 0x000fe2000f8e0208 */
[----:B------:R-:W-:Y:S02]  /*fe70*/  SHF.R.U64 R9, R9, 0x3, RZ ;  /* 0x0000000309097819 */ /* 0x000fe400000012ff */
[C---:B------:R-:W-:Y:S02]  /*fe80*/  IADD3 R11, P1, R4.reuse, 0x6000, RZ ;  /* 0x00006000040b7810 */ /* 0x040fe40007f3e0ff */
[----:B---3--:R-:W-:-:S02]  /*fe90*/  IADD3 R33, P2, R4, 0x3020, RZ ;  /* 0x0000302004217810 */ /* 0x008fc40007f5e0ff */
[C---:B------:R-:W-:Y:S02]  /*fea0*/  IADD3 R29, P3, R4.reuse, 0x3000, RZ ;  /* 0x00003000041d7810 */ /* 0x040fe40007f7e0ff */
[----:B------:R-:W-:Y:S01]  /*feb0*/  IADD3 R28, P4, R4, 0x20, RZ ;  /* 0x00000020041c7810 */ /* 0x000fe20007f9e0ff */
[--C-:B------:R-:W-:Y:S01]  /*fec0*/  IMAD.X R13, RZ, RZ, R5.reuse, P2 ;  /* 0x000000ffff0d7224 */ /* 0x100fe200010e0605 */
[----:B------:R-:W-:Y:S01]  /*fed0*/  LOP3.LUT R4, R9, R4, RZ, 0x3c, !PT ;  /* 0x0000000409047212 */ /* 0x000fe200078e3cff */
[--C-:B------:R-:W-:Y:S01]  /*fee0*/  IMAD.X R15, RZ, RZ, R5.reuse, P3 ;  /* 0x000000ffff0f7224 */ /* 0x100fe200018e0605 */
[----:B------:R-:W-:Y:S01]  /*fef0*/  LOP3.LUT R24, R25, 0x180, RZ, 0xc0, !PT ;  /* 0x0000018019187812 */ /* 0x000fe200078ec0ff */
[----:B------:R-:W-:Y:S01]  /*ff00*/  IMAD.X R9, RZ, RZ, R5, P4 ;  /* 0x000000ffff097224 */ /* 0x000fe200020e0605 */
[----:B------:R-:W-:Y:S02]  /*ff10*/  LOP3.LUT R10, R11, 0x180, RZ, 0xc0, !PT ;  /* 0x000001800b0a7812 */ /* 0x000fe400078ec0ff */
[----:B------:R-:W-:-:S02]  /*ff20*/  MOV R31, R4 ;  /* 0x00000004001f7202 */ /* 0x000fc40000000f00 */
[----:B------:R-:W-:Y:S02]  /*ff30*/  F2FP.BF16.F32.PACK_AB R4, R89, R8 ;  /* 0x000000085904723e */ /* 0x000fe400000010ff */
[----:B------:R-:W-:Y:S02]  /*ff40*/  LOP3.LUT R8, R28, 0x180, RZ, 0xc0, !PT ;  /* 0x000001801c087812 */ /* 0x000fe400078ec0ff */
[----:B------:R-:W-:Y:S02]  /*ff50*/  SHF.R.U64 R24, R24, 0x3, RZ ;  /* 0x0000000318187819 */ /* 0x000fe400000012ff */
[----:B------:R-:W-:Y:S02]  /*ff60*/  SHF.R.U64 R10, R10, 0x3, RZ ;  /* 0x000000030a0a7819 */ /* 0x000fe400000012ff */
[----:B------:R-:W-:Y:S02]  /*ff70*/  LOP3.LUT R12, R33, 0x180, RZ, 0xc0, !PT ;  /* 0x00000180210c7812 */ /* 0x000fe400078ec0ff */
[----:B------:R-:W-:-:S02]  /*ff80*/  LOP3.LUT R14, R29, 0x180, RZ, 0xc0, !PT ;  /* 0x000001801d0e7812 */ /* 0x000fc400078ec0ff */
[----:B------:R-:W-:Y:S02]  /*ff90*/  SHF.R.U64 R3, R8, 0x3, RZ ;  /* 0x0000000308037819 */ /* 0x000fe400000012ff */
[----:B------:R-:W-:Y:S01]  /*ffa0*/  LOP3.LUT R24, R24, R25, RZ, 0x3c, !PT ;  /* 0x0000001918187212 */ /* 0x000fe200078e3cff */
[--C-:B------:R-:W-:Y:S01]  /*ffb0*/  IMAD.X R25, RZ, RZ, R5.reuse, P0 ;  /* 0x000000ffff197224 */ /* 0x100fe200000e0605 */
[----:B------:R-:W-:Y:S01]  /*ffc0*/  LOP3.LUT R10, R10, R11, RZ, 0x3c, !PT ;  /* 0x0000000b0a0a7212 */ /* 0x000fe200078e3cff */
[----:B------:R-:W-:Y:S01]  /*ffd0*/  IMAD.X R11, RZ, RZ, R5, P1 ;  /* 0x000000ffff0b7224 */ /* 0x000fe200008e0605 */
[----:B------:R-:W-:Y:S02]  /*ffe0*/  SHF.R.U64 R12, R12, 0x3, RZ ;  /* 0x000000030c0c7819 */ /* 0x000fe400000012ff */
[----:B------:R-:W-:Y:S02]  /*fff0*/  SHF.R.U64 R14, R14, 0x3, RZ ;  /* 0x000000030e0e7819 */ /* 0x000fe400000012ff */
[----:B------:R-:W-:-:S02]  /*10000*/  F2FP.BF16.F32.PACK_AB R5, R91, R90 ;  /* 0x0000005a5b05723e */ /* 0x000fc400000010ff */
[----:B------:R-:W-:Y:S02]  /*10010*/  LOP3.LUT R8, R3, R28, RZ, 0x3c, !PT ;  /* 0x0000001c03087212 */ /* 0x000fe400078e3cff */
[----:B------:R-:W-:Y:S01]  /*10020*/  LOP3.LUT R12, R12, R33, RZ, 0x3c, !PT ;  /* 0x000000210c0c7212 */ /* 0x000fe200078e3cff */
[----:B------:R0:W-:Y:S01]  /*10030*/  STSM.16.M88.4 [R31], R4 ;  /* 0x000000041f007844 */ /* 0x0001e20000000200 */
[----:B------:R-:W-:Y:S02]  /*10040*/  LOP3.LUT R14, R14, R29, RZ, 0x3c, !PT ;  /* 0x0000001d0e0e7212 */ /* 0x000fe400078e3cff */
[----:B------:R-:W-:Y:S02]  /*10050*/  MOV R29, R10 ;  /* 0x0000000a001d7202 */ /* 0x000fe40000000f00 */
[----:B------:R-:W-:Y:S02]  /*10060*/  MOV R3, R8 ;  /* 0x0000000800037202 */ /* 0x000fe40000000f00 */
[----:B------:R-:W-:-:S02]  /*10070*/  F2FP.BF16.F32.PACK_AB R8, R97, R96 ;  /* 0x000000606108723e */ /* 0x000fc400000010ff */
[----:B------:R-:W-:Y:S02]  /*10080*/  F2FP.BF16.F32.PACK_AB R9, R99, R98 ;  /* 0x000000626309723e */ /* 0x000fe400000010ff */
[----:B------:R-:W-:Y:S02]  /*10090*/  F2FP.BF16.F32.PACK_AB R10, R101, R100 ;  /* 0x00000064650a723e */ /* 0x000fe400000010ff */
[----:B------:R-:W-:Y:S02]  /*100a0*/  F2FP.BF16.F32.PACK_AB R11, R103, R102 ;  /* 0x00000066670b723e */ /* 0x000fe400000010ff */
[----:B------:R-:W-:Y:S02]  /*100b0*/  MOV R30, R12 ;  /* 0x0000000c001e7202 */ /* 0x000fe40000000f00 */
[----:B0-----:R-:W-:Y:S01]  /*100c0*/  MOV R31, R14 ;  /* 0x0000000e001f7202 */ /* 0x001fe20000000f00 */
[----:B------:R0:W-:Y:S01]  /*100d0*/  STSM.16.M88.4 [R3], R8 ;  /* 0x0000000803007844 */ /* 0x0001e20000000200 */
[----:B------:R-:W-:-:S02]  /*100e0*/  F2FP.BF16.F32.PACK_AB R4, R105, R104 ;  /* 0x000000686904723e */ /* 0x000fc400000010ff */
[----:B------:R-:W-:Y:S02]  /*100f0*/  F2FP.BF16.F32.PACK_AB R5, R107, R106 ;  /* 0x0000006a6b05723e */ /* 0x000fe400000010ff */
[----:B------:R-:W-:Y:S02]  /*10100*/  F2FP.BF16.F32.PACK_AB R6, R109, R108 ;  /* 0x0000006c6d06723e */ /* 0x000fe400000010ff */
[----:B------:R-:W-:Y:S02]  /*10110*/  F2FP.BF16.F32.PACK_AB R7, R111, R110 ;  /* 0x0000006e6f07723e */ /* 0x000fe400000010ff */
[----:B------:R-:W-:Y:S02]  /*10120*/  MOV R28, R24 ;  /* 0x00000018001c7202 */ /* 0x000fe40000000f00 */
[----:B------:R-:W-:Y:S01]  /*10130*/  F2FP.BF16.F32.PACK_AB R12, R113, R112 ;  /* 0x00000070710c723e */ /* 0x000fe200000010ff */
[----:B------:R1:W-:Y:S01]  /*10140*/  STSM.16.M88.4 [R31], R4 ;  /* 0x000000041f007844 */ /* 0x0003e20000000200 */
[----:B------:R-:W-:-:S02]  /*10150*/  F2FP.BF16.F32.PACK_AB R13, R115, R114 ;  /* 0x00000072730d723e */ /* 0x000fc400000010ff */
[----:B------:R-:W-:Y:S01]  /*10160*/  F2FP.BF16.F32.PACK_AB R14, R117, R116 ;  /* 0x00000074750e723e */ /* 0x000fe200000010ff */
[----:B0-----:R-:W-:Y:S01]  /*10170*/  IMAD.U32 R8, RZ, RZ, UR8 ;  /* 0x00000008ff087e24 */ /* 0x001fe2000f8e00ff */
[----:B------:R-:W-:Y:S01]  /*10180*/  F2FP.BF16.F32.PACK_AB R15, R119, R118 ;  /* 0x00000076770f723e */ /* 0x000fe200000010ff */
[----:B------:R-:W-:Y:S01]  /*10190*/  IMAD.U32 R9, RZ, RZ, UR9 ;  /* 0x00000009ff097e24 */ /* 0x000fe2000f8e00ff */
[----:B------:R-:W-:Y:S01]  /*101a0*/  F2FP.BF16.F32.PACK_AB R24, R121, R120 ;  /* 0x000000787918723e */ /* 0x000fe200000010ff */
[----:B------:R-:W-:Y:S01]  /*101b0*/  ULDC.64 UR8, c[0x0][0xbe0] ;  /* 0x0002f80000087ab9 */ /* 0x000fe20000000a00 */
[----:B------:R-:W-:Y:S01]  /*101c0*/  F2FP.BF16.F32.PACK_AB R25, R123, R122 ;  /* 0x0000007a7b19723e */ /* 0x000fe200000010ff */
[----:B------:R0:W-:Y:S01]  /*101d0*/  STSM.16.M88.4 [R30], R12 ;  /* 0x0000000c1e007844 */ /* 0x0001e20000000200 */
[----:B------:R-:W2:Y:S01]  /*101e0*/  LDC R38, c[0x0][0xa88] ;  /* 0x0002a200ff267b82 */ /* 0x000ea20000000800 */
[----:B------:R-:W-:Y:S02]  /*101f0*/  PLOP3.LUT P0, PT, PT, PT, UP0, 0x80, 0x0 ;  /* 0x000000000000781c */ /* 0x000fe40003f0f008 */
[----:B------:R0:W-:Y:S04]  /*10200*/  STSM.16.M88.4 [R29], R24 ;  /* 0x000000181d007844 */ /* 0x0001e80000000200 */
[----:B------:R0:W-:Y:S01]  /*10210*/  STSM.16.M88.4 [R28], R128 ;  /* 0x000000801c007844 */ /* 0x0001e20000000200 */
[----:B------:R-:W-:Y:S01]  /*10220*/  UISETP.NE.U32.AND UP1, UPT, UR8, URZ, UPT ;  /* 0x0000003f0800728c */ /* 0x000fe2000bf25070 */
[----:B------:R-:W-:Y:S03]  /*10230*/  BAR.SYNC.DEFER_BLOCKING 0x1, 0x180 ;  /* 0x0046000000007b1d */ /* 0x000fe60000010000 */
[----:B------:R-:W-:-:S06]  /*10240*/  UISETP.NE.AND.EX UP1, UPT, UR9, URZ, UPT, UP1 ;  /* 0x0000003f0900728c */ /* 0x000fcc000bf25310 */
[----:B------:R-:W-:-:S05]  /*10250*/  PLOP3.LUT P1, PT, PT, PT, UP1, 0x80, 0x0 ;  /* 0x000000000000781c */ /* 0x000fca0003f2f018 */
[----:B------:R-:W-:Y:S02]  /*10260*/  @UP1 ULDC.64 UR8, c[0x0][0xbe0] ;  /* 0x0002f80000081ab9 */ /* 0x000fe40000000a00 */
[----:B------:R-:W-:-:S06]  /*10270*/  @UP1 UIMAD.WIDE UR8, UR40, 0x4, UR8 ;  /* 0x00000004280818a5 */ /* 0x000fcc000f8e0208 */
[----:B-1----:R-:W-:Y:S02]  /*10280*/  IMAD.U32 R6, RZ, RZ, UR8 ;  /* 0x00000008ff067e24 */ /* 0x002fe4000f8e00ff */
[----:B------:R-:W-:Y:S01]  /*10290*/  IMAD.U32 R7, RZ, RZ, UR9 ;  /* 0x00000009ff077e24 */ /* 0x000fe2000f8e00ff */
[----:B------:R-:W3:Y:S01]  /*102a0*/  @P0 LDG.E R3, desc[UR48][R8.64] ;  /* 0x0000003008030981 */ /* 0x000ee2000c1e1900 */
[----:B------:R-:W-:Y:S01]  /*102b0*/  IMAD R5, R142, 0x20, R140 ;  /* 0x000000208e057824 */ /* 0x000fe200078e028c */
[----:B------:R-:W-:Y:S02]  /*102c0*/  UMOV UR4, URZ ;  /* 0x0000003f00047c82 */ /* 0x000fe40008000000 */
[----:B--2---:R0:W5:Y:S01]  /*102d0*/  @P1 LDG.E R38, desc[UR48][R6.64] ;  /* 0x0000003006261981 */ /* 0x004162000c1e1900 */
[----:B------:R-:W-:-:S03]  /*102e0*/  IMAD.WIDE R20, R5, 0x2, R20 ;  /* 0x0000000205147825 */ /* 0x000fc600078e0214 */
[----:B------:R-:W-:Y:S02]  /*102f0*/  IADD3 R5, P6, R20, 0x1800, RZ ;  /* 0x0000180014057810 */ /* 0x000fe40007fde0ff */
[----:B---3--:R-:W-:Y:S01]  /*10300*/  @P0 R2UR UR4, R3 ;  /* 0x00000000030402ca */ /* 0x008fe200000e0000 */
[----:B0-----:R-:W-:-:S14]  /*10310*/  @P1 BRA `(.L_x_921) ;  /* 0x0000000000101947 */ /* 0x001fdc0003800000 */
[----:B------:R-:W-:Y:S05]  /*10320*/  @!P0 BRA `(.L_x_921) ;  /* 0x00000000000c8947 */ /* 0x000fea0003800000 */
[----:B------:R-:W2:Y:S04]  /*10330*/  LDG.E R3, desc[UR48][R8.64] ;  /* 0x0000003008037981 */ /* 0x000ea8000c1e1900 */
[----:B-----5:R-:W2:Y:S02]  /*10340*/  LDG.E R38, desc[UR48][R8.64+0x4] ;  /* 0x0000043008267981 */ /* 0x020ea4000c1e1900 */
[----:B--2---:R-:W-:-:S07]  /*10350*/  IMAD.IADD R38, R38, 0x1, -R3 ;  /* 0x0000000126267824 */ /* 0x004fce00078e0a03 */
.L_x_921:
[----:B------:R-:W-:Y:S01]  /*10360*/  USHF.R.S32.HI UR14, URZ, 0x1f, UR41 ;  /* 0x0000001f3f0e7899 */ /* 0x000fe20008011429 */
[----:B------:R-:W-:Y:S01]  /*10370*/  LOP3.LUT R4, R5, 0x180, RZ, 0xc0, !PT ;  /* 0x0000018005047812 */ /* 0x000fe200078ec0ff */
[----:B------:R-:W-:Y:S01]  /*10380*/  ULDC.64 UR12, c[0x0][0xb70] ;  /* 0x0002dc00000c7ab9 */ /* 0x000fe20000000a00 */
[----:B------:R-:W-:Y:S01]  /*10390*/  USHF.R.S32.HI UR11, URZ, 0x1f, UR4 ;  /* 0x0000001f3f0b7899 */ /* 0x000fe20008011404 */
[----:B------:R-:W-:Y:S01]  /*103a0*/  IMAD R7, R149, 0xc0, R151 ;  /* 0x000000c095077824 */ /* 0x000fe200078e0297 */
[----:B------:R-:W-:Y:S01]  /*103b0*/  UIMAD UR7, UR14, UR12, URZ ;  /* 0x0000000c0e0772a4 */ /* 0x000fe2000f8e023f */
[----:B------:R-:W-:Y:S01]  /*103c0*/  SHF.R.U64 R4, R4, 0x3, RZ ;  /* 0x0000000304047819 */ /* 0x000fe200000012ff */
[----:B------:R-:W-:Y:S01]  /*103d0*/  UMOV UR10, UR4 ;  /* 0x00000004000a7c82 */ /* 0x000fe20008000000 */
[----:B------:R-:W-:Y:S01]  /*103e0*/  USEL UR16, UR40, URZ, !UP0 ;  /* 0x0000003f28107287 */ /* 0x000fe2000c000000 */
[----:B------:R-:W-:Y:S01]  /*103f0*/  SHF.R.S32.HI R3, RZ, 0x1f, R7 ;  /* 0x0000001fff037819 */ /* 0x000fe20000011407 */
[----:B------:R-:W-:Y:S01]  /*10400*/  UIMAD.WIDE.U32 UR8, UR41, UR12, UR10 ;  /* 0x0000000c290872a5 */ /* 0x000fe2000f8e000a */
[----:B------:R-:W-:Y:S01]  /*10410*/  LOP3.LUT R4, R4, R5, RZ, 0x3c, !PT ;  /* 0x0000000504047212 */ /* 0x000fe200078e3cff */
[----:B------:R-:W-:Y:S01]  /*10420*/  UIMAD UR10, UR41, UR13, UR7 ;  /* 0x0000000d290a72a4 */ /* 0x000fe2000f8e0207 */
[----:B------:R-:W-:Y:S01]  /*10430*/  LOP3.LUT P0, RZ, R150, 0x3, RZ, 0xc0, !PT ;  /* 0x0000000396ff7812 */ /* 0x000fe2000780c0ff */
[----:B------:R-:W-:Y:S01]  /*10440*/  USHF.R.S32.HI UR7, URZ, 0x1f, UR40 ;  /* 0x0000001f3f077899 */ /* 0x000fe20008011428 */
[C---:B------:R-:W-:Y:S01]  /*10450*/  IADD3 R25, P5, R20.reuse, 0x3000, RZ ;  /* 0x0000300014197810 */ /* 0x040fe20007fbe0ff */
[----:B------:R-:W-:Y:S01]  /*10460*/  ULDC.64 UR12, c[0x0][0xb78] ;  /* 0x0002de00000c7ab9 */ /* 0x000fe20000000a00 */
[----:B------:R-:W-:Y:S01]  /*10470*/  UIADD3 UR9, UR9, UR10, URZ ;  /* 0x0000000a09097290 */ /* 0x000fe2000fffe03f */
[C---:B------:R-:W-:Y:S01]  /*10480*/  IADD3 R13, P4, R20.reuse, 0x4800, RZ ;  /* 0x00004800140d7810 */ /* 0x040fe20007f9e0ff */
[----:B------:R-:W-:Y:S01]  /*10490*/  USEL UR15, UR7, URZ, !UP0 ;  /* 0x0000003f070f7287 */ /* 0x000fe2000c000000 */
[----:B------:R-:W-:Y:S01]  /*104a0*/  IADD3 R33, P3, R20, 0x6000, RZ ;  /* 0x0000600014217810 */ /* 0x000fe20007f7e0ff */
[----:B------:R-:W-:Y:S01]  /*104b0*/  UIMAD.WIDE.U32 UR8, UR16, UR12, UR8 ;  /* 0x0000000c100872a5 */ /* 0x000fe2000f8e0008 */
[----:B------:R-:W-:Y:S01]  /*104c0*/  LOP3.LUT R24, R25, 0x180, RZ, 0xc0, !PT ;  /* 0x0000018019187812 */ /* 0x000fe200078ec0ff */
[----:B------:R-:W-:Y:S01]  /*104d0*/  UIMAD UR7, UR15, UR12, URZ ;  /* 0x0000000c0f0772a4 */ /* 0x000fe2000f8e023f */
[----:B------:R-:W-:-:S02]  /*104e0*/  LOP3.LUT R12, R13, 0x180, RZ, 0xc0, !PT ;  /* 0x000001800d0c7812 */ /* 0x000fc400078ec0ff */
[----:B------:R-:W-:Y:S01]  /*104f0*/  LOP3.LUT R32, R33, 0x180, RZ, 0xc0, !PT ;  /* 0x0000018021207812 */ /* 0x000fe200078ec0ff */
[----:B------:R-:W-:Y:S01]  /*10500*/  UIMAD UR7, UR16, UR13, UR7 ;  /* 0x0000000d100772a4 */ /* 0x000fe2000f8e0207 */
[----:B------:R-:W-:Y:S02]  /*10510*/  IADD3 R5, P1, R7, UR8, RZ ;  /* 0x0000000807057c10 */ /* 0x000fe4000ff3e0ff */
[----:B------:R-:W-:Y:S01]  /*10520*/  ULDC.64 UR12, c[0x0][0xb40] ;  /* 0x0002d000000c7ab9 */ /* 0x000fe20000000a00 */
[----:B------:R-:W-:Y:S02]  /*10530*/  SHF.R.U64 R24, R24, 0x3, RZ ;  /* 0x0000000318187819 */ /* 0x000fe400000012ff */
[----:B------:R-:W-:Y:S01]  /*10540*/  IMAD.U32 R6, RZ, RZ, UR7 ;  /* 0x00000007ff067e24 */ /* 0x000fe2000f8e00ff */
[----:B------:R-:W-:Y:S02]  /*10550*/  LEA R36, P2, R5, UR12, 0x2 ;  /* 0x0000000c05247c11 */ /* 0x000fe4000f8410ff */
[----:B------:R-:W-:-:S02]  /*10560*/  SHF.R.U64 R12, R12, 0x3, RZ ;  /* 0x000000030c0c7819 */ /* 0x000fc400000012ff */
[----:B------:R-:W-:Y:S01]  /*10570*/  IADD3.X R6, R3, UR9, R6, P1, !PT ;  /* 0x0000000903067c10 */ /* 0x000fe20008ffe406 */
[C---:B------:R-:W-:Y:S01]  /*10580*/  VIADD R3, R7.reuse, 0x8 ;  /* 0x0000000807037836 */ /* 0x040fe20000000000 */
[-C--:B-----5:R-:W-:Y:S01]  /*10590*/  ISETP.GE.OR P1, PT, R7, R38.reuse, P0 ;  /* 0x000000260700720c */ /* 0x0a0fe20000726670 */
[----:B------:R-:W-:Y:S01]  /*105a0*/  ULDC.64 UR8, c[0x0][0xaa0] ;  /* 0x0002a80000087ab9 */ /* 0x000fe20000000a00 */
[----:B------:R-:W-:Y:S01]  /*105b0*/  LEA.HI.X R37, R5, UR13, R6, 0x2, P2 ;  /* 0x0000000d05257c11 */ /* 0x000fe200090f1406 */
[--C-:B------:R-:W-:Y:S01]  /*105c0*/  IMAD.X R5, RZ, RZ, R21.reuse, P6 ;  /* 0x000000ffff057224 */ /* 0x100fe200030e0615 */
[----:B------:R-:W-:Y:S02]  /*105d0*/  IADD3 R6, P2, R20, 0x7800, RZ ;  /* 0x0000780014067810 */ /* 0x000fe40007f5e0ff */
[----:B------:R-:W-:Y:S02]  /*105e0*/  ISETP.GE.OR P0, PT, R3, R38, P0 ;  /* 0x000000260300720c */ /* 0x000fe40000706670 */
[----:B------:R-:W-:Y:S01]  /*105f0*/  LOP3.LUT R3, R6, 0x180, RZ, 0xc0, !PT ;  /* 0x0000018006037812 */ /* 0x000fe200078ec0ff */
[----:B------:R-:W-:Y:S01]  /*10600*/  IMAD.X R29, RZ, RZ, R21, P2 ;  /* 0x000000ffff1d7224 */ /* 0x000fe200010e0615 */
[----:B------:R-:W-:-:S02]  /*10610*/  LOP3.LUT R7, R20, 0x180, RZ, 0xc0, !PT ;  /* 0x0000018014077812 */ /* 0x000fc400078ec0ff */
[----:B------:R-:W-:Y:S02]  /*10620*/  SHF.R.U64 R32, R32, 0x3, RZ ;  /* 0x0000000320207819 */ /* 0x000fe400000012ff */
[----:B------:R-:W-:Y:S01]  /*10630*/  LOP3.LUT R24, R24, R25, RZ, 0x3c, !PT ;  /* 0x0000001918187212 */ /* 0x000fe200078e3cff */
[--C-:B------:R-:W-:Y:S01]  /*10640*/  IMAD.X R25, RZ, RZ, R21.reuse, P5 ;  /* 0x000000ffff197224 */ /* 0x100fe200028e0615 */
[----:B------:R-:W-:Y:S02]  /*10650*/  SHF.R.U64 R3, R3, 0x3, RZ ;  /* 0x0000000303037819 */ /* 0x000fe400000012ff */
[----:B------:R-:W-:Y:S01]  /*10660*/  LOP3.LUT R12, R12, R13, RZ, 0x3c, !PT ;  /* 0x0000000d0c0c7212 */ /* 0x000fe200078e3cff */
[--C-:B------:R-:W-:Y:S01]  /*10670*/  IMAD.X R13, RZ, RZ, R21.reuse, P4 ;  /* 0x000000ffff0d7224 */ /* 0x100fe200020e0615 */
[----:B------:R-:W-:Y:S01]  /*10680*/  SHF.R.U64 R7, R7, 0x3, RZ ;  /* 0x0000000307077819 */ /* 0x000fe200000012ff */
[----:B------:R-:W-:Y:S01]  /*10690*/  UIMAD UR7, UR11, UR8, URZ ;  /* 0x000000080b0772a4 */ /* 0x000fe2000f8e023f */
[----:B------:R-:W-:Y:S01]  /*106a0*/  LOP3.LUT R32, R32, R33, RZ, 0x3c, !PT ;  /* 0x0000002120207212 */ /* 0x000fe200078e3cff */
[----:B------:R-:W-:Y:S01]  /*106b0*/  IMAD.X R33, RZ, RZ, R21, P3 ;  /* 0x000000ffff217224 */ /* 0x000fe200018e0615 */
[----:B------:R-:W-:Y:S01]  /*106c0*/  LOP3.LUT R28, R3, R6, RZ, 0x3c, !PT ;  /* 0x00000006031c7212 */ /* 0x000fe200078e3cff */
[----:B------:R-:W-:Y:S01]  /*106d0*/  @!P1 STG.E desc[UR48][R36.64], R0 ;  /* 0x0000000024009986 */ /* 0x000fe2000c101930 */
[----:B------:R-:W-:Y:S01]  /*106e0*/  LOP3.LUT R20, R7, R20, RZ, 0x3c, !PT ;  /* 0x0000001407147212 */ /* 0x000fe200078e3cff */
[----:B------:R-:W-:Y:S01]  /*106f0*/  IMAD.U32 R3, RZ, RZ, UR8 ;  /* 0x00000008ff037e24 */ /* 0x000fe2000f8e00ff */
[----:B------:R-:W-:Y:S01]  /*10700*/  SHF.R.S32.HI R141, RZ, 0x1f, R140 ;  /* 0x0000001fff8d7819 */ /* 0x000fe2000001148c */
[----:B------:R0:W-:Y:S01]  /*10710*/  @!P0 STG.E desc[UR48][R36.64+0x20], R2 ;  /* 0x0000200224008986 */ /* 0x0001e2000c101930 */
[----:B------:R-:W-:-:S03]  /*10720*/  UIMAD UR7, UR4, UR9, UR7 ;  /* 0x00000009040772a4 */ /* 0x000fc6000f8e0207 */
[----:B------:R1:W5:Y:S01]  /*10730*/  LD.E.128 R8, desc[UR48][R20.64] ;  /* 0x0000003014087980 */ /* 0x000362000c101d00 */
[----:B------:R-:W-:-:S03]  /*10740*/  ULDC.64 UR8, c[0x0][0xae0] ;  /* 0x0002b80000087ab9 */ /* 0x000fc60000000a00 */
[----:B------:R-:W5:Y:S04]  /*10750*/  LD.E.128 R4, desc[UR48][R4.64] ;  /* 0x0000003004047980 */ /* 0x000f68000c101d00 */
[----:B------:R-:W5:Y:S01]  /*10760*/  LD.E.128 R24, desc[UR48][R24.64] ;  /* 0x0000003018187980 */ /* 0x000f62000c101d00 */
[----:B0-----:R-:W-:-:S03]  /*10770*/  IMAD.WIDE.U32 R2, R3, UR4, R140 ;  /* 0x0000000403027c25 */ /* 0x001fc6000f8e008c */
[----:B------:R-:W5:Y:S04]  /*10780*/  LD.E.128 R12, desc[UR48][R12.64] ;  /* 0x000000300c0c7980 */ /* 0x000f68000c101d00 */
[----:B------:R-:W5:Y:S04]  /*10790*/  LD.E.128 R32, desc[UR48][R32.64] ;  /* 0x0000003020207980 */ /* 0x000f68000c101d00 */
[----:B------:R-:W5:Y:S01]  /*107a0*/  LD.E.128 R28, desc[UR48][R28.64] ;  /* 0x000000301c1c7980 */ /* 0x000f62000c101d00 */
[----:B------:R-:W-:Y:S01]  /*107b0*/  UIMAD UR4, UR14, UR8, URZ ;  /* 0x000000080e0472a4 */ /* 0x000fe2000f8e023f */
[----:B------:R-:W-:Y:S01]  /*107c0*/  VIADD R3, R3, UR7 ;  /* 0x0000000703037c36 */ /* 0x000fe20008000000 */
[----:B------:R-:W-:Y:S01]  /*107d0*/  SHF.R.S32.HI R143, RZ, 0x1f, R142 ;  /* 0x0000001fff8f7819 */ /* 0x000fe2000001148e */
[----:B------:R-:W-:Y:S01]  /*107e0*/  @!PT LDS RZ, [RZ] ;  /* 0x00000000fffff984 */ /* 0x000fe20000000800 */
[----:B------:R-:W-:Y:S01]  /*107f0*/  @!PT LDS RZ, [RZ] ;  /* 0x00000000fffff984 */ /* 0x000fe20000000800 */
[----:B------:R-:W-:Y:S01]  /*10800*/  @!PT LDS RZ, [RZ] ;  /* 0x00000000fffff984 */ /* 0x000fe20000000800 */
[----:B------:R-:W-:Y:S01]  /*10810*/  @!PT LDS RZ, [RZ] ;  /* 0x00000000fffff984 */ /* 0x000fe20000000800 */
[----:B------:R0:W-:Y:S06]  /*10820*/  MEMBAR.ALL.CTA ;  /* 0x0000000000007992 */ /* 0x0001ec0000008000 */
[----:B0-----:R-:W0:Y:S01]  /*10830*/  FENCE.VIEW.ASYNC.S ;  /* 0x00000000000073c6 */ /* 0x001e220000000000 */
[----:B------:R-:W-:Y:S01]  /*10840*/  IMAD.U32 R37, RZ, RZ, UR8 ;  /* 0x00000008ff257e24 */ /* 0x000fe2000f8e00ff */
[----:B------:R-:W-:Y:S01]  /*10850*/  UIMAD UR7, UR41, UR9, UR4 ;  /* 0x00000009290772a4 */ /* 0x000fe2000f8e0204 */
[----:B-1----:R-:W-:Y:S01]  /*10860*/  IMAD R21, R149, -0xc0, R38 ;  /* 0xffffff4095157824 */ /* 0x002fe200078e0226 */
[----:B------:R-:W-:Y:S01]  /*10870*/  UIADD3 UR4, UR42, 0x2d820, URZ ;  /* 0x0002d8202a047890 */ /* 0x000fe2000fffe03f */
[----:B------:R-:W-:Y:S01]  /*10880*/  IMAD.WIDE.U32 R2, R37, UR41, R2 ;  /* 0x0000002925027c25 */ /* 0x000fe2000f8e0002 */
[----:B------:R-:W-:Y:S01]  /*10890*/  ULDC.64 UR8, c[0x0][0xae8] ;  /* 0x0002ba0000087ab9 */ /* 0x000fe20000000a00 */
[----:B------:R-:W-:Y:S01]  /*108a0*/  BSSY B1, `(.L_x_922) ;  /* 0x0000021000017945 */ /* 0x000fe20003800000 */
[----:B------:R-:W-:Y:S01]  /*108b0*/  ISETP.GE.AND P0, PT, R142, R21, PT ;  /* 0x000000158e00720c */ /* 0x000fe20003f06270 */
[----:B------:R-:W-:Y:S01]  /*108c0*/  VIADD R3, R3, UR7 ;  /* 0x0000000703037c36 */ /* 0x000fe20008000000 */
[----:B------:R-:W-:-:S02]  /*108d0*/  UIMAD UR7, UR15, UR8, URZ ;  /* 0x000000080f0772a4 */ /* 0x000fc4000f8e023f */
[----:B------:R-:W-:Y:S01]  /*108e0*/  IMAD.U32 R37, RZ, RZ, UR8 ;  /* 0x00000008ff257e24 */ /* 0x000fe2000f8e00ff */
[----:B------:R-:W-:Y:S01]  /*108f0*/  UPRMT UR4, URZ, 0x654, UR4 ;  /* 0x000006543f047896 */ /* 0x000fe20008000004 */
[----:B------:R-:W-:Y:S01]  /*10900*/  VIADD R0, R142, 0x60 ;  /* 0x000000608e007836 */ /* 0x000fe20000000000 */
[----:B------:R-:W-:Y:S02]  /*10910*/  UIMAD UR7, UR16, UR9, UR7 ;  /* 0x00000009100772a4 */ /* 0x000fe4000f8e0207 */
[----:B------:R-:W-:Y:S02]  /*10920*/  IMAD.WIDE.U32 R36, R37, UR16, R2 ;  /* 0x0000001025247c25 */ /* 0x000fe4000f8e0002 */
[----:B------:R-:W-:Y:S02]  /*10930*/  ISETP.GE.AND P3, PT, R0, R21, PT ;  /* 0x000000150000720c */ /* 0x000fe40003f66270 */
[----:B------:R-:W-:-:S04]  /*10940*/  IMAD.WIDE R20, R149, 0xc0, R142 ;  /* 0x000000c095147825 */ /* 0x000fc800078e028e */
[----:B------:R-:W-:Y:S01]  /*10950*/  VIADD R41, R37, UR7 ;  /* 0x0000000725297c36 */ /* 0x000fe20008000000 */
[----:B0-----:R-:W-:Y:S01]  /*10960*/  SYNCS.ARRIVE.TRANS64.RED.A1T0 RZ, [UR4], RZ ;  /* 0x000000ffffff79a7 */ /* 0x001fe20008100404 */
[----:B------:R-:W-:Y:S05]  /*10970*/  @P0 BRA `(.L_x_923) ;  /* 0x00000000004c0947 */ /* 0x000fea0003800000 */
        /* <DEDUP_REMOVED lines=19> */
.L_x_923:
[----:B------:R-:W-:Y:S05]  /*10ab0*/  BSYNC B1 ;  /* 0x0000000000017941 */ /* 0x000fea0003800000 */
.L_x_922:
[----:B------:R-:W-:Y:S05]  /*10ac0*/  @P3 BRA `(.L_x_924) ;  /* 0x0000000800583947 */ /* 0x000fea0003800000 */
[----:B0----5:R-:W-:Y:S01]  /*10ad0*/  IADD3 R9, P0, R20, 0x60, RZ ;  /* 0x0000006014097810 */ /* 0x021fe20007f1e0ff */
[----:B------:R-:W-:Y:S01]  /*10ae0*/  ULDC.64 UR8, c[0x0][0xad8] ;  /* 0x0002b60000087ab9 */ /* 0x000fe20000000a00 */
[----:B------:R-:W-:Y:S01]  /*10af0*/  IMAD.MOV.U32 R2, RZ, RZ, R36 ;  /* 0x000000ffff027224 */ /* 0x000fe200078e0024 */
[----:B------:R-:W-:Y:S01]  /*10b00*/  ULDC UR4, c[0x0][0xa8c] ;  /* 0x0002a30000047ab9 */ /* 0x000fe20000000800 */
[----:B------:R-:W-:Y:S01]  /*10b10*/  IMAD.MOV.U32 R3, RZ, RZ, R41 ;  /* 0x000000ffff037224 */ /* 0x000fe200078e0029 */
[C---:B------:R-:W-:Y:S01]  /*10b20*/  ISETP.GE.AND P1, PT, R140.reuse, UR4, PT ;  /* 0x000000048c007c0c */ /* 0x040fe2000bf26270 */
[----:B------:R-:W-:Y:S02]  /*10b30*/  IMAD.X R20, RZ, RZ, R21, P0 ;  /* 0x000000ffff147224 */ /* 0x000fe400000e0615 */
[----:B------:R-:W-:Y:S02]  /*10b40*/  VIADD R0, R140, 0x20 ;  /* 0x000000208c007836 */ /* 0x000fe40000000000 */
[----:B------:R-:W-:-:S02]  /*10b50*/  IMAD R20, R20, UR8, RZ ;  /* 0x0000000814147c24 */ /* 0x000fc4000f8e02ff */
[----:B------:R-:W-:Y:S01]  /*10b60*/  IMAD.WIDE.U32 R2, R9, UR8, R2 ;  /* 0x0000000809027c25 */ /* 0x000fe2000f8e0002 */
[----:B------:R-:W-:-:S03]  /*10b70*/  ISETP.GE.AND P2, PT, R0, UR4, PT ;  /* 0x0000000400007c0c */ /* 0x000fc6000bf46270 */
[----:B------:R-:W-:Y:S01]  /*10b80*/  IMAD R9, R9, UR9, R20 ;  /* 0x0000000909097c24 */ /* 0x000fe2000f8e0214 */
[----:B------:R-:W-:Y:S01]  /*10b90*/  ULDC.64 UR8, c[0x0][0xa80] ;  /* 0x0002a00000087ab9 */ /* 0x000fe20000000a00 */
        /* <DEDUP_REMOVED lines=10> */
.L_x_920:
[----:B------:R-:W-:Y:S01]  /*10c40*/  ULDC.64 UR8, c[0x0][0xbd8] ;  /* 0x0002f60000087ab9 */ /* 0x000fe20000000a00 */
[----:B------:R-:W-:Y:S01]  /*10c50*/  IMAD.MOV.U32 R7, RZ, RZ, RZ ;  /* 0x000000ffff077224 */ /* 0x000fe200078e00ff */
[----:B------:R-:W-:-:S04]  /*10c60*/  UISETP.NE.U32.AND UP0, UPT, UR8, URZ, UPT ;  /* 0x0000003f0800728c */ /* 0x000fc8000bf05070 */
[----:B------:R-:W-:-:S03]  /*10c70*/  UISETP.NE.AND.EX UP0, UPT, UR9, URZ, UPT, UP0 ;  /* 0x0000003f0900728c */ /* 0x000fc6000bf05300 */
[----:B------:R-:W-:Y:S02]  /*10c80*/  ULDC.64 UR8, c[0x0][0xbd8] ;  /* 0x0002f60000087ab9 */ /* 0x000fe40000000a00 */
[----:B------:R-:W-:Y:S01]  /*10c90*/  UIMAD.WIDE UR8, UR40, 0x4, UR8 ;  /* 0x00000004280878a5 */ /* 0x000fe2000f8e0208 */
[----:B------:R-:W0:Y:S01]  /*10ca0*/  LDC R0, c[0x0][0xa88] ;  /* 0x0002a200ff007b82 */ /* 0x000e220000000800 */
[----:B------:R-:W-:-:S04]  /*10cb0*/  PLOP3.LUT P1, PT, PT, PT, UP0, 0x80, 0x0 ;  /* 0x000000000000781c */ /* 0x000fc80003f2f008 */
[----:B------:R-:W-:Y:S02]  /*10cc0*/  IMAD.U32 R2, RZ, RZ, UR8 ;  /* 0x00000008ff027e24 */ /* 0x000fe4000f8e00ff */
[----:B------:R-:W-:Y:S01]  /*10cd0*/  IMAD.U32 R3, RZ, RZ, UR9 ;  /* 0x00000009ff037e24 */ /* 0x000fe2000f8e00ff */
[----:B------:R-:W-:Y:S02]  /*10ce0*/  ULDC.64 UR8, c[0x0][0xbe0] ;  /* 0x0002f80000087ab9 */ /* 0x000fe40000000a00 */
[----:B------:R-:W-:-:S04]  /*10cf0*/  UISETP.NE.U32.AND UP1, UPT, UR8, URZ, UPT ;  /* 0x0000003f0800728c */ /* 0x000fc8000bf25070 */
[----:B------:R-:W-:Y:S01]  /*10d00*/  UISETP.NE.AND.EX UP1, UPT, UR9, URZ, UPT, UP1 ;  /* 0x0000003f0900728c */ /* 0x000fe2000bf25310 */
[----:B------:R1:W5:Y:S05]  /*10d10*/  @P1 LDG.E R7, desc[UR48][R2.64] ;  /* 0x0000003002071981 */ /* 0x00036a000c1e1900 */
[----:B------:R-:W-:-:S05]  /*10d20*/  PLOP3.LUT P2, PT, PT, PT, UP1, 0x80, 0x0 ;  /* 0x000000000000781c */ /* 0x000fca0003f4f018 */
[----:B------:R-:W-:Y:S02]  /*10d30*/  @UP1 ULDC.64 UR8, c[0x0][0xbe0] ;  /* 0x0002f80000081ab9 */ /* 0x000fe40000000a00 */
[----:B------:R-:W-:-:S06]  /*10d40*/  @UP1 UIMAD.WIDE UR8, UR40, 0x4, UR8 ;  /* 0x00000004280818a5 */ /* 0x000fcc000f8e0208 */
[----:B------:R-:W-:Y:S02]  /*10d50*/  IMAD.U32 R4, RZ, RZ, UR8 ;  /* 0x00000008ff047e24 */ /* 0x000fe4000f8e00ff */
[----:B------:R-:W-:-:S05]  /*10d60*/  IMAD.U32 R5, RZ, RZ, UR9 ;  /* 0x00000009ff057e24 */ /* 0x000fca000f8e00ff */
[----:B0-----:R1:W5:Y:S01]  /*10d70*/  @P2 LDG.E R0, desc[UR48][R4.64] ;  /* 0x0000003004002981 */ /* 0x001362000c1e1900 */
[----:B------:R-:W-:Y:S01]  /*10d80*/  USHF.R.S32.HI UR8, URZ, 0x1f, UR41 ;  /* 0x0000001f3f087899 */ /* 0x000fe20008011429 */
[----:B------:R-:W-:Y:S01]  /*10d90*/  ISETP.GT.AND P0, PT, R154, 0xbf, PT ;  /* 0x000000bf9a00780c */ /* 0x000fe20003f04270 */
[----:B------:R-:W-:-:S12]  /*10da0*/  @P2 BRA `(.L_x_925) ;  /* 0x0000000000102947 */ /* 0x000fd80003800000 */
[----:B------:R-:W-:Y:S05]  /*10db0*/  @!P1 BRA `(.L_x_925) ;  /* 0x00000000000c9947 */ /* 0x000fea0003800000 */
[----:B-1----:R-:W2:Y:S04]  /*10dc0*/  LDG.E R5, desc[UR48][R2.64] ;  /* 0x0000003002057981 */ /* 0x002ea8000c1e1900 */
[----:B-----5:R-:W2:Y:S02]  /*10dd0*/  LDG.E R0, desc[UR48][R2.64+0x4] ;  /* 0x0000043002007981 */ /* 0x020ea4000c1e1900 */
[----:B--2---:R-:W-:-:S07]  /*10de0*/  IMAD.IADD R0, R0, 0x1, -R5 ;  /* 0x0000000100007824 */ /* 0x004fce00078e0a05 */
.L_x_925:
[----:B------:R-:W-:Y:S01]  /*10df0*/  USHF.R.S32.HI UR4, URZ, 0x1f, UR40 ;  /* 0x0000001f3f047899 */ /* 0x000fe20008011428 */
[----:B------:R-:W-:Y:S01]  /*10e00*/  BSSY B1, `(.L_x_926) ;  /* 0x000001e000017945 */ /* 0x000fe20003800000 */
[----:B------:R-:W-:Y:S01]  /*10e10*/  USEL UR10, UR40, URZ, !UP0 ;  /* 0x0000003f280a7287 */ /* 0x000fe2000c000000 */
[----:B------:R-:W-:Y:S01]  /*10e20*/  SHF.R.S32.HI R141, RZ, 0x1f, R140 ;  /* 0x0000001fff8d7819 */ /* 0x000fe2000001148c */
[----:B------:R-:W-:Y:S01]  /*10e30*/  USEL UR9, UR4, URZ, !UP0 ;  /* 0x0000003f04097287 */ /* 0x000fe2000c000000 */
[----:B-----5:R-:W-:Y:S01]  /*10e40*/  SHF.R.S32.HI R6, RZ, 0x1f, R7 ;  /* 0x0000001fff067819 */ /* 0x020fe20000011407 */
[----:B------:R-:W-:Y:S10]  /*10e50*/  @P0 BRA `(.L_x_927) ;  /* 0x0000000000600947 */ /* 0x000ff40003800000 */
[----:B-1----:R-:W0:Y:S02]  /*10e60*/  S2R R2, SR_TID.X ;  /* 0x0000000000027919 */ /* 0x002e240000002100 */
[----:B0-----:R-:W-:-:S04]  /*10e70*/  IMAD R2, R149, 0xc0, R2 ;  /* 0x000000c095027824 */ /* 0x001fc800078e0202 */
[----:B------:R-:W-:-:S05]  /*10e80*/  VIADD R3, R2, 0xffffff80 ;  /* 0xffffff8002037836 */ /* 0x000fca0000000000 */
[----:B------:R-:W-:-:S13]  /*10e90*/  ISETP.GE.AND P0, PT, R3, R0, PT ;  /* 0x000000000300720c */ /* 0x000fda0003f06270 */
[----:B------:R-:W-:Y:S05]  /*10ea0*/  @P0 BRA `(.L_x_927) ;  /* 0x00000000004c0947 */ /* 0x000fea0003800000 */
[C---:B------:R-:W-:Y:S01]  /*10eb0*/  IADD3 R2, P0, R3.reuse, R7, RZ ;  /* 0x0000000703027210 */ /* 0x040fe20007f1e0ff */
[----:B------:R-:W-:Y:S02]  /*10ec0*/  ULDC.64 UR12, c[0x0][0xb70] ;  /* 0x0002dc00000c7ab9 */ /* 0x000fe40000000a00 */
[----:B------:R-:W-:Y:S01]  /*10ed0*/  UIMAD UR4, UR8, UR12, URZ ;  /* 0x0000000c080472a4 */ /* 0x000fe2000f8e023f */
[----:B------:R-:W-:Y:S01]  /*10ee0*/  LEA.HI.X.SX32 R3, R3, R6, 0x1, P0 ;  /* 0x0000000603037211 */ /* 0x000fe200000f0eff */
[----:B------:R-:W-:Y:S02]  /*10ef0*/  IMAD.U32 R5, RZ, RZ, UR12 ;  /* 0x0000000cff057e24 */ /* 0x000fe4000f8e00ff */
[----:B------:R-:W-:Y:S02]  /*10f00*/  UIMAD UR4, UR41, UR13, UR4 ;  /* 0x0000000d290472a4 */ /* 0x000fe4000f8e0204 */
[----:B------:R-:W-:Y:S01]  /*10f10*/  IMAD.WIDE.U32 R2, R5, UR41, R2 ;  /* 0x0000002905027c25 */ /* 0x000fe2000f8e0002 */
[----:B------:R-:W-:-:S02]  /*10f20*/  ULDC.64 UR12, c[0x0][0xb78] ;  /* 0x0002de00000c7ab9 */ /* 0x000fc40000000a00 */
[----:B------:R-:W-:Y:S01]  /*10f30*/  UIMAD UR7, UR9, UR12, URZ ;  /* 0x0000000c090772a4 */ /* 0x000fe2000f8e023f */
[----:B------:R-:W-:Y:S02]  /*10f40*/  VIADD R3, R3, UR4 ;  /* 0x0000000403037c36 */ /* 0x000fe40008000000 */
[----:B------:R-:W-:Y:S01]  /*10f50*/  IMAD.U32 R5, RZ, RZ, UR12 ;  /* 0x0000000cff057e24 */ /* 0x000fe2000f8e00ff */
[----:B------:R-:W-:-:S03]  /*10f60*/  UIMAD UR7, UR10, UR13, UR7 ;  /* 0x0000000d0a0772a4 */ /* 0x000fc6000f8e0207 */
[----:B------:R-:W-:Y:S01]  /*10f70*/  IMAD.WIDE.U32 R2, R5, UR10, R2 ;  /* 0x0000000a05027c25 */ /* 0x000fe2000f8e0002 */
[----:B------:R-:W-:-:S03]  /*10f80*/  ULDC.64 UR12, c[0x0][0xb40] ;  /* 0x0002d000000c7ab9 */ /* 0x000fc60000000a00 */
[----:B------:R-:W-:Y:S01]  /*10f90*/  VIADD R3, R3, UR7 ;  /* 0x0000000703037c36 */ /* 0x000fe20008000000 */
[----:B------:R-:W-:-:S04]  /*10fa0*/  LEA R4, P0, R2, UR12, 0x2 ;  /* 0x0000000c02047c11 */ /* 0x000fc8000f8010ff */
[----:B------:R-:W-:Y:S01]  /*10fb0*/  LEA.HI.X R5, R2, UR13, R3, 0x2, P0 ;  /* 0x0000000d02057c11 */ /* 0x000fe200080f1403 */
[----:B------:R-:W-:-:S05]  /*10fc0*/  IMAD.MOV.U32 R3, RZ, RZ, -0x800000 ;  /* 0xff800000ff037424 */ /* 0x000fca00078e00ff */
[----:B------:R0:W-:Y:S03]  /*10fd0*/  STG.E desc[UR48][R4.64], R3 ;  /* 0x0000000304007986 */ /* 0x0001e6000c101930 */
.L_x_927:
[----:B------:R-:W-:Y:S05]  /*10fe0*/  BSYNC B1 ;  /* 0x0000000000017941 */ /* 0x000fea0003800000 */
.L_x_926:
[----:B------:R-:W-:Y:S01]  /*10ff0*/  ULDC.64 UR12, c[0x0][0xaa0] ;  /* 0x0002a800000c7ab9 */ /* 0x000fe20000000a00 */
[----:B------:R-:W-:Y:S01]  /*11000*/  BSSY B1, `(.L_x_928) ;  /* 0x000002c000017945 */ /* 0x000fe20003800000 */
[----:B01----:R-:W-:Y:S02]  /*11010*/  IMAD R4, R6, UR12, RZ ;  /* 0x0000000c06047c24 */ /* 0x003fe4000f8e02ff */
[----:B------:R-:W-:-:S04]  /*11020*/  IMAD.WIDE.U32 R2, R7, UR12, R140 ;  /* 0x0000000c07027c25 */ /* 0x000fc8000f8e008c */
[----:B------:R-:W-:Y:S01]  /*11030*/  IMAD R7, R7, UR13, R4 ;  /* 0x0000000d07077c24 */ /* 0x000fe2000f8e0204 */
[----:B------:R-:W-:Y:S01]  /*11040*/  ULDC.64 UR12, c[0x0][0xae0] ;  /* 0x0002b800000c7ab9 */ /* 0x000fe20000000a00 */
[--C-:B------:R-:W-:Y:S01]  /*11050*/  IMAD.MOV.U32 R6, RZ, RZ, R142.reuse ;  /* 0x000000ffff067224 */ /* 0x100fe200078e008e */
[----:B------:R-:W-:Y:S01]  /*11060*/  UIMAD UR4, UR8, UR12, URZ ;  /* 0x0000000c080472a4 */ /* 0x000fe2000f8e023f */
[----:B------:R-:W-:Y:S01]  /*11070*/  IMAD.IADD R3, R3, 0x1, R7 ;  /* 0x0000000103037824 */ /* 0x000fe200078e0207 */
[----:B------:R-:W-:Y:S01]  /*11080*/  SHF.R.S32.HI R7, RZ, 0x1f, R142 ;  /* 0x0000001fff077819 */ /* 0x000fe2000001148e */
[----:B------:R-:W-:Y:S01]  /*11090*/  IMAD.U32 R5, RZ, RZ, UR12 ;  /* 0x0000000cff057e24 */ /* 0x000fe2000f8e00ff */
[----:B------:R-:W-:-:S03]  /*110a0*/  UIMAD UR4, UR41, UR13, UR4 ;  /* 0x0000000d290472a4 */ /* 0x000fc6000f8e0204 */
[----:B------:R-:W-:Y:S01]  /*110b0*/  IMAD.WIDE.U32 R2, R5, UR41, R2 ;  /* 0x0000002905027c25 */ /* 0x000fe2000f8e0002 */
[----:B------:R-:W-:-:S03]  /*110c0*/  ULDC.64 UR12, c[0x0][0xae8] ;  /* 0x0002ba00000c7ab9 */ /* 0x000fc60000000a00 */
[----:B------:R-:W-:Y:S02]  /*110d0*/  IMAD R5, R149, -0xc0, R0 ;  /* 0xffffff4095057824 */ /* 0x000fe400078e0200 */
[----:B------:R-:W-:Y:S01]  /*110e0*/  VIADD R3, R3, UR4 ;  /* 0x0000000403037c36 */ /* 0x000fe20008000000 */
[----:B------:R-:W-:Y:S01]  /*110f0*/  UIMAD UR4, UR9, UR12, URZ ;  /* 0x0000000c090472a4 */ /* 0x000fe2000f8e023f */
[C---:B------:R-:W-:Y:S01]  /*11100*/  VIADD R0, R142.reuse, 0x60 ;  /* 0x000000608e007836 */ /* 0x040fe20000000000 */
[-C--:B------:R-:W-:Y:S01]  /*11110*/  ISETP.GE.AND P0, PT, R142, R5.reuse, PT ;  /* 0x000000058e00720c */ /* 0x080fe20003f06270 */
[----:B------:R-:W-:Y:S01]  /*11120*/  IMAD.U32 R9, RZ, RZ, UR12 ;  /* 0x0000000cff097e24 */ /* 0x000fe2000f8e00ff */
[----:B------:R-:W-:Y:S01]  /*11130*/  UIMAD UR4, UR10, UR13, UR4 ;  /* 0x0000000d0a0472a4 */ /* 0x000fe2000f8e0204 */
[----:B------:R-:W-:Y:S01]  /*11140*/  IMAD.WIDE R6, R149, 0xc0, R6 ;  /* 0x000000c095067825 */ /* 0x000fe200078e0206 */
[----:B------:R-:W-:-:S03]  /*11150*/  ISETP.GE.AND P1, PT, R0, R5, PT ;  /* 0x000000050000720c */ /* 0x000fc60003f26270 */
[----:B------:R-:W-:-:S04]  /*11160*/  IMAD.WIDE.U32 R4, R9, UR10, R2 ;  /* 0x0000000a09047c25 */ /* 0x000fc8000f8e0002 */
[----:B------:R-:W-:Y:S02]  /*11170*/  VIADD R11, R5, UR4 ;  /* 0x00000004050b7c36 */ /* 0x000fe40008000000 */
        /* <DEDUP_REMOVED lines=20> */
.L_x_929:
[----:B------:R-:W-:Y:S05]  /*112c0*/  BSYNC B1 ;  /* 0x0000000000017941 */ /* 0x000fea0003800000 */
.L_x_928:
        /* <DEDUP_REMOVED lines=22> */
.L_x_924:
[----:B------:R-:W-:Y:S05]  /*11430*/  BSYNC B0 ;  /* 0x0000000000007941 */ /* 0x000fea0003800000 */
.L_x_919:
[----:B------:R-:W-:Y:S02]  /*11440*/  ULDC UR4, c[0x0][0xc14] ;  /* 0x0003050000047ab9 */ /* 0x000fe40000000800 */
[----:B------:R-:W-:-:S06]  /*11450*/  UISETP.GE.AND UP0, UPT, UR5, UR4, UPT ;  /* 0x000000040500728c */ /* 0x000fcc000bf06270 */
[----:B------:R-:W-:-:S13]  /*11460*/  PLOP3.LUT P0, PT, PT, PT, UP0, 0x80, 0x0 ;  /* 0x000000000000781c */ /* 0x000fda0003f0f008 */
[----:B------:R-:W-:Y:S05]  /*11470*/  @!P0 BRA `(.L_x_930) ;  /* 0xfffffef800a08947 */ /* 0x000fea000383ffff */
[----:B------:R-:W-:Y:S05]  /*11480*/  EXIT ;  /* 0x000000000000794d */ /* 0x000fea0003800000 */
.L_x_837:
[----:B------:R-:W-:-:S08]  /*11490*/  NOP ;  /* 0x0000000000007918 */ /* 0x000fd00000000000 */
[----:B------:R-:W0:-:S00]  /*114a0*/  USETMAXREG.DEALLOC.CTAPOOL 0x20 ;  /* 0x00000020000079c8 */ /* 0x000e0000080e0500 */
        /* <DEDUP_REMOVED lines=30> */
[----:B------:R-:W-:-:S03]  /*11690*/  ISETP.GE.U32.AND P0, PT, R27, 0x4, PT ;  /* 0x000000041b00780c */ /* 0x000fc60003f06070 */
[----:B------:R-:W-:-:S05]  /*116a0*/  IMAD.IADD R4, R5, 0x1, R4 ;  /* 0x0000000105047824 */ /* 0x000fca00078e0204 */
[----:B------:R-:W0:Y:S05]  /*116b0*/  SHFL.UP PT, R6, R4, 0x4, RZ ;  /* 0x0480000004067989 */ /* 0x000e2a00000e00ff */
[----:B------:R-:W-:-:S04]  /*116c0*/  @P0 LOP3.LUT R22, R22, 0x8, RZ, 0xfc, !PT ;  /* 0x0000000816160812 */ /* 0x000fc800078efcff */
[----:B------:R-:W-:Y:S02]  /*116d0*/  LOP3.LUT R22, R22, 0xfffffffb, RZ, 0xc0, !PT ;  /* 0xfffffffb16167812 */ /* 0x000fe400078ec0ff */
[----:B0-----:R-:W-:Y:S01]  /*116e0*/  SEL R3, R6, RZ, P0 ;  /* 0x000000ff06037207 */ /* 0x001fe20000000000 */
[----:B------:R-:W-:Y:S01]  /*116f0*/  IMAD.MOV.U32 R6, RZ, RZ, RZ ;  /* 0x000000ffff067224 */ /* 0x000fe200078e00ff */
[----:B------:R-:W-:-:S03]  /*11700*/  ISETP.GE.U32.AND P0, PT, R27, 0x8, PT ;  /* 0x000000081b00780c */ /* 0x000fc60003f06070 */
[----:B------:R-:W-:-:S05]  /*11710*/  IMAD.IADD R3, R4, 0x1, R3 ;  /* 0x0000000104037824 */ /* 0x000fca00078e0203 */
        /* <DEDUP_REMOVED lines=15> */
[----:B------:R-:W-:Y:S01]  /*11810*/  IMAD.MOV.U32 R4, RZ, RZ, R3 ;  /* 0x000000ffff047224 */ /* 0x000fe200078e0003 */
[----:B------:R-:W-:Y:S01]  /*11820*/  ULDC UR5, c[0x0][0xc14] ;  /* 0x0003050000057ab9 */ /* 0x000fe20000000800 */
[----:B------:R-:W-:Y:S01]  /*11830*/  IMAD.MOV.U32 R6, RZ, RZ, RZ ;  /* 0x000000ffff067224 */ /* 0x000fe200078e00ff */
[----:B------:R-:W-:Y:S01]  /*11840*/  ULDC UR7, c[0x0][0xc14] ;  /* 0x0003050000077ab9 */ /* 0x000fe20000000800 */
[----:B------:R-:W-:-:S05]  /*11850*/  ULDC UR4, c[0x0][0xc10] ;  /* 0x0003040000047ab9 */ /* 0x000fca0000000800 */
.L_x_935:
        /* <DEDUP_REMOVED lines=13> */
.L_x_934:
[----:B------:R-:W-:Y:S05]  /*11930*/  BSYNC B0 ;  /* 0x0000000000007941 */ /* 0x000fea0003800000 */
.L_x_933:
        /* <DEDUP_REMOVED lines=25> */
[----:B------:R-:W-:-:S07]  /*11ad0*/  IMAD.MOV.U32 R5, RZ, RZ, R7 ;  /* 0x000000ffff057224 */ /* 0x000fce00078e0007 */
.L_x_931:
[----:B------:R-:W-:-:S04]  /*11ae0*/  IMAD.IADD R11, R4, 0x1, -R3 ;  /* 0x00000001040b7824 */ /* 0x000fc800078e0a03 */
[----:B------:R-:W-:-:S05]  /*11af0*/  IMAD R2, R5, UR4, R11 ;  /* 0x0000000405027c24 */ /* 0x000fca000f8e020b */
[----:B------:R-:W-:Y:S02]  /*11b00*/  ISETP.GT.AND P0, PT, R2, UR6, PT ;  /* 0x0000000602007c0c */ /* 0x000fe4000bf04270 */
[----:B------:R-:W0:Y:S11]  /*11b10*/  LDC.64 R2, c[0x0][0xc68] ;  /* 0x00031a00ff027b82 */ /* 0x000e360000000a00 */
[----:B------:R-:W-:-:S04]  /*11b20*/  VOTE.ANY R8, PT, !P0 ;  /* 0x0000000000087806 */ /* 0x000fc800040e0100 */
[----:B------:R-:W1:Y:S02]  /*11b30*/  POPC R13, R8 ;  /* 0x00000008000d7309 */ /* 0x000e640000000000 */
[----:B-1----:R-:W-:-:S04]  /*11b40*/  IMAD.IADD R19, R13, 0x1, R6 ;  /* 0x000000010d137824 */ /* 0x002fc800078e0206 */
[----:B0-----:R-:W-:-:S05]  /*11b50*/  IMAD.WIDE R2, R19, 0x4, R2 ;  /* 0x0000000413027825 */ /* 0x001fca00078e0202 */
[----:B------:R-:W2:Y:S01]  /*11b60*/  LDG.E R7, desc[UR48][R2.64] ;  /* 0x0000003002077981 */ /* 0x000ea2000c1e1900 */
[----:B------:R-:W-:-:S03]  /*11b70*/  ISETP.NE.AND P0, PT, R8, RZ, PT ;  /* 0x000000ff0800720c */ /* 0x000fc60003f05270 */
[----:B------:R-:W2:Y:S02]  /*11b80*/  SHFL.IDX PT, R0, R0, R13, 0x1f ;  /* 0x00001f0d00007589 */ /* 0x000ea400000e0000 */
[----:B--2---:R-:W-:-:S05]  /*11b90*/  IMAD R4, R0, R7, RZ ;  /* 0x0000000700047224 */ /* 0x004fca00078e02ff */
[----:B------:R-:W-:-:S04]  /*11ba0*/  IABS R6, R4 ;  /* 0x0000000400067213 */ /* 0x000fc80000000000 */
[----:B------:R-:W0:Y:S08]  /*11bb0*/  I2F.RP R9, R6 ;  /* 0x0000000600097306 */ /* 0x000e300000209400 */
[----:B0-----:R-:W0:Y:S02]  /*11bc0*/  MUFU.RCP R9, R9 ;  /* 0x0000000900097308 */ /* 0x001e240000001000 */
[----:B0-----:R-:W-:-:S06]  /*11bd0*/  VIADD R10, R9, 0xffffffe ;  /* 0x0ffffffe090a7836 */ /* 0x001fcc0000000000 */
[----:B------:R0:W1:Y:S01]  /*11be0*/  F2I.FTZ.U32.TRUNC.NTZ R3, R10 ;  /* 0x0000000a00037305 */ /* 0x000062000021f000 */
[----:B------:R-:W-:Y:S05]  /*11bf0*/  @!P0 BRA `(.L_x_936) ;  /* 0x0000000000088947 */ /* 0x000fea0003800000 */
[----:B------:R-:W-:-:S06]  /*11c00*/  VIADD R16, R13, 0xffffffff ;  /* 0xffffffff0d107836 */ /* 0x000fcc0000000000 */
[----:B------:R2:W3:Y:S02]  /*11c10*/  SHFL.IDX PT, R16, R5, R16, 0x1f ;  /* 0x00001f1005107589 */ /* 0x0004e400000e0000 */
.L_x_936:
[----:B---3--:R-:W-:Y:S01]  /*11c20*/  IMAD R16, R16, UR4, R11 ;  /* 0x0000000410107c24 */ /* 0x008fe2000f8e020b */
[----:B------:R-:W-:Y:S01]  /*11c30*/  IABS R2, R4 ;  /* 0x0000000400027213 */ /* 0x000fe20000000000 */
[----:B-1----:R-:W-:-:S03]  /*11c40*/  IMAD.MOV R9, RZ, RZ, -R3 ;  /* 0x000000ffff097224 */ /* 0x002fc600078e0a03 */
[----:B--2---:R-:W-:Y:S01]  /*11c50*/  IADD3 R5, -R16, UR6, RZ ;  /* 0x0000000610057c10 */ /* 0x004fe2000fffe1ff */
[----:B0-----:R-:W-:Y:S02]  /*11c60*/  IMAD.MOV R10, RZ, RZ, -R2 ;  /* 0x000000ffff0a7224 */ /* 0x001fe400078e0a02 */
[----:B------:R-:W-:Y:S01]  /*11c70*/  IMAD R9, R9, R6, RZ ;  /* 0x0000000609097224 */ /* 0x000fe200078e02ff */
[----:B------:R-:W-:Y:S01]  /*11c80*/  IABS R8, R5 ;  /* 0x0000000500087213 */ /* 0x000fe20000000000 */
[----:B------:R-:W-:-:S04]  /*11c90*/  IMAD.MOV.U32 R2, RZ, RZ, RZ ;  /* 0x000000ffff027224 */ /* 0x000fc800078e00ff */
[----:B------:R-:W-:-:S04]  /*11ca0*/  IMAD.HI.U32 R2, R3, R9, R2 ;  /* 0x0000000903027227 */ /* 0x000fc800078e0002 */
[----:B------:R-:W-:Y:S02]  /*11cb0*/  IMAD.MOV.U32 R3, RZ, RZ, R8 ;  /* 0x000000ffff037224 */ /* 0x000fe400078e0008 */
[----:B------:R-:W-:Y:S02]  /*11cc0*/  IMAD.MOV.U32 R8, RZ, RZ, R10 ;  /* 0x000000ffff087224 */ /* 0x000fe400078e000a */
[----:B------:R-:W-:-:S04]  /*11cd0*/  IMAD.HI.U32 R2, R2, R3, RZ ;  /* 0x0000000302027227 */ /* 0x000fc800078e00ff */
[----:B------:R-:W-:-:S05]  /*11ce0*/  IMAD R3, R2, R8, R3 ;  /* 0x0000000802037224 */ /* 0x000fca00078e0203 */
[----:B------:R-:W-:-:S13]  /*11cf0*/  ISETP.GT.U32.AND P0, PT, R6, R3, PT ;  /* 0x000000030600720c */ /* 0x000fda0003f04070 */
[----:B------:R-:W-:Y:S02]  /*11d00*/  @!P0 IMAD.IADD R3, R3, 0x1, -R6 ;  /* 0x0000000103038824 */ /* 0x000fe400078e0a06 */
[----:B------:R-:W-:-:S03]  /*11d10*/  @!P0 VIADD R2, R2, 0x1 ;  /* 0x0000000102028836 */ /* 0x000fc60000000000 */
[----:B------:R-:W-:Y:S02]  /*11d20*/  ISETP.GE.U32.AND P0, PT, R3, R6, PT ;  /* 0x000000060300720c */ /* 0x000fe40003f06070 */
[----:B------:R-:W-:-:S11]  /*11d30*/  LOP3.LUT R3, R5, R4, RZ, 0x3c, !PT ;  /* 0x0000000405037212 */ /* 0x000fd600078e3cff */
[----:B------:R-:W-:Y:S01]  /*11d40*/  @P0 VIADD R2, R2, 0x1 ;  /* 0x0000000102020836 */ /* 0x000fe20000000000 */
[----:B------:R-:W-:-:S13]  /*11d50*/  ISETP.GE.AND P0, PT, R3, RZ, PT ;  /* 0x000000ff0300720c */ /* 0x000fda0003f06270 */
[----:B------:R-:W-:Y:S01]  /*11d60*/  @!P0 IMAD.MOV R2, RZ, RZ, -R2 ;  /* 0x000000ffff028224 */ /* 0x000fe200078e0a02 */
[----:B------:R-:W-:-:S13]  /*11d70*/  ISETP.NE.AND P0, PT, R4, RZ, PT ;  /* 0x000000ff0400720c */ /* 0x000fda0003f05270 */
[----:B------:R-:W-:-:S05]  /*11d80*/  @!P0 LOP3.LUT R2, RZ, R4, RZ, 0x33, !PT ;  /* 0x00000004ff028212 */ /* 0x000fca00078e33ff */
[----:B------:R-:W-:Y:S02]  /*11d90*/  IMAD R6, R7, R2, RZ ;  /* 0x0000000207067224 */ /* 0x000fe400078e02ff */
[----:B------:R-:W-:Y:S02]  /*11da0*/  IMAD.MOV R2, RZ, RZ, -R2 ;  /* 0x000000ffff027224 */ /* 0x000fe400078e0a02 */
[----:B------:R-:W-:Y:S02]  /*11db0*/  IMAD.MOV R8, RZ, RZ, -R6 ;  /* 0x000000ffff087224 */ /* 0x000fe400078e0a06 */
[----:B------:R-:W-:Y:S02]  /*11dc0*/  IMAD R4, R4, R2, R5 ;  /* 0x0000000204047224 */ /* 0x000fe400078e0205 */
[----:B------:R-:W-:Y:S01]  /*11dd0*/  IMAD.MOV.U32 R2, RZ, RZ, RZ ;  /* 0x000000ffff027224 */ /* 0x000fe200078e00ff */
[----:B------:R-:W-:Y:S02]  /*11de0*/  VIADDMNMX R7, R8, UR4, R7, PT ;  /* 0x0000000408077c46 */ /* 0x000fe4000b800107 */
[----:B------:R-:W-:-:S02]  /*11df0*/  IABS R11, R4 ;  /* 0x00000004000b7213 */ /* 0x000fc40000000000 */
[----:B------:R-:W-:-:S04]  /*11e00*/  IABS R8, R7 ;  /* 0x0000000700087213 */ /* 0x000fc80000000000 */
[----:B------:R-:W0:Y:S08]  /*11e10*/  I2F.RP R9, R8 ;  /* 0x0000000800097306 */ /* 0x000e300000209400 */
[----:B0-----:R-:W0:Y:S02]  /*11e20*/  MUFU.RCP R9, R9 ;  /* 0x0000000900097308 */ /* 0x001e240000001000 */
[----:B0-----:R-:W-:-:S06]  /*11e30*/  VIADD R3, R9, 0xffffffe ;  /* 0x0ffffffe09037836 */ /* 0x001fcc0000000000 */
[----:B------:R-:W0:Y:S02]  /*11e40*/  F2I.FTZ.U32.TRUNC.NTZ R3, R3 ;  /* 0x0000000300037305 */ /* 0x000e24000021f000 */
[----:B0-----:R-:W-:-:S04]  /*11e50*/  IMAD.MOV R10, RZ, RZ, -R3 ;  /* 0x000000ffff0a7224 */ /* 0x001fc800078e0a03 */
[----:B------:R-:W-:Y:S01]  /*11e60*/  IMAD.MOV.U32 R5, RZ, RZ, R10 ;  /* 0x000000ffff057224 */ /* 0x000fe200078e000a */
[----:B------:R-:W-:-:S03]  /*11e70*/  IABS R10, R7 ;  /* 0x00000007000a7213 */ /* 0x000fc60000000000 */
[----:B------:R-:W-:-:S04]  /*11e80*/  IMAD R5, R5, R8, RZ ;  /* 0x0000000805057224 */ /* 0x000fc800078e02ff */
[----:B------:R-:W-:-:S04]  /*11e90*/  IMAD.HI.U32 R2, R3, R5, R2 ;  /* 0x0000000503027227 */ /* 0x000fc800078e0002 */
[----:B------:R-:W-:Y:S02]  /*11ea0*/  IMAD.MOV R3, RZ, RZ, -R10 ;  /* 0x000000ffff037224 */ /* 0x000fe400078e0a0a */
        /* <DEDUP_REMOVED lines=8> */
[----:B------:R-:W-:Y:S01]  /*11f30*/  ISETP.GE.AND P0, PT, R3, RZ, PT ;  /* 0x000000ff0300720c */ /* 0x000fe20003f06270 */
[----:B------:R-:W-:-:S12]  /*11f40*/  IMAD.IADD R3, R4, 0x1, R6 ;  /* 0x0000000104037824 */ /* 0x000fd800078e0206 */
[----:B------:R-:W-:Y:S01]  /*11f50*/  @!P0 IMAD.MOV R2, RZ, RZ, -R2 ;  /* 0x000000ffff028224 */ /* 0x000fe200078e0a02 */
[----:B------:R-:W-:-:S13]  /*11f60*/  ISETP.NE.AND P0, PT, R7, RZ, PT ;  /* 0x000000ff0700720c */ /* 0x000fda0003f05270 */
[----:B------:R-:W-:Y:S01]  /*11f70*/  @!P0 LOP3.LUT R2, RZ, R7, RZ, 0x33, !PT ;  /* 0x00000007ff028212 */ /* 0x000fe200078e33ff */
[----:B------:R-:W-:-:S03]  /*11f80*/  IMAD.MOV R7, RZ, RZ, -R7 ;  /* 0x000000ffff077224 */ /* 0x000fc600078e0a07 */
[----:B------:R-:W-:Y:S01]  /*11f90*/  LOP3.LUT R17, RZ, R2, RZ, 0x33, !PT ;  /* 0x00000002ff117212 */ /* 0x000fe200078e33ff */
[----:B------:R-:W-:-:S04]  /*11fa0*/  IMAD R18, R2, R7, R3 ;  /* 0x0000000702127224 */ /* 0x000fc800078e0203 */
[----:B------:R-:W-:Y:S01]  /*11fb0*/  IMAD.IADD R17, R0, 0x1, R17 ;  /* 0x0000000100117824 */ /* 0x000fe200078e0211 */
[----:B------:R-:W-:Y:S06]  /*11fc0*/  BRA `(.L_x_937) ;  /* 0x00000000000c7947 */ /* 0x000fec0003800000 */
.L_x_932:
[----:B------:R-:W-:Y:S02]  /*11fd0*/  IMAD.MOV.U32 R17, RZ, RZ, RZ ;  /* 0x000000ffff117224 */ /* 0x000fe400078e00ff */
[----:B------:R-:W-:Y:S02]  /*11fe0*/  IMAD.U32 R16, RZ, RZ, UR6 ;  /* 0x00000006ff107e24 */ /* 0x000fe4000f8e00ff */
[----:B------:R-:W-:-:S07]  /*11ff0*/  IMAD.MOV.U32 R18, RZ, RZ, RZ ;  /* 0x000000ffff127224 */ /* 0x000fce00078e00ff */
.L_x_937:
[----:B------:R-:W-:Y:S01]  /*12000*/  ISETP.NE.AND P0, PT, R27, RZ, PT ;  /* 0x000000ff1b00720c */ /* 0x000fe20003f05270 */
[----:B------:R-:W-:Y:S02]  /*12010*/  IMAD.MOV.U32 R24, RZ, RZ, 0x1 ;  /* 0x00000001ff187424 */ /* 0x000fe400078e00ff */
[----:B------:R-:W-:Y:S02]  /*12020*/  IMAD.MOV.U32 R22, RZ, RZ, RZ ;  /* 0x000000ffff167224 */ /* 0x000fe400078e00ff */
[----:B------:R-:W-:-:S08]  /*12030*/  IMAD.MOV.U32 R29, RZ, RZ, RZ ;  /* 0x000000ffff1d7224 */ /* 0x000fd000078e00ff */
[----:B------:R-:W0:Y:S01]  /*12040*/  @!P0 S2R R3, SR_CgaCtaId ;  /* 0x0000000000038919 */ /* 0x000e220000008800 */
[----:B------:R-:W-:-:S04]  /*12050*/  @!P0 MOV R0, 0x400 ;  /* 0x0000040000008802 */ /* 0x000fc80000000f00 */
[----:B0-----:R-:W-:-:S05]  /*12060*/  @!P0 LEA R0, R3, R0, 0x18 ;  /* 0x0000000003008211 */ /* 0x001fca00078ec0ff */
[----:B------:R0:W-:Y:S01]  /*12070*/  @!P0 STS.128 [R0+0x2d8d0], R16 ;  /* 0x02d8d01000008388 */ /* 0x0001e20000000c00 */
[----:B------:R-:W-:Y:S06]  /*12080*/  BAR.ARV 0x5, 0x1a0 ;  /* 0x0146800000007b1d */ /* 0x000fec0000002000 */
[----:B------:R-:W-:-:S13]  /*12090*/  ISETP.GE.AND P0, PT, R19, UR5, PT ;  /* 0x0000000513007c0c */ /* 0x000fda000bf06270 */
[----:B------:R-:W-:Y:S05]  /*120a0*/  @P0 BRA `(.L_x_938) ;  /* 0x0000003c007c0947 */ /* 0x000fea0003800000 */
[----:B------:R-:W-:Y:S01]  /*120b0*/  IMAD.MOV.U32 R24, RZ, RZ, 0x1 ;  /* 0x00000001ff187424 */ /* 0x000fe200078e00ff */
[----:B------:R-:W-:Y:S01]  /*120c0*/  ULDC UR37, c[0x0][0xc] ;  /* 0x0000030000257ab9 */ /* 0x000fe20000000800 */
[----:B------:R-:W-:Y:S01]  /*120d0*/  IMAD.MOV.U32 R29, RZ, RZ, RZ ;  /* 0x000000ffff1d7224 */ /* 0x000fe200078e00ff */
[----:B------:R-:W-:Y:S01]  /*120e0*/  ULDC.64 UR38, c[0x0][0x198] ;  /* 0x0000660000267ab9 */ /* 0x000fe20000000a00 */
[----:B------:R-:W-:-:S07]  /*120f0*/  IMAD.MOV.U32 R22, RZ, RZ, RZ ;  /* 0x000000ffff167224 */ /* 0x000fce00078e00ff */
.L_x_1013:
[----:B------:R-:W-:Y:S05]  /*12100*/  YIELD ;  /* 0x0000000000007946 */ /* 0x000fea0003800000 */
[----:B------:R-:W-:Y:S01]  /*12110*/  ULDC.64 UR4, c[0x0][0xa28] ;  /* 0x00028a0000047ab9 */ /* 0x000fe20000000a00 */
[----:B0-----:R-:W-:Y:S01]  /*12120*/  IMAD.MOV.U32 R0, RZ, RZ, RZ ;  /* 0x000000ffff007224 */ /* 0x001fe200078e00ff */
[----:B------:R-:W-:-:S04]  /*12130*/  ISETP.NE.U32.AND P0, PT, RZ, UR4, PT ;  /* 0x00000004ff007c0c */ /* 0x000fc8000bf05070 */
[----:B------:R-:W-:Y:S01]  /*12140*/  ISETP.NE.AND.EX P0, PT, RZ, UR5, PT, P0 ;  /* 0x00000005ff007c0c */ /* 0x000fe2000bf05300 */
[----:B------:R-:W-:-:S12]  /*12150*/  ULDC.64 UR4, c[0x0][0xa00] ;  /* 0x0002800000047ab9 */ /* 0x000fd80000000a00 */
[----:B-1----:R-:W0:Y:S01]  /*12160*/  @P0 LDC.64 R2, c[0x0][0xa28] ;  /* 0x00028a00ff020b82 */ /* 0x002e220000000a00 */
[----:B------:R-:W-:Y:S01]  /*12170*/  ISETP.NE.U32.AND P2, PT, RZ, UR4, PT ;  /* 0x00000004ff007c0c */ /* 0x000fe2000bf45070 */
[----:B0-----:R-:W-:-:S05]  /*12180*/  @P0 IMAD.WIDE R2, R19, 0x4, R2 ;  /* 0x0000000413020825 */ /* 0x001fca00078e0202 */
[----:B------:R0:W5:Y:S01]  /*12190*/  @P0 LDG.E R0, desc[UR48][R2.64] ;  /* 0x0000003002000981 */ /* 0x000162000c1e1900 */
[----:B------:R-:W-:Y:S01]  /*121a0*/  ISETP.NE.AND.EX P2, PT, RZ, UR5, PT, P2 ;  /* 0x00000005ff007c0c */ /* 0x000fe2000bf45320 */
[----:B------:R-:W-:Y:S01]  /*121b0*/  IMAD.MOV.U32 R4, RZ, RZ, RZ ;  /* 0x000000ffff047224 */ /* 0x000fe200078e00ff */
[----:B------:R-:W-:Y:S01]  /*121c0*/  ULDC.64 UR4, c[0x0][0xa18] ;  /* 0x0002860000047ab9 */ /* 0x000fe20000000a00 */
[----:B0-----:R-:W0:Y:S02]  /*121d0*/  LDC.64 R2, c[0x0][0xa00] ;  /* 0x00028000ff027b82 */ /* 0x001e240000000a00 */
[----:B0-----:R-:W-:-:S08]  /*121e0*/  IMAD.WIDE R2, R19, 0x4, R2 ;  /* 0x0000000413027825 */ /* 0x001fd000078e0202 */
[----:B------:R-:W2:Y:S01]  /*121f0*/  @P2 LDG.E R4, desc[UR48][R2.64] ;  /* 0x0000003002042981 */ /* 0x000ea2000c1e1900 */
[----:B------:R-:W-:Y:S01]  /*12200*/  ISETP.NE.U32.AND P1, PT, RZ, UR4, PT ;  /* 0x00000004ff007c0c */ /* 0x000fe2000bf25070 */
[----:B------:R-:W-:Y:S02]  /*12210*/  ULDC UR6, c[0x0][0x288] ;  /* 0x0000a20000067ab9 */ /* 0x000fe40000000800 */
[----:B------:R-:W-:Y:S01]  /*12220*/  IMAD.U32 R6, RZ, RZ, UR6 ;  /* 0x00000006ff067e24 */ /* 0x000fe2000f8e00ff */
[----:B------:R-:W-:Y:S01]  /*12230*/  ISETP.NE.AND.EX P1, PT, RZ, UR5, PT, P1 ;  /* 0x00000005ff007c0c */ /* 0x000fe2000bf25310 */
[----:B------:R-:W-:Y:S01]  /*12240*/  ULDC.64 UR4, c[0x0][0x3f8] ;  /* 0x0000fe0000047ab9 */ /* 0x000fe20000000a00 */
[----:B------:R-:W-:Y:S01]  /*12250*/  ULDC.64 UR6, c[0x0][0xa08] ;  /* 0x0002820000067ab9 */ /* 0x000fe20000000a00 */
[----:B------:R-:W-:-:S03]  /*12260*/  UISETP.NE.U32.AND UP0, UPT, UR4, URZ, UPT ;  /* 0x0000003f0400728c */ /* 0x000fc6000bf05070 */
[----:B------:R-:W-:Y:S01]  /*12270*/  ULDC UR4, c[0x0][0x404] ;  /* 0x0001010000047ab9 */ /* 0x000fe20000000800 */
[----:B--2---:R0:W-:Y:S06]  /*12280*/  STL [R1], R4 ;  /* 0x0000000401007387 */ /* 0x0041ec0000100800 */
[----:B0-----:R-:W0:Y:S02]  /*12290*/  @P1 LDC.64 R4, c[0x0][0xa18] ;  /* 0x00028600ff041b82 */ /* 0x001e240000000a00 */
[----:B0-----:R-:W-:-:S05]  /*122a0*/  @P1 IMAD.WIDE R4, R19, 0x4, R4 ;  /* 0x0000000413041825 */ /* 0x001fca00078e0204 */
[----:B------:R0:W5:Y:S01]  /*122b0*/  @P1 LDG.E R6, desc[UR48][R4.64] ;  /* 0x0000003004061981 */ /* 0x000162000c1e1900 */
[----:B------:R-:W-:Y:S01]  /*122c0*/  UISETP.NE.AND.EX UP0, UPT, UR5, URZ, UPT, UP0 ;  /* 0x0000003f0500728c */ /* 0x000fe2000bf05300 */
[----:B------:R-:W-:Y:S02]  /*122d0*/  ISETP.NE.U32.AND P0, PT, RZ, UR6, PT ;  /* 0x00000006ff007c0c */ /* 0x000fe4000bf05070 */
[----:B------:R-:W-:Y:S01]  /*122e0*/  ULDC UR5, c[0x0][0x2e0] ;  /* 0x0000b80000057ab9 */ /* 0x000fe20000000800 */
[----:B------:R-:W-:Y:S01]  /*122f0*/  USEL UR4, UR4, 0x1, UP0 ;  /* 0x0000000104047887 */ /* 0x000fe20008000000 */
[----:B------:R-:W-:-:S03]  /*12300*/  ISETP.NE.AND.EX P0, PT, RZ, UR7, PT, P0 ;  /* 0x00000007ff007c0c */ /* 0x000fc6000bf05300 */
[----:B------:R-:W-:-:S06]  /*12310*/  UIMAD UR4, UR4, UR5, URZ ;  /* 0x00000005040472a4 */ /* 0x000fcc000f8e023f */
[----:B------:R-:W-:Y:S01]  /*12320*/  IMAD.U32 R7, RZ, RZ, UR4 ;  /* 0x00000004ff077e24 */ /* 0x000fe2000f8e00ff */
[----:B0--3--:R-:W-:Y:S06]  /*12330*/  @P1 BRA `(.L_x_939) ;  /* 0x0000000000101947 */ /* 0x009fec0003800000 */
[----:B------:R-:W-:Y:S05]  /*12340*/  @!P2 BRA `(.L_x_939) ;  /* 0x00000000000ca947 */ /* 0x000fea0003800000 */
[----:B------:R-:W2:Y:S04]  /*12350*/  LDG.E R5, desc[UR48][R2.64] ;  /* 0x0000003002057981 */ /* 0x000ea8000c1e1900 */
[----:B-----5:R-:W2:Y:S02]  /*12360*/  LDG.E R6, desc[UR48][R2.64+0x4] ;  /* 0x0000043002067981 */ /* 0x020ea4000c1e1900 */
[----:B--2---:R-:W-:-:S07]  /*12370*/  IMAD.IADD R6, R6, 0x1, -R5 ;  /* 0x0000000106067824 */ /* 0x004fce00078e0a05 */
.L_x_939:
[----:B------:R-:W0:Y:S01]  /*12380*/  LDC.64 R2, c[0x0][0xa08] ;  /* 0x00028200ff027b82 */ /* 0x000e220000000a00 */
[----:B------:R-:W-:Y:S01]  /*12390*/  IMAD.MOV.U32 R23, RZ, RZ, RZ ;  /* 0x000000ffff177224 */ /* 0x000fe200078e00ff */
[----:B------:R-:W-:Y:S01]  /*123a0*/  ULDC.64 UR4, c[0x0][0xa20] ;  /* 0x0002880000047ab9 */ /* 0x000fe20000000a00 */
[----:B0-----:R-:W-:-:S05]  /*123b0*/  IMAD.WIDE R2, R19, 0x4, R2 ;  /* 0x0000000413027825 */ /* 0x001fca00078e0202 */
[----:B------:R-:W2:Y:S01]  /*123c0*/  @P0 LDG.E R23, desc[UR48][R2.64] ;  /* 0x0000003002170981 */ /* 0x000ea2000c1e1900 */
[----:B------:R-:W-:-:S04]  /*123d0*/  ISETP.NE.U32.AND P1, PT, RZ, UR4, PT ;  /* 0x00000004ff007c0c */ /* 0x000fc8000bf25070 */
[----:B------:R-:W-:Y:S01]  /*123e0*/  ISETP.NE.AND.EX P1, PT, RZ, UR5, PT, P1 ;  /* 0x00000005ff007c0c */ /* 0x000fe2000bf25310 */
[----:B--2--5:R-:W-:-:S12]  /*123f0*/  IMAD.IADD R23, R23, 0x1, R0 ;  /* 0x0000000117177824 */ /* 0x024fd800078e0200 */
[----:B------:R-:W-:Y:S05]  /*12400*/  @!P1 BRA `(.L_x_940) ;  /* 0x0000000000109947 */ /* 0x000fea0003800000 */
[----:B------:R-:W0:Y:S02]  /*12410*/  LDC.64 R2, c[0x0][0xa20] ;  /* 0x00028800ff027b82 */ /* 0x000e240000000a00 */
[----:B0-----:R-:W-:-:S05]  /*12420*/  IMAD.WIDE R2, R19, 0x4, R2 ;  /* 0x0000000413027825 */ /* 0x001fca00078e0202 */
[----:B------:R0:W5:Y:S01]  /*12430*/  LDG.E R7, desc[UR48][R2.64] ;  /* 0x0000003002077981 */ /* 0x000162000c1e1900 */
[----:B------:R-:W-:Y:S05]  /*12440*/  BRA `(.L_x_941) ;  /* 0x0000000000107947 */ /* 0x000fea0003800000 */
.L_x_940:
[----:B------:R-:W-:Y:S05]  /*12450*/  @!P0 BRA `(.L_x_941) ;  /* 0x00000000000c8947 */ /* 0x000fea0003800000 */
[----:B------:R-:W2:Y:S04]  /*12460*/  LDG.E R4, desc[UR48][R2.64] ;  /* 0x0000003002047981 */ /* 0x000ea8000c1e1900 */
[----:B------:R-:W2:Y:S02]  /*12470*/  LDG.E R7, desc[UR48][R2.64+0x4] ;  /* 0x0000043002077981 */ /* 0x000ea4000c1e1900 */
[----:B--2---:R-:W-:-:S07]  /*12480*/  IMAD.IADD R7, R7, 0x1, -R4 ;  /* 0x0000000107077824 */ /* 0x004fce00078e0a04 */
.L_x_941:
[----:B0-----:R-:W0:Y:S01]  /*12490*/  LDC.64 R2, c[0x0][0x9e0] ;  /* 0x00027800ff027b82 */ /* 0x001e220000000a00 */
[----:B------:R-:W-:Y:S02]  /*124a0*/  IMAD R5, R17, 0xc0, RZ ;  /* 0x000000c011057824 */ /* 0x000fe400078e02ff */
[----:B-----5:R-:W-:-:S03]  /*124b0*/  IMAD.IADD R0, R7, 0x1, -R0 ;  /* 0x0000000107007824 */ /* 0x020fc600078e0a00 */
[----:B------:R-:W-:-:S05]  /*124c0*/  IADD3 R5, -R6, 0xc0, R5 ;  /* 0x000000c006057810 */ /* 0x000fca0007ffe105 */
[----:B------:R-:W-:Y:S01]  /*124d0*/  IMAD.IADD R9, R0, 0x1, R5 ;  /* 0x0000000100097824 */ /* 0x000fe200078e0205 */
[----:B0-----:R-:W-:-:S03]  /*124e0*/  ISETP.GE.AND P0, PT, R3, 0x1, PT ;  /* 0x000000010300780c */ /* 0x001fc60003f06270 */
[----:B------:R-:W-:-:S10]  /*124f0*/  IMAD.IADD R2, R9, 0x1, R2 ;  /* 0x0000000109027824 */ /* 0x000fd400078e0202 */
[----:B------:R-:W-:Y:S05]  /*12500*/  @!P0 BRA `(.L_x_942) ;  /* 0x0000000000488947 */ /* 0x000fea0003800000 */
[C---:B------:R-:W-:Y:S01]  /*12510*/  ISETP.GT.AND P1, PT, R9.reuse, RZ, PT ;  /* 0x000000ff0900720c */ /* 0x040fe20003f24270 */
[----:B------:R-:W-:Y:S01]  /*12520*/  BSSY B0, `(.L_x_943) ;  /* 0x000000e000007945 */ /* 0x000fe20003800000 */
[----:B------:R-:W-:-:S11]  /*12530*/  VIADD R7, R9, 0xffffffff ;  /* 0xffffffff09077836 */ /* 0x000fd60000000000 */
        /* <DEDUP_REMOVED lines=8> */
.L_x_944:
[----:B------:R-:W-:-:S13]  /*125c0*/  ISETP.NE.AND P1, PT, R3, 0x1, PT ;  /* 0x000000010300780c */ /* 0x000fda0003f25270 */
[----:B------:R-:W0:Y:S02]  /*125d0*/  @P1 LDC.64 R4, c[0x0][0x9e8] ;  /* 0x00027a00ff041b82 */ /* 0x000e240000000a00 */
[----:B0-----:R-:W-:-:S05]  /*125e0*/  @P1 IMAD.HI.U32 R4, R7, R4, RZ ;  /* 0x0000000407041227 */ /* 0x001fca00078e00ff */
[----:B------:R-:W-:-:S07]  /*125f0*/  @P1 SHF.R.U32.HI R7, RZ, R5, R4 ;  /* 0x00000005ff071219 */ /* 0x000fce0000011604 */
.L_x_945:
[----:B------:R-:W-:Y:S05]  /*12600*/  BSYNC B0 ;  /* 0x0000000000007941 */ /* 0x000fea0003800000 */
.L_x_943:
[----:B------:R-:W-:-:S05]  /*12610*/  IMAD R7, R7, R3, R3 ;  /* 0x0000000307077224 */ /* 0x000fca00078e0203 */
[----:B------:R-:W-:-:S07]  /*12620*/  VIMNMX R2, R2, R7, PT ;  /* 0x0000000702027248 */ /* 0x000fce0003fe0100 */
.L_x_942:
[----:B------:R-:W-:Y:S01]  /*12630*/  VIADD R2, R2, 0x7f ;  /* 0x0000007f02027836 */ /* 0x000fe20000000000 */
[----:B------:R-:W-:Y:S01]  /*12640*/  ULDC UR4, c[0x0][0x9dc] ;  /* 0x0002770000047ab9 */ /* 0x000fe20000000800 */
[----:B------:R-:W-:-:S03]  /*12650*/  IMAD R7, R17, 0xc0, -R6 ;  /* 0x000000c011077824 */ /* 0x000fc600078e0a06 */
[----:B------:R-:W-:Y:S01]  /*12660*/  SHF.R.S32.HI R5, RZ, 0x1f, R2 ;  /* 0x0000001fff057819 */ /* 0x000fe20000011402 */
[----:B------:R-:W-:-:S03]  /*12670*/  IMAD.IADD R7, R0, 0x1, R7 ;  /* 0x0000000100077824 */ /* 0x000fc600078e0207 */
[----:B------:R-:W-:Y:S01]  /*12680*/  LEA.HI R4, R5, R2, RZ, 0x7 ;  /* 0x0000000205047211 */ /* 0x000fe200078f38ff */
[----:B------:R-:W-:Y:S02]  /*12690*/  VIADD R2, R0, 0x7f ;  /* 0x0000007f00027836 */ /* 0x000fe40000000000 */
[----:B------:R-:W-:Y:S01]  /*126a0*/  VIADD R0, R7, -UR4 ;  /* 0x8000000407007c36 */ /* 0x000fe20008000000 */
[----:B------:R-:W-:Y:S02]  /*126b0*/  SHF.R.S32.HI R4, RZ, 0x7, R4 ;  /* 0x00000007ff047819 */ /* 0x000fe40000011404 */
[----:B------:R-:W-:-:S04]  /*126c0*/  SHF.R.S32.HI R5, RZ, 0x1f, R2 ;  /* 0x0000001fff057819 */ /* 0x000fc80000011402 */
[----:B------:R-:W-:-:S04]  /*126d0*/  LEA.HI R5, R5, R2, RZ, 0x7 ;  /* 0x0000000205057211 */ /* 0x000fc800078f38ff */
[----:B------:R-:W-:-:S04]  /*126e0*/  SHF.R.S32.HI R5, RZ, 0x7, R5 ;  /* 0x00000007ff057819 */ /* 0x000fc80000011405 */
[----:B------:R-:W-:Y:S01]  /*126f0*/  VIMNMX R28, R5, R4, PT ;  /* 0x00000004051c7248 */ /* 0x000fe20003fe0100 */
[----:B------:R-:W-:Y:S06]  /*12700*/  @!P0 BRA `(.L_x_946) ;  /* 0x0000000000448947 */ /* 0x000fec0003800000 */
[----:B------:R-:W-:Y:S01]  /*12710*/  ISETP.GT.AND P0, PT, R7, -0x1, PT ;  /* 0xffffffff0700780c */ /* 0x000fe20003f04270 */
[----:B------:R-:W-:-:S12]  /*12720*/  BSSY B0, `(.L_x_947) ;  /* 0x000000d000007945 */ /* 0x000fd80003800000 */
        /* <DEDUP_REMOVED lines=8> */
.L_x_948:
[----:B------:R-:W-:-:S13]  /*127b0*/  ISETP.NE.AND P0, PT, R3, 0x1, PT ;  /* 0x000000010300780c */ /* 0x000fda0003f05270 */
[----:B------:R-:W0:Y:S02]  /*127c0*/  @P0 LDC.64 R4, c[0x0][0x9e8] ;  /* 0x00027a00ff040b82 */ /* 0x000e240000000a00 */
[----:B0-----:R-:W-:-:S05]  /*127d0*/  @P0 IMAD.HI.U32 R4, R7, R4, RZ ;  /* 0x0000000407040227 */ /* 0x001fca00078e00ff */
[----:B------:R-:W-:-:S07]  /*127e0*/  @P0 SHF.R.U32.HI R7, RZ, R5, R4 ;  /* 0x00000005ff070219 */ /* 0x000fce0000011604 */
.L_x_949:
[----:B------:R-:W-:Y:S05]  /*127f0*/  BSYNC B0 ;  /* 0x0000000000007941 */ /* 0x000fea0003800000 */
.L_x_947:
[----:B------:R-:W-:-:S05]  /*12800*/  IMAD R3, R7, R3, RZ ;  /* 0x0000000307037224 */ /* 0x000fca00078e02ff */
[----:B------:R-:W-:-:S07]  /*12810*/  VIMNMX R0, R0, R3, !PT ;  /* 0x0000000300007248 */ /* 0x000fce0007fe0100 */
.L_x_946:
[----:B------:R-:W-:Y:S01]  /*12820*/  SHF.R.S32.HI R3, RZ, 0x1f, R0 ;  /* 0x0000001fff037819 */ /* 0x000fe20000011400 */
[----:B------:R-:W-:Y:S03]  /*12830*/  BSSY B6, `(.L_x_950) ;  /* 0x00002ac000067945 */ /* 0x000fe60003800000 */
[----:B------:R-:W-:-:S04]  /*12840*/  LEA.HI R3, R3, R0, RZ, 0x7 ;  /* 0x0000000003037211 */ /* 0x000fc800078f38ff */
[----:B------:R-:W-:-:S04]  /*12850*/  SHF.R.S32.HI R3, RZ, 0x7, R3 ;  /* 0x00000007ff037819 */ /* 0x000fc80000011403 */
[----:B------:R-:W-:-:S04]  /*12860*/  VIMNMX R26, RZ, R3, !PT ;  /* 0x00000003ff1a7248 */ /* 0x000fc80007fe0100 */
[----:B------:R-:W-:-:S13]  /*12870*/  ISETP.GT.AND P0, PT, R28, R26, PT ;  /* 0x0000001a1c00720c */ /* 0x000fda0003f04270 */
[----:B------:R-:W-:Y:S05]  /*12880*/  @P0 BRA `(.L_x_951) ;  /* 0x00000000003c0947 */ /* 0x000fea0003800000 */
[----:B------:R-:W-:-:S13]  /*12890*/  ISETP.NE.AND P1, PT, R27, RZ, PT ;  /* 0x000000ff1b00720c */ /* 0x000fda0003f25270 */
[----:B------:R-:W-:Y:S05]  /*128a0*/  @P1 BRA `(.L_x_952) ;  /* 0x0000002800901947 */ /* 0x000fea0003800000 */
[----:B------:R-:W0:Y:S01]  /*128b0*/  S2R R7, SR_LANEID ;  /* 0x0000000000077919 */ /* 0x000e220000000000 */
[----:B------:R-:W-:Y:S01]  /*128c0*/  VOTEU.ANY UR4, UPT, PT ;  /* 0x0000000000047886 */ /* 0x000fe200038e0100 */
[----:B------:R-:W1:Y:S01]  /*128d0*/  LDC.64 R2, c[0x0][0xc38] ;  /* 0x00030e00ff027b82 */ /* 0x000e620000000a00 */
[----:B------:R-:W0:Y:S08]  /*128e0*/  FLO.U32 R0, UR4 ;  /* 0x0000000400007d00 */ /* 0x000e3000080e0000 */
[----:B------:R-:W1:Y:S01]  /*128f0*/  POPC R5, UR4 ;  /* 0x0000000400057d09 */ /* 0x000e620008000000 */
[----:B0-----:R-:W-:-:S13]  /*12900*/  ISETP.EQ.U32.AND P0, PT, R0, R7, PT ;  /* 0x000000070000720c */ /* 0x001fda0003f02070 */
[----:B-1----:R-:W2:Y:S01]  /*12910*/  @P0 ATOMG.E.ADD.STRONG.GPU PT, R3, desc[UR48][R2.64], R5 ;  /* 0x00000005020309a8 */ /* 0x002ea200081ee1f0 */
[----:B------:R-:W0:Y:S02]  /*12920*/  S2R R4, SR_LTMASK ;  /* 0x0000000000047919 */ /* 0x000e240000003900 */
[----:B0-----:R-:W-:-:S04]  /*12930*/  LOP3.LUT R4, R4, UR4, RZ, 0xc0, !PT ;  /* 0x0000000404047c12 */ /* 0x001fc8000f8ec0ff */
[----:B------:R-:W0:Y:S01]  /*12940*/  POPC R7, R4 ;  /* 0x0000000400077309 */ /* 0x000e220000000000 */
[----:B--2---:R-:W0:Y:S02]  /*12950*/  SHFL.IDX PT, R0, R3, R0, 0x1f ;  /* 0x00001f0003007589 */ /* 0x004e2400000e0000 */
[----:B0-----:R-:W-:Y:S01]  /*12960*/  IADD3 R16, R0, UR37, R7 ;  /* 0x0000002500107c10 */ /* 0x001fe2000fffe007 */
[----:B------:R-:W-:Y:S06]  /*12970*/  BRA `(.L_x_952) ;  /* 0x00000028005c7947 */ /* 0x000fec0003800000 */
.L_x_951:
        /* <DEDUP_REMOVED lines=22> */
.L_x_953:
[----:B------:R-:W-:-:S05]  /*12ae0*/  VIADD R0, R25, 0x400 ;  /* 0x0000040019007836 */ /* 0x000fca0000000000 */
[----:B------:R-:W-:-:S13]  /*12af0*/  LOP3.LUT P0, RZ, R0, 0x1bf, RZ, 0xc0, !PT ;  /* 0x000001bf00ff7812 */ /* 0x000fda000780c0ff */
[----:B------:R-:W-:Y:S05]  /*12b00*/  @!P0 BRA `(.L_x_954) ;  /* 0x0000000000808947 */ /* 0x000fea0003800000 */
[----:B------:R-:W-:Y:S01]  /*12b10*/  MOV R0, 0x0 ;  /* 0x0000000000007802 */ /* 0x000fe20000000f00 */
[----:B------:R-:W-:Y:S01]  /*12b20*/  ULDC.64 UR6, c[0x4][0xa8] ;  /* 0x01002a0000067ab9 */ /* 0x000fe20000000a00 */
[----:B------:R-:W-:Y:S01]  /*12b30*/  ULDC.64 UR8, c[0x4][0xb0] ;  /* 0x01002c0000087ab9 */ /* 0x000fe20000000a00 */
[----:B------:R-:W-:Y:S01]  /*12b40*/  ULDC.64 UR4, c[0x4][0x38] ;  /* 0x01000e0000047ab9 */ /* 0x000fe20000000a00 */
[----:B------:R0:W1:Y:S01]  /*12b50*/  LDC.64 R2, c[0x4][R0] ;  /* 0x0100000000027b82 */ /* 0x0000620000000a00 */
        /* <DEDUP_REMOVED lines=10> */
[----:B-1----:R-:W-:Y:S05]  /*12c00*/  CALL.ABS.NOINC R2 ;  /* 0x0000000002007343 */ /* 0x002fea0003c00000 */
.L_x_955:
        /* <DEDUP_REMOVED lines=16> */
.L_x_954:
[----:B------:R-:W2:Y:S01]  /*12d10*/  LDL.LU R20, [R1] ;  /* 0x0000000001147983 */ /* 0x000ea20000300800 */
[----:B------:R-:W-:Y:S01]  /*12d20*/  ULDC.64 UR4, c[0x0][0x9f8] ;  /* 0x00027e0000047ab9 */ /* 0x000fe20000000a00 */
[----:B------:R-:W0:Y:S01]  /*12d30*/  LDC R0, c[0x0][0x428] ;  /* 0x00010a00ff007b82 */ /* 0x000e220000000800 */
[----:B------:R-:W-:Y:S01]  /*12d40*/  ISETP.NE.U32.AND P0, PT, RZ, UR4, PT ;  /* 0x00000004ff007c0c */ /* 0x000fe2000bf05070 */
[----:B------:R-:W-:-:S03]  /*12d50*/  IMAD.MOV.U32 R6, RZ, RZ, R19 ;  /* 0x000000ffff067224 */ /* 0x000fc600078e0013 */
[----:B------:R-:W-:Y:S01]  /*12d60*/  ISETP.NE.AND.EX P0, PT, RZ, UR5, PT, P0 ;  /* 0x00000005ff007c0c */ /* 0x000fe2000bf05300 */
[----:B------:R-:W-:-:S12]  /*12d70*/  ULDC.64 UR4, c[0x0][0xa00] ;  /* 0x0002800000047ab9 */ /* 0x000fd80000000a00 */
[----:B------:R-:W1:Y:S02]  /*12d80*/  @P0 LDC.64 R2, c[0x0][0x9f8] ;  /* 0x00027e00ff020b82 */ /* 0x000e640000000a00 */
[----:B-1----:R-:W-:-:S05]  /*12d90*/  @P0 IMAD.WIDE R2, R19, 0x4, R2 ;  /* 0x0000000413020825 */ /* 0x002fca00078e0202 */
[----:B------:R1:W5:Y:S01]  /*12da0*/  @P0 LDG.E R6, desc[UR48][R2.64] ;  /* 0x0000003002060981 */ /* 0x000362000c1e1900 */
[----:B0-----:R-:W-:Y:S01]  /*12db0*/  ISETP.NE.AND P0, PT, R0, 0x1, PT ;  /* 0x000000010000780c */ /* 0x001fe20003f05270 */
[----:B------:R-:W-:Y:S01]  /*12dc0*/  IMAD.MOV.U32 R0, RZ, RZ, R18 ;  /* 0x000000ffff007224 */ /* 0x000fe200078e0012 */
[----:B------:R-:W-:-:S04]  /*12dd0*/  ISETP.NE.AND P6, PT, R27, RZ, PT ;  /* 0x000000ff1b00720c */ /* 0x000fc80003fc5270 */
[----:B------:R-:W-:-:S07]  /*12de0*/  PLOP3.LUT P1, PT, P6, PT, PT, 0x8, 0x0 ;  /* 0x000000000000781c */ /* 0x000fce000372e170 */
[----:B------:R-:W0:Y:S02]  /*12df0*/  @P0 LDC R5, c[0x0][0x42c] ;  /* 0x00010b00ff050b82 */ /* 0x000e240000000800 */
[----:B------:R-:W-:-:S05]  /*12e00*/  VOTEU.ALL UP1, P6 ;  /* 0x00000000003f7886 */ /* 0x000fca0003020000 */
[----:B------:R-:W-:Y:S01]  /*12e10*/  @!UP1 UIADD3 UR8, UP0, UR38, 0x270, URZ ;  /* 0x0000027026089890 */ /* 0x000fe2000ff1e03f */
[----:B------:R-:W3:Y:S03]  /*12e20*/  @P0 LDC R7, c[0x0][0x430] ;  /* 0x00010c00ff070b82 */ /* 0x000ee60000000800 */
[----:B------:R-:W-:-:S03]  /*12e30*/  @!UP1 UIADD3.X UR9, URZ, UR39, URZ, UP0, !UPT ;  /* 0x000000273f099290 */ /* 0x000fc600087fe43f */
[----:B------:R-:W-:Y:S01]  /*12e40*/  VOTEU.ALL UP0, P6 ;  /* 0x00000000003f7886 */ /* 0x000fe20003000000 */
[----:B0-----:R-:W-:-:S05]  /*12e50*/  @P0 IMAD.HI.U32 R4, R18, R5, RZ ;  /* 0x0000000512040227 */ /* 0x001fca00078e00ff */
[----:B---3--:R-:W-:Y:S02]  /*12e60*/  @P0 SHF.R.U32.HI R0, RZ, R7, R4 ;  /* 0x00000007ff000219 */ /* 0x008fe40000011604 */
[----:B------:R-:W-:-:S04]  /*12e70*/  ISETP.NE.U32.AND P0, PT, RZ, UR4, PT ;  /* 0x00000004ff007c0c */ /* 0x000fc8000bf05070 */
[----:B------:R-:W-:-:S04]  /*12e80*/  ISETP.NE.AND.EX P0, PT, RZ, UR5, PT, P0 ;  /* 0x00000005ff007c0c */ /* 0x000fc8000bf05300 */
[----:B------:R-:W-:Y:S01]  /*12e90*/  SEL R10, R19, RZ, !P0 ;  /* 0x000000ff130a7207 */ /* 0x000fe20004000000 */
[----:B-12---:R-:W-:-:S08]  /*12ea0*/  IMAD R17, R17, 0xc0, R20 ;  /* 0x000000c011117824 */ /* 0x006fd000078e0214 */
.L_x_956:
        /* <DEDUP_REMOVED lines=14> */
.L_x_957:
        /* <DEDUP_REMOVED lines=13> */
.L_x_958:
        /* <DEDUP_REMOVED lines=10> */
[----:B------:R-:W-:Y:S01]  /*13100*/  ULDC.64 UR4, c[0x0][0xa08] ;  /* 0x0002820000047ab9 */ /* 0x000fe20000000a00 */
[----:B------:R-:W-:Y:S01]  /*13110*/  VIADD R7, R28, 0xffffffff ;  /* 0xffffffff1c077836 */ /* 0x000fe20000000000 */
[----:B0-----:R-:W-:Y:S01]  /*13120*/  LOP3.LUT P0, RZ, R2, UR4, RZ, 0xfc, !PT ;  /* 0x0000000402ff7c12 */ /* 0x001fe2000f80fcff */
[----:B------:R-:W-:-:S03]  /*13130*/  UMOV UR4, 0xffffffff ;  /* 0xffffffff00047882 */ /* 0x000fc60000000000 */
[----:B------:R-:W-:-:S04]  /*13140*/  LOP3.LUT P0, RZ, R3, UR5, RZ, 0xfc, P0 ;  /* 0x0000000503ff7c12 */ /* 0x000fc8000800fcff */
[----:B-----5:R-:W-:Y:S01]  /*13150*/  SEL R8, R6, RZ, !P0 ;  /* 0x000000ff06087207 */ /* 0x020fe20004000000 */
[----:B------:R-:W-:Y:S08]  /*13160*/  BRA.DIV UR4, `(.L_x_959) ;  /* 0x0000003604047947 */ /* 0x000ff0000b800000 */
.L_x_1029:
[----:B------:R-:W-:Y:S01]  /*13170*/  UMOV UR4, 0xffffffff ;  /* 0xffffffff00047882 */ /* 0x000fe20000000000 */
[----:B------:R-:W-:Y:S02]  /*13180*/  SHF.R.S32.HI R9, RZ, 0x1f, R6 ;  /* 0x0000001fff097819 */ /* 0x000fe40000011406 */
[----:B------:R-:W-:Y:S05]  /*13190*/  BRA.DIV UR4, `(.L_x_960) ;  /* 0x00000036042c7947 */ /* 0x000fea000b800000 */
[----:B------:R-:W-:-:S13]  /*131a0*/  ELECT P6, URZ, PT ;  /* 0x00000000003f782f */ /* 0x000fda00038c0000 */
.L_x_1032:
[----:B------:R-:W-:Y:S05]  /*131b0*/  @!P6 BRA `(.L_x_961) ;  /* 0x0000000000f8e947 */ /* 0x000fea0003800000 */
[----:B------:R-:W-:-:S04]  /*131c0*/  ISETP.NE.U32.AND P0, PT, R2, RZ, PT ;  /* 0x000000ff0200720c */ /* 0x000fc80003f05070 */
        /* <DEDUP_REMOVED lines=20> */
.L_x_962:
[----:B------:R-:W-:Y:S01]  /*13310*/  IMAD R5, R22, 0x8, R25 ;  /* 0x0000000816057824 */ /* 0x000fe200078e0219 */
[----:B------:R-:W-:-:S04]  /*13320*/  SHF.L.U32 R4, R24, 0x1f, RZ ;  /* 0x0000001f18047819 */ /* 0x000fc800000006ff */
[----:B------:R-:W1:Y:S02]  /*13330*/  SYNCS.PHASECHK.TRANS64.TRYWAIT P0, [R5+URZ+0x2d840], R4 ;  /* 0x02d84004050075a7 */ /* 0x000e64000800017f */
[----:B-1----:R-:W-:Y:S05]  /*13340*/  @!P0 BRA `(.L_x_963) ;  /* 0x0000003000e08947 */ /* 0x002fea0003800000 */
.L_x_1033:
[----:B------:R-:W2:Y:S02]  /*13350*/  S2R R11, SR_TID.X ;  /* 0x00000000000b7919 */ /* 0x000ea40000002100 */
[----:B--2---:R-:W-:-:S04]  /*13360*/  LOP3.LUT R11, R11, 0x7f, RZ, 0xc0, !PT ;  /* 0x0000007f0b0b7812 */ /* 0x004fc800078ec0ff */
[----:B------:R-:W-:-:S13]  /*13370*/  ISETP.NE.AND P0, PT, R11, RZ, PT ;  /* 0x000000ff0b00720c */ /* 0x000fda0003f05270 */
[----:B------:R-:W-:Y:S05]  /*13380*/  @P0 BRA `(.L_x_964) ;  /* 0x0000000000140947 */ /* 0x000fea0003800000 */
[----:B------:R-:W-:Y:S01]  /*13390*/  ISETP.NE.AND P1, PT, R27, RZ, PT ;  /* 0x000000ff1b00720c */ /* 0x000fe20003f25270 */
[----:B-1----:R-:W-:-:S04]  /*133a0*/  IMAD.MOV.U32 R4, RZ, RZ, 0x6000 ;  /* 0x00006000ff047424 */ /* 0x002fc800078e00ff */
[----:B------:R2:W-:Y:S08]  /*133b0*/  SYNCS.ARRIVE.TRANS64 RZ, [R5+URZ+0x2d830], R4 ;  /* 0x02d8300405ff79a7 */ /* 0x0005f0000800003f */
[----:B------:R-:W-:Y:S05]  /*133c0*/  @!P1 BRA `(.L_x_964) ;  /* 0x0000000000049947 */ /* 0x000fea0003800000 */
[----:B------:R-:W-:Y:S01]  /*133d0*/  BPT.TRAP 0x1 ;  /* 0x000000040000795c */ /* 0x000fe20000300000 */
.L_x_964:
[----:B-12---:R-:W-:Y:S01]  /*133e0*/  IMAD R4, R22, 0x6000, R25 ;  /* 0x0000600016047824 */ /* 0x006fe200078e0219 */
        /* <DEDUP_REMOVED lines=11> */
[----:B------:R-:W-:Y:S02]  /*134a0*/  ULEA UR11, UR11, UR5, 0x7 ;  /* 0x000000050b0b7291 */ /* 0x000fe4000f8e383f */
        /* <DEDUP_REMOVED lines=8> */
[----:B-1----:R-:W-:Y:S01]  /*13530*/  UMOV UR8, UR15 ;  /* 0x0000000f00087c82 */ /* 0x002fe20008000000 */
[----:B------:R-:W-:Y:S02]  /*13540*/  UMOV UR10, UR16 ;  /* 0x00000010000a7c82 */ /* 0x000fe40008000000 */
[----:B------:R1:W-:Y:S02]  /*13550*/  UTMALDG.4D [UR8], [UR4], desc[UR6] ;  /* 0x00000608040075b4 */ /* 0x0003e40008019000 */
[----:B-1----:R-:W-:Y:S01]  /*13560*/  UMOV UR8, UR17 ;  /* 0x0000001100087c82 */ /* 0x002fe20008000000 */
[----:B------:R-:W-:-:S02]  /*13570*/  UMOV UR10, UR14 ;  /* 0x0000000e000a7c82 */ /* 0x000fc40008000000 */
[----:B------:R1:W-:Y:S02]  /*13580*/  UTMALDG.4D [UR8], [UR4], desc[UR6] ;  /* 0x00000608040075b4 */ /* 0x0003e40008019000 */
[----:B-1----:R-:W-:Y:S01]  /*13590*/  NOP ;  /* 0x0000000000007918 */ /* 0x002fe20000000000 */
.L_x_961:
[----:B------:R-:W-:Y:S05]  /*135a0*/  WARPSYNC.ALL ;  /* 0x0000000000007948 */ /* 0x000fea0003800000 */
[----:B------:R-:W-:Y:S01]  /*135b0*/  BAR.SYNC.DEFER_BLOCKING 0x8, 0x1a0 ;  /* 0x0206800000007b1d */ /* 0x000fe20000010000 */
[----:B------:R-:W-:Y:S02]  /*135c0*/  R2UR UR24, R25 ;  /* 0x00000000191872ca */ /* 0x000fe400000e0000 */
[----:B------:R-:W-:-:S13]  /*135d0*/  ELECT P0, URZ, PT ;  /* 0x00000000003f782f */ /* 0x000fda0003800000 */
[----:B------:R-:W-:Y:S01]  /*135e0*/  @P0 R2UR UR13, R10 ;  /* 0x000000000a0d02ca */ /* 0x000fe200000e0000 */
[----:B------:R-:W-:Y:S01]  /*135f0*/  UIADD3 UR4, UP0, UR38, 0x270, URZ ;  /* 0x0000027026047890 */ /* 0x000fe2000ff1e03f */
[----:B------:R-:W-:Y:S01]  /*13600*/  @P0 R2UR UR12, R18 ;  /* 0x00000000120c02ca */ /* 0x000fe200000e0000 */
[----:B------:R-:W-:Y:S01]  /*13610*/  VIADD R29, R29, 0x1 ;  /* 0x000000011d1d7836 */ /* 0x000fe20000000000 */
[C---:B------:R-:W-:Y:S01]  /*13620*/  @P0 R2UR UR11, R17.reuse ;  /* 0x00000000110b02ca */ /* 0x040fe200000e0000 */
[----:B------:R-:W-:Y:S01]  /*13630*/  UIADD3.X UR5, URZ, UR39, URZ, UP0, !UPT ;  /* 0x000000273f057290 */ /* 0x000fe200087fe43f */
[----:B------:R-:W-:Y:S01]  /*13640*/  @P0 R2UR UR21, R10 ;  /* 0x000000000a1502ca */ /* 0x000fe200000e0000 */
[----:B------:R-:W-:Y:S01]  /*13650*/  UMOV UR6, 0x0 ;  /* 0x0000000000067882 */ /* 0x000fe20000000000 */
[----:B------:R-:W-:Y:S01]  /*13660*/  UMOV UR7, 0x12f00000 ;  /* 0x12f0000000077882 */ /* 0x000fe20000000000 */
[----:B------:R-:W-:Y:S01]  /*13670*/  UMOV UR10, URZ ;  /* 0x0000003f000a7c82 */ /* 0x000fe20008000000 */
[----:B------:R-:W-:Y:S01]  /*13680*/  @P0 R2UR UR20, R18 ;  /* 0x00000000121402ca */ /* 0x000fe200000e0000 */
        /* <DEDUP_REMOVED lines=13> */
[----:B------:R-:W-:-:S03]  /*13760*/  UMOV UR23, 0x12f00000 ;  /* 0x12f0000000177882 */ /* 0x000fc60000000000 */
[----:B------:R3:W-:Y:S01]  /*13770*/  UTMALDG.4D [UR16], [UR4], desc[UR14] ;  /* 0x00000e10040075b4 */ /* 0x0007e20008019000 */
[----:B-1----:R-:W-:-:S04]  /*13780*/  LEA.HI R4, R29, R29, RZ, 0x1 ;  /* 0x0000001d1d047211 */ /* 0x002fc800078f08ff */
[----:B------:R-:W-:-:S05]  /*13790*/  LOP3.LUT R4, R4, 0xfffffffe, RZ, 0xc0, !PT ;  /* 0xfffffffe04047812 */ /* 0x000fca00078ec0ff */
[----:B------:R-:W-:-:S05]  /*137a0*/  IMAD.IADD R4, R29, 0x1, -R4 ;  /* 0x000000011d047824 */ /* 0x000fca00078e0a04 */
[----:B------:R-:W-:Y:S02]  /*137b0*/  SHF.L.U32 R4, R4, 0x1f, RZ ;  /* 0x0000001f04047819 */ /* 0x000fe400000006ff */
[----:B--2---:R-:W-:Y:S01]  /*137c0*/  @P0 R2UR UR13, R10 ;  /* 0x000000000a0d02ca */ /* 0x004fe200000e0000 */
[----:B------:R-:W-:Y:S01]  /*137d0*/  UIADD3 UR8, UR24, 0x12400, URZ ;  /* 0x0001240018087890 */ /* 0x000fe2000fffe03f */
[----:B------:R-:W-:Y:S01]  /*137e0*/  @P0 R2UR UR12, R18 ;  /* 0x00000000120c02ca */ /* 0x000fe200000e0000 */
[----:B------:R-:W-:Y:S01]  /*137f0*/  UMOV UR10, 0x40 ;  /* 0x00000040000a7882 */ /* 0x000fe20000000000 */
[----:B------:R-:W-:-:S13]  /*13800*/  @P0 R2UR UR11, R17 ;  /* 0x00000000110b02ca */ /* 0x000fda00000e0000 */
[----:B------:R3:W-:Y:S01]  /*13810*/  UTMALDG.4D [UR8], [UR4], desc[UR22] ;  /* 0x00001608040075b4 */ /* 0x0007e20008019000 */
[----:B------:R-:W1:Y:S02]  /*13820*/  SYNCS.PHASECHK.TRANS64.TRYWAIT P0, [R25+URZ+0x2d820], R4 ;  /* 0x02d82004190075a7 */ /* 0x000e64000800017f */
[----:B-1-3--:R-:W-:Y:S05]  /*13830*/  @!P0 BRA `(.L_x_966) ;  /* 0x0000002c00b88947 */ /* 0x00afea0003800000 */
.L_x_1034:
[----:B------:R-:W-:Y:S05]  /*13840*/  BSYNC B0 ;  /* 0x0000000000007941 */ /* 0x000fea0003800000 */
.L_x_965:
[----:B------:R-:W-:Y:S01]  /*13850*/  VIADD R10, R28, 0xfffffffe ;  /* 0xfffffffe1c0a7836 */ /* 0x000fe20000000000 */
[----:B------:R-:W-:Y:S04]  /*13860*/  BSSY B0, `(.L_x_967) ;  /* 0x0000167000007945 */ /* 0x000fe80003800000 */
[----:B------:R-:W-:-:S13]  /*13870*/  ISETP.GE.AND P0, PT, R10, R26, PT ;  /* 0x0000001a0a00720c */ /* 0x000fda0003f06270 */
[----:B------:R-:W-:Y:S05]  /*13880*/  @!P0 BRA `(.L_x_968) ;  /* 0x0000001400908947 */ /* 0x000fea0003800000 */
[----:B-1----:R-:W-:Y:S01]  /*13890*/  IMAD.MOV R4, RZ, RZ, -R28 ;  /* 0x000000ffff047224 */ /* 0x002fe200078e0a1c */
[----:B------:R-:W-:Y:S01]  /*138a0*/  LOP3.LUT R11, RZ, R26, RZ, 0x33, !PT ;  /* 0x0000001aff0b7212 */ /* 0x000fe200078e33ff */
[----:B------:R-:W-:Y:S03]  /*138b0*/  BSSY B1, `(.L_x_969) ;  /* 0x0000078000017945 */ /* 0x000fe60003800000 */
[----:B------:R-:W-:-:S05]  /*138c0*/  VIADDMNMX R11, R4, 0x1, R11, !PT ;  /* 0x00000001040b7846 */ /* 0x000fca000780010b */
[----:B------:R-:W-:-:S05]  /*138d0*/  IMAD.IADD R4, R28, 0x1, R11 ;  /* 0x000000011c047824 */ /* 0x000fca00078e020b */
[----:B------:R-:W-:-:S04]  /*138e0*/  LOP3.LUT R4, R4, 0x1, RZ, 0xc0, !PT ;  /* 0x0000000104047812 */ /* 0x000fc800078ec0ff */
[----:B------:R-:W-:-:S13]  /*138f0*/  ISETP.NE.U32.AND P0, PT, R4, 0x1, PT ;  /* 0x000000010400780c */ /* 0x000fda0003f05070 */
[----:B------:R-:W-:Y:S05]  /*13900*/  @P0 BRA `(.L_x_970) ;  /* 0x0000000400c80947 */ /* 0x000fea0003800000 */
[----:B0-----:R-:W-:Y:S01]  /*13910*/  VIADD R12, R22, 0x1 ;  /* 0x00000001160c7836 */ /* 0x001fe20000000000 */
        /* <DEDUP_REMOVED lines=28> */
.L_x_973:
[----:B0-----:R-:W-:Y:S01]  /*13ae0*/  IMAD R3, R12, 0x8, R25 ;  /* 0x000000080c037824 */ /* 0x001fe200078e0219 */
[----:B------:R-:W-:-:S04]  /*13af0*/  SHF.L.U32 R2, R13, 0x1f, RZ ;  /* 0x0000001f0d027819 */ /* 0x000fc800000006ff */
[----:B------:R-:W0:Y:S02]  /*13b00*/  SYNCS.PHASECHK.TRANS64.TRYWAIT P0, [R3+URZ+0x2d840], R2 ;  /* 0x02d84002030075a7 */ /* 0x000e24000800017f */
[----:B0-----:R-:W-:Y:S05]  /*13b10*/  @!P0 BRA `(.L_x_974) ;  /* 0x0000002c00148947 */ /* 0x001fea0003800000 */
.L_x_1035:
[----:B------:R-:W1:Y:S02]  /*13b20*/  S2R R5, SR_TID.X ;  /* 0x0000000000057919 */ /* 0x000e640000002100 */
[----:B-1----:R-:W-:-:S04]  /*13b30*/  LOP3.LUT R5, R5, 0x7f, RZ, 0xc0, !PT ;  /* 0x0000007f05057812 */ /* 0x002fc800078ec0ff */
[----:B------:R-:W-:-:S13]  /*13b40*/  ISETP.NE.AND P1, PT, R5, RZ, PT ;  /* 0x000000ff0500720c */ /* 0x000fda0003f25270 */
[----:B------:R-:W-:Y:S05]  /*13b50*/  @P1 BRA `(.L_x_975) ;  /* 0x0000000000141947 */ /* 0x000fea0003800000 */
[----:B------:R-:W-:Y:S01]  /*13b60*/  ISETP.NE.AND P0, PT, R27, RZ, PT ;  /* 0x000000ff1b00720c */ /* 0x000fe20003f05270 */
[----:B0-----:R-:W-:-:S04]  /*13b70*/  IMAD.MOV.U32 R2, RZ, RZ, 0x6000 ;  /* 0x00006000ff027424 */ /* 0x001fc800078e00ff */
[----:B------:R1:W-:Y:S08]  /*13b80*/  SYNCS.ARRIVE.TRANS64 RZ, [R3+URZ+0x2d830], R2 ;  /* 0x02d8300203ff79a7 */ /* 0x0003f0000800003f */
[----:B------:R-:W-:Y:S05]  /*13b90*/  @!P0 BRA `(.L_x_975) ;  /* 0x0000000000048947 */ /* 0x000fea0003800000 */
[----:B------:R-:W-:Y:S01]  /*13ba0*/  BPT.TRAP 0x1 ;  /* 0x000000040000795c */ /* 0x000fe20000300000 */
.L_x_975:
[----:B01----:R-:W-:Y:S01]  /*13bb0*/  IMAD R2, R12, 0x6000, R25 ;  /* 0x000060000c027824 */ /* 0x003fe200078e0219 */
        /* <DEDUP_REMOVED lines=14> */
[----:B------:R-:W-:Y:S01]  /*13ca0*/  ULEA UR11, UR11, UR5, 0x7 ;  /* 0x000000050b0b7291 */ /* 0x000fe2000f8e383f */
        /* <DEDUP_REMOVED lines=13> */
[----:B------:R-:W1:Y:S02]  /*13d80*/  SYNCS.PHASECHK.TRANS64.TRYWAIT P0, [R2+URZ+0x60], R5 ;  /* 0x00006005020075a7 */ /* 0x000e64000800017f */
[----:B01----:R-:W-:Y:S05]  /*13d90*/  @!P0 BRA `(.L_x_976) ;  /* 0x0000002800888947 */ /* 0x003fea0003800000 */
.L_x_1036:
[----:B------:R-:W-:Y:S05]  /*13da0*/  @P1 BRA `(.L_x_977) ;  /* 0x0000000000181947 */ /* 0x000fea0003800000 */
[----:B------:R-:W-:Y:S01]  /*13db0*/  ISETP.NE.AND P0, PT, R27, RZ, PT ;  /* 0x000000ff1b00720c */ /* 0x000fe20003f05270 */
[----:B0-----:R-:W-:Y:S02]  /*13dc0*/  IMAD R2, R22, 0x8, R25 ;  /* 0x0000000816027824 */ /* 0x001fe400078e0219 */
[----:B------:R-:W-:-:S04]  /*13dd0*/  IMAD.MOV.U32 R3, RZ, RZ, 0x6000 ;  /* 0x00006000ff037424 */ /* 0x000fc800078e00ff */
[----:B------:R1:W-:Y:S06]  /*13de0*/  SYNCS.ARRIVE.TRANS64 RZ, [R2+URZ+0x2d850], R3 ;  /* 0x02d8500302ff79a7 */ /* 0x0003ec000800003f */
[----:B------:R-:W-:Y:S05]  /*13df0*/  @!P0 BRA `(.L_x_977) ;  /* 0x0000000000048947 */ /* 0x000fea0003800000 */
[----:B------:R-:W-:Y:S01]  /*13e00*/  BPT.TRAP 0x1 ;  /* 0x000000040000795c */ /* 0x000fe20000300000 */
.L_x_977:
[C-C-:B01----:R-:W-:Y:S01]  /*13e10*/  IMAD R2, R22.reuse, 0x8, R25.reuse ;  /* 0x0000000816027824 */ /* 0x143fe200078e0219 */
        /* <DEDUP_REMOVED lines=14> */
[----:B------:R-:W-:Y:S02]  /*13f00*/  ULEA UR11, UR11, UR5, 0x7 ;  /* 0x000000050b0b7291 */ /* 0x000fe4000f8e383f */
        /* <DEDUP_REMOVED lines=14> */
.L_x_972:
[----:B------:R-:W-:Y:S05]  /*13ff0*/  BSYNC B2 ;  /* 0x0000000000027941 */ /* 0x000fea0003800000 */
.L_x_971:
[----:B------:R-:W-:Y:S02]  /*14000*/  IMAD.MOV.U32 R22, RZ, RZ, R12 ;  /* 0x000000ffff167224 */ /* 0x000fe400078e000c */
[----:B------:R-:W-:Y:S02]  /*14010*/  IMAD.MOV.U32 R24, RZ, RZ, R13 ;  /* 0x000000ffff187224 */ /* 0x000fe400078e000d */
[----:B------:R-:W-:-:S07]  /*14020*/  VIADD R10, R28, 0xfffffffd ;  /* 0xfffffffd1c0a7836 */ /* 0x000fce0000000000 */
.L_x_970:
[----:B------:R-:W-:Y:S05]  /*14030*/  BSYNC B1 ;  /* 0x0000000000017941 */ /* 0x000fea0003800000 */
.L_x_969:
[----:B------:R-:W-:Y:S01]  /*14040*/  VIADD R11, R11, 0xfffffffe ;  /* 0xfffffffe0b0b7836 */ /* 0x000fe20000000000 */
[----:B------:R-:W-:-:S04]  /*14050*/  LOP3.LUT R28, RZ, R28, RZ, 0x33, !PT ;  /* 0x0000001cff1c7212 */ /* 0x000fc800078e33ff */
[----:B------:R-:W-:-:S13]  /*14060*/  ISETP.NE.AND P0, PT, R11, R28, PT ;  /* 0x0000001c0b00720c */ /* 0x000fda0003f05270 */
[----:B------:R-:W-:Y:S05]  /*14070*/  @!P0 BRA `(.L_x_968) ;  /* 0x0000000c00948947 */ /* 0x000fea0003800000 */
[----:B------:R-:W-:-:S07]  /*14080*/  IMAD.MOV.U32 R4, RZ, RZ, R8 ;  /* 0x000000ffff047224 */ /* 0x000fce00078e0008 */
.L_x_992:
[----:B------:R-:W-:Y:S01]  /*14090*/  VIADD R11, R22, 0x1 ;  /* 0x00000001160b7836 */ /* 0x000fe20000000000 */
[----:B------:R-:W-:Y:S05]  /*140a0*/  YIELD ;  /* 0x0000000000007946 */ /* 0x000fea0003800000 */
[----:B------:R-:W-:Y:S01]  /*140b0*/  ISETP.NE.AND P0, PT, R11, 0x2, PT ;  /* 0x000000020b00780c */ /* 0x000fe20003f05270 */
[----:B------:R-:W-:Y:S03]  /*140c0*/  BSSY B1, `(.L_x_978) ;  /* 0x000006c000017945 */ /* 0x000fe60003800000 */
[----:B01----:R-:W-:-:S02]  /*140d0*/  SEL R3, RZ, 0x1, P0 ;  /* 0x00000001ff037807 */ /* 0x003fc40000000000 */
[----:B------:R-:W-:Y:S02]  /*140e0*/  SEL R11, R11, RZ, P0 ;  /* 0x000000ff0b0b7207 */ /* 0x000fe40000000000 */
[----:B0-----:R-:W-:Y:S01]  /*140f0*/  LOP3.LUT R12, R24, R3, RZ, 0x3c, !PT ;  /* 0x00000003180c7212 */ /* 0x001fe200078e3cff */
[----:B------:R-:W-:Y:S06]  /*14100*/  @!P6 BRA `(.L_x_979) ;  /* 0x00000004009ce947 */ /* 0x000fec0003800000 */
[----:B------:R-:W-:Y:S01]  /*14110*/  ULDC.64 UR4, c[0x0][0x3f8] ;  /* 0x0000fe0000047ab9 */ /* 0x000fe20000000a00 */
[----:B------:R-:W-:Y:S01]  /*14120*/  IMAD.MOV.U32 R13, RZ, RZ, R10 ;  /* 0x000000ffff0d7224 */ /* 0x000fe200078e000a */
        /* <DEDUP_REMOVED lines=21> */
.L_x_980:
[----:B------:R-:W-:Y:S01]  /*14280*/  IMAD R3, R11, 0x8, R25 ;  /* 0x000000080b037824 */ /* 0x000fe200078e0219 */
[----:B------:R-:W-:-:S04]  /*14290*/  SHF.L.U32 R2, R12, 0x1f, RZ ;  /* 0x0000001f0c027819 */ /* 0x000fc800000006ff */
[----:B------:R-:W1:Y:S02]  /*142a0*/  SYNCS.PHASECHK.TRANS64.TRYWAIT P0, [R3+URZ+0x2d840], R2 ;  /* 0x02d84002030075a7 */ /* 0x000e64000800017f */
[----:B-1----:R-:W-:Y:S05]  /*142b0*/  @!P0 BRA `(.L_x_981) ;  /* 0x0000002400548947 */ /* 0x002fea0003800000 */
.L_x_1037:
[----:B0-----:R-:W0:Y:S02]  /*142c0*/  S2R R5, SR_TID.X ;  /* 0x0000000000057919 */ /* 0x001e240000002100 */
[----:B0-----:R-:W-:-:S04]  /*142d0*/  LOP3.LUT R5, R5, 0x7f, RZ, 0xc0, !PT ;  /* 0x0000007f05057812 */ /* 0x001fc800078ec0ff */
[----:B------:R-:W-:-:S13]  /*142e0*/  ISETP.NE.AND P0, PT, R5, RZ, PT ;  /* 0x000000ff0500720c */ /* 0x000fda0003f05270 */
[----:B------:R-:W-:Y:S05]  /*142f0*/  @P0 BRA `(.L_x_982) ;  /* 0x0000000000140947 */ /* 0x000fea0003800000 */
[----:B------:R-:W-:Y:S01]  /*14300*/  ISETP.NE.AND P1, PT, R27, RZ, PT ;  /* 0x000000ff1b00720c */ /* 0x000fe20003f25270 */
[----:B-1----:R-:W-:-:S04]  /*14310*/  IMAD.MOV.U32 R2, RZ, RZ, 0x6000 ;  /* 0x00006000ff027424 */ /* 0x002fc800078e00ff */
[----:B------:R0:W-:Y:S08]  /*14320*/  SYNCS.ARRIVE.TRANS64 RZ, [R3+URZ+0x2d830], R2 ;  /* 0x02d8300203ff79a7 */ /* 0x0001f0000800003f */
[----:B------:R-:W-:Y:S05]  /*14330*/  @!P1 BRA `(.L_x_982) ;  /* 0x0000000000049947 */ /* 0x000fea0003800000 */
[----:B------:R-:W-:Y:S01]  /*14340*/  BPT.TRAP 0x1 ;  /* 0x000000040000795c */ /* 0x000fe20000300000 */
.L_x_982:
        /* <DEDUP_REMOVED lines=31> */
.L_x_1038:
[----:B------:R-:W-:Y:S05]  /*14540*/  @P0 BRA `(.L_x_984) ;  /* 0x0000000000140947 */ /* 0x000fea0003800000 */
[----:B------:R-:W-:Y:S01]  /*14550*/  ISETP.NE.AND P1, PT, R27, RZ, PT ;  /* 0x000000ff1b00720c */ /* 0x000fe20003f25270 */
[----:B------:R-:W-:-:S04]  /*14560*/  IMAD.MOV.U32 R2, RZ, RZ, 0x6000 ;  /* 0x00006000ff027424 */ /* 0x000fc800078e00ff */
[----:B------:R1:W-:Y:S08]  /*14570*/  SYNCS.ARRIVE.TRANS64 RZ, [R3+URZ+0x50], R2 ;  /* 0x0000500203ff79a7 */ /* 0x0003f0000800003f */
[----:B------:R-:W-:Y:S05]  /*14580*/  @!P1 BRA `(.L_x_984) ;  /* 0x0000000000049947 */ /* 0x000fea0003800000 */
[----:B------:R-:W-:Y:S01]  /*14590*/  BPT.TRAP 0x1 ;  /* 0x000000040000795c */ /* 0x000fe20000300000 */
.L_x_984:
        /* <DEDUP_REMOVED lines=14> */
[----:B------:R-:W-:Y:S02]  /*14680*/  ULEA UR11, UR11, UR5, 0x7 ;  /* 0x000000050b0b7291 */ /* 0x000fe4000f8e383f */
        /* <DEDUP_REMOVED lines=15> */
.L_x_979:
[----:B------:R-:W-:Y:S05]  /*14780*/  BSYNC B1 ;  /* 0x0000000000017941 */ /* 0x000fea0003800000 */
.L_x_978:
[----:B------:R-:W-:Y:S01]  /*14790*/  VIADD R22, R11, 0x1 ;  /* 0x000000010b167836 */ /* 0x000fe20000000000 */
[----:B------:R-:W-:Y:S01]  /*147a0*/  BSSY B1, `(.L_x_985) ;  /* 0x000006f000017945 */ /* 0x000fe20003800000 */
[----:B------:R-:W-:-:S03]  /*147b0*/  VIADD R13, R10, 0xffffffff ;  /* 0xffffffff0a0d7836 */ /* 0x000fc60000000000 */
[----:B------:R-:W-:-:S04]  /*147c0*/  ISETP.NE.AND P0, PT, R22, 0x2, PT ;  /* 0x000000021600780c */ /* 0x000fc80003f05270 */
[----:B01----:R-:W-:Y:S02]  /*147d0*/  SEL R3, RZ, 0x1, P0 ;  /* 0x00000001ff037807 */ /* 0x003fe40000000000 */
        /* <DEDUP_REMOVED lines=26> */
.L_x_987:
[----:B------:R-:W-:Y:S01]  /*14980*/  IMAD R2, R22, 0x8, R25 ;  /* 0x0000000816027824 */ /* 0x000fe200078e0219 */
[----:B------:R-:W-:-:S04]  /*14990*/  SHF.L.U32 R3, R24, 0x1f, RZ ;  /* 0x0000001f18037819 */ /* 0x000fc800000006ff */
[----:B------:R-:W1:Y:S02]  /*149a0*/  SYNCS.PHASECHK.TRANS64.TRYWAIT P0, [R2+URZ+0x2d840], R3 ;  /* 0x02d84003020075a7 */ /* 0x000e64000800017f */
[----:B-1----:R-:W-:Y:S05]  /*149b0*/  @!P0 BRA `(.L_x_988) ;  /* 0x0000001c00bc8947 */ /* 0x002fea0003800000 */
.L_x_1039:
        /* <DEDUP_REMOVED lines=9> */
.L_x_989:
[----:B01----:R-:W-:Y:S01]  /*14a50*/  IMAD R2, R22, 0x6000, R25 ;  /* 0x0000600016027824 */ /* 0x003fe200078e0219 */
        /* <DEDUP_REMOVED lines=15> */
[----:B------:R-:W-:Y:S01]  /*14b50*/  ULEA UR11, UR11, UR5, 0x7 ;  /* 0x000000050b0b7291 */ /* 0x000fe2000f8e383f */
        /* <DEDUP_REMOVED lines=16> */
.L_x_1040:
[----:B------:R-:W-:Y:S05]  /*14c60*/  @P0 BRA `(.L_x_991) ;  /* 0x0000000000140947 */ /* 0x000fea0003800000 */
[----:B------:R-:W-:Y:S01]  /*14c70*/  ISETP.NE.AND P1, PT, R27, RZ, PT ;  /* 0x000000ff1b00720c */ /* 0x000fe20003f25270 */
[----:B0-----:R-:W-:-:S04]  /*14c80*/  IMAD.MOV.U32 R3, RZ, RZ, 0x6000 ;  /* 0x00006000ff037424 */ /* 0x001fc800078e00ff */
[----:B------:R1:W-:Y:S08]  /*14c90*/  SYNCS.ARRIVE.TRANS64 RZ, [R2+URZ+0x50], R3 ;  /* 0x0000500302ff79a7 */ /* 0x0003f0000800003f */
[----:B------:R-:W-:Y:S05]  /*14ca0*/  @!P1 BRA `(.L_x_991) ;  /* 0x0000000000049947 */ /* 0x000fea0003800000 */
[----:B------:R-:W-:Y:S01]  /*14cb0*/  BPT.TRAP 0x1 ;  /* 0x000000040000795c */ /* 0x000fe20000300000 */
.L_x_991:
        /* <DEDUP_REMOVED lines=27> */
[----:B------:R2:W-:Y:S02]  /*14e70*/  UTMALDG.4D [UR8], [UR4], desc[UR6] ;  /* 0x00000608040075b4 */ /* 0x0005e40008019000 */
[----:B--2---:R-:W-:Y:S01]  /*14e80*/  NOP ;  /* 0x0000000000007918 */ /* 0x004fe20000000000 */
.L_x_986:
[----:B------:R-:W-:Y:S05]  /*14e90*/  BSYNC B1 ;  /* 0x0000000000017941 */ /* 0x000fea0003800000 */
.L_x_985:
[----:B------:R-:W-:Y:S01]  /*14ea0*/  ISETP.GT.AND P0, PT, R13, R26, PT ;  /* 0x0000001a0d00720c */ /* 0x000fe20003f04270 */
[----:B------:R-:W-:-:S12]  /*14eb0*/  VIADD R10, R10, 0xfffffffe ;  /* 0xfffffffe0a0a7836 */ /* 0x000fd80000000000 */
[----:B------:R-:W-:Y:S05]  /*14ec0*/  @P0 BRA `(.L_x_992) ;  /* 0xfffffff000700947 */ /* 0x000fea000383ffff */
.L_x_968:
[----:B------:R-:W-:Y:S05]  /*14ed0*/  BSYNC B0 ;  /* 0x0000000000007941 */ /* 0x000fea0003800000 */
.L_x_967:
[----:B------:R-:W-:Y:S01]  /*14ee0*/  ISETP.NE.AND P0, PT, R27, RZ, PT ;  /* 0x000000ff1b00720c */ /* 0x000fe20003f05270 */
[----:B------:R-:W-:-:S12]  /*14ef0*/  BSSY B0, `(.L_x_993) ;  /* 0x000000e000007945 */ /* 0x000fd80003800000 */
[----:B------:R-:W-:Y:S05]  /*14f00*/  @P0 BRA `(.L_x_994) ;  /* 0x0000000000300947 */ /* 0x000fea0003800000 */
[----:B------:R-:W2:Y:S01]  /*14f10*/  S2R R9, SR_LANEID ;  /* 0x0000000000097919 */ /* 0x000ea20000000000 */
[----:B------:R-:W-:Y:S01]  /*14f20*/  VOTEU.ANY UR4, UPT, PT ;  /* 0x0000000000047886 */ /* 0x000fe200038e0100 */
[----:B01----:R-:W0:Y:S01]  /*14f30*/  LDC.64 R2, c[0x0][0xc38] ;  /* 0x00030e00ff027b82 */ /* 0x003e220000000a00 */
[----:B------:R-:W2:Y:S08]  /*14f40*/  FLO.U32 R4, UR4 ;  /* 0x0000000400047d00 */ /* 0x000eb000080e0000 */
[----:B------:R-:W0:Y:S01]  /*14f50*/  POPC R5, UR4 ;  /* 0x0000000400057d09 */ /* 0x000e220008000000 */
[----:B--2---:R-:W-:-:S13]  /*14f60*/  ISETP.EQ.U32.AND P0, PT, R4, R9, PT ;  /* 0x000000090400720c */ /* 0x004fda0003f02070 */
[----:B0-----:R-:W2:Y:S01]  /*14f70*/  @P0 ATOMG.E.ADD.STRONG.GPU PT, R3, desc[UR48][R2.64], R5 ;  /* 0x00000005020309a8 */ /* 0x001ea200081ee1f0 */
[----:B------:R-:W0:Y:S02]  /*14f80*/  S2R R6, SR_LTMASK ;  /* 0x0000000000067919 */ /* 0x000e240000003900 */
[----:B0-----:R-:W-:-:S04]  /*14f90*/  LOP3.LUT R6, R6, UR4, RZ, 0xc0, !PT ;  /* 0x0000000406067c12 */ /* 0x001fc8000f8ec0ff */
[----:B------:R-:W0:Y:S01]  /*14fa0*/  POPC R9, R6 ;  /* 0x0000000600097309 */ /* 0x000e220000000000 */
[----:B--2---:R-:W0:Y:S02]  /*14fb0*/  SHFL.IDX PT, R4, R3, R4, 0x1f ;  /* 0x00001f0403047589 */ /* 0x004e2400000e0000 */
[----:B0-----:R-:W-:-:S07]  /*14fc0*/  IADD3 R16, R4, UR37, R9 ;  /* 0x0000002504107c10 */ /* 0x001fce000fffe009 */
.L_x_994:
[----:B------:R-:W-:Y:S05]  /*14fd0*/  BSYNC B0 ;  /* 0x0000000000007941 */ /* 0x000fea0003800000 */
.L_x_993:
[----:B------:R-:W-:Y:S04]  /*14fe0*/  BSSY B0, `(.L_x_995) ;  /* 0x000002b000007945 */ /* 0x000fe80003800000 */
[----:B------:R-:W-:Y:S05]  /*14ff0*/  @!P6 BRA `(.L_x_996) ;  /* 0x0000000000a4e947 */ /* 0x000fea0003800000 */
[----:B01----:R-:W-:Y:S01]  /*15000*/  IMAD R3, R22, 0x8, R25 ;  /* 0x0000000816037824 */ /* 0x003fe200078e0219 */
[----:B------:R-:W-:-:S04]  /*15010*/  SHF.L.U32 R2, R24, 0x1f, RZ ;  /* 0x0000001f18027819 */ /* 0x000fc800000006ff */
[----:B------:R-:W0:Y:S02]  /*15020*/  SYNCS.PHASECHK.TRANS64.TRYWAIT P0, [R3+URZ+0x2d860], R2 ;  /* 0x02d86002030075a7 */ /* 0x000e24000800017f */
[----:B0-----:R-:W-:Y:S05]  /*15030*/  @!P0 BRA `(.L_x_997) ;  /* 0x0000001800448947 */ /* 0x001fea0003800000 */
.L_x_1041:
        /* <DEDUP_REMOVED lines=9> */
.L_x_998:
        /* <DEDUP_REMOVED lines=28> */
.L_x_996:
[----:B------:R-:W-:Y:S05]  /*15290*/  BSYNC B0 ;  /* 0x0000000000007941 */ /* 0x000fea0003800000 */
.L_x_995:
[----:B------:R-:W-:-:S05]  /*152a0*/  VIADD R22, R22, 0x1 ;  /* 0x0000000116167836 */ /* 0x000fca0000000000 */
[----:B------:R-:W-:-:S04]  /*152b0*/  ISETP.NE.AND P0, PT, R22, 0x2, PT ;  /* 0x000000021600780c */ /* 0x000fc80003f05270 */
[----:B01----:R-:W-:Y:S02]  /*152c0*/  SEL R3, RZ, 0x1, P0 ;  /* 0x00000001ff037807 */ /* 0x003fe40000000000 */
[----:B------:R-:W-:Y:S02]  /*152d0*/  SEL R22, R22, RZ, P0 ;  /* 0x000000ff16167207 */ /* 0x000fe40000000000 */
[----:B------:R-:W-:-:S07]  /*152e0*/  LOP3.LUT R24, R24, R3, RZ, 0x3c, !PT ;  /* 0x0000000318187212 */ /* 0x000fce00078e3cff */
.L_x_952:
[----:B------:R-:W-:Y:S05]  /*152f0*/  BSYNC B6 ;  /* 0x0000000000067941 */ /* 0x000fea0003800000 */
.L_x_950:
[----:B------:R-:W-:-:S03]  /*15300*/  UMOV UR4, 0xffffffff ;  /* 0xffffffff00047882 */ /* 0x000fc60000000000 */
[----:B------:R-:W-:Y:S05]  /*15310*/  BRA.DIV UR4, `(.L_x_999) ;  /* 0x0000001604a07947 */ /* 0x000fea000b800000 */
[----:B------:R0:W1:Y:S04]  /*15320*/  SHFL.IDX PT, R5, R16, RZ, 0x1f ;  /* 0x00001fff10057589 */ /* 0x00006800000e0000 */
[----:B------:R0:W2:Y:S02]  /*15330*/  SHFL.IDX PT, R4, R16, 0x1, 0x1f ;  /* 0x00201f0010047f89 */ /* 0x0000a400000e0000 */
.L_x_1045:
        /* <DEDUP_REMOVED lines=8> */
[----:B------:R-:W3:Y:S02]  /*153c0*/  LDC.64 R2, c[0x0][0xc58] ;  /* 0x00031600ff027b82 */ /* 0x000ee40000000a00 */
[----:B---3--:R-:W-:-:S06]  /*153d0*/  IMAD.WIDE R2, R7, 0x4, R2 ;  /* 0x0000000407027825 */ /* 0x008fcc00078e0202 */
[----:B------:R3:W5:Y:S02]  /*153e0*/  LDG.E R2, desc[UR48][R2.64] ;  /* 0x0000003002027981 */ /* 0x000764000c1e1900 */
.L_x_1001:
[----:B------:R-:W-:Y:S05]  /*153f0*/  BSYNC B0 ;  /* 0x0000000000007941 */ /* 0x000fea0003800000 */
.L_x_1000:
[----:B------:R-:W-:-:S03]  /*15400*/  UMOV UR4, 0xffffffff ;  /* 0xffffffff00047882 */ /* 0x000fc60000000000 */
[----:B------:R-:W-:Y:S05]  /*15410*/  BRA.DIV UR4, `(.L_x_1002) ;  /* 0x0000001604ac7947 */ /* 0x000fea000b800000 */
[----:B-----5:R-:W4:Y:S01]  /*15420*/  SHFL.UP PT, R14, R2, 0x1, RZ ;  /* 0x04200000020e7989 */ /* 0x020f2200000e00ff */
[C---:B------:R-:W-:Y:S02]  /*15430*/  ISETP.NE.AND P0, PT, R27.reuse, RZ, PT ;  /* 0x000000ff1b00720c */ /* 0x040fe40003f05270 */
[C---:B------:R-:W-:Y:S02]  /*15440*/  ISETP.GE.U32.AND P1, PT, R27.reuse, 0x2, PT ;  /* 0x000000021b00780c */ /* 0x040fe40003f26070 */
[----:B----4-:R-:W-:Y:S02]  /*15450*/  SEL R13, R14, RZ, P0 ;  /* 0x000000ff0e0d7207 */ /* 0x010fe40000000000 */
[----:B------:R-:W-:-:S03]  /*15460*/  ISETP.GE.U32.AND P0, PT, R27, 0x4, PT ;  /* 0x000000041b00780c */ /* 0x000fc60003f06070 */
[----:B------:R-:W-:-:S05]  /*15470*/  IMAD.IADD R13, R2, 0x1, R13 ;  /* 0x00000001020d7824 */ /* 0x000fca00078e020d */
[----:B------:R-:W4:Y:S02]  /*15480*/  SHFL.UP PT, R14, R13, 0x2, RZ ;  /* 0x044000000d0e7989 */ /* 0x000f2400000e00ff */
[----:B----4-:R-:W-:Y:S02]  /*15490*/  SEL R14, R14, RZ, P1 ;  /* 0x000000ff0e0e7207 */ /* 0x010fe40000800000 */
[----:B------:R-:W-:-:S03]  /*154a0*/  ISETP.GE.U32.AND P1, PT, R27, 0x8, PT ;  /* 0x000000081b00780c */ /* 0x000fc60003f26070 */
[----:B---3--:R-:W-:-:S05]  /*154b0*/  IMAD.IADD R3, R13, 0x1, R14 ;  /* 0x000000010d037824 */ /* 0x008fca00078e020e */
[----:B------:R-:W3:Y:S02]  /*154c0*/  SHFL.UP PT, R14, R3, 0x4, RZ ;  /* 0x04800000030e7989 */ /* 0x000ee400000e00ff */
[----:B---3--:R-:W-:Y:S02]  /*154d0*/  SEL R6, R14, RZ, P0 ;  /* 0x000000ff0e067207 */ /* 0x008fe40000000000 */
[----:B------:R-:W-:-:S03]  /*154e0*/  ISETP.GE.U32.AND P0, PT, R27, 0x10, PT ;  /* 0x000000101b00780c */ /* 0x000fc60003f06070 */
[----:B------:R-:W-:-:S05]  /*154f0*/  IMAD.IADD R6, R3, 0x1, R6 ;  /* 0x0000000103067824 */ /* 0x000fca00078e0206 */
[----:B------:R-:W3:Y:S02]  /*15500*/  SHFL.UP PT, R14, R6, 0x8, RZ ;  /* 0x05000000060e7989 */ /* 0x000ee400000e00ff */
[----:B---3--:R-:W-:-:S05]  /*15510*/  SEL R7, R14, RZ, P1 ;  /* 0x000000ff0e077207 */ /* 0x008fca0000800000 */
[----:B------:R-:W-:-:S05]  /*15520*/  IMAD.IADD R7, R6, 0x1, R7 ;  /* 0x0000000106077824 */ /* 0x000fca00078e0207 */
[----:B------:R-:W3:Y:S02]  /*15530*/  SHFL.UP PT, R14, R7, 0x10, RZ ;  /* 0x06000000070e7989 */ /* 0x000ee400000e00ff */
[----:B---3--:R-:W-:-:S05]  /*15540*/  SEL R8, R14, RZ, P0 ;  /* 0x000000ff0e087207 */ /* 0x008fca0000000000 */
[----:B------:R-:W-:-:S05]  /*15550*/  IMAD.IADD R8, R7, 0x1, R8 ;  /* 0x0000000107087824 */ /* 0x000fca00078e0208 */
[----:B------:R3:W4:Y:S02]  /*15560*/  SHFL.IDX PT, R14, R8, 0x1f, 0x1f ;  /* 0x03e01f00080e7f89 */ /* 0x00072400000e0000 */
.L_x_1053:
[----:B------:R-:W-:Y:S02]  /*15570*/  ULDC UR4, c[0x0][0xc10] ;  /* 0x0003040000047ab9 */ /* 0x000fe40000000800 */
[----:B------:R-:W-:-:S04]  /*15580*/  IMAD.U32 R6, RZ, RZ, UR4 ;  /* 0x00000004ff067e24 */ /* 0x000fc8000f8e00ff */
[----:B----4-:R-:W-:-:S04]  /*15590*/  IMAD R7, R14, R6, RZ ;  /* 0x000000060e077224 */ /* 0x010fc800078e02ff */
[----:B--2---:R-:W-:-:S05]  /*155a0*/  IMAD.IADD R4, R4, 0x1, R7 ;  /* 0x0000000104047824 */ /* 0x004fca00078e0207 */
[----:B-1----:R-:W-:-:S13]  /*155b0*/  ISETP.GT.AND P0, PT, R4, R5, PT ;  /* 0x000000050400720c */ /* 0x002fda0003f04270 */
[----:B------:R-:W-:Y:S05]  /*155c0*/  @P0 BRA `(.L_x_1003) ;  /* 0x0000000000ac0947 */ /* 0x000fea0003800000 */
[----:B------:R-:W1:Y:S02]  /*155d0*/  LDC R0, c[0x0][0xc14] ;  /* 0x00030500ff007b82 */ /* 0x000e640000000800 */
.L_x_1008:
[----:B------:R-:W-:-:S05]  /*155e0*/  VIADD R19, R19, 0x1f ;  /* 0x0000001f13137836 */ /* 0x000fca0000000000 */
[----:B-1----:R-:W-:-:S13]  /*155f0*/  ISETP.GE.AND P0, PT, R19, R0, PT ;  /* 0x000000001300720c */ /* 0x002fda0003f06270 */
[----:B------:R-:W-:Y:S05]  /*15600*/  @P0 BRA `(.L_x_1004) ;  /* 0x0000000400e00947 */ /* 0x000fea0003800000 */
[C---:B------:R-:W-:Y:S01]  /*15610*/  IMAD.IADD R7, R27.reuse, 0x1, R19 ;  /* 0x000000011b077824 */ /* 0x040fe200078e0213 */
[----:B------:R-:W-:Y:S01]  /*15620*/  ISETP.NE.AND P1, PT, R27, 0x1f, PT ;  /* 0x0000001f1b00780c */ /* 0x000fe20003f25270 */
[----:B------:R-:W-:Y:S01]  /*15630*/  BSSY B0, `(.L_x_1005) ;  /* 0x0000007000007945 */ /* 0x000fe20003800000 */
[----:B------:R-:W-:Y:S02]  /*15640*/  IMAD.MOV.U32 R2, RZ, RZ, RZ ;  /* 0x000000ffff027224 */ /* 0x000fe400078e00ff */
[----:B------:R-:W-:-:S13]  /*15650*/  ISETP.GE.OR P0, PT, R7, R0, !P1 ;  /* 0x000000000700720c */ /* 0x000fda0004f06670 */
[----:B------:R-:W-:Y:S05]  /*15660*/  @P0 BRA `(.L_x_1006) ;  /* 0x00000000000c0947 */ /* 0x000fea0003800000 */
[----:B------:R-:W1:Y:S02]  /*15670*/  LDC.64 R2, c[0x0][0xc58] ;  /* 0x00031600ff027b82 */ /* 0x000e640000000a00 */
[----:B-1----:R-:W-:-:S06]  /*15680*/  IMAD.WIDE R2, R7, 0x4, R2 ;  /* 0x0000000407027825 */ /* 0x002fcc00078e0202 */
[----:B------:R1:W5:Y:S02]  /*15690*/  LDG.E R2, desc[UR48][R2.64] ;  /* 0x0000003002027981 */ /* 0x000364000c1e1900 */
.L_x_1006:
[----:B------:R-:W-:Y:S05]  /*156a0*/  BSYNC B0 ;  /* 0x0000000000007941 */ /* 0x000fea0003800000 */
.L_x_1005:
[----:B------:R-:W-:-:S03]  /*156b0*/  UMOV UR4, 0xffffffff ;  /* 0xffffffff00047882 */ /* 0x000fc60000000000 */
[----:B------:R-:W-:Y:S05]  /*156c0*/  BRA.DIV UR4, `(.L_x_1007) ;  /* 0x0000001604d07947 */ /* 0x000fea000b800000 */
[----:B-----5:R-:W2:Y:S01]  /*156d0*/  SHFL.UP PT, R14, R2, 0x1, RZ ;  /* 0x04200000020e7989 */ /* 0x020ea200000e00ff */
[C---:B------:R-:W-:Y:S02]  /*156e0*/  ISETP.NE.AND P0, PT, R27.reuse, RZ, PT ;  /* 0x000000ff1b00720c */ /* 0x040fe40003f05270 */
[C---:B------:R-:W-:Y:S02]  /*156f0*/  ISETP.GE.U32.AND P1, PT, R27.reuse, 0x2, PT ;  /* 0x000000021b00780c */ /* 0x040fe40003f26070 */
[----:B--2---:R-:W-:Y:S02]  /*15700*/  SEL R13, R14, RZ, P0 ;  /* 0x000000ff0e0d7207 */ /* 0x004fe40000000000 */
[----:B------:R-:W-:-:S03]  /*15710*/  ISETP.GE.U32.AND P0, PT, R27, 0x4, PT ;  /* 0x000000041b00780c */ /* 0x000fc60003f06070 */
[----:B------:R-:W-:-:S05]  /*15720*/  IMAD.IADD R13, R2, 0x1, R13 ;  /* 0x00000001020d7824 */ /* 0x000fca00078e020d */
[----:B------:R-:W2:Y:S02]  /*15730*/  SHFL.UP PT, R14, R13, 0x2, RZ ;  /* 0x044000000d0e7989 */ /* 0x000ea400000e00ff */
[----:B--2---:R-:W-:Y:S02]  /*15740*/  SEL R14, R14, RZ, P1 ;  /* 0x000000ff0e0e7207 */ /* 0x004fe40000800000 */
[----:B------:R-:W-:-:S03]  /*15750*/  ISETP.GE.U32.AND P1, PT, R27, 0x8, PT ;  /* 0x000000081b00780c */ /* 0x000fc60003f26070 */
[----:B-1----:R-:W-:-:S05]  /*15760*/  IMAD.IADD R3, R13, 0x1, R14 ;  /* 0x000000010d037824 */ /* 0x002fca00078e020e */
[----:B------:R-:W1:Y:S02]  /*15770*/  SHFL.UP PT, R14, R3, 0x4, RZ ;  /* 0x04800000030e7989 */ /* 0x000e6400000e00ff */
[----:B-1----:R-:W-:Y:S02]  /*15780*/  SEL R6, R14, RZ, P0 ;  /* 0x000000ff0e067207 */ /* 0x002fe40000000000 */
[----:B------:R-:W-:-:S03]  /*15790*/  ISETP.GE.U32.AND P0, PT, R27, 0x10, PT ;  /* 0x000000101b00780c */ /* 0x000fc60003f06070 */
[----:B------:R-:W-:-:S05]  /*157a0*/  IMAD.IADD R6, R3, 0x1, R6 ;  /* 0x0000000103067824 */ /* 0x000fca00078e0206 */
[----:B------:R-:W1:Y:S02]  /*157b0*/  SHFL.UP PT, R14, R6, 0x8, RZ ;  /* 0x05000000060e7989 */ /* 0x000e6400000e00ff */
[----:B-1----:R-:W-:-:S05]  /*157c0*/  SEL R7, R14, RZ, P1 ;  /* 0x000000ff0e077207 */ /* 0x002fca0000800000 */
[----:B------:R-:W-:-:S05]  /*157d0*/  IMAD.IADD R7, R6, 0x1, R7 ;  /* 0x0000000106077824 */ /* 0x000fca00078e0207 */
[----:B------:R-:W3:Y:S02]  /*157e0*/  SHFL.UP PT, R14, R7, 0x10, RZ ;  /* 0x06000000070e7989 */ /* 0x000ee400000e00ff */
[----:B---3--:R-:W-:-:S05]  /*157f0*/  SEL R8, R14, RZ, P0 ;  /* 0x000000ff0e087207 */ /* 0x008fca0000000000 */
[----:B------:R-:W-:-:S05]  /*15800*/  IMAD.IADD R8, R7, 0x1, R8 ;  /* 0x0000000107087824 */ /* 0x000fca00078e0208 */
[----:B------:R1:W2:Y:S02]  /*15810*/  SHFL.IDX PT, R14, R8, 0x1f, 0x1f ;  /* 0x03e01f00080e7f89 */ /* 0x0002a400000e0000 */
.L_x_1061:
[----:B------:R-:W-:Y:S02]  /*15820*/  ULDC UR4, c[0x0][0xc10] ;  /* 0x0003040000047ab9 */ /* 0x000fe40000000800 */
[----:B------:R-:W-:-:S04]  /*15830*/  IMAD.U32 R6, RZ, RZ, UR4 ;  /* 0x00000004ff067e24 */ /* 0x000fc8000f8e00ff */
[----:B--2---:R-:W-:-:S04]  /*15840*/  IMAD R7, R14, R6, RZ ;  /* 0x000000060e077224 */ /* 0x004fc800078e02ff */
[----:B------:R-:W-:-:S05]  /*15850*/  IMAD.IADD R4, R7, 0x1, R4 ;  /* 0x0000000107047824 */ /* 0x000fca00078e0204 */
[----:B------:R-:W-:-:S13]  /*15860*/  ISETP.GT.AND P0, PT, R4, R5, PT ;  /* 0x000000050400720c */ /* 0x000fda0003f04270 */
[----:B------:R-:W-:Y:S05]  /*15870*/  @!P0 BRA `(.L_x_1008) ;  /* 0xfffffffc00588947 */ /* 0x000fea000383ffff */
.L_x_1003:
[----:B------:R-:W-:Y:S01]  /*15880*/  IMAD.IADD R7, R4, 0x1, -R7 ;  /* 0x0000000104077824 */ /* 0x000fe200078e0a07 */
[----:B------:R-:W-:-:S03]  /*15890*/  UMOV UR4, 0xffffffff ;  /* 0xffffffff00047882 */ /* 0x000fc60000000000 */
[----:B------:R-:W-:-:S05]  /*158a0*/  IMAD R4, R8, R6, R7 ;  /* 0x0000000608047224 */ /* 0x000fca00078e0207 */
[----:B------:R-:W-:Y:S01]  /*158b0*/  ISETP.GT.AND P6, PT, R4, R5, PT ;  /* 0x000000050400720c */ /* 0x000fe20003fc4270 */
[----:B------:R-:W-:-:S12]  /*158c0*/  BRA.DIV UR4, `(.L_x_1009) ;  /* 0x0000001a04207947 */ /* 0x000fd8000b800000 */
[----:B------:R-:W-:-:S04]  /*158d0*/  VOTE.ANY R3, PT, !P6 ;  /* 0x0000000000037806 */ /* 0x000fc800070e0100 */
[----:B------:R-:W2:Y:S02]  /*158e0*/  POPC R4, R3 ;  /* 0x0000000300047309 */ /* 0x000ea40000000000 */
[----:B--2---:R2:W4:Y:S02]  /*158f0*/  SHFL.IDX PT, R17, R2, R4, 0x1f ;  /* 0x00001f0402117589 */ /* 0x00452400000e0000 */
.L_x_1065:
[----:B------:R-:W-:Y:S01]  /*15900*/  ISETP.NE.AND P0, PT, R3, RZ, PT ;  /* 0x000000ff0300720c */ /* 0x000fe20003f05270 */
[----:B------:R-:W-:-:S12]  /*15910*/  IMAD.MOV.U32 R14, RZ, RZ, RZ ;  /* 0x000000ffff0e7224 */ /* 0x000fd800078e00ff */
[----:B------:R-:W-:Y:S05]  /*15920*/  @!P0 BRA `(.L_x_1010) ;  /* 0x0000000000108947 */ /* 0x000fea0003800000 */
[----:B------:R-:W-:Y:S01]  /*15930*/  UMOV UR4, 0xffffffff ;  /* 0xffffffff00047882 */ /* 0x000fe20000000000 */
[----:B------:R-:W-:Y:S02]  /*15940*/  VIADD R12, R4, 0xffffffff ;  /* 0xffffffff040c7836 */ /* 0x000fe40000000000 */
[----:B------:R-:W-:Y:S05]  /*15950*/  BRA.DIV UR4, `(.L_x_1011) ;  /* 0x0000001a04447947 */ /* 0x000fea000b800000 */
[----:B------:R0:W0:Y:S02]  /*15960*/  SHFL.IDX PT, R14, R8, R12, 0x1f ;  /* 0x00001f0c080e7589 */ /* 0x00002400000e0000 */
.L_x_1010:
[----:B--2---:R-:W2:Y:S01]  /*15970*/  LDC.64 R2, c[0x0][0xc68] ;  /* 0x00031a00ff027b82 */ /* 0x004ea20000000a00 */
[----:B------:R-:W-:-:S04]  /*15980*/  IMAD.IADD R19, R4, 0x1, R19 ;  /* 0x0000000104137824 */ /* 0x000fc800078e0213 */
[----:B--2---:R-:W-:-:S05]  /*15990*/  IMAD.WIDE R2, R19, 0x4, R2 ;  /* 0x0000000413027825 */ /* 0x004fca00078e0202 */
[----:B01-3--:R0:W4:Y:S01]  /*159a0*/  LDG.E R8, desc[UR48][R2.64] ;  /* 0x0000003002087981 */ /* 0x00b122000c1e1900 */
[----:B------:R-:W-:-:S04]  /*159b0*/  IMAD R16, R14, R6, R7 ;  /* 0x000000060e107224 */ /* 0x000fc800078e0207 */
[----:B------:R-:W-:Y:S02]  /*159c0*/  IMAD.IADD R5, R5, 0x1, -R16 ;  /* 0x0000000105057824 */ /* 0x000fe400078e0a10 */
[----:B0-----:R-:W-:Y:S02]  /*159d0*/  IMAD.MOV.U32 R2, RZ, RZ, RZ ;  /* 0x000000ffff027224 */ /* 0x001fe400078e00ff */
[----:B----4-:R-:W-:-:S05]  /*159e0*/  IMAD R4, R17, R8, RZ ;  /* 0x0000000811047224 */ /* 0x010fca00078e02ff */
[----:B------:R-:W-:-:S04]  /*159f0*/  IABS R9, R4 ;  /* 0x0000000400097213 */ /* 0x000fc80000000000 */
[----:B------:R-:W0:Y:S08]  /*15a00*/  I2F.RP R10, R9 ;  /* 0x00000009000a7306 */ /* 0x000e300000209400 */
[----:B0-----:R-:W0:Y:S02]  /*15a10*/  MUFU.RCP R10, R10 ;  /* 0x0000000a000a7308 */ /* 0x001e240000001000 */
[----:B0-----:R-:W-:-:S06]  /*15a20*/  VIADD R11, R10, 0xffffffe ;  /* 0x0ffffffe0a0b7836 */ /* 0x001fcc0000000000 */
[----:B------:R-:W0:Y:S02]  /*15a30*/  F2I.FTZ.U32.TRUNC.NTZ R3, R11 ;  /* 0x0000000b00037305 */ /* 0x000e24000021f000 */
[----:B0-----:R-:W-:-:S04]  /*15a40*/  IMAD.MOV R12, RZ, RZ, -R3 ;  /* 0x000000ffff0c7224 */ /* 0x001fc800078e0a03 */
[----:B------:R-:W-:-:S04]  /*15a50*/  IMAD R7, R12, R9, RZ ;  /* 0x000000090c077224 */ /* 0x000fc800078e02ff */
[----:B------:R-:W-:Y:S01]  /*15a60*/  IMAD.HI.U32 R2, R3, R7, R2 ;  /* 0x0000000703027227 */ /* 0x000fe200078e0002 */
[----:B------:R-:W-:Y:S02]  /*15a70*/  IABS R3, R5 ;  /* 0x0000000500037213 */ /* 0x000fe40000000000 */
[----:B------:R-:W-:-:S03]  /*15a80*/  IABS R7, R4 ;  /* 0x0000000400077213 */ /* 0x000fc60000000000 */
[----:B------:R-:W-:-:S04]  /*15a90*/  IMAD.HI.U32 R2, R2, R3, RZ ;  /* 0x0000000302027227 */ /* 0x000fc800078e00ff */
[----:B------:R-:W-:-:S04]  /*15aa0*/  IMAD.MOV R10, RZ, RZ, -R7 ;  /* 0x000000ffff0a7224 */ /* 0x000fc800078e0a07 */
        /* <DEDUP_REMOVED lines=16> */
[----:B------:R-:W-:Y:S01]  /*15bb0*/  VIADDMNMX R6, R3, R6, R8, PT ;  /* 0x0000000603067246 */ /* 0x000fe20003800108 */
[----:B------:R-:W-:-:S03]  /*15bc0*/  IMAD.IADD R7, R4, 0x1, R7 ;  /* 0x0000000104077824 */ /* 0x000fc600078e0207 */
[----:B------:R-:W-:-:S04]  /*15bd0*/  IABS R8, R6 ;  /* 0x0000000600087213 */ /* 0x000fc80000000000 */
[----:B------:R-:W0:Y:S08]  /*15be0*/  I2F.RP R9, R8 ;  /* 0x0000000800097306 */ /* 0x000e300000209400 */
[----:B0-----:R-:W0:Y:S02]  /*15bf0*/  MUFU.RCP R9, R9 ;  /* 0x0000000900097308 */ /* 0x001e240000001000 */
[----:B0-----:R-:W-:Y:S01]  /*15c00*/  VIADD R3, R9, 0xffffffe ;  /* 0x0ffffffe09037836 */ /* 0x001fe20000000000 */
[----:B------:R-:W-:-:S05]  /*15c10*/  IABS R9, R6 ;  /* 0x0000000600097213 */ /* 0x000fca0000000000 */
[----:B------:R-:W0:Y:S02]  /*15c20*/  F2I.FTZ.U32.TRUNC.NTZ R3, R3 ;  /* 0x0000000300037305 */ /* 0x000e24000021f000 */
[----:B0-----:R-:W-:-:S04]  /*15c30*/  IMAD.MOV R11, RZ, RZ, -R3 ;  /* 0x000000ffff0b7224 */ /* 0x001fc800078e0a03 */
[----:B------:R-:W-:-:S04]  /*15c40*/  IMAD R5, R11, R8, RZ ;  /* 0x000000080b057224 */ /* 0x000fc800078e02ff */
[----:B------:R-:W-:Y:S01]  /*15c50*/  IMAD.HI.U32 R2, R3, R5, R2 ;  /* 0x0000000503027227 */ /* 0x000fe200078e0002 */
[----:B------:R-:W-:-:S03]  /*15c60*/  IABS R5, R4 ;  /* 0x0000000400057213 */ /* 0x000fc60000000000 */
        /* <DEDUP_REMOVED lines=18> */
.L_x_1004:
[----:B------:R-:W-:Y:S01]  /*15d90*/  UMOV UR4, URZ ;  /* 0x0000003f00047c82 */ /* 0x000fe20008000000 */
[----:B------:R-:W-:Y:S01]  /*15da0*/  UMOV UR5, URZ ;  /* 0x0000003f00057c82 */ /* 0x000fe20008000000 */
[----:B------:R-:W-:Y:S01]  /*15db0*/  ULDC UR6, c[0x0][0xc14] ;  /* 0x0003050000067ab9 */ /* 0x000fe20000000800 */
[----:B0-----:R-:W-:Y:S02]  /*15dc0*/  IMAD.MOV.U32 R16, RZ, RZ, R5 ;  /* 0x000000ffff107224 */ /* 0x001fe400078e0005 */
[----:B------:R-:W-:Y:S02]  /*15dd0*/  IMAD.U32 R17, RZ, RZ, UR4 ;  /* 0x00000004ff117e24 */ /* 0x000fe4000f8e00ff */
[----:B------:R-:W-:Y:S02]  /*15de0*/  IMAD.U32 R18, RZ, RZ, UR5 ;  /* 0x00000005ff127e24 */ /* 0x000fe4000f8e00ff */
[----:B------:R-:W-:-:S07]  /*15df0*/  IMAD.U32 R19, RZ, RZ, UR6 ;  /* 0x00000006ff137e24 */ /* 0x000fce000f8e00ff */
.L_x_1012:
[----:B------:R-:W-:Y:S01]  /*15e00*/  ISETP.NE.AND P0, PT, R27, RZ, PT ;  /* 0x000000ff1b00720c */ /* 0x000fe20003f05270 */
[----:B------:R-:W-:Y:S05]  /*15e10*/  WARPSYNC.ALL ;  /* 0x0000000000007948 */ /* 0x000fea0003800000 */
[----:B------:R-:W-:Y:S07]  /*15e20*/  BAR.SYNC.DEFER_BLOCKING 0x4, 0x1a0 ;  /* 0x0106800000007b1d */ /* 0x000fee0000010000 */
[----:B------:R-:W-:Y:S01]  /*15e30*/  @!P0 MOV R2, 0x400 ;  /* 0x0000040000028802 */ /* 0x000fe20000000f00 */
[----:B------:R-:W0:Y:S03]  /*15e40*/  @!P0 S2R R3, SR_CgaCtaId ;  /* 0x0000000000038919 */ /* 0x000e260000008800 */
[----:B0-----:R-:W-:-:S05]  /*15e50*/  @!P0 LEA R2, R3, R2, 0x18 ;  /* 0x0000000203028211 */ /* 0x001fca00078ec0ff */
[----:B------:R1:W-:Y:S01]  /*15e60*/  @!P0 STS.128 [R2+0x2d8d0], R16 ;  /* 0x02d8d01002008388 */ /* 0x0003e20000000c00 */
[----:B------:R-:W-:Y:S06]  /*15e70*/  BAR.ARV 0x5, 0x1a0 ;  /* 0x0146800000007b1d */ /* 0x000fec0000002000 */
[----:B------:R-:W-:-:S13]  /*15e80*/  ISETP.GE.AND P0, PT, R19, R0, PT ;  /* 0x000000001300720c */ /* 0x000fda0003f06270 */
[----:B------:R-:W-:Y:S05]  /*15e90*/  @!P0 BRA `(.L_x_1013) ;  /* 0xffffffc000988947 */ /* 0x000fea000383ffff */
.L_x_938:
[----:B------:R-:W2:Y:S01]  /*15ea0*/  S2R R3, SR_CgaCtaId ;  /* 0x0000000000037919 */ /* 0x000ea20000008800 */
[----:B------:R-:W-:Y:S01]  /*15eb0*/  VIADD R29, R29, 0x1 ;  /* 0x000000011d1d7836 */ /* 0x000fe20000000000 */
[----:B-1----:R-:W-:Y:S01]  /*15ec0*/  MOV R2, 0x400 ;  /* 0x0000040000027802 */ /* 0x002fe20000000f00 */
[----:B------:R-:W-:Y:S03]  /*15ed0*/  BSSY B0, `(.L_x_1014) ;  /* 0x0000008000007945 */ /* 0x000fe60003800000 */
[----:B0-----:R-:W-:-:S04]  /*15ee0*/  LEA.HI R0, R29, R29, RZ, 0x1 ;  /* 0x0000001d1d007211 */ /* 0x001fc800078f08ff */
[----:B------:R-:W-:-:S05]  /*15ef0*/  LOP3.LUT R0, R0, 0xfffffffe, RZ, 0xc0, !PT ;  /* 0xfffffffe00007812 */ /* 0x000fca00078ec0ff */
[----:B------:R-:W-:-:S05]  /*15f00*/  IMAD.IADD R0, R29, 0x1, -R0 ;  /* 0x000000011d007824 */ /* 0x000fca00078e0a00 */
[----:B------:R-:W-:Y:S02]  /*15f10*/  SHF.L.U32 R0, R0, 0x1f, RZ ;  /* 0x0000001f00007819 */ /* 0x000fe400000006ff */
[----:B--2---:R-:W-:-:S04]  /*15f20*/  LEA R9, R3, R2, 0x18 ;  /* 0x0000000203097211 */ /* 0x004fc800078ec0ff */
[----:B------:R-:W0:Y:S02]  /*15f30*/  SYNCS.PHASECHK.TRANS64.TRYWAIT P0, [R9+URZ+0x2d820], R0 ;  /* 0x02d82000090075a7 */ /* 0x000e24000800017f */
[----:B0-----:R-:W-:Y:S05]  /*15f40*/  @!P0 BRA `(.L_x_1015) ;  /* 0x0000001000ec8947 */ /* 0x001fea0003800000 */
.L_x_1068:
[----:B------:R-:W-:Y:S05]  /*15f50*/  BSYNC B0 ;  /* 0x0000000000007941 */ /* 0x000fea0003800000 */
.L_x_1014:
[----:B------:R-:W-:-:S03]  /*15f60*/  UMOV UR4, 0xffffffff ;  /* 0xffffffff00047882 */ /* 0x000fc60000000000 */
[----:B------:R-:W-:Y:S05]  /*15f70*/  BRA.DIV UR4, `(.L_x_1016) ;  /* 0x0000001204f47947 */ /* 0x000fea000b800000 */
[----:B0-----:R-:W0:Y:S02]  /*15f80*/  S2R R0, SR_TID.X ;  /* 0x0000000000007919 */ /* 0x001e240000002100 */
[----:B0-----:R-:W-:-:S04]  /*15f90*/  SHF.R.U32.HI R0, RZ, 0x5, R0 ;  /* 0x00000005ff007819 */ /* 0x001fc80000011600 */
[----:B------:R-:W-:-:S05]  /*15fa0*/  LOP3.LUT R0, R0, 0x3, RZ, 0xc0, !PT ;  /* 0x0000000300007812 */ /* 0x000fca00078ec0ff */
[----:B------:R0:W1:Y:S02]  /*15fb0*/  SHFL.IDX PT, R14, R0, RZ, 0x1f ;  /* 0x00001fff000e7589 */ /* 0x00006400000e0000 */
.L_x_1071:
[----:B-1----:R-:W-:Y:S01]  /*15fc0*/  ISETP.NE.AND P0, PT, R14, RZ, PT ;  /* 0x000000ff0e00720c */ /* 0x002fe20003f05270 */
[----:B------:R-:W-:-:S12]  /*15fd0*/  BSSY B0, `(.L_x_1017) ;  /* 0x0000024000007945 */ /* 0x000fd80003800000 */
[----:B------:R-:W-:Y:S05]  /*15fe0*/  @P0 BRA `(.L_x_1018) ;  /* 0x0000000000880947 */ /* 0x000fea0003800000 */
[----:B------:R-:W-:-:S03]  /*15ff0*/  UMOV UR4, 0xffffffff ;  /* 0xffffffff00047882 */ /* 0x000fc60000000000 */
[----:B------:R-:W-:Y:S05]  /*16000*/  BRA.DIV UR4, `(.L_x_1019) ;  /* 0x0000001604047947 */ /* 0x000fea000b800000 */
[----:B------:R-:W-:-:S13]  /*16010*/  ELECT P6, URZ, PT ;  /* 0x00000000003f782f */ /* 0x000fda00038c0000 */
.L_x_1074:
[----:B------:R-:W-:Y:S05]  /*16020*/  @!P6 BRA `(.L_x_1018) ;  /* 0x000000000078e947 */ /* 0x000fea0003800000 */
[----:B------:R-:W-:-:S06]  /*16030*/  ULOP3.LUT UR4, UR36, 0x2, URZ, 0xfc, !UPT ;  /* 0x0000000224047892 */ /* 0x000fcc000f8efc3f */
[----:B0-----:R-:W-:-:S05]  /*16040*/  IMAD.U32 R0, RZ, RZ, UR4 ;  /* 0x00000004ff007e24 */ /* 0x001fca000f8e00ff */
[----:B------:R-:W-:-:S13]  /*16050*/  ISETP.NE.AND P2, PT, R0, 0x3, PT ;  /* 0x000000030000780c */ /* 0x000fda0003f45270 */
[----:B------:R-:W-:Y:S05]  /*16060*/  @!P2 BRA `(.L_x_1020) ;  /* 0x000000000004a947 */ /* 0x000fea0003800000 */
[----:B------:R-:W-:Y:S01]  /*16070*/  BPT.TRAP 0x1 ;  /* 0x000000040000795c */ /* 0x000fe20000300000 */
.L_x_1020:
        /* <DEDUP_REMOVED lines=12> */
.L_x_1075:
[----:B------:R-:W1:Y:S02]  /*16140*/  SYNCS.PHASECHK.TRANS64.TRYWAIT P0, [R3+URZ], R0 ;  /* 0x00000000030075a7 */ /* 0x000e64000800017f */
[----:B-1----:R-:W-:Y:S05]  /*16150*/  @!P0 BRA `(.L_x_1022) ;  /* 0x0000001000e48947 */ /* 0x002fea0003800000 */
.L_x_1076:
[----:B------:R-:W-:Y:S05]  /*16160*/  @!P2 BRA `(.L_x_1023) ;  /* 0x000000000004a947 */ /* 0x000fea0003800000 */
[----:B------:R-:W-:Y:S01]  /*16170*/  BPT.TRAP 0x1 ;  /* 0x000000040000795c */ /* 0x000fe20000300000 */
.L_x_1023:
[----:B-1----:R-:W-:-:S04]  /*16180*/  VIADD R3, R9, 0x2d860 ;  /* 0x0002d86009037836 */ /* 0x002fc80000000000 */
[----:B------:R-:W-:-:S04]  /*16190*/  IMAD R5, R22, 0x8, R3 ;  /* 0x0000000816057824 */ /* 0x000fc800078e0203 */
[----:B------:R-:W1:Y:S02]  /*161a0*/  SYNCS.PHASECHK.TRANS64.TRYWAIT P0, [R5+URZ], R2 ;  /* 0x00000002050075a7 */ /* 0x000e64000800017f */
[----:B-1----:R-:W-:Y:S05]  /*161b0*/  @!P0 BRA `(.L_x_1024) ;  /* 0x0000001000e08947 */ /* 0x002fea0003800000 */
.L_x_1077:
[----:B------:R-:W-:-:S07]  /*161c0*/  IMAD R3, R4, 0x8, R3 ;  /* 0x0000000804037824 */ /* 0x000fce00078e0203 */
.L_x_1025:
[----:B--2---:R2:W4:Y:S02]  /*161d0*/  SYNCS.PHASECHK.TRANS64.TRYWAIT P0, [R3+URZ], R0 ;  /* 0x00000000030075a7 */ /* 0x004524000800017f */
[----:B----4-:R-:W-:Y:S05]  /*161e0*/  @!P0 NANOSLEEP.SYNCS 0x989680 ;  /* 0x009896800000895d */ /* 0x010fea0003900000 */
[----:B------:R-:W4:Y:S02]  /*161f0*/  @!P0 SYNCS.PHASECHK.TRANS64 P0, [R3+URZ], R0 ;  /* 0x00000000030085a7 */ /* 0x000f24000800007f */
[----:B----4-:R-:W-:Y:S05]  /*16200*/  @!P0 BRA `(.L_x_1025) ;  /* 0xfffffffc00f08947 */ /* 0x010fea000383ffff */
.L_x_1018:
[----:B------:R-:W-:Y:S05]  /*16210*/  BSYNC B0 ;  /* 0x0000000000007941 */ /* 0x000fea0003800000 */
.L_x_1017:
[----:B------:R-:W-:Y:S05]  /*16220*/  EXIT ;  /* 0x000000000000794d */ /* 0x000fea0003800000 */
.L_x_850:
[----:B0-----:R-:W-:-:S04]  /*16230*/  IMAD.U32 R3, RZ, RZ, UR42 ;  /* 0x0000002aff037e24 */ /* 0x001fc8000f8e00ff */
[----:B------:R0:W1:Y:S03]  /*16240*/  SYNCS.PHASECHK.TRANS64.TRYWAIT P1, [R3+URZ+0x2d800], R0 ;  /* 0x02d80000030075a7 */ /* 0x000066000802017f */
[----:B-1----:R-:W-:Y:S05]  /*16250*/  @!P1 NANOSLEEP.SYNCS 0x989680 ;  /* 0x009896800000995d */ /* 0x002fea0003900000 */
[----:B------:R-:W1:Y:S02]  /*16260*/  @!P1 SYNCS.PHASECHK.TRANS64 P1, [R3+URZ+0x2d800], R0 ;  /* 0x02d80000030095a7 */ /* 0x000e64000802007f */
[----:B-1----:R-:W-:Y:S05]  /*16270*/  @!P1 BRA `(.L_x_850) ;  /* 0xfffffffc00ec9947 */ /* 0x002fea000383ffff */
[----:B------:R-:W-:Y:S05]  /*16280*/  BRA `(.L_x_1026) ;  /* 0xfffffeb8002c7947 */ /* 0x000fea000383ffff */
.L_x_854:
[----:B-1----:R1:W2:Y:S02]  /*16290*/  SYNCS.PHASECHK.TRANS64.TRYWAIT P2, [R4+URZ+0x2d830], R3 ;  /* 0x02d83003040075a7 */ /* 0x0022a4000804017f */
[----:B--2---:R-:W-:Y:S05]  /*162a0*/  @!P2 NANOSLEEP.SYNCS 0x989680 ;  /* 0x009896800000a95d */ /* 0x004fea0003900000 */
[----:B------:R-:W2:Y:S02]  /*162b0*/  @!P2 SYNCS.PHASECHK.TRANS64 P2, [R4+URZ+0x2d830], R3 ;  /* 0x02d830030400a5a7 */ /* 0x000ea4000804007f */
[----:B--2---:R-:W-:Y:S05]  /*162c0*/  @!P2 BRA `(.L_x_854) ;  /* 0xfffffffc00f0a947 */ /* 0x004fea000383ffff */
[----:B------:R-:W-:Y:S05]  /*162d0*/  BRA `(.L_x_853) ;  /* 0xfffffeb800507947 */ /* 0x000fea000383ffff */
.L_x_870:
[----:B-1----:R-:W-:-:S04]  /*162e0*/  IMAD.U32 R11, RZ, RZ, UR6 ;  /* 0x00000006ff0b7e24 */ /* 0x002fc8000f8e00ff */
[----:B------:R1:W2:Y:S03]  /*162f0*/  SYNCS.PHASECHK.TRANS64.TRYWAIT P2, [R11+URZ+0x2d830], R10 ;  /* 0x02d8300a0b0075a7 */ /* 0x0002a6000804017f */
[----:B--2---:R-:W-:Y:S05]  /*16300*/  @!P2 NANOSLEEP.SYNCS 0x989680 ;  /* 0x009896800000a95d */ /* 0x004fea0003900000 */
[----:B------:R-:W2:Y:S02]  /*16310*/  @!P2 SYNCS.PHASECHK.TRANS64 P2, [R11+URZ+0x2d830], R10 ;  /* 0x02d8300a0b00a5a7 */ /* 0x000ea4000804007f */
[----:B--2---:R-:W-:Y:S05]  /*16320*/  @!P2 BRA `(.L_x_870) ;  /* 0xfffffffc00eca947 */ /* 0x004fea000383ffff */
[----:B------:R-:W-:Y:S05]  /*16330*/  BRA `(.L_x_867) ;  /* 0xfffffef4000c7947 */ /* 0x000fea000383ffff */
.L_x_874:
[----:B-1----:R-:W-:-:S04]  /*16340*/  IMAD.U32 R11, RZ, RZ, UR6 ;  /* 0x00000006ff0b7e24 */ /* 0x002fc8000f8e00ff */
[----:B------:R1:W2:Y:S03]  /*16350*/  SYNCS.PHASECHK.TRANS64.TRYWAIT P2, [R11+URZ+0x2d850], R10 ;  /* 0x02d8500a0b0075a7 */ /* 0x0002a6000804017f */
[----:B--2---:R-:W-:Y:S05]  /*16360*/  @!P2 NANOSLEEP.SYNCS 0x989680 ;  /* 0x009896800000a95d */ /* 0x004fea0003900000 */
[----:B------:R-:W2:Y:S02]  /*16370*/  @!P2 SYNCS.PHASECHK.TRANS64 P2, [R11+URZ+0x2d850], R10 ;  /* 0x02d8500a0b00a5a7 */ /* 0x000ea4000804007f */
[----:B--2---:R-:W-:Y:S05]  /*16380*/  @!P2 BRA `(.L_x_874) ;  /* 0xfffffffc00eca947 */ /* 0x004fea000383ffff */
[----:B------:R-:W-:Y:S05]  /*16390*/  BRA `(.L_x_871) ;  /* 0xfffffef400ac7947 */ /* 0x000fea000383ffff */
.L_x_891:
[----:B-1----:R-:W-:-:S04]  /*163a0*/  IMAD.U32 R9, RZ, RZ, UR6 ;  /* 0x00000006ff097e24 */ /* 0x002fc8000f8e00ff */
[----:B------:R1:W2:Y:S03]  /*163b0*/  SYNCS.PHASECHK.TRANS64.TRYWAIT P2, [R9+URZ+0x2d830], R8 ;  /* 0x02d83008090075a7 */ /* 0x0002a6000804017f */
[----:B--2---:R-:W-:Y:S05]  /*163c0*/  @!P2 NANOSLEEP.SYNCS 0x989680 ;  /* 0x009896800000a95d */ /* 0x004fea0003900000 */
[----:B------:R-:W2:Y:S02]  /*163d0*/  @!P2 SYNCS.PHASECHK.TRANS64 P2, [R9+URZ+0x2d830], R8 ;  /* 0x02d830080900a5a7 */ /* 0x000ea4000804007f */
[----:B--2---:R-:W-:Y:S05]  /*163e0*/  @!P2 BRA `(.L_x_891) ;  /* 0xfffffffc00eca947 */ /* 0x004fea000383ffff */
[----:B------:R-:W-:Y:S05]  /*163f0*/  BRA `(.L_x_888) ;  /* 0xffffff2c00a07947 */ /* 0x000fea000383ffff */
.L_x_895:
[----:B-1----:R-:W-:-:S04]  /*16400*/  IMAD.U32 R9, RZ, RZ, UR6 ;  /* 0x00000006ff097e24 */ /* 0x002fc8000f8e00ff */
[----:B------:R1:W2:Y:S03]  /*16410*/  SYNCS.PHASECHK.TRANS64.TRYWAIT P2, [R9+URZ+0x2d850], R8 ;  /* 0x02d85008090075a7 */ /* 0x0002a6000804017f */
[----:B--2---:R-:W-:Y:S05]  /*16420*/  @!P2 NANOSLEEP.SYNCS 0x989680 ;  /* 0x009896800000a95d */ /* 0x004fea0003900000 */
[----:B------:R-:W2:Y:S02]  /*16430*/  @!P2 SYNCS.PHASECHK.TRANS64 P2, [R9+URZ+0x2d850], R8 ;  /* 0x02d850080900a5a7 */ /* 0x000ea4000804007f */
[----:B--2---:R-:W-:Y:S05]  /*16440*/  @!P2 BRA `(.L_x_895) ;  /* 0xfffffffc00eca947 */ /* 0x004fea000383ffff */
[----:B------:R-:W-:Y:S05]  /*16450*/  BRA `(.L_x_892) ;  /* 0xffffff3000407947 */ /* 0x000fea000383ffff */
.L_x_901:
[----:B-1----:R-:W-:-:S04]  /*16460*/  IMAD.U32 R13, RZ, RZ, UR6 ;  /* 0x00000006ff0d7e24 */ /* 0x002fc8000f8e00ff */
[----:B------:R1:W2:Y:S03]  /*16470*/  SYNCS.PHASECHK.TRANS64.TRYWAIT P2, [R13+URZ+0x2d830], R12 ;  /* 0x02d8300c0d0075a7 */ /* 0x0002a6000804017f */
[----:B--2---:R-:W-:Y:S05]  /*16480*/  @!P2 NANOSLEEP.SYNCS 0x989680 ;  /* 0x009896800000a95d */ /* 0x004fea0003900000 */
[----:B------:R-:W2:Y:S02]  /*16490*/  @!P2 SYNCS.PHASECHK.TRANS64 P2, [R13+URZ+0x2d830], R12 ;  /* 0x02d8300c0d00a5a7 */ /* 0x000ea4000804007f */
[----:B--2---:R-:W-:Y:S05]  /*164a0*/  @!P2 BRA `(.L_x_901) ;  /* 0xfffffffc00eca947 */ /* 0x004fea000383ffff */
[----:B------:R-:W-:Y:S05]  /*164b0*/  BRA `(.L_x_898) ;  /* 0xffffff5400bc7947 */ /* 0x000fea000383ffff */
.L_x_905:
[----:B-1----:R-:W-:-:S04]  /*164c0*/  IMAD.U32 R13, RZ, RZ, UR6 ;  /* 0x00000006ff0d7e24 */ /* 0x002fc8000f8e00ff */
[----:B------:R1:W2:Y:S03]  /*164d0*/  SYNCS.PHASECHK.TRANS64.TRYWAIT P2, [R13+URZ+0x2d850], R12 ;  /* 0x02d8500c0d0075a7 */ /* 0x0002a6000804017f */
[----:B--2---:R-:W-:Y:S05]  /*164e0*/  @!P2 NANOSLEEP.SYNCS 0x989680 ;  /* 0x009896800000a95d */ /* 0x004fea0003900000 */
[----:B------:R-:W2:Y:S02]  /*164f0*/  @!P2 SYNCS.PHASECHK.TRANS64 P2, [R13+URZ+0x2d850], R12 ;  /* 0x02d8500c0d00a5a7 */ /* 0x000ea4000804007f */
[----:B--2---:R-:W-:Y:S05]  /*16500*/  @!P2 BRA `(.L_x_905) ;  /* 0xfffffffc00eca947 */ /* 0x004fea000383ffff */
[----:B------:R-:W-:Y:S05]  /*16510*/  BRA `(.L_x_902) ;  /* 0xffffff58005c7947 */ /* 0x000fea000383ffff */
.L_x_918:
[----:B----4-:R-:W-:-:S04]  /*16520*/  IMAD.U32 R5, RZ, RZ, UR9 ;  /* 0x00000009ff057e24 */ /* 0x010fc8000f8e00ff */
[----:B------:R4:W0:Y:S03]  /*16530*/  SYNCS.PHASECHK.TRANS64.TRYWAIT P0, [R5+URZ+0x2d850], R0 ;  /* 0x02d85000050075a7 */ /* 0x000826000800017f */
[----:B0-----:R-:W-:Y:S05]  /*16540*/  @!P0 NANOSLEEP.SYNCS 0x989680 ;  /* 0x009896800000895d */ /* 0x001fea0003900000 */
[----:B------:R-:W0:Y:S02]  /*16550*/  @!P0 SYNCS.PHASECHK.TRANS64 P0, [R5+URZ+0x2d850], R0 ;  /* 0x02d85000050085a7 */ /* 0x000e24000800007f */
[----:B0-----:R-:W-:Y:S05]  /*16560*/  @!P0 BRA `(.L_x_918) ;  /* 0xfffffffc00ec8947 */ /* 0x001fea000383ffff */
[----:B------:R-:W-:Y:S05]  /*16570*/  BRA `(.L_x_917) ;  /* 0xffffff8c00707947 */ /* 0x000fea000383ffff */
.L_x_959:
        /* <DEDUP_REMOVED lines=8> */
[----:B------:R-:W-:Y:S05]  /*16600*/  WARPSYNC.COLLECTIVE R15, `(.L_x_1028) ;  /* 0x000000000f087348 */ /* 0x000fea0003c00000 */
[----:B------:R0:W1:Y:S02]  /*16610*/  SHFL.IDX P6, R14, R13, R12, R11 ;  /* 0x0000000c0d0e7389 */ /* 0x00006400000c000b */
[----:B01----:R-:W-:Y:S01]  /*16620*/  ENDCOLLECTIVE ;  /* 0x000000000000791b */ /* 0x003fe20003800000 */
.L_x_1028:
[----:B------:R-:W-:Y:S05]  /*16630*/  BSYNC B0 ;  /* 0x0000000000007941 */ /* 0x000fea0003800000 */
.L_x_1027:
[----:B------:R-:W-:Y:S05]  /*16640*/  BRA `(.L_x_1029) ;  /* 0xffffffc800c87947 */ /* 0x000fea000383ffff */
.L_x_960:
[----:B------:R-:W-:Y:S01]  /*16650*/  BSSY B0, `(.L_x_1030) ;  /* 0x0000006000007945 */ /* 0x000fe20003800000 */
[----:B------:R-:W-:-:S07]  /*16660*/  IMAD.MOV.U32 R15, RZ, RZ, -0x1 ;  /* 0xffffffffff0f7424 */ /* 0x000fce00078e00ff */
[----:B------:R-:W-:Y:S05]  /*16670*/  WARPSYNC.COLLECTIVE R15, `(.L_x_1031) ;  /* 0x000000000f0c7348 */ /* 0x000fea0003c00000 */
[----:B------:R-:W-:Y:S02]  /*16680*/  ELECT P6, UR62, PT ;  /* 0x00000000003e782f */ /* 0x000fe400038c0000 */
[----:B------:R-:W-:Y:S01]  /*16690*/  MOV R14, UR62 ;  /* 0x0000003e000e7c02 */ /* 0x000fe20008000f00 */
[----:B------:R-:W-:Y:S10]  /*166a0*/  ENDCOLLECTIVE ;  /* 0x000000000000791b */ /* 0x000ff40003800000 */
.L_x_1031:
[----:B------:R-:W-:Y:S05]  /*166b0*/  BSYNC B0 ;  /* 0x0000000000007941 */ /* 0x000fea0003800000 */
.L_x_1030:
[----:B------:R-:W-:Y:S05]  /*166c0*/  BRA `(.L_x_1032) ;  /* 0xffffffc800b87947 */ /* 0x000fea000383ffff */
.L_x_963:
[----:B-1----:R1:W2:Y:S02]  /*166d0*/  SYNCS.PHASECHK.TRANS64.TRYWAIT P0, [R5+URZ+0x2d840], R4 ;  /* 0x02d84004050075a7 */ /* 0x0022a4000800017f */
[----:B--2---:R-:W-:Y:S05]  /*166e0*/  @!P0 NANOSLEEP.SYNCS 0x989680 ;  /* 0x009896800000895d */ /* 0x004fea0003900000 */
[----:B------:R-:W2:Y:S02]  /*166f0*/  @!P0 SYNCS.PHASECHK.TRANS64 P0, [R5+URZ+0x2d840], R4 ;  /* 0x02d84004050085a7 */ /* 0x000ea4000800007f */
[----:B--2---:R-:W-:Y:S05]  /*16700*/  @!P0 BRA `(.L_x_963) ;  /* 0xfffffffc00f08947 */ /* 0x004fea000383ffff */
[----:B------:R-:W-:Y:S05]  /*16710*/  BRA `(.L_x_1033) ;  /* 0xffffffcc000c7947 */ /* 0x000fea000383ffff */
.L_x_966:
[----:B-1----:R1:W2:Y:S02]  /*16720*/  SYNCS.PHASECHK.TRANS64.TRYWAIT P0, [R25+URZ+0x2d820], R4 ;  /* 0x02d82004190075a7 */ /* 0x0022a4000800017f */
[----:B--2---:R-:W-:Y:S05]  /*16730*/  @!P0 NANOSLEEP.SYNCS 0x989680 ;  /* 0x009896800000895d */ /* 0x004fea0003900000 */
[----:B------:R-:W2:Y:S02]  /*16740*/  @!P0 SYNCS.PHASECHK.TRANS64 P0, [R25+URZ+0x2d820], R4 ;  /* 0x02d82004190085a7 */ /* 0x000ea4000800007f */
[----:B--2---:R-:W-:Y:S05]  /*16750*/  @!P0 BRA `(.L_x_966) ;  /* 0xfffffffc00f08947 */ /* 0x004fea000383ffff */
[----:B------:R-:W-:Y:S05]  /*16760*/  BRA `(.L_x_1034) ;  /* 0xffffffd000347947 */ /* 0x000fea000383ffff */
.L_x_974:
[----:B0-----:R0:W1:Y:S02]  /*16770*/  SYNCS.PHASECHK.TRANS64.TRYWAIT P0, [R3+URZ+0x2d840], R2 ;  /* 0x02d84002030075a7 */ /* 0x001064000800017f */
[----:B-1----:R-:W-:Y:S05]  /*16780*/  @!P0 NANOSLEEP.SYNCS 0x989680 ;  /* 0x009896800000895d */ /* 0x002fea0003900000 */
[----:B------:R-:W1:Y:S02]  /*16790*/  @!P0 SYNCS.PHASECHK.TRANS64 P0, [R3+URZ+0x2d840], R2 ;  /* 0x02d84002030085a7 */ /* 0x000e64000800007f */
[----:B-1----:R-:W-:Y:S05]  /*167a0*/  @!P0 BRA `(.L_x_974) ;  /* 0xfffffffc00f08947 */ /* 0x002fea000383ffff */
[----:B------:R-:W-:Y:S05]  /*167b0*/  BRA `(.L_x_1035) ;  /* 0xffffffd000d87947 */ /* 0x000fea000383ffff */
.L_x_976:
[----:B0-----:R0:W1:Y:S02]  /*167c0*/  SYNCS.PHASECHK.TRANS64.TRYWAIT P0, [R2+URZ+0x60], R5 ;  /* 0x00006005020075a7 */ /* 0x001064000800017f */
[----:B-1----:R-:W-:Y:S05]  /*167d0*/  @!P0 NANOSLEEP.SYNCS 0x989680 ;  /* 0x009896800000895d */ /* 0x002fea0003900000 */
[----:B------:R-:W1:Y:S02]  /*167e0*/  @!P0 SYNCS.PHASECHK.TRANS64 P0, [R2+URZ+0x60], R5 ;  /* 0x00006005020085a7 */ /* 0x000e64000800007f */
[----:B-1----:R-:W-:Y:S05]  /*167f0*/  @!P0 BRA `(.L_x_976) ;  /* 0xfffffffc00f08947 */ /* 0x002fea000383ffff */
[----:B------:R-:W-:Y:S05]  /*16800*/  BRA `(.L_x_1036) ;  /* 0xffffffd400647947 */ /* 0x000fea000383ffff */
.L_x_981:
[----:B-1----:R1:W2:Y:S02]  /*16810*/  SYNCS.PHASECHK.TRANS64.TRYWAIT P0, [R3+URZ+0x2d840], R2 ;  /* 0x02d84002030075a7 */ /* 0x0022a4000800017f */
[----:B--2---:R-:W-:Y:S05]  /*16820*/  @!P0 NANOSLEEP.SYNCS 0x989680 ;  /* 0x009896800000895d */ /* 0x004fea0003900000 */
[----:B------:R-:W2:Y:S02]  /*16830*/  @!P0 SYNCS.PHASECHK.TRANS64 P0, [R3+URZ+0x2d840], R2 ;  /* 0x02d84002030085a7 */ /* 0x000ea4000800007f */
[----:B--2---:R-:W-:Y:S05]  /*16840*/  @!P0 BRA `(.L_x_981) ;  /* 0xfffffffc00f08947 */ /* 0x004fea000383ffff */
[----:B------:R-:W-:Y:S05]  /*16850*/  BRA `(.L_x_1037) ;  /* 0xffffffd800987947 */ /* 0x000fea000383ffff */
.L_x_983:
[----:B0-----:R0:W1:Y:S02]  /*16860*/  SYNCS.PHASECHK.TRANS64.TRYWAIT P1, [R3+URZ+0x60], R24 ;  /* 0x00006018030075a7 */ /* 0x001064000802017f */
[----:B-1----:R-:W-:Y:S05]  /*16870*/  @!P1 NANOSLEEP.SYNCS 0x989680 ;  /* 0x009896800000995d */ /* 0x002fea0003900000 */
[----:B------:R-:W1:Y:S02]  /*16880*/  @!P1 SYNCS.PHASECHK.TRANS64 P1, [R3+URZ+0x60], R24 ;  /* 0x00006018030095a7 */ /* 0x000e64000802007f */
[----:B-1----:R-:W-:Y:S05]  /*16890*/  @!P1 BRA `(.L_x_983) ;  /* 0xfffffffc00f09947 */ /* 0x002fea000383ffff */
[----:B------:R-:W-:Y:S05]  /*168a0*/  BRA `(.L_x_1038) ;  /* 0xffffffdc00247947 */ /* 0x000fea000383ffff */
.L_x_988:
[----:B-1----:R1:W2:Y:S02]  /*168b0*/  SYNCS.PHASECHK.TRANS64.TRYWAIT P0, [R2+URZ+0x2d840], R3 ;  /* 0x02d84003020075a7 */ /* 0x0022a4000800017f */
[----:B--2---:R-:W-:Y:S05]  /*168c0*/  @!P0 NANOSLEEP.SYNCS 0x989680 ;  /* 0x009896800000895d */ /* 0x004fea0003900000 */
[----:B------:R-:W2:Y:S02]  /*168d0*/  @!P0 SYNCS.PHASECHK.TRANS64 P0, [R2+URZ+0x2d840], R3 ;  /* 0x02d84003020085a7 */ /* 0x000ea4000800007f */
[----:B--2---:R-:W-:Y:S05]  /*168e0*/  @!P0 BRA `(.L_x_988) ;  /* 0xfffffffc00f08947 */ /* 0x004fea000383ffff */
[----:B------:R-:W-:Y:S05]  /*168f0*/  BRA `(.L_x_1039) ;  /* 0xffffffe000307947 */ /* 0x000fea000383ffff */
.L_x_990:
[----:B0-----:R0:W1:Y:S02]  /*16900*/  SYNCS.PHASECHK.TRANS64.TRYWAIT P1, [R2+URZ+0x60], R3 ;  /* 0x00006003020075a7 */ /* 0x001064000802017f */
[----:B-1----:R-:W-:Y:S05]  /*16910*/  @!P1 NANOSLEEP.SYNCS 0x989680 ;  /* 0x009896800000995d */ /* 0x002fea0003900000 */
[----:B------:R-:W1:Y:S02]  /*16920*/  @!P1 SYNCS.PHASECHK.TRANS64 P1, [R2+URZ+0x60], R3 ;  /* 0x00006003020095a7 */ /* 0x000e64000802007f */
[----:B-1----:R-:W-:Y:S05]  /*16930*/  @!P1 BRA `(.L_x_990) ;  /* 0xfffffffc00f09947 */ /* 0x002fea000383ffff */
[----:B------:R-:W-:Y:S05]  /*16940*/  BRA `(.L_x_1040) ;  /* 0xffffffe000c47947 */ /* 0x000fea000383ffff */
.L_x_997:
[----:B0-----:R0:W1:Y:S02]  /*16950*/  SYNCS.PHASECHK.TRANS64.TRYWAIT P0, [R3+URZ+0x2d860], R2 ;  /* 0x02d86002030075a7 */ /* 0x001064000800017f */
[----:B-1----:R-:W-:Y:S05]  /*16960*/  @!P0 NANOSLEEP.SYNCS 0x989680 ;  /* 0x009896800000895d */ /* 0x002fea0003900000 */
[----:B------:R-:W1:Y:S02]  /*16970*/  @!P0 SYNCS.PHASECHK.TRANS64 P0, [R3+URZ+0x2d860], R2 ;  /* 0x02d86002030085a7 */ /* 0x000e64000800007f */
[----:B-1----:R-:W-:Y:S05]  /*16980*/  @!P0 BRA `(.L_x_997) ;  /* 0xfffffffc00f08947 */ /* 0x002fea000383ffff */
[----:B------:R-:W-:Y:S05]  /*16990*/  BRA `(.L_x_1041) ;  /* 0xffffffe400a87947 */ /* 0x000fea000383ffff */
.L_x_999:
[----:B------:R-:W-:Y:S01]  /*169a0*/  BSSY B0, `(.L_x_1042) ;  /* 0x0000008000007945 */ /* 0x000fe20003800000 */
[----:B------:R-:W-:Y:S02]  /*169b0*/  IMAD.MOV.U32 R13, RZ, RZ, R16 ;  /* 0x000000ffff0d7224 */ /* 0x000fe400078e0010 */
[----:B------:R-:W-:Y:S02]  /*169c0*/  IMAD.MOV.U32 R12, RZ, RZ, RZ ;  /* 0x000000ffff0c7224 */ /* 0x000fe400078e00ff */
[----:B------:R-:W-:Y:S02]  /*169d0*/  IMAD.MOV.U32 R11, RZ, RZ, 0x1f ;  /* 0x0000001fff0b7424 */ /* 0x000fe400078e00ff */
[----:B------:R-:W-:-:S07]  /*169e0*/  IMAD.MOV.U32 R15, RZ, RZ, -0x1 ;  /* 0xffffffffff0f7424 */ /* 0x000fce00078e00ff */
[----:B------:R-:W-:Y:S05]  /*169f0*/  WARPSYNC.COLLECTIVE R15, `(.L_x_1043) ;  /* 0x000000000f087348 */ /* 0x000fea0003c00000 */
[----:B------:R0:W1:Y:S02]  /*16a00*/  SHFL.IDX P6, R14, R13, R12, R11 ;  /* 0x0000000c0d0e7389 */ /* 0x00006400000c000b */
[----:B01----:R-:W-:Y:S01]  /*16a10*/  ENDCOLLECTIVE ;  /* 0x000000000000791b */ /* 0x003fe20003800000 */
.L_x_1043:
[----:B------:R-:W-:Y:S05]  /*16a20*/  BSYNC B0 ;  /* 0x0000000000007941 */ /* 0x000fea0003800000 */
.L_x_1042:
        /* <DEDUP_REMOVED lines=8> */
.L_x_1044:
[----:B------:R-:W-:Y:S01]  /*16ab0*/  IMAD.MOV.U32 R4, RZ, RZ, R14 ;  /* 0x000000ffff047224 */ /* 0x000fe200078e000e */
[----:B------:R-:W-:Y:S06]  /*16ac0*/  BRA `(.L_x_1045) ;  /* 0xffffffe8001c7947 */ /* 0x000fec000383ffff */
.L_x_1002:
[----:B------:R-:W-:Y:S01]  /*16ad0*/  BSSY B0, `(.L_x_1046) ;  /* 0x0000008000007945 */ /* 0x000fe20003800000 */
[----:B-----5:R-:W-:Y:S02]  /*16ae0*/  IMAD.MOV.U32 R13, RZ, RZ, R2 ;  /* 0x000000ffff0d7224 */ /* 0x020fe400078e0002 */
[----:B------:R-:W-:Y:S02]  /*16af0*/  IMAD.MOV.U32 R12, RZ, RZ, 0x1 ;  /* 0x00000001ff0c7424 */ /* 0x000fe400078e00ff */
[----:B------:R-:W-:Y:S02]  /*16b00*/  IMAD.MOV.U32 R11, RZ, RZ, RZ ;  /* 0x000000ffff0b7224 */ /* 0x000fe400078e00ff */
[----:B------:R-:W-:-:S07]  /*16b10*/  IMAD.MOV.U32 R15, RZ, RZ, -0x1 ;  /* 0xffffffffff0f7424 */ /* 0x000fce00078e00ff */
[----:B0123--:R-:W-:Y:S05]  /*16b20*/  WARPSYNC.COLLECTIVE R15, `(.L_x_1047) ;  /* 0x000000000f087348 */ /* 0x00ffea0003c00000 */
[----:B------:R4:W0:Y:S02]  /*16b30*/  SHFL.UP P6, R14, R13, R12, R11 ;  /* 0x0400000c0d0e7389 */ /* 0x00082400000c000b */
[----:B01234-:R-:W-:Y:S01]  /*16b40*/  ENDCOLLECTIVE ;  /* 0x000000000000791b */ /* 0x01ffe20003800000 */
.L_x_1047:
[----:B------:R-:W-:Y:S05]  /*16b50*/  BSYNC B0 ;  /* 0x0000000000007941 */ /* 0x000fea0003800000 */
.L_x_1046:
        /* <DEDUP_REMOVED lines=10> */
.L_x_1048:
        /* <DEDUP_REMOVED lines=8> */
.L_x_1049:
        /* <DEDUP_REMOVED lines=8> */
.L_x_1050:
        /* <DEDUP_REMOVED lines=8> */
.L_x_1051:
        /* <DEDUP_REMOVED lines=8> */
.L_x_1052:
[----:B------:R-:W-:Y:S05]  /*16e00*/  BRA `(.L_x_1053) ;  /* 0xffffffe400d87947 */ /* 0x000fea000383ffff */
.L_x_1007:
[----:B------:R-:W-:Y:S01]  /*16e10*/  BSSY B0, `(.L_x_1054) ;  /* 0x0000008000007945 */ /* 0x000fe20003800000 */
[----:B-----5:R-:W-:Y:S02]  /*16e20*/  IMAD.MOV.U32 R13, RZ, RZ, R2 ;  /* 0x000000ffff0d7224 */ /* 0x020fe400078e0002 */
[----:B------:R-:W-:Y:S02]  /*16e30*/  IMAD.MOV.U32 R12, RZ, RZ, 0x1 ;  /* 0x00000001ff0c7424 */ /* 0x000fe400078e00ff */
[----:B------:R-:W-:Y:S02]  /*16e40*/  IMAD.MOV.U32 R11, RZ, RZ, RZ ;  /* 0x000000ffff0b7224 */ /* 0x000fe400078e00ff */
[----:B------:R-:W-:-:S07]  /*16e50*/  IMAD.MOV.U32 R15, RZ, RZ, -0x1 ;  /* 0xffffffffff0f7424 */ /* 0x000fce00078e00ff */
[----:B01-3--:R-:W-:Y:S05]  /*16e60*/  WARPSYNC.COLLECTIVE R15, `(.L_x_1055) ;  /* 0x000000000f087348 */ /* 0x00bfea0003c00000 */
[----:B------:R2:W4:Y:S02]  /*16e70*/  SHFL.UP P6, R14, R13, R12, R11 ;  /* 0x0400000c0d0e7389 */ /* 0x00052400000c000b */
[----:B01234-:R-:W-:Y:S01]  /*16e80*/  ENDCOLLECTIVE ;  /* 0x000000000000791b */ /* 0x01ffe20003800000 */
.L_x_1055:
[----:B------:R-:W-:Y:S05]  /*16e90*/  BSYNC B0 ;  /* 0x0000000000007941 */ /* 0x000fea0003800000 */
.L_x_1054:
        /* <DEDUP_REMOVED lines=10> */
.L_x_1056:
        /* <DEDUP_REMOVED lines=8> */
.L_x_1057:
        /* <DEDUP_REMOVED lines=8> */
.L_x_1058:
        /* <DEDUP_REMOVED lines=8> */
.L_x_1059:
        /* <DEDUP_REMOVED lines=8> */
.L_x_1060:
[----:B------:R-:W-:Y:S05]  /*17140*/  BRA `(.L_x_1061) ;  /* 0xffffffe400b47947 */ /* 0x000fea000383ffff */
.L_x_1009:
[----:B------:R-:W-:Y:S01]  /*17150*/  BSSY B0, `(.L_x_1062) ;  /* 0x0000006000007945 */ /* 0x000fe20003800000 */
[----:B------:R-:W-:Y:S01]  /*17160*/  PLOP3.LUT P6, PT, P6, PT, PT, 0x8, 0x0 ;  /* 0x000000000000781c */ /* 0x000fe200037ce170 */
[----:B------:R-:W-:-:S12]  /*17170*/  IMAD.MOV.U32 R15, RZ, RZ, -0x1 ;  /* 0xffffffffff0f7424 */ /* 0x000fd800078e00ff */
[----:B01-3--:R-:W-:Y:S05]  /*17180*/  WARPSYNC.COLLECTIVE R15, `(.L_x_1063) ;  /* 0x000000000f087348 */ /* 0x00bfea0003c00000 */
[----:B------:R-:W-:Y:S01]  /*17190*/  VOTE.ANY R14, PT, P6 ;  /* 0x00000000000e7806 */ /* 0x000fe200030e0100 */
[----:B01-3--:R-:W-:Y:S06]  /*171a0*/  ENDCOLLECTIVE ;  /* 0x000000000000791b */ /* 0x00bfec0003800000 */
.L_x_1063:
[----:B------:R-:W-:Y:S05]  /*171b0*/  BSYNC B0 ;  /* 0x0000000000007941 */ /* 0x000fea0003800000 */
.L_x_1062:
        /* <DEDUP_REMOVED lines=9> */
.L_x_1064:
[----:B------:R-:W-:Y:S01]  /*17250*/  IMAD.MOV.U32 R17, RZ, RZ, R14 ;  /* 0x000000ffff117224 */ /* 0x000fe200078e000e */
[----:B------:R-:W-:Y:S06]  /*17260*/  BRA `(.L_x_1065) ;  /* 0xffffffe400a47947 */ /* 0x000fec000383ffff */
.L_x_1011:
[----:B------:R-:W-:Y:S01]  /*17270*/  BSSY B0, `(.L_x_1066) ;  /* 0x0000007000007945 */ /* 0x000fe20003800000 */
[----:B------:R-:W-:Y:S02]  /*17280*/  IMAD.MOV.U32 R13, RZ, RZ, R8 ;  /* 0x000000ffff0d7224 */ /* 0x000fe400078e0008 */
[----:B------:R-:W-:Y:S02]  /*17290*/  IMAD.MOV.U32 R11, RZ, RZ, 0x1f ;  /* 0x0000001fff0b7424 */ /* 0x000fe400078e00ff */
[----:B------:R-:W-:-:S07]  /*172a0*/  IMAD.MOV.U32 R15, RZ, RZ, -0x1 ;  /* 0xffffffffff0f7424 */ /* 0x000fce00078e00ff */
[----:B01234-:R-:W-:Y:S05]  /*172b0*/  WARPSYNC.COLLECTIVE R15, `(.L_x_1067) ;  /* 0x000000000f087348 */ /* 0x01ffea0003c00000 */
[----:B------:R0:W0:Y:S02]  /*172c0*/  SHFL.IDX P6, R14, R13, R12, R11 ;  /* 0x0000000c0d0e7389 */ /* 0x00002400000c000b */
[----:B01234-:R-:W-:Y:S01]  /*172d0*/  ENDCOLLECTIVE ;  /* 0x000000000000791b */ /* 0x01ffe20003800000 */
.L_x_1067:
[----:B------:R-:W-:Y:S05]  /*172e0*/  BSYNC B0 ;  /* 0x0000000000007941 */ /* 0x000fea0003800000 */
.L_x_1066:
[----:B------:R-:W-:Y:S05]  /*172f0*/  BRA `(.L_x_1010) ;  /* 0xffffffe4009c7947 */ /* 0x000fea000383ffff */
.L_x_1015:
[----:B0-----:R0:W1:Y:S02]  /*17300*/  SYNCS.PHASECHK.TRANS64.TRYWAIT P0, [R9+URZ+0x2d820], R0 ;  /* 0x02d82000090075a7 */ /* 0x001064000800017f */
[----:B-1----:R-:W-:Y:S05]  /*17310*/  @!P0 NANOSLEEP.SYNCS 0x989680 ;  /* 0x009896800000895d */ /* 0x002fea0003900000 */
[----:B------:R-:W1:Y:S02]  /*17320*/  @!P0 SYNCS.PHASECHK.TRANS64 P0, [R9+URZ+0x2d820], R0 ;  /* 0x02d82000090085a7 */ /* 0x000e64000800007f */
[----:B-1----:R-:W-:Y:S05]  /*17330*/  @!P0 BRA `(.L_x_1015) ;  /* 0xfffffffc00f08947 */ /* 0x002fea000383ffff */
[----:B------:R-:W-:Y:S05]  /*17340*/  BRA `(.L_x_1068) ;  /* 0xffffffec00007947 */ /* 0x000fea000383ffff */
.L_x_1016:
[----:B------:R-:W1:Y:S01]  /*17350*/  S2R R2, SR_TID.X ;  /* 0x0000000000027919 */ /* 0x000e620000002100 */
[----:B------:R-:W-:Y:S01]  /*17360*/  BSSY B0, `(.L_x_1069) ;  /* 0x000000a000007945 */ /* 0x000fe20003800000 */
[----:B------:R-:W-:Y:S02]  /*17370*/  IMAD.MOV.U32 R12, RZ, RZ, RZ ;  /* 0x000000ffff0c7224 */ /* 0x000fe400078e00ff */
[----:B------:R-:W-:Y:S02]  /*17380*/  IMAD.MOV.U32 R11, RZ, RZ, 0x1f ;  /* 0x0000001fff0b7424 */ /* 0x000fe400078e00ff */
[----:B------:R-:W-:Y:S01]  /*17390*/  IMAD.MOV.U32 R15, RZ, RZ, -0x1 ;  /* 0xffffffffff0f7424 */ /* 0x000fe200078e00ff */
[----:B-1----:R-:W-:-:S04]  /*173a0*/  SHF.R.U32.HI R2, RZ, 0x5, R2 ;  /* 0x00000005ff027819 */ /* 0x002fc80000011602 */
[----:B------:R-:W-:-:S05]  /*173b0*/  LOP3.LUT R2, R2, 0x3, RZ, 0xc0, !PT ;  /* 0x0000000302027812 */ /* 0x000fca00078ec0ff */
[----:B------:R-:W-:-:S07]  /*173c0*/  IMAD.MOV.U32 R13, RZ, RZ, R2 ;  /* 0x000000ffff0d7224 */ /* 0x000fce00078e0002 */
[----:B0--3--:R-:W-:Y:S05]  /*173d0*/  WARPSYNC.COLLECTIVE R15, `(.L_x_1070) ;  /* 0x000000000f087348 */ /* 0x009fea0003c00000 */
[----:B------:R1:W2:Y:S02]  /*173e0*/  SHFL.IDX P6, R14, R13, R12, R11 ;  /* 0x0000000c0d0e7389 */ /* 0x0002a400000c000b */
[----:B0123--:R-:W-:Y:S01]  /*173f0*/  ENDCOLLECTIVE ;  /* 0x000000000000791b */ /* 0x00ffe20003800000 */
.L_x_1070:
[----:B------:R-:W-:Y:S05]  /*17400*/  BSYNC B0 ;  /* 0x0000000000007941 */ /* 0x000fea0003800000 */
.L_x_1069:
[----:B------:R-:W-:Y:S05]  /*17410*/  BRA `(.L_x_1071) ;  /* 0xffffffe800e87947 */ /* 0x000fea000383ffff */
.L_x_1019:
[----:B------:R-:W-:Y:S01]  /*17420*/  BSSY B1, `(.L_x_1072) ;  /* 0x0000006000017945 */ /* 0x000fe20003800000 */
[----:B------:R-:W-:-:S07]  /*17430*/  IMAD.MOV.U32 R15, RZ, RZ, -0x1 ;  /* 0xffffffffff0f7424 */ /* 0x000fce00078e00ff */
[----:B0--3--:R-:W-:Y:S05]  /*17440*/  WARPSYNC.COLLECTIVE R15, `(.L_x_1073) ;  /* 0x000000000f0c7348 */ /* 0x009fea0003c00000 */
[----:B------:R-:W-:Y:S02]  /*17450*/  ELECT P6, UR62, PT ;  /* 0x00000000003e782f */ /* 0x000fe400038c0000 */
[----:B------:R-:W-:Y:S01]  /*17460*/  MOV R14, UR62 ;  /* 0x0000003e000e7c02 */ /* 0x000fe20008000f00 */
[----:B0--3--:R-:W-:Y:S10]  /*17470*/  ENDCOLLECTIVE ;  /* 0x000000000000791b */ /* 0x009ff40003800000 */
.L_x_1073:
[----:B------:R-:W-:Y:S05]  /*17480*/  BSYNC B1 ;  /* 0x0000000000017941 */ /* 0x000fea0003800000 */
.L_x_1072:
[----:B------:R-:W-:Y:S05]  /*17490*/  BRA `(.L_x_1074) ;  /* 0xffffffe800e07947 */ /* 0x000fea000383ffff */
.L_x_1021:
[----:B0-----:R0:W1:Y:S02]  /*174a0*/  SYNCS.PHASECHK.TRANS64.TRYWAIT P0, [R7+URZ], R2 ;  /* 0x00000002070075a7 */ /* 0x001064000800017f */
[----:B-1----:R-:W-:Y:S05]  /*174b0*/  @!P0 NANOSLEEP.SYNCS 0x989680 ;  /* 0x009896800000895d */ /* 0x002fea0003900000 */
[----:B------:R-:W1:Y:S02]  /*174c0*/  @!P0 SYNCS.PHASECHK.TRANS64 P0, [R7+URZ], R2 ;  /* 0x00000002070085a7 */ /* 0x000e64000800007f */
[----:B-1----:R-:W-:Y:S05]  /*174d0*/  @!P0 BRA `(.L_x_1021) ;  /* 0xfffffffc00f08947 */ /* 0x002fea000383ffff */
[----:B------:R-:W-:Y:S05]  /*174e0*/  BRA `(.L_x_1075) ;  /* 0xffffffec00147947 */ /* 0x000fea000383ffff */
.L_x_1022:
[----:B-1----:R1:W2:Y:S02]  /*174f0*/  SYNCS.PHASECHK.TRANS64.TRYWAIT P0, [R3+URZ], R0 ;  /* 0x00000000030075a7 */ /* 0x0022a4000800017f */
[----:B--2---:R-:W-:Y:S05]  /*17500*/  @!P0 NANOSLEEP.SYNCS 0x989680 ;  /* 0x009896800000895d */ /* 0x004fea0003900000 */
[----:B------:R-:W2:Y:S02]  /*17510*/  @!P0 SYNCS.PHASECHK.TRANS64 P0, [R3+URZ], R0 ;  /* 0x00000000030085a7 */ /* 0x000ea4000800007f */
[----:B--2---:R-:W-:Y:S05]  /*17520*/  @!P0 BRA `(.L_x_1022) ;  /* 0xfffffffc00f08947 */ /* 0x004fea000383ffff */
[----:B------:R-:W-:Y:S05]  /*17530*/  BRA `(.L_x_1076) ;  /* 0xffffffec00087947 */ /* 0x000fea000383ffff */
.L_x_1024:
[----:B-1----:R1:W2:Y:S02]  /*17540*/  SYNCS.PHASECHK.TRANS64.TRYWAIT P0, [R5+URZ], R2 ;  /* 0x00000002050075a7 */ /* 0x0022a4000800017f */
[----:B--2---:R-:W-:Y:S05]  /*17550*/  @!P0 NANOSLEEP.SYNCS 0x989680 ;  /* 0x009896800000895d */ /* 0x004fea0003900000 */
[----:B------:R-:W2:Y:S02]  /*17560*/  @!P0 SYNCS.PHASECHK.TRANS64 P0, [R5+URZ], R2 ;  /* 0x00000002050085a7 */ /* 0x000ea4000800007f */
[----:B--2---:R-:W-:Y:S05]  /*17570*/  @!P0 BRA `(.L_x_1024) ;  /* 0xfffffffc00f08947 */ /* 0x004fea000383ffff */
[----:B------:R-:W-:Y:S05]  /*17580*/  BRA `(.L_x_1077) ;  /* 0xffffffec000c7947 */ /* 0x000fea000383ffff */
.L_x_1078:
        /* <DEDUP_REMOVED lines=15> */
.L_x_2208:


//--------------------- .text._ZN7cutlass13device_kernelIN5flash11enable_sm90INS1_16FlashAttnFwdSm90INS1_25CollectiveMainloopFwdSm90ILi2EN4cute5tupleIJNS5_1CILi1EEES8_S8_EEENS6_IJNS7_ILi192EEENS7_ILi128EEENS7_ILi96EEEEEELi96ENS_10bfloat16_tEfNS_4arch4Sm90ELb0ELb1ELb1ELb1ELb0ELb1ELb0ELb0ELb1ELb0ELb0ELb0EEENS1_21CollectiveEpilogueFwdINS6_IJSA_SC_SB_EEES9_SE_SG_Li384ELb1ELb0ELb0ELb0EEENS1_36VarlenDynamicPersistentTileSchedulerILi192ELi128ELi384ELi32ELb0ELb0ELb1ELb1ELb0ELb1EEEEEEEEEvNT_6ParamsE --------------------------
	.section	.text._ZN7cutlass13device_kernelIN5flash11enable_sm90INS1_16FlashAttnFwdSm90INS1_25CollectiveMainloopFwdSm90ILi2EN4cute5tupleIJNS5_1CILi1EEES8_S8_EEENS6_IJNS7_ILi192EEENS7_ILi128EEENS7_ILi96EEEEEELi96ENS_10bfloat16_tEfNS_4arch4Sm90ELb0ELb1ELb1ELb1ELb0ELb1ELb0ELb0ELb1ELb0ELb0ELb0EEENS1_21CollectiveEpilogueFwdINS6_IJSA_SC_SB_EEES9_SE_SG_Li384ELb1ELb0ELb0ELb0EEENS1_36VarlenDynamicPersistentTileSchedulerILi192ELi128ELi384ELi32ELb0ELb0ELb1ELb1ELb0ELb1EEEEEEEEEvNT_6ParamsE,"ax",@progbits
	.align	128
.text._ZN7cutlass13device_kernelIN5flash11enable_sm90INS1_16FlashAttnFwdSm90INS1_25CollectiveMainloopFwdSm90ILi2EN4cute5tupleIJNS5_1CILi1EEES8_S8_EEENS6_IJNS7_ILi192EEENS7_ILi128EEENS7_ILi96EEEEEELi96ENS_10bfloat16_tEfNS_4arch4Sm90ELb0ELb1ELb1ELb1ELb0ELb1ELb0ELb0ELb1ELb0ELb0ELb0EEENS1_21CollectiveEpilogueFwdINS6_IJSA_SC_SB_EEES9_SE_SG_Li384ELb1ELb0ELb0ELb0EEENS1_36VarlenDynamicPersistentTileSchedulerILi192ELi128ELi384ELi32ELb0ELb0ELb1ELb1ELb0ELb1EEEEEEEEEvNT_6ParamsE:
        .type           _ZN7cutlass13device_kernelIN5flash11enable_sm90INS1_16FlashAttnFwdSm90INS1_25CollectiveMainloopFwdSm90ILi2EN4cute5tupleIJNS5_1CILi1EEES8_S8_EEENS6_IJNS7_ILi192EEENS7_ILi128EEENS7_ILi96EEEEEELi96ENS_10bfloat16_tEfNS_4arch4Sm90ELb0ELb1ELb1ELb1ELb0ELb1ELb0ELb0ELb1ELb0ELb0ELb0EEENS1_21CollectiveEpilogueFwdINS6_IJSA_SC_SB_EEES9_SE_SG_Li384ELb1ELb0ELb0ELb0EEENS1_36VarlenDynamicPersistentTileSchedulerILi192ELi128ELi384ELi32ELb0ELb0ELb1ELb1ELb0ELb1EEEEEEEEEvNT_6ParamsE,@function
        .size           _ZN7cutlass13device_kernelIN5flash11enable_sm90INS1_16FlashAttnFwdSm90INS1_25CollectiveMainloopFwdSm90ILi2EN4cute5tupleIJNS5_1CILi1EEES8_S8_EEENS6_IJNS7_ILi192EEENS7_ILi128EEENS7_ILi96EEEEEELi96ENS_10bfloat16_tEfNS_4arch4Sm90ELb0ELb1ELb1ELb1ELb0ELb1ELb0ELb0ELb1ELb0ELb0ELb0EEENS1_21CollectiveEpilogueFwdINS6_IJSA_SC_SB_EEES9_SE_SG_Li384ELb1ELb0ELb0ELb0EEENS1_36VarlenDynamicPersistentTileSchedulerILi192ELi128ELi384ELi32ELb0ELb0ELb1ELb1ELb0ELb1EEEEEEEEEvNT_6ParamsE,(.L_x_2209 - _ZN7cutlass13device_kernelIN5flash11enable_sm90INS1_16FlashAttnFwdSm90INS1_25CollectiveMainloopFwdSm90ILi2EN4cute5tupleIJNS5_1CILi1EEES8_S8_EEENS6_IJNS7_ILi192EEENS7_ILi128EEENS7_ILi96EEEEEELi96ENS_10bfloat16_tEfNS_4arch4Sm90ELb0ELb1ELb1ELb1ELb0ELb1ELb0ELb0ELb1ELb0ELb0ELb0EEENS1_21CollectiveEpilogueFwdINS6_IJSA_SC_SB_EEES9_SE_SG_Li384ELb1ELb0ELb0ELb0EEENS1_36VarlenDynamicPersistentTileSchedulerILi192ELi128ELi384ELi32ELb0ELb0ELb1ELb1ELb0ELb1EEEEEEEEEvNT_6ParamsE)
        .other          _ZN7cutlass13device_kernelIN5flash11enable_sm90INS1_16FlashAttnFwdSm90INS1_25CollectiveMainloopFwdSm90ILi2EN4cute5tupleIJNS5_1CILi1EEES8_S8_EEENS6_IJNS7_ILi192EEENS7_ILi128EEENS7_ILi96EEEEEELi96ENS_10bfloat16_tEfNS_4arch4Sm90ELb0ELb1ELb1ELb1ELb0ELb1ELb0ELb0ELb1ELb0ELb0ELb0EEENS1_21CollectiveEpilogueFwdINS6_IJSA_SC_SB_EEES9_SE_SG_Li384ELb1ELb0ELb0ELb0EEENS1_36VarlenDynamicPersistentTileSchedulerILi192ELi128ELi384ELi32ELb0ELb0ELb1ELb1ELb0ELb1EEEEEEEEEvNT_6ParamsE,@"STO_CUDA_ENTRY STV_DEFAULT"
_ZN7cutlass13device_kernelIN5flash11enable_sm90INS1_16FlashAttnFwdSm90INS1_25CollectiveMainloopFwdSm90ILi2EN4cute5tupleIJNS5_1CILi1EEES8_S8_EEENS6_IJNS7_ILi192EEENS7_ILi128EEENS7_ILi96EEEEEELi96ENS_10bfloat16_tEfNS_4arch4Sm90ELb0ELb1ELb1ELb1ELb0ELb1ELb0ELb0ELb1ELb0ELb0ELb0EEENS1_21CollectiveEpilogueFwdINS6_IJSA_SC_SB_EEES9_SE_SG_Li384ELb1ELb0ELb0ELb0EEENS1_36VarlenDynamicPersistentTileSchedulerILi192ELi128ELi384ELi32ELb0ELb0ELb1ELb1ELb0ELb1EEEEEEEEEvNT_6ParamsE:
        /* <DEDUP_REMOVED lines=27> */
.L_x_1080:
[----:B------:R-:W-:Y:S05]  /*01b0*/  BSYNC B0 ;  /* 0x0000000000007941 */ /* 0x000fea0003800000 */
.L_x_1079:
        /* <DEDUP_REMOVED lines=41> */
.L_x_1081:
        /* <DEDUP_REMOVED lines=22> */
.L_x_1082:
        /* <DEDUP_REMOVED lines=18> */
.L_x_1083:
        /* <DEDUP_REMOVED lines=22> */
.L_x_1084:
        /* <DEDUP_REMOVED lines=22> */
.L_x_1085:
[----:B------:R-:W-:Y:S01]  /*0990*/  PLOP3.LUT P0, PT, PT, PT, UP0, 0x80, 0x0 ;  /* 0x000000000000781c */ /* 0x000fe20003f0f008 */
[----:B------:R-:W-:Y:S01]  /*09a0*/  UMOV UR36, 0x1 ;  /* 0x0000000100247882 */ /* 0x000fe20000000000 */
[----:B------:R-:W-:Y:S01]  /*09b0*/  NOP ;  /* 0x0000000000007918 */ /* 0x000fe20000000000 */
[----:B------:R-:W-:Y:S01]  /*09c0*/  USEL UR36, UR36, 0x2, !UP0 ;  /* 0x0000000224247887 */ /* 0x000fe2000c000000 */
[----:B------:R-:W-:Y:S01]  /*09d0*/  BSSY B7, `(.L_x_1086) ;  /* 0x000219f000077945 */ /* 0x000fe20003800000 */
[----:B------:R-:W-:Y:S01]  /*09e0*/  ULDC.64 UR52, c[0x0][0x208] ;  /* 0x0000820000347ab9 */ /* 0x000fe20000000a00 */
[----:B012-4-:R-:W-:Y:S07]  /*09f0*/  BAR.SYNC.DEFER_BLOCKING 0x0 ;  /* 0x0000000000007b1d */ /* 0x017fee0000010000 */
[----:B------:R-:W-:Y:S05]  /*0a00*/  @!P0 BRA `(.L_x_1087) ;  /* 0x000001b800908947 */ /* 0x000fea0003800000 */
.L_x_1088:
[----:B------:R-:W-:-:S08]  /*0a10*/  NOP ;  /* 0x0000000000007918 */ /* 0x000fd00000000000 */
[----:B------:R-:W0:Y:S02]  /*0a20*/  USETMAXREG.TRY_ALLOC.CTAPOOL UP0, 0xa0 ;  /* 0x000000a0000079c8 */ /* 0x000e240008000600 */
[----:B0-----:R-:W-:-:S13]  /*0a30*/  PLOP3.LUT P0, PT, PT, PT, UP0, 0x80, 0x0 ;  /* 0x000000000000781c */ /* 0x001fda0003f0f008 */
[----:B------:R-:W-:Y:S05]  /*0a40*/  @!P0 BRA `(.L_x_1088) ;  /* 0xfffffffc00f08947 */ /* 0x000fea000383ffff */
[----:B------:R-:W2:Y:S01]  /*0a50*/  LDL.LU R0, [R1] ;  /* 0x0000000001007983 */ /* 0x000ea20000300800 */
[----:B------:R-:W0:Y:S01]  /*0a60*/  S2R R2, SR_TID.X ;  /* 0x0000000000027919 */ /* 0x000e220000002100 */
        /* <DEDUP_REMOVED lines=14> */
[----:B------:R1:W-:Y:S01]  /*0b50*/  STL [R1], R0 ;  /* 0x0000000001007387 */ /* 0x0003e20000100800 */
[----:B0-----:R-:W-:-:S13]  /*0b60*/  ISETP.GE.AND P0, PT, R11, UR4, PT ;  /* 0x000000040b007c0c */ /* 0x001fda000bf06270 */
[----:B-1----:R-:W-:Y:S05]  /*0b70*/  @P0 BRA `(.L_x_1089) ;  /* 0x0000021800100947 */ /* 0x002fea0003800000 */
[----:B------:R-:W0:Y:S01]  /*0b80*/  S2R R0, SR_TID.X ;  /* 0x0000000000007919 */ /* 0x000e220000002100 */
[----:B------:R-:W-:Y:S01]  /*0b90*/  IMAD.MOV.U32 R138, RZ, RZ, 0x40 ;  /* 0x00000040ff8a7424 */ /* 0x000fe200078e00ff */
[----:B------:R-:W-:Y:S01]  /*0ba0*/  R2UR UR38, R2 ;  /* 0x00000000022672ca */ /* 0x000fe200000e0000 */
[----:B------:R-:W-:Y:S01]  /*0bb0*/  IMAD.MOV.U32 R18, RZ, RZ, RZ ;  /* 0x000000ffff127224 */ /* 0x000fe200078e00ff */
[----:B------:R-:W-:Y:S01]  /*0bc0*/  STL [R1+0x34], R9 ;  /* 0x0000340901007387 */ /* 0x000fe20000100800 */
[----:B------:R-:W-:Y:S01]  /*0bd0*/  IMAD.MOV.U32 R157, RZ, RZ, RZ ;  /* 0x000000ffff9d7224 */ /* 0x000fe200078e00ff */
[----:B------:R-:W-:Y:S01]  /*0be0*/  ULOP3.LUT UR37, UR36, 0x1, URZ, 0xfc, !UPT ;  /* 0x0000000124257892 */ /* 0x000fe2000f8efc3f */
[----:B------:R-:W-:Y:S01]  /*0bf0*/  IMAD.MOV.U32 R22, RZ, RZ, RZ ;  /* 0x000000ffff167224 */ /* 0x000fe200078e00ff */
[----:B------:R-:W-:Y:S01]  /*0c00*/  STL [R1+0x38], R10 ;  /* 0x0000380a01007387 */ /* 0x000fe20000100800 */
[----:B------:R-:W-:-:S03]  /*0c10*/  IMAD.MOV.U32 R17, RZ, RZ, RZ ;  /* 0x000000ffff117224 */ /* 0x000fc600078e00ff */
[----:B------:R-:W-:Y:S03]  /*0c20*/  STL [R1+0x3c], R11 ;  /* 0x00003c0b01007387 */ /* 0x000fe60000100800 */
[----:B------:R-:W-:Y:S01]  /*0c30*/  UIADD3 UR38, UR38, 0xc400, URZ ;  /* 0x0000c40026267890 */ /* 0x000fe2000fffe03f */
[----:B------:R-:W-:Y:S01]  /*0c40*/  STL [R1+0x4c], RZ ;  /* 0x00004cff01007387 */ /* 0x000fe20000100800 */
[----:B0-----:R-:W-:-:S05]  /*0c50*/  VIADD R0, R0, 0xffffff80 ;  /* 0xffffff8000007836 */ /* 0x001fca0000000000 */
[----:B------:R-:W-:Y:S02]  /*0c60*/  SHF.R.S32.HI R3, RZ, 0x1f, R0 ;  /* 0x0000001fff037819 */ /* 0x000fe40000011400 */
[-C--:B------:R-:W-:Y:S02]  /*0c70*/  LEA.HI R12, R0, R0.reuse, RZ, 0x1 ;  /* 0x00000000000c7211 */ /* 0x080fe400078f08ff */
[CC--:B------:R-:W-:Y:S02]  /*0c80*/  LEA.HI R4, R3.reuse, R0.reuse, RZ, 0x4 ;  /* 0x0000000003047211 */ /* 0x0c0fe400078f20ff */
[CC--:B------:R-:W-:Y:S02]  /*0c90*/  LEA.HI R7, R3.reuse, R0.reuse, RZ, 0x5 ;  /* 0x0000000003077211 */ /* 0x0c0fe400078f28ff */
[----:B------:R-:W-:Y:S02]  /*0ca0*/  LOP3.LUT R5, R4, 0xfffffff0, RZ, 0xc0, !PT ;  /* 0xfffffff004057812 */ /* 0x000fe400078ec0ff */
[----:B------:R-:W-:-:S02]  /*0cb0*/  LEA.HI R6, R3, R0, RZ, 0x2 ;  /* 0x0000000003067211 */ /* 0x000fc400078f10ff */
[----:B------:R-:W-:Y:S01]  /*0cc0*/  LEA.HI R3, R3, R0, RZ, 0x7 ;  /* 0x0000000003037211 */ /* 0x000fe200078f38ff */
[C---:B------:R-:W-:Y:S01]  /*0cd0*/  IMAD.IADD R5, R0.reuse, 0x1, -R5 ;  /* 0x0000000100057824 */ /* 0x040fe200078e0a05 */
[--C-:B------:R-:W-:Y:S02]  /*0ce0*/  SHF.R.S32.HI R8, RZ, 0x2, R6.reuse ;  /* 0x00000002ff087819 */ /* 0x100fe40000011406 */
[----:B------:R-:W-:Y:S02]  /*0cf0*/  LOP3.LUT R3, R3, 0xffffff80, RZ, 0xc0, !PT ;  /* 0xffffff8003037812 */ /* 0x000fe400078ec0ff */
[----:B------:R-:W-:Y:S02]  /*0d00*/  SHF.R.S32.HI R15, RZ, 0x1f, R6 ;  /* 0x0000001fff0f7819 */ /* 0x000fe40000011406 */
[----:B------:R-:W-:Y:S01]  /*0d10*/  SHF.R.S32.HI R6, RZ, 0x1f, R5 ;  /* 0x0000001fff067819 */ /* 0x000fe20000011405 */
[----:B------:R-:W-:Y:S01]  /*0d20*/  IMAD.IADD R136, R0, 0x1, -R3 ;  /* 0x0000000100887824 */ /* 0x000fe200078e0a03 */
[----:B------:R-:W-:-:S02]  /*0d30*/  LOP3.LUT R13, R12, 0xfffffffe, RZ, 0xc0, !PT ;  /* 0xfffffffe0c0d7812 */ /* 0x000fc400078ec0ff */
[----:B------:R-:W-:Y:S02]  /*0d40*/  SHF.R.S32.HI R3, RZ, 0x4, R4 ;  /* 0x00000004ff037819 */ /* 0x000fe40000011404 */
[----:B------:R-:W-:Y:S01]  /*0d50*/  LEA.HI R6, R6, R5, RZ, 0x3 ;  /* 0x0000000506067211 */ /* 0x000fe200078f18ff */
[----:B------:R-:W-:Y:S01]  /*0d60*/  IMAD.IADD R16, R0, 0x1, -R13 ;  /* 0x0000000100107824 */ /* 0x000fe200078e0a0d */
[----:B------:R-:W-:Y:S02]  /*0d70*/  LEA.HI R4, R4, R3, RZ, 0x1 ;  /* 0x0000000304047211 */ /* 0x000fe400078f08ff */
[C---:B------:R-:W-:Y:S01]  /*0d80*/  LOP3.LUT R0, R6.reuse, 0xfffffff8, RZ, 0xc0, !PT ;  /* 0xfffffff806007812 */ /* 0x040fe200078ec0ff */
[----:B------:R-:W-:Y:S01]  /*0d90*/  IMAD.SHL.U32 R6, R6, 0x40, RZ ;  /* 0x0000004006067824 */ /* 0x000fe200078e00ff */
[----:B------:R-:W-:Y:S01]  /*0da0*/  LOP3.LUT R4, R4, 0x1ffffffe, RZ, 0xc0, !PT ;  /* 0x1ffffffe04047812 */ /* 0x000fe200078ec0ff */
[----:B------:R-:W-:Y:S01]  /*0db0*/  IMAD.SHL.U32 R19, R16, 0x8, RZ ;  /* 0x0000000810137824 */ /* 0x000fe200078e00ff */
[----:B------:R-:W-:Y:S01]  /*0dc0*/  LEA.HI R15, R15, R8, RZ, 0x2 ;  /* 0x000000080f0f7211 */ /* 0x000fe200078f10ff */
[----:B------:R-:W-:Y:S01]  /*0dd0*/  IMAD.IADD R0, R5, 0x1, -R0 ;  /* 0x0000000105007824 */ /* 0x000fe200078e0a00 */
[----:B------:R-:W-:Y:S01]  /*0de0*/  SHF.R.S32.HI R23, RZ, 0x1, R12 ;  /* 0x00000001ff177819 */ /* 0x000fe2000001140c */
[----:B------:R-:W-:Y:S01]  /*0df0*/  IMAD.IADD R4, R3, 0x1, -R4 ;  /* 0x0000000103047824 */ /* 0x000fe200078e0a04 */
[----:B------:R-:W-:Y:S01]  /*0e00*/  LOP3.LUT R15, R15, 0xfffffffc, RZ, 0xc0, !PT ;  /* 0xfffffffc0f0f7812 */ /* 0x000fe200078ec0ff */
[----:B------:R-:W-:Y:S01]  /*0e10*/  IMAD.SHL.U32 R5, R0, 0x40, RZ ;  /* 0x0000004000057824 */ /* 0x000fe200078e00ff */
[----:B------:R-:W-:Y:S01]  /*0e20*/  LEA.HI R12, R12, R23, RZ, 0x1 ;  /* 0x000000170c0c7211 */ /* 0x000fe200078f08ff */
[----:B------:R-:W-:Y:S01]  /*0e30*/  IMAD.SHL.U32 R4, R4, 0x8, RZ ;  /* 0x0000000804047824 */ /* 0x000fe200078e00ff */
[----:B------:R-:W-:Y:S01]  /*0e40*/  SHF.R.S32.HI R7, RZ, 0x5, R7 ;  /* 0x00000005ff077819 */ /* 0x000fe20000011407 */
[----:B------:R-:W-:Y:S01]  /*0e50*/  IMAD.IADD R15, R8, 0x1, -R15 ;  /* 0x00000001080f7824 */ /* 0x000fe200078e0a0f */
[----:B------:R-:W-:Y:S01]  /*0e60*/  LOP3.LUT R5, R5, 0x1c0, RZ, 0xc0, !PT ;  /* 0x000001c005057812 */ /* 0x000fe200078ec0ff */
[----:B------:R-:W-:Y:S01]  /*0e70*/  IMAD.SHL.U32 R16, R16, 0x4, RZ ;  /* 0x0000000410107824 */ /* 0x000fe200078e00ff */
[----:B------:R-:W-:Y:S01]  /*0e80*/  LOP3.LUT R12, R12, 0x7fffffe, RZ, 0xc0, !PT ;  /* 0x07fffffe0c0c7812 */ /* 0x000fe200078ec0ff */
[----:B------:R-:W-:Y:S01]  /*0e90*/  IMAD.SHL.U32 R15, R15, 0x40, RZ ;  /* 0x000000400f0f7824 */ /* 0x000fe200078e00ff */
[----:B------:R-:W-:-:S02]  /*0ea0*/  LOP3.LUT R4, R5, 0x8, R4, 0xf8, !PT ;  /* 0x0000000805047812 */ /* 0x000fc400078ef804 */
[----:B------:R-:W-:Y:S01]  /*0eb0*/  LOP3.LUT R6, R6, 0x7ffffe00, RZ, 0xc0, !PT ;  /* 0x7ffffe0006067812 */ /* 0x000fe200078ec0ff */
[----:B------:R-:W-:Y:S01]  /*0ec0*/  IMAD.IADD R12, R23, 0x1, -R12 ;  /* 0x00000001170c7824 */ /* 0x000fe200078e0a0c */
[----:B------:R-:W-:Y:S02]  /*0ed0*/  SHF.R.U32.HI R5, RZ, 0x3, R5 ;  /* 0x00000003ff057819 */ /* 0x000fe40000011605 */
[----:B------:R-:W-:Y:S01]  /*0ee0*/  R2P PR, R0, 0x6 ;  /* 0x0000000600007804 */ /* 0x000fe20000000000 */
[----:B------:R-:W-:Y:S01]  /*0ef0*/  IMAD R6, R7, 0x400, R6 ;  /* 0x0000040007067824 */ /* 0x000fe200078e0206 */
[----:B------:R-:W-:Y:S01]  /*0f00*/  LOP3.LUT R5, R4, R5, RZ, 0x3c, !PT ;  /* 0x0000000504057212 */ /* 0x000fe200078e3cff */
[----:B------:R-:W-:Y:S01]  /*0f10*/  IMAD R12, R3, 0x8, R12 ;  /* 0x00000008030c7824 */ /* 0x000fe200078e020c */
[----:B------:R-:W-:Y:S01]  /*0f20*/  LOP3.LUT R3, R15, 0xc0, RZ, 0xc0, !PT ;  /* 0x000000c00f037812 */ /* 0x000fe200078ec0ff */
[----:B------:R-:W-:Y:S01]  /*0f30*/  VIADD R4, R19, 0x10 ;  /* 0x0000001013047836 */ /* 0x000fe20000000000 */
[----:B------:R-:W-:Y:S01]  /*0f40*/  SHF.R.S32.HI R0, RZ, 0x1f, R23 ;  /* 0x0000001fff007819 */ /* 0x000fe20000011417 */
[----:B------:R-:W-:Y:S01]  /*0f50*/  IMAD.IADD R5, R6, 0x1, R5 ;  /* 0x0000000106057824 */ /* 0x000fe200078e0205 */
[----:B------:R-:W-:Y:S01]  /*0f60*/  LOP3.LUT R0, R3, 0x8, R19, 0xf8, !PT ;  /* 0x0000000803007812 */ /* 0x000fe200078ef813 */
[----:B------:R-:W-:Y:S01]  /*0f70*/  IMAD.SHL.U32 R4, R12, 0x20, RZ ;  /* 0x000000200c047824 */ /* 0x000fe200078e00ff */
[----:B------:R0:W-:Y:S01]  /*0f80*/  STL [R1+0xc], R3 ;  /* 0x00000c0301007387 */ /* 0x0001e20000100800 */
[----:B------:R-:W-:Y:S01]  /*0f90*/  IMAD R137, R5, 0x2, R2 ;  /* 0x0000000205897824 */ /* 0x000fe200078e0202 */
[----:B------:R-:W-:-:S02]  /*0fa0*/  SHF.R.U32.HI R5, RZ, 0x3, R3 ;  /* 0x00000003ff057819 */ /* 0x000fc40000011603 */
[----:B------:R-:W-:Y:S01]  /*0fb0*/  SHF.R.S32.HI R13, RZ, 0x1f, R136 ;  /* 0x0000001fff0d7819 */ /* 0x000fe20000011488 */
[----:B------:R-:W-:Y:S01]  /*0fc0*/  VIADD R139, R137, 0x21800 ;  /* 0x00021800898b7836 */ /* 0x000fe20000000000 */
[----:B------:R-:W-:Y:S01]  /*0fd0*/  LOP3.LUT R0, R0, R5, RZ, 0x3c, !PT ;  /* 0x0000000500007212 */ /* 0x000fe200078e3cff */
[----:B------:R1:W-:Y:S01]  /*0fe0*/  STL [R1+0x10], R5 ;  /* 0x0000100501007387 */ /* 0x0003e20000100800 */
[----:B------:R-:W-:Y:S01]  /*0ff0*/  LEA.HI R13, R13, R136, RZ, 0x2 ;  /* 0x000000880d0d7211 */ /* 0x000fe200078f10ff */
[----:B0-----:R-:W-:Y:S02]  /*1000*/  VIADD R3, R137, 0x21820 ;  /* 0x0002182089037836 */ /* 0x001fe40000000000 */
[----:B------:R-:W-:Y:S01]  /*1010*/  STL [R1+0x14], R4 ;  /* 0x0000140401007387 */ /* 0x000fe20000100800 */
[----:B------:R-:W-:Y:S01]  /*1020*/  @P1 VIADD R3, R139, 0xffffffe0 ;  /* 0xffffffe08b031836 */ /* 0x000fe20000000000 */
[----:B------:R-:W-:Y:S01]  /*1030*/  SEL R138, R138, 0xffffffc0, !P2 ;  /* 0xffffffc08a8a7807 */ /* 0x000fe20005000000 */
[----:B------:R-:W-:Y:S01]  /*1040*/  IMAD.IADD R0, R4, 0x1, R0 ;  /* 0x0000000104007824 */ /* 0x000fe200078e0200 */
[----:B------:R-:W-:-:S02]  /*1050*/  LOP3.LUT R13, R13, 0x7ffffffc, RZ, 0xc0, !PT ;  /* 0x7ffffffc0d0d7812 */ /* 0x000fc400078ec0ff */
[----:B------:R-:W-:Y:S01]  /*1060*/  STL [R1+0x1c], R3 ;  /* 0x00001c0301007387 */ /* 0x000fe20000100800 */
[----:B------:R-:W-:Y:S02]  /*1070*/  IMAD.IADD R139, R139, 0x1, R138 ;  /* 0x000000018b8b7824 */ /* 0x000fe400078e028a */
[----:B------:R-:W-:Y:S01]  /*1080*/  IMAD.IADD R136, R136, 0x1, -R13 ;  /* 0x0000000188887824 */ /* 0x000fe200078e0a0d */
[----:B------:R0:W-:Y:S01]  /*1090*/  STL [R1+0x40], R0 ;  /* 0x0000400001007387 */ /* 0x0001e20000100800 */
[----:B-1----:R-:W-:Y:S02]  /*10a0*/  VIADD R5, R19, 0x20 ;  /* 0x0000002013057836 */ /* 0x002fe40000000000 */
[----:B------:R-:W-:Y:S02]  /*10b0*/  IMAD.IADD R138, R138, 0x1, R3 ;  /* 0x000000018a8a7824 */ /* 0x000fe400078e0203 */
[----:B0-----:R-:W-:-:S05]  /*10c0*/  VIADD R0, R3, 0x6000 ;  /* 0x0000600003007836 */ /* 0x001fca0000000000 */
[----:B------:R0:W-:Y:S02]  /*10d0*/  STL [R1+0x20], R0 ;  /* 0x0000200001007387 */ /* 0x0001e40000100800 */
.L_x_1298:
[----:B0-2--5:R-:W2:Y:S01]  /*10e0*/  LDL R30, [R1+0x3c] ;  /* 0x00003c00011e7983 */ /* 0x025ea20000100800 */
[----:B------:R-:W-:Y:S05]  /*10f0*/  YIELD ;  /* 0x0000000000007946 */ /* 0x000fea0003800000 */
[----:B------:R-:W-:Y:S01]  /*1100*/  ULDC.64 UR4, c[0x0][0xa28] ;  /* 0x00028a0000047ab9 */ /* 0x000fe20000000a00 */
[----:B-1-3--:R-:W2:Y:S01]  /*1110*/  LDC.64 R6, c[0x0][0xa08] ;  /* 0x00028200ff067b82 */ /* 0x00aea20000000a00 */
[----:B------:R-:W-:Y:S01]  /*1120*/  ISETP.NE.U32.AND P1, PT, RZ, UR4, PT ;  /* 0x00000004ff007c0c */ /* 0x000fe2000bf25070 */
[----:B0-----:R-:W-:Y:S02]  /*1130*/  IMAD.MOV.U32 R0, RZ, RZ, RZ ;  /* 0x000000ffff007224 */ /* 0x001fe400078e00ff */
[----:B------:R-:W-:Y:S01]  /*1140*/  IMAD.MOV.U32 R72, RZ, RZ, RZ ;  /* 0x000000ffff487224 */ /* 0x000fe200078e00ff */
[----:B------:R-:W-:Y:S01]  /*1150*/  ISETP.NE.AND.EX P1, PT, RZ, UR5, PT, P1 ;  /* 0x00000005ff007c0c */ /* 0x000fe2000bf25310 */
[----:B------:R-:W-:-:S02]  /*1160*/  ULDC.64 UR4, c[0x0][0xa18] ;  /* 0x0002860000047ab9 */ /* 0x000fc40000000a00 */
[----:B------:R-:W-:-:S04]  /*1170*/  ISETP.NE.U32.AND P2, PT, RZ, UR4, PT ;  /* 0x00000004ff007c0c */ /* 0x000fc8000bf45070 */
[----:B------:R-:W-:Y:S01]  /*1180*/  ISETP.NE.AND.EX P2, PT, RZ, UR5, PT, P2 ;  /* 0x00000005ff007c0c */ /* 0x000fe2000bf45320 */
[----:B------:R-:W-:Y:S02]  /*1190*/  ULDC.64 UR4, c[0x0][0xa08] ;  /* 0x0002820000047ab9 */ /* 0x000fe40000000a00 */
[----:B------:R-:W-:-:S03]  /*11a0*/  ISETP.NE.U32.AND P0, PT, RZ, UR4, PT ;  /* 0x00000004ff007c0c */ /* 0x000fc6000bf05070 */
[----:B------:R-:W0:Y:S08]  /*11b0*/  @P1 LDC.64 R4, c[0x0][0xa28] ;  /* 0x00028a00ff041b82 */ /* 0x000e300000000a00 */
[----:B------:R-:W1:Y:S01]  /*11c0*/  @P2 LDC.64 R8, c[0x0][0xa18] ;  /* 0x00028600ff082b82 */ /* 0x000e620000000a00 */
[----:B------:R-:W-:Y:S01]  /*11d0*/  ULDC UR4, c[0x0][0x288] ;  /* 0x0000a20000047ab9 */ /* 0x000fe20000000800 */
[----:B------:R-:W-:Y:S01]  /*11e0*/  ISETP.NE.AND.EX P0, PT, RZ, UR5, PT, P0 ;  /* 0x00000005ff007c0c */ /* 0x000fe2000bf05300 */
[----:B------:R-:W-:Y:S01]  /*11f0*/  IMAD.U32 R3, RZ, RZ, UR4 ;  /* 0x00000004ff037e24 */ /* 0x000fe2000f8e00ff */
[----:B------:R-:W-:Y:S01]  /*1200*/  ULDC.64 UR4, c[0x0][0x3f8] ;  /* 0x0000fe0000047ab9 */ /* 0x000fe20000000a00 */
[----:B--2---:R-:W-:-:S04]  /*1210*/  IMAD.WIDE R10, R30, 0x4, R6 ;  /* 0x000000041e0a7825 */ /* 0x004fc800078e0206 */
[----:B-1----:R-:W-:-:S06]  /*1220*/  @P2 IMAD.WIDE R6, R30, 0x4, R8 ;  /* 0x000000041e062825 */ /* 0x002fcc00078e0208 */
[----:B------:R1:W5:Y:S01]  /*1230*/  @P0 LDG.E R72, desc[UR52][R10.64] ;  /* 0x000000340a480981 */ /* 0x000362000c1e1900 */
[----:B0-----:R-:W-:-:S03]  /*1240*/  @P1 IMAD.WIDE R4, R30, 0x4, R4 ;  /* 0x000000041e041825 */ /* 0x001fc600078e0204 */
[----:B------:R-:W2:Y:S04]  /*1250*/  @P2 LDG.E R3, desc[UR52][R6.64] ;  /* 0x0000003406032981 */ /* 0x000ea8000c1e1900 */
        /* <DEDUP_REMOVED lines=9> */
[----:B------:R-:W-:Y:S01]  /*12f0*/  IMAD.U32 R27, RZ, RZ, UR4 ;  /* 0x00000004ff1b7e24 */ /* 0x000fe2000f8e00ff */
[----:B--2---:R1:W-:Y:S01]  /*1300*/  STL [R1+0x30], R3 ;  /* 0x0000300301007387 */ /* 0x0043e20000100800 */
[----:B------:R-:W-:Y:S01]  /*1310*/  IMAD.MOV.U32 R14, RZ, RZ, R3 ;  /* 0x000000ffff0e7224 */ /* 0x000fe200078e0003 */
[----:B------:R-:W-:Y:S06]  /*1320*/  @P2 BRA `(.L_x_1090) ;  /* 0x0000000000282947 */ /* 0x000fec0003800000 */
[----:B------:R-:W-:Y:S02]  /*1330*/  ULDC.64 UR4, c[0x0][0xa00] ;  /* 0x0002800000047ab9 */ /* 0x000fe40000000a00 */
[----:B------:R-:W-:-:S04]  /*1340*/  ISETP.NE.U32.AND P1, PT, RZ, UR4, PT ;  /* 0x00000004ff007c0c */ /* 0x000fc8000bf25070 */
[----:B------:R-:W-:-:S13]  /*1350*/  ISETP.NE.AND.EX P1, PT, RZ, UR5, PT, P1 ;  /* 0x00000005ff007c0c */ /* 0x000fda000bf25310 */
[----:B------:R-:W-:Y:S05]  /*1360*/  @!P1 BRA `(.L_x_1090) ;  /* 0x0000000000189947 */ /* 0x000fea0003800000 */
[----:B-1----:R-:W0:Y:S02]  /*1370*/  LDC.64 R4, c[0x0][0xa00] ;  /* 0x00028000ff047b82 */ /* 0x002e240000000a00 */
[----:B0-----:R-:W-:-:S05]  /*1380*/  IMAD.WIDE R4, R30, 0x4, R4 ;  /* 0x000000041e047825 */ /* 0x001fca00078e0204 */
[----:B------:R-:W2:Y:S04]  /*1390*/  LDG.E R3, desc[UR52][R4.64] ;  /* 0x0000003404037981 */ /* 0x000ea8000c1e1900 */
[----:B------:R-:W2:Y:S02]  /*13a0*/  LDG.E R6, desc[UR52][R4.64+0x4] ;  /* 0x0000043404067981 */ /* 0x000ea4000c1e1900 */
[----:B--2---:R-:W-:-:S05]  /*13b0*/  IMAD.IADD R14, R6, 0x1, -R3 ;  /* 0x00000001060e7824 */ /* 0x004fca00078e0a03 */
[----:B------:R0:W-:Y:S02]  /*13c0*/  STL [R1+0x30], R14 ;  /* 0x0000300e01007387 */ /* 0x0001e40000100800 */
.L_x_1090:
[----:B------:R-:W2:Y:S01]  /*13d0*/  LDL R13, [R1+0x34] ;  /* 0x00003400010d7983 */ /* 0x000ea20000100800 */
[----:B------:R-:W-:-:S03]  /*13e0*/  ULDC.64 UR4, c[0x0][0xa20] ;  /* 0x0002880000047ab9 */ /* 0x000fc60000000a00 */
[----:B------:R-:W3:Y:S01]  /*13f0*/  LDL R29, [R1+0x38] ;  /* 0x00003800011d7983 */ /* 0x000ee20000100800 */
[----:B------:R-:W-:-:S04]  /*1400*/  ISETP.NE.U32.AND P1, PT, RZ, UR4, PT ;  /* 0x00000004ff007c0c */ /* 0x000fc8000bf25070 */
[----:B------:R-:W-:Y:S01]  /*1410*/  ISETP.NE.AND.EX P1, PT, RZ, UR5, PT, P1 ;  /* 0x00000005ff007c0c */ /* 0x000fe2000bf25310 */
[----:B--2---:R2:W-:Y:S04]  /*1420*/  STL [R1+0x50], R13 ;  /* 0x0000500d01007387 */ /* 0x0045e80000100800 */
[----:B---3--:R2:W-:Y:S04]  /*1430*/  STL [R1+0x44], R29 ;  /* 0x0000441d01007387 */ /* 0x0085e80000100800 */
[----:B------:R2:W-:Y:S04]  /*1440*/  STL [R1+0x48], R30 ;  /* 0x0000481e01007387 */ /* 0x0005e80000100800 */
[----:B------:R-:W-:Y:S05]  /*1450*/  @!P1 BRA `(.L_x_1091) ;  /* 0x0000000000109947 */ /* 0x000fea0003800000 */
[----:B-1----:R-:W1:Y:S02]  /*1460*/  LDC.64 R4, c[0x0][0xa20] ;  /* 0x00028800ff047b82 */ /* 0x002e640000000a00 */
[----:B-1----:R-:W-:-:S05]  /*1470*/  IMAD.WIDE R4, R30, 0x4, R4 ;  /* 0x000000041e047825 */ /* 0x002fca00078e0204 */
[----:B------:R3:W5:Y:S01]  /*1480*/  LDG.E R27, desc[UR52][R4.64] ;  /* 0x00000034041b7981 */ /* 0x000762000c1e1900 */
[----:B------:R-:W-:Y:S05]  /*1490*/  BRA `(.L_x_1092) ;  /* 0x0000000000107947 */ /* 0x000fea0003800000 */
.L_x_1091:
[----:B------:R-:W-:Y:S05]  /*14a0*/  @!P0 BRA `(.L_x_1092) ;  /* 0x00000000000c8947 */ /* 0x000fea0003800000 */
[----:B-1----:R-:W3:Y:S04]  /*14b0*/  LDG.E R4, desc[UR52][R10.64] ;  /* 0x000000340a047981 */ /* 0x002ee8000c1e1900 */
[----:B------:R-:W3:Y:S02]  /*14c0*/  LDG.E R27, desc[UR52][R10.64+0x4] ;  /* 0x000004340a1b7981 */ /* 0x000ee4000c1e1900 */
[----:B---3--:R-:W-:-:S07]  /*14d0*/  IMAD.IADD R27, R27, 0x1, -R4 ;  /* 0x000000011b1b7824 */ /* 0x008fce00078e0a04 */
.L_x_1092:
[----:B------:R-:W-:Y:S01]  /*14e0*/  ULDC.64 UR4, c[0x0][0xa10] ;  /* 0x0002840000047ab9 */ /* 0x000fe20000000a00 */
[----:B-1----:R-:W1:Y:S01]  /*14f0*/  LDC.64 R10, c[0x0][0x9e0] ;  /* 0x00027800ff0a7b82 */ /* 0x002e620000000a00 */
[----:B------:R-:W-:-:S04]  /*1500*/  ISETP.NE.U32.AND P0, PT, RZ, UR4, PT ;  /* 0x00000004ff007c0c */ /* 0x000fc8000bf05070 */
[----:B------:R-:W-:Y:S01]  /*1510*/  ISETP.NE.AND.EX P0, PT, RZ, UR5, PT, P0 ;  /* 0x00000005ff007c0c */ /* 0x000fe2000bf05300 */
[----:B------:R-:W-:Y:S02]  /*1520*/  ULDC.64 UR4, c[0x0][0xa30] ;  /* 0x00028c0000047ab9 */ /* 0x000fe40000000a00 */
[----:B------:R-:W-:-:S04]  /*1530*/  ISETP.NE.U32.AND P1, PT, RZ, UR4, PT ;  /* 0x00000004ff007c0c */ /* 0x000fc8000bf25070 */
[----:B------:R-:W-:-:S06]  /*1540*/  ISETP.NE.AND.EX P1, PT, RZ, UR5, PT, P1 ;  /* 0x00000005ff007c0c */ /* 0x000fcc000bf25310 */
[----:B---3--:R-:W3:Y:S08]  /*1550*/  @P0 LDC.64 R4, c[0x0][0xa10] ;  /* 0x00028400ff040b82 */ /* 0x008ef00000000a00 */
[----:B------:R-:W4:Y:S01]  /*1560*/  @P1 LDC.64 R6, c[0x0][0xa30] ;  /* 0x00028c00ff061b82 */ /* 0x000f220000000a00 */
[----:B---3--:R-:W-:-:S05]  /*1570*/  @P0 IMAD.WIDE R4, R30, 0x4, R4 ;  /* 0x000000041e040825 */ /* 0x008fca00078e0204 */
[----:B------:R-:W3:Y:S04]  /*1580*/  @P0 LDG.E R3, desc[UR52][R4.64] ;  /* 0x0000003404030981 */ /* 0x000ee8000c1e1900 */
[----:B------:R-:W3:Y:S01]  /*1590*/  @P0 LDG.E R8, desc[UR52][R4.64+0x4] ;  /* 0x0000043404080981 */ /* 0x000ee2000c1e1900 */
[----:B-----5:R-:W-:Y:S02]  /*15a0*/  IMAD.IADD R9, R27, 0x1, -R0 ;  /* 0x000000011b097824 */ /* 0x020fe400078e0a00 */
[----:B------:R-:W-:Y:S02]  /*15b0*/  IMAD.MOV.U32 R105, RZ, RZ, R27 ;  /* 0x000000ffff697224 */ /* 0x000fe400078e001b */
[----:B----4-:R-:W-:-:S05]  /*15c0*/  @P1 IMAD.WIDE R6, R30, 0x4, R6 ;  /* 0x000000041e061825 */ /* 0x010fca00078e0206 */
[----:B------:R4:W5:Y:S01]  /*15d0*/  @P1 LDG.E R105, desc[UR52][R6.64] ;  /* 0x0000003406691981 */ /* 0x000962000c1e1900 */
[----:B-1----:R-:W-:Y:S01]  /*15e0*/  ISETP.GE.AND P1, PT, R11, 0x1, PT ;  /* 0x000000010b00780c */ /* 0x002fe20003f26270 */
[----:B------:R-:W-:-:S04]  /*15f0*/  IMAD.MOV.U32 R108, RZ, RZ, 0xc0 ;  /* 0x000000c0ff6c7424 */ /* 0x000fc800078e00ff */
[----:B------:R-:W-:Y:S02]  /*1600*/  IMAD R108, R13, R108, 0xc0 ;  /* 0x000000c00d6c7424 */ /* 0x000fe400078e026c */
[----:B---3--:R-:W-:-:S04]  /*1610*/  @P0 IMAD.IADD R24, R8, 0x1, -R3 ;  /* 0x0000000108180824 */ /* 0x008fc800078e0a03 */
[----:B------:R-:W-:-:S04]  /*1620*/  IMAD.IADD R12, R9, 0x1, R24 ;  /* 0x00000001090c7824 */ /* 0x000fc800078e0218 */
[C---:B------:R-:W-:Y:S01]  /*1630*/  VIADD R0, R12.reuse, 0x7f ;  /* 0x0000007f0c007836 */ /* 0x040fe20000000000 */
[----:B------:R4:W-:Y:S01]  /*1640*/  STL [R1+0x28], R12 ;  /* 0x0000280c01007387 */ /* 0x0009e20000100800 */
[----:B------:R-:W-:-:S03]  /*1650*/  IADD3 R108, R12, R108, -R14 ;  /* 0x0000006c0c6c7210 */ /* 0x000fc60007ffe80e */
[----:B------:R-:W-:-:S04]  /*1660*/  SHF.R.S32.HI R3, RZ, 0x1f, R0 ;  /* 0x0000001fff037819 */ /* 0x000fc80000011400 */
[----:B------:R-:W-:Y:S01]  /*1670*/  LEA.HI R3, R3, R0, RZ, 0x7 ;  /* 0x0000000003037211 */ /* 0x000fe200078f38ff */
[----:B------:R-:W-:-:S03]  /*1680*/  IMAD.IADD R0, R108, 0x1, R10 ;  /* 0x000000016c007824 */ /* 0x000fc600078e020a */
[----:B------:R-:W-:Y:S01]  /*1690*/  SHF.R.S32.HI R110, RZ, 0x7, R3 ;  /* 0x00000007ff6e7819 */ /* 0x000fe20000011403 */
[----:B----4-:R-:W-:Y:S06]  /*16a0*/  @!P1 BRA `(.L_x_1093) ;  /* 0x0000000000489947 */ /* 0x010fec0003800000 */
[C---:B------:R-:W-:Y:S01]  /*16b0*/  ISETP.GT.AND P0, PT, R108.reuse, RZ, PT ;  /* 0x000000ff6c00720c */ /* 0x040fe20003f04270 */
[----:B------:R-:W-:Y:S01]  /*16c0*/  BSSY B0, `(.L_x_1094) ;  /* 0x000000e000007945 */ /* 0x000fe20003800000 */
[----:B------:R-:W-:-:S11]  /*16d0*/  VIADD R3, R108, 0xffffffff ;  /* 0xffffffff6c037836 */ /* 0x000fd60000000000 */
[----:B------:R-:W-:Y:S05]  /*16e0*/  @P0 BRA `(.L_x_1095) ;  /* 0x00000000001c0947 */ /* 0x000fea0003800000 */
[----:B------:R-:W-:Y:S01]  /*16f0*/  ISETP.NE.AND P0, PT, R11, 0x1, PT ;  /* 0x000000010b00780c */ /* 0x000fe20003f05270 */
[----:B------:R-:W-:-:S12]  /*1700*/  IMAD.MOV R3, RZ, RZ, -R108 ;  /* 0x000000ffff037224 */ /* 0x000fd800078e0a6c */
[----:B------:R-:W1:Y:S02]  /*1710*/  @P0 LDC.64 R4, c[0x0][0x9e8] ;  /* 0x00027a00ff040b82 */ /* 0x000e640000000a00 */
[----:B-1----:R-:W-:-:S05]  /*1720*/  @P0 IMAD.HI.U32 R4, R3, R4, RZ ;  /* 0x0000000403040227 */ /* 0x002fca00078e00ff */
[----:B------:R-:W-:-:S04]  /*1730*/  @P0 SHF.R.U32.HI R3, RZ, R5, R4 ;  /* 0x00000005ff030219 */ /* 0x000fc80000011604 */
[----:B------:R-:W-:Y:S01]  /*1740*/  LOP3.LUT R3, RZ, R3, RZ, 0x33, !PT ;  /* 0x00000003ff037212 */ /* 0x000fe200078e33ff */
[----:B------:R-:W-:Y:S06]  /*1750*/  BRA `(.L_x_1096) ;  /* 0x0000000000107947 */ /* 0x000fec0003800000 */
.L_x_1095:
[----:B------:R-:W-:-:S13]  /*1760*/  ISETP.NE.AND P0, PT, R11, 0x1, PT ;  /* 0x000000010b00780c */ /* 0x000fda0003f05270 */
[----:B------:R-:W1:Y:S02]  /*1770*/  @P0 LDC.64 R4, c[0x0][0x9e8] ;  /* 0x00027a00ff040b82 */ /* 0x000e640000000a00 */
[----:B-1----:R-:W-:-:S05]  /*1780*/  @P0 IMAD.HI.U32 R4, R3, R4, RZ ;  /* 0x0000000403040227 */ /* 0x002fca00078e00ff */
[----:B------:R-:W-:-:S07]  /*1790*/  @P0 SHF.R.U32.HI R3, RZ, R5, R4 ;  /* 0x00000005ff030219 */ /* 0x000fce0000011604 */
.L_x_1096:
[----:B------:R-:W-:Y:S05]  /*17a0*/  BSYNC B0 ;  /* 0x0000000000007941 */ /* 0x000fea0003800000 */
.L_x_1094:
[----:B------:R-:W-:-:S05]  /*17b0*/  IMAD R3, R3, R11, R11 ;  /* 0x0000000b03037224 */ /* 0x000fca00078e020b */
[----:B------:R-:W-:-:S07]  /*17c0*/  VIMNMX R0, R0, R3, PT ;  /* 0x0000000300007248 */ /* 0x000fce0003fe0100 */
.L_x_1093:
[----:B------:R-:W-:Y:S01]  /*17d0*/  IMAD R106, R13, 0xc0, -R14 ;  /* 0x000000c00d6a7824 */ /* 0x000fe200078e0a0e */
[----:B------:R-:W-:-:S03]  /*17e0*/  ULDC UR4, c[0x0][0x9dc] ;  /* 0x0002770000047ab9 */ /* 0x000fc60000000800 */
[----:B------:R-:W-:-:S04]  /*17f0*/  IMAD.IADD R106, R12, 0x1, R106 ;  /* 0x000000010c6a7824 */ /* 0x000fc800078e026a */
[----:B------:R-:W-:Y:S01]  /*1800*/  VIADD R3, R106, -UR4 ;  /* 0x800000046a037c36 */ /* 0x000fe20008000000 */
[----:B------:R-:W-:Y:S06]  /*1810*/  @!P1 BRA `(.L_x_1097) ;  /* 0x0000000000489947 */ /* 0x000fec0003800000 */
[----:B------:R-:W-:Y:S01]  /*1820*/  ISETP.GT.AND P0, PT, R106, -0x1, PT ;  /* 0xffffffff6a00780c */ /* 0x000fe20003f04270 */
[----:B------:R-:W-:-:S12]  /*1830*/  BSSY B0, `(.L_x_1098) ;  /* 0x000000e000007945 */ /* 0x000fd80003800000 */
[----:B------:R-:W-:Y:S05]  /*1840*/  @P0 BRA `(.L_x_1099) ;  /* 0x00000000001c0947 */ /* 0x000fea0003800000 */
[----:B------:R-:W-:Y:S02]  /*1850*/  ISETP.NE.AND P0, PT, R11, 0x1, PT ;  /* 0x000000010b00780c */ /* 0x000fe40003f05270 */
[----:B------:R-:W-:-:S11]  /*1860*/  LOP3.LUT R5, RZ, R106, RZ, 0x33, !PT ;  /* 0x0000006aff057212 */ /* 0x000fd600078e33ff */
[----:B------:R-:W1:Y:S02]  /*1870*/  @P0 LDC.64 R6, c[0x0][0x9e8] ;  /* 0x00027a00ff060b82 */ /* 0x000e640000000a00 */
[----:B-1----:R-:W-:-:S05]  /*1880*/  @P0 IMAD.HI.U32 R4, R5, R6, RZ ;  /* 0x0000000605040227 */ /* 0x002fca00078e00ff */
[----:B------:R-:W-:-:S04]  /*1890*/  @P0 SHF.R.U32.HI R5, RZ, R7, R4 ;  /* 0x00000007ff050219 */ /* 0x000fc80000011604 */
[----:B------:R-:W-:Y:S01]  /*18a0*/  LOP3.LUT R4, RZ, R5, RZ, 0x33, !PT ;  /* 0x00000005ff047212 */ /* 0x000fe200078e33ff */
[----:B------:R-:W-:Y:S06]  /*18b0*/  BRA `(.L_x_1100) ;  /* 0x0000000000147947 */ /* 0x000fec0003800000 */
.L_x_1099:
[----:B------:R-:W-:Y:S01]  /*18c0*/  ISETP.NE.AND P0, PT, R11, 0x1, PT ;  /* 0x000000010b00780c */ /* 0x000fe20003f05270 */
[----:B------:R-:W-:-:S12]  /*18d0*/  IMAD.MOV.U32 R4, RZ, RZ, R106 ;  /* 0x000000ffff047224 */ /* 0x000fd800078e006a */
[----:B------:R-:W1:Y:S02]  /*18e0*/  @P0 LDC.64 R6, c[0x0][0x9e8] ;  /* 0x00027a00ff060b82 */ /* 0x000e640000000a00 */
[----:B-1----:R-:W-:-:S05]  /*18f0*/  @P0 IMAD.HI.U32 R6, R106, R6, RZ ;  /* 0x000000066a060227 */ /* 0x002fca00078e00ff */
[----:B------:R-:W-:-:S07]  /*1900*/  @P0 SHF.R.U32.HI R4, RZ, R7, R6 ;  /* 0x00000007ff040219 */ /* 0x000fce0000011606 */
.L_x_1100:
[----:B------:R-:W-:Y:S05]  /*1910*/  BSYNC B0 ;  /* 0x0000000000007941 */ /* 0x000fea0003800000 */
.L_x_1098:
[----:B------:R-:W-:-:S05]  /*1920*/  IMAD R4, R4, R11, RZ ;  /* 0x0000000b04047224 */ /* 0x000fca00078e02ff */
[----:B------:R-:W-:-:S07]  /*1930*/  VIMNMX R3, R3, R4, !PT ;  /* 0x0000000403037248 */ /* 0x000fce0007fe0100 */
.L_x_1097:
[----:B------:R-:W-:Y:S01]  /*1940*/  VIADD R0, R0, 0x7f ;  /* 0x0000007f00007836 */ /* 0x000fe20000000000 */
[----:B------:R-:W-:-:S04]  /*1950*/  SHF.R.S32.HI R4, RZ, 0x1f, R3 ;  /* 0x0000001fff047819 */ /* 0x000fc80000011403 */
[----:B------:R-:W-:Y:S02]  /*1960*/  SHF.R.S32.HI R5, RZ, 0x1f, R0 ;  /* 0x0000001fff057819 */ /* 0x000fe40000011400 */
[----:B------:R-:W-:Y:S02]  /*1970*/  LEA.HI R4, R4, R3, RZ, 0x7 ;  /* 0x0000000304047211 */ /* 0x000fe400078f38ff */
[----:B------:R-:W-:Y:S02]  /*1980*/  LEA.HI R5, R5, R0, RZ, 0x7 ;  /* 0x0000000005057211 */ /* 0x000fe400078f38ff */
[----:B------:R-:W-:Y:S02]  /*1990*/  SHF.R.S32.HI R4, RZ, 0x7, R4 ;  /* 0x00000007ff047819 */ /* 0x000fe40000011404 */
[----:B------:R-:W-:Y:S02]  /*19a0*/  SHF.R.S32.HI R5, RZ, 0x7, R5 ;  /* 0x00000007ff057819 */ /* 0x000fe40000011405 */
[----:B------:R-:W-:-:S02]  /*19b0*/  VIMNMX R4, RZ, R4, !PT ;  /* 0x00000004ff047248 */ /* 0x000fc40007fe0100 */
[----:B------:R-:W-:-:S03]  /*19c0*/  VIMNMX R5, R110, R5, PT ;  /* 0x000000056e057248 */ /* 0x000fc60003fe0100 */
[--C-:B------:R-:W-:Y:S02]  /*19d0*/  IMAD R4, R4, 0x80, -R9.reuse ;  /* 0x0000008004047824 */ /* 0x100fe400078e0a09 */
[----:B------:R-:W-:-:S03]  /*19e0*/  IMAD R5, R5, 0x80, -R9 ;  /* 0x0000008005057824 */ /* 0x000fc600078e0a09 */
[----:B------:R-:W-:Y:S02]  /*19f0*/  VIMNMX R4, RZ, R4, !PT ;  /* 0x00000004ff047248 */ /* 0x000fe40007fe0100 */
[----:B------:R-:W-:Y:S02]  /*1a00*/  VIMNMX R5, R5, R24, PT ;  /* 0x0000001805057248 */ /* 0x000fe40003fe0100 */
[----:B------:R-:W-:Y:S02]  /*1a10*/  SHF.R.U32.HI R76, RZ, 0x7, R4 ;  /* 0x00000007ff4c7819 */ /* 0x000fe40000011604 */
[----:B------:R-:W-:-:S03]  /*1a20*/  ISETP.GT.AND P0, PT, R5, R4, PT ;  /* 0x000000040500720c */ /* 0x000fc60003f04270 */
[----:B------:R-:W-:-:S10]  /*1a30*/  IMAD.MOV.U32 R25, RZ, RZ, R76 ;  /* 0x000000ffff197224 */ /* 0x000fd400078e004c */
[----:B------:R-:W-:-:S05]  /*1a40*/  @P0 VIADD R0, R5, 0x7f ;  /* 0x0000007f05000836 */ /* 0x000fca0000000000 */
[----:B------:R-:W-:-:S04]  /*1a50*/  @P0 SHF.R.S32.HI R3, RZ, 0x1f, R0 ;  /* 0x0000001fff030819 */ /* 0x000fc80000011400 */
[----:B------:R-:W-:-:S04]  /*1a60*/  @P0 LEA.HI R3, R3, R0, RZ, 0x7 ;  /* 0x0000000003030211 */ /* 0x000fc800078f38ff */
[----:B------:R-:W-:Y:S02]  /*1a70*/  @P0 SHF.R.S32.HI R25, RZ, 0x7, R3 ;  /* 0x00000007ff190819 */ /* 0x000fe40000011403 */
[----:B------:R-:W-:Y:S02]  /*1a80*/  PLOP3.LUT P0, PT, PT, PT, PT, 0x80, 0x0 ;  /* 0x000000000000781c */ /* 0x000fe40003f0f070 */
[----:B------:R-:W-:-:S13]  /*1a90*/  ISETP.GT.AND P1, PT, R25, R76, PT ;  /* 0x0000004c1900720c */ /* 0x000fda0003f24270 */
[----:B------:R-:W-:Y:S05]  /*1aa0*/  @!P1 BRA `(.L_x_1101) ;  /* 0x0000005400409947 */ /* 0x000fea0003800000 */
        /* <DEDUP_REMOVED lines=8> */
[----:B0-----:R0:W1:Y:S01]  /*1b30*/  LDC.64 R14, c[0x4][R0] ;  /* 0x01000000000e7b82 */ /* 0x0010620000000a00 */
        /* <DEDUP_REMOVED lines=8> */
[----:B0-2---:R-:W-:-:S07]  /*1bc0*/  IMAD.MOV.U32 R13, RZ, RZ, RZ ;  /* 0x000000ffff0d7224 */ /* 0x005fce00078e00ff */
[----:B------:R-:W-:-:S07]  /*1bd0*/  LEPC R20, `(.L_x_1103) ;  /* 0x000000001014794e */ /* 0x000fce0000000000 */
[----:B-1---5:R-:W-:Y:S05]  /*1be0*/  CALL.ABS.NOINC R14 ;  /* 0x000000000e007343 */ /* 0x022fea0003c00000 */
.L_x_1103:
[----:B------:R-:W-:Y:S05]  /*1bf0*/  BSYNC B6 ;  /* 0x0000000000067941 */ /* 0x000fea0003800000 */
.L_x_1102:
        /* <DEDUP_REMOVED lines=20> */
.L_x_1105:
[----:B------:R-:W-:Y:S05]  /*1d40*/  BSYNC B6 ;  /* 0x0000000000067941 */ /* 0x000fea0003800000 */
.L_x_1104:
[----:B------:R-:W-:Y:S01]  /*1d50*/  ULDC.64 UR4, c[0x0][0x9f8] ;  /* 0x00027e0000047ab9 */ /* 0x000fe20000000a00 */
[----:B------:R-:W-:Y:S01]  /*1d60*/  IMAD.MOV.U32 R3, RZ, RZ, R30 ;  /* 0x000000ffff037224 */ /* 0x000fe200078e001e */
[----:B------:R-:W-:Y:S01]  /*1d70*/  ISETP.NE.U32.AND P0, PT, RZ, UR4, PT ;  /* 0x00000004ff007c0c */ /* 0x000fe2000bf05070 */
[----:B------:R-:W3:Y:S01]  /*1d80*/  LDL.LU R38, [R1] ;  /* 0x0000000001267983 */ /* 0x000ee20000300800 */
[----:B------:R-:W1:Y:S01]  /*1d90*/  LDC R0, c[0x0][0x428] ;  /* 0x00010a00ff007b82 */ /* 0x000e620000000800 */
[----:B------:R-:W4:Y:S01]  /*1da0*/  S2R R20, SR_TID.X ;  /* 0x0000000000147919 */ /* 0x000f220000002100 */
[----:B------:R-:W-:-:S06]  /*1db0*/  ISETP.NE.AND.EX P0, PT, RZ, UR5, PT, P0 ;  /* 0x00000005ff007c0c */ /* 0x000fcc000bf05300 */
[----:B------:R-:W0:Y:S01]  /*1dc0*/  LDC.64 R6, c[0x0][0x2f0] ;  /* 0x0000bc00ff067b82 */ /* 0x000e220000000a00 */
[----:B------:R-:W-:Y:S01]  /*1dd0*/  IMAD.IADD R72, R72, 0x1, R27 ;  /* 0x0000000148487824 */ /* 0x000fe200078e021b */
[----:B------:R-:W-:Y:S01]  /*1de0*/  ULDC.64 UR6, c[0x0][0xa08] ;  /* 0x0002820000067ab9 */ /* 0x000fe20000000a00 */
[----:B------:R-:W-:Y:S01]  /*1df0*/  IMAD.MOV.U32 R15, RZ, RZ, R29 ;  /* 0x000000ffff0f7224 */ /* 0x000fe200078e001d */
[----:B------:R-:W-:Y:S01]  /*1e00*/  ULDC.64 UR4, c[0x0][0x2f8] ;  /* 0x0000be0000047ab9 */ /* 0x000fe20000000a00 */
[----:B------:R-:W-:Y:S01]  /*1e10*/  SHF.R.S32.HI R32, RZ, 0x1f, R23 ;  /* 0x0000001fff207819 */ /* 0x000fe20000011417 */
[C---:B------:R-:W-:Y:S01]  /*1e20*/  VIADD R37, R19.reuse, 0x10 ;  /* 0x0000001013257836 */ /* 0x040fe20000000000 */
[----:B------:R-:W3:Y:S01]  /*1e30*/  LDL R36, [R1+0xc] ;  /* 0x00000c0001247983 */ /* 0x000ee20000100800 */
[C---:B------:R-:W-:Y:S01]  /*1e40*/  VIADD R103, R19.reuse, 0x30 ;  /* 0x0000003013677836 */ /* 0x040fe20000000000 */
[----:B------:R-:W2:Y:S01]  /*1e50*/  @P0 LDC.64 R4, c[0x0][0x9f8] ;  /* 0x00027e00ff040b82 */ /* 0x000ea20000000a00 */
[----:B------:R-:W-:Y:S01]  /*1e60*/  VIADD R31, R19, 0x20 ;  /* 0x00000020131f7836 */ /* 0x000fe20000000000 */
[----:B------:R-:W3:Y:S06]  /*1e70*/  LDL R35, [R1+0x10] ;  /* 0x0000100001237983 */ /* 0x000eec0000100800 */
[----:B------:R-:W3:Y:S01]  /*1e80*/  LDC R104, c[0x0][0x3d4] ;  /* 0x0000f500ff687b82 */ /* 0x000ee20000000800 */
[----:B--2---:R-:W-:-:S05]  /*1e90*/  @P0 IMAD.WIDE R4, R30, 0x4, R4 ;  /* 0x000000041e040825 */ /* 0x004fca00078e0204 */
[----:B------:R2:W3:Y:S01]  /*1ea0*/  @P0 LDG.E R3, desc[UR52][R4.64] ;  /* 0x0000003404030981 */ /* 0x0004e2000c1e1900 */
[----:B-1----:R-:W-:Y:S02]  /*1eb0*/  ISETP.NE.AND P0, PT, R0, 0x1, PT ;  /* 0x000000010000780c */ /* 0x002fe40003f05270 */
[----:B------:R-:W-:Y:S02]  /*1ec0*/  SHF.R.S32.HI R13, RZ, 0x1f, R72 ;  /* 0x0000001fff0d7819 */ /* 0x000fe40000011448 */
[----:B----4-:R-:W-:-:S03]  /*1ed0*/  SHF.R.U32.HI R34, RZ, 0x7, R20 ;  /* 0x00000007ff227819 */ /* 0x010fc60000011614 */
[-C--:B0-----:R-:W-:Y:S02]  /*1ee0*/  IMAD R8, R13, R6.reuse, RZ ;  /* 0x000000060d087224 */ /* 0x081fe400078e02ff */
[----:B--2---:R-:W-:-:S04]  /*1ef0*/  IMAD.WIDE.U32 R4, R72, R6, RZ ;  /* 0x0000000648047225 */ /* 0x004fc800078e00ff */
[----:B------:R-:W0:Y:S08]  /*1f00*/  @P0 LDC R0, c[0x0][0x42c] ;  /* 0x00010b00ff000b82 */ /* 0x000e300000000800 */
[----:B------:R-:W1:Y:S01]  /*1f10*/  @P0 LDC R9, c[0x0][0x430] ;  /* 0x00010c00ff090b82 */ /* 0x000e620000000800 */
[----:B0-----:R-:W-:-:S05]  /*1f20*/  @P0 IMAD.HI.U32 R0, R29, R0, RZ ;  /* 0x000000001d000227 */ /* 0x001fca00078e00ff */
[----:B-1----:R-:W-:Y:S01]  /*1f30*/  @P0 SHF.R.U32.HI R15, RZ, R9, R0 ;  /* 0x00000009ff0f0219 */ /* 0x002fe20000011600 */
[----:B------:R-:W-:Y:S01]  /*1f40*/  VIADD R0, R20, 0xffffff80 ;  /* 0xffffff8014007836 */ /* 0x000fe20000000000 */
[----:B------:R-:W-:Y:S01]  /*1f50*/  ISETP.NE.U32.AND P0, PT, RZ, UR6, PT ;  /* 0x00000006ff007c0c */ /* 0x000fe2000bf05070 */
[----:B------:R-:W-:Y:S01]  /*1f60*/  IMAD R9, R72, R7, R8 ;  /* 0x0000000748097224 */ /* 0x000fe200078e0208 */
[----:B------:R-:W-:Y:S02]  /*1f70*/  SHF.R.S32.HI R10, RZ, 0x1f, R15 ;  /* 0x0000001fff0a7819 */ /* 0x000fe4000001140f */
[----:B------:R-:W-:Y:S01]  /*1f80*/  SHF.R.S32.HI R11, RZ, 0x1f, R0 ;  /* 0x0000001fff0b7819 */ /* 0x000fe20000011400 */
[----:B------:R-:W-:Y:S01]  /*1f90*/  IMAD.IADD R5, R5, 0x1, R9 ;  /* 0x0000000105057824 */ /* 0x000fe200078e0209 */
[----:B------:R-:W-:Y:S01]  /*1fa0*/  ISETP.NE.AND.EX P0, PT, RZ, UR7, PT, P0 ;  /* 0x00000007ff007c0c */ /* 0x000fe2000bf05300 */
[----:B------:R-:W-:Y:S01]  /*1fb0*/  IMAD R8, R10, UR4, RZ ;  /* 0x000000040a087c24 */ /* 0x000fe2000f8e02ff */
[----:B------:R-:W-:Y:S01]  /*1fc0*/  LEA.HI R11, R11, R0, RZ, 0x2 ;  /* 0x000000000b0b7211 */ /* 0x000fe200078f10ff */
[----:B------:R-:W-:Y:S01]  /*1fd0*/  IMAD.WIDE.U32 R4, R15, UR4, R4 ;  /* 0x000000040f047c25 */ /* 0x000fe2000f8e0004 */
[----:B------:R-:W-:-:S02]  /*1fe0*/  ISETP.NE.AND P6, PT, R34, 0x1, PT ;  /* 0x000000012200780c */ /* 0x000fc40003fc5270 */
[--C-:B------:R-:W-:Y:S01]  /*1ff0*/  SHF.R.S32.HI R21, RZ, 0x2, R11.reuse ;  /* 0x00000002ff157819 */ /* 0x100fe2000001140b */
[----:B------:R-:W-:Y:S01]  /*2000*/  IMAD R9, R15, UR5, R8 ;  /* 0x000000050f097c24 */ /* 0x000fe2000f8e0208 */
[----:B------:R-:W-:Y:S01]  /*2010*/  ULDC.64 UR4, c[0x0][0x300] ;  /* 0x0000c00000047ab9 */ /* 0x000fe20000000a00 */
[----:B------:R-:W-:Y:S02]  /*2020*/  SHF.R.S32.HI R8, RZ, 0x1f, R11 ;  /* 0x0000001fff087819 */ /* 0x000fe4000001140b */
[----:B------:R-:W-:Y:S02]  /*2030*/  IMAD.IADD R5, R5, 0x1, R9 ;  /* 0x0000000105057824 */ /* 0x000fe400078e0209 */
[----:B------:R-:W-:-:S04]  /*2040*/  LEA.HI R8, R8, R21, RZ, 0x2 ;  /* 0x0000001508087211 */ /* 0x000fc800078f10ff */
[----:B------:R-:W-:-:S05]  /*2050*/  LOP3.LUT R8, R8, 0xfffffffc, RZ, 0xc0, !PT ;  /* 0xfffffffc08087812 */ /* 0x000fca00078ec0ff */
[----:B------:R-:W-:Y:S01]  /*2060*/  IMAD.IADD R21, R21, 0x1, -R8 ;  /* 0x0000000115157824 */ /* 0x000fe200078e0a08 */
[----:B---3--:R-:W-:Y:S02]  /*2070*/  LOP3.LUT R38, R38, 0xfffffffd, RZ, 0xc0, !PT ;  /* 0xfffffffd26267812 */ /* 0x008fe400078ec0ff */
[----:B------:R-:W-:Y:S02]  /*2080*/  SHF.R.S32.HI R0, RZ, 0x1f, R3 ;  /* 0x0000001fff007819 */ /* 0x000fe40000011403 */
[----:B------:R-:W-:Y:S02]  /*2090*/  SEL R63, R3, RZ, !P0 ;  /* 0x000000ff033f7207 */ /* 0x000fe40004000000 */
[----:B------:R-:W-:-:S05]  /*20a0*/  SEL R30, R0, RZ, !P0 ;  /* 0x000000ff001e7207 */ /* 0x000fca0004000000 */
[----:B------:R-:W-:Y:S02]  /*20b0*/  IMAD R0, R30, UR4, RZ ;  /* 0x000000041e007c24 */ /* 0x000fe4000f8e02ff */
[----:B------:R-:W-:-:S04]  /*20c0*/  IMAD.WIDE.U32 R60, R63, UR4, R4 ;  /* 0x000000043f3c7c25 */ /* 0x000fc8000f8e0004 */
[----:B------:R-:W-:Y:S01]  /*20d0*/  IMAD R3, R63, UR5, R0 ;  /* 0x000000053f037c24 */ /* 0x000fe2000f8e0200 */
[----:B------:R-:W-:Y:S05]  /*20e0*/  @!P6 WARPSYNC.ALL ;  /* 0x000000000000e948 */ /* 0x000fea0003800000 */
[----:B------:R-:W-:Y:S01]  /*20f0*/  ULDC.64 UR4, c[0x0][0x320] ;  /* 0x0000c80000047ab9 */ /* 0x000fe20000000a00 */
[--C-:B------:R-:W-:Y:S01]  /*2100*/  SHF.R.S32.HI R5, RZ, 0x1f, R19.reuse ;  /* 0x0000001fff057819 */ /* 0x100fe20000011413 */
[----:B------:R-:W-:Y:S01]  /*2110*/  IMAD R0, R10, UR4, RZ ;  /* 0x000000040a007c24 */ /* 0x000fe2000f8e02ff */
[----:B------:R-:W-:Y:S01]  /*2120*/  ULDC.64 UR6, c[0x0][0x328] ;  /* 0x0000ca0000067ab9 */ /* 0x000fe20000000a00 */
[----:B------:R-:W-:Y:S01]  /*2130*/  IMAD.MOV.U32 R4, RZ, RZ, R19 ;  /* 0x000000ffff047224 */ /* 0x000fe200078e0013 */
[----:B------:R-:W0:Y:S01]  /*2140*/  LDC.64 R10, c[0x0][0x3e8] ;  /* 0x0000fa00ff0a7b82 */ /* 0x000e220000000a00 */
[----:B------:R-:W-:-:S02]  /*2150*/  IMAD R27, R15, UR5, R0 ;  /* 0x000000050f1b7c24 */ /* 0x000fc4000f8e0200 */
[----:B------:R-:W-:Y:S01]  /*2160*/  IMAD.WIDE.U32 R14, R15, UR4, R4 ;  /* 0x000000040f0e7c25 */ /* 0x000fe2000f8e0004 */
[----:B------:R-:W-:-:S03]  /*2170*/  ULDC UR4, c[0x0][0x2e4] ;  /* 0x0000b90000047ab9 */ /* 0x000fc60000000800 */
[-C--:B------:R-:W-:Y:S01]  /*2180*/  IMAD R0, R32, R6.reuse, RZ ;  /* 0x0000000620007224 */ /* 0x080fe200078e02ff */
[----:B------:R-:W-:Y:S02]  /*2190*/  ISETP.GE.AND P0, PT, R19, UR4, PT ;  /* 0x0000000413007c0c */ /* 0x000fe4000bf06270 */
[----:B------:R-:W-:Y:S01]  /*21a0*/  ISETP.GE.AND P1, PT, R37, UR4, PT ;  /* 0x0000000425007c0c */ /* 0x000fe2000bf26270 */
[----:B------:R-:W-:Y:S02]  /*21b0*/  IMAD R83, R23, R7, R0 ;  /* 0x0000000717537224 */ /* 0x000fe400078e0200 */
[----:B------:R-:W-:Y:S01]  /*21c0*/  IMAD.IADD R0, R61, 0x1, R3 ;  /* 0x000000013d007824 */ /* 0x000fe200078e0203 */
[----:B------:R-:W-:Y:S02]  /*21d0*/  SEL R3, RZ, 0x1, P0 ;  /* 0x00000001ff037807 */ /* 0x000fe40000000000 */
[----:B------:R-:W-:Y:S02]  /*21e0*/  LOP3.LUT P0, RZ, R21, 0x2, RZ, 0xc0, !PT ;  /* 0x0000000215ff7812 */ /* 0x000fe4000780c0ff */
[----:B------:R-:W-:Y:S01]  /*21f0*/  SEL R12, RZ, 0xffffffff, P1 ;  /* 0xffffffffff0c7807 */ /* 0x000fe20000800000 */
[----:B------:R-:W-:-:S04]  /*2200*/  IMAD.WIDE.U32 R8, R23, R6, R4 ;  /* 0x0000000617087225 */ /* 0x000fc800078e0004 */
[----:B------:R-:W-:Y:S01]  /*2210*/  IMAD.SHL.U32 R12, R12, 0x2, RZ ;  /* 0x000000020c0c7824 */ /* 0x000fe200078e00ff */
[----:B------:R-:W-:-:S04]  /*2220*/  IADD3 R84, P1, R60, R8, RZ ;  /* 0x000000083c547210 */ /* 0x000fc80007f3e0ff */
[----:B------:R-:W-:Y:S01]  /*2230*/  LOP3.LUT R3, R12, 0x2, R3, 0xe2, !PT ;  /* 0x000000020c037812 */ /* 0x000fe200078ee203 */
[----:B0-----:R-:W-:Y:S01]  /*2240*/  IMAD R12, R32, R10, RZ ;  /* 0x0000000a200c7224 */ /* 0x001fe200078e02ff */
[----:B------:R-:W-:Y:S02]  /*2250*/  IADD3.X R83, R0, R9, R83, P1, !PT ;  /* 0x0000000900537210 */ /* 0x000fe40000ffe453 */
[----:B------:R-:W-:Y:S01]  /*2260*/  @P0 LOP3.LUT R38, R38, 0x2, RZ, 0xfc, !PT ;  /* 0x0000000226260812 */ /* 0x000fe200078efcff */
[----:B------:R-:W-:Y:S01]  /*2270*/  IMAD.IADD R15, R15, 0x1, R27 ;  /* 0x000000010f0f7824 */ /* 0x000fe200078e021b */
[----:B------:R-:W-:Y:S01]  /*2280*/  ISETP.GE.AND P0, PT, R31, UR4, PT ;  /* 0x000000041f007c0c */ /* 0x000fe2000bf06270 */
[----:B------:R-:W0:Y:S01]  /*2290*/  LDC.64 R8, c[0x0][0x3d8] ;  /* 0x0000f600ff087b82 */ /* 0x000e220000000a00 */
[----:B------:R-:W-:Y:S01]  /*22a0*/  ISETP.GE.AND P1, PT, R103, UR4, PT ;  /* 0x0000000467007c0c */ /* 0x000fe2000bf26270 */
[----:B------:R-:W-:Y:S01]  /*22b0*/  IMAD R27, R23, R11, R12 ;  /* 0x0000000b171b7224 */ /* 0x000fe200078e020c */
[----:B------:R-:W-:-:S02]  /*22c0*/  SEL R12, RZ, 0x4, P0 ;  /* 0x00000004ff0c7807 */ /* 0x000fc40000000000 */
[----:B------:R-:W-:-:S04]  /*22d0*/  SEL R20, RZ, 0x8, P1 ;  /* 0x00000008ff147807 */ /* 0x000fc80000800000 */
[----:B------:R-:W-:Y:S01]  /*22e0*/  LOP3.LUT R3, R20, R3, R12, 0xfe, !PT ;  /* 0x0000000314037212 */ /* 0x000fe200078efe0c */
[----:B------:R-:W-:Y:S02]  /*22f0*/  IMAD R20, R30, UR6, RZ ;  /* 0x000000061e147c24 */ /* 0x000fe4000f8e02ff */
[----:B------:R-:W2:Y:S01]  /*2300*/  LDL R30, [R1+0x14] ;  /* 0x00001400011e7983 */ /* 0x000ea20000100800 */
[----:B------:R-:W-:-:S05]  /*2310*/  VIADD R102, R19, 0x40 ;  /* 0x0000004013667836 */ /* 0x000fca0000000000 */
[----:B------:R-:W-:Y:S01]  /*2320*/  ISETP.GE.AND P0, PT, R102, UR4, PT ;  /* 0x0000000466007c0c */ /* 0x000fe2000bf06270 */
[----:B------:R-:W-:-:S03]  /*2330*/  IMAD R33, R63, UR7, R20 ;  /* 0x000000073f217c24 */ /* 0x000fc6000f8e0214 */
[----:B------:R-:W-:Y:S02]  /*2340*/  SEL R12, RZ, 0x10, P0 ;  /* 0x00000010ff0c7807 */ /* 0x000fe40000000000 */
[-C--:B------:R-:W-:Y:S01]  /*2350*/  ISETP.GE.AND P0, PT, R19, R104.reuse, PT ;  /* 0x000000681300720c */ /* 0x080fe20003f06270 */
[----:B------:R-:W-:Y:S01]  /*2360*/  IMAD.WIDE.U32 R62, R63, UR6, R14 ;  /* 0x000000063f3e7c25 */ /* 0x000fe2000f8e000e */
[--C-:B------:R-:W-:Y:S02]  /*2370*/  SHF.R.S32.HI R29, RZ, 0x1f, R16.reuse ;  /* 0x0000001fff1d7819 */ /* 0x100fe40000011410 */
[-C--:B------:R-:W-:Y:S01]  /*2380*/  ISETP.GE.AND P1, PT, R37, R104.reuse, PT ;  /* 0x000000682500720c */ /* 0x080fe20003f26270 */
[----:B------:R-:W-:Y:S01]  /*2390*/  IMAD.MOV.U32 R28, RZ, RZ, R16 ;  /* 0x000000ffff1c7224 */ /* 0x000fe200078e0010 */
[----:B------:R-:W-:Y:S01]  /*23a0*/  ISETP.GE.AND P2, PT, R31, R104, PT ;  /* 0x000000681f00720c */ /* 0x000fe20003f46270 */
[----:B------:R-:W-:Y:S01]  /*23b0*/  IMAD.WIDE.U32 R64, R23, R10, R4 ;  /* 0x0000000a17407225 */ /* 0x000fe200078e0004 */
[----:B------:R-:W-:-:S03]  /*23c0*/  LOP3.LUT R12, R3, R12, RZ, 0xfc, !PT ;  /* 0x0000000c030c7212 */ /* 0x000fc600078efcff */
[-C--:B0-----:R-:W-:Y:S02]  /*23d0*/  IMAD R14, R32, R8.reuse, RZ ;  /* 0x00000008200e7224 */ /* 0x081fe400078e02ff */
[CC--:B------:R-:W-:Y:S01]  /*23e0*/  IMAD.WIDE.U32 R68, R23.reuse, R8.reuse, R4 ;  /* 0x0000000817447225 */ /* 0x0c0fe200078e0004 */
[C---:B------:R-:W-:Y:S02]  /*23f0*/  SEL R4, R104.reuse, RZ, P0 ;  /* 0x000000ff68047207 */ /* 0x040fe40000000000 */
[C---:B------:R-:W-:Y:S01]  /*2400*/  SEL R3, R104.reuse, RZ, P1 ;  /* 0x000000ff68037207 */ /* 0x040fe20000800000 */
[C---:B------:R-:W-:Y:S01]  /*2410*/  IMAD R15, R23.reuse, R9, R14 ;  /* 0x00000009170f7224 */ /* 0x040fe200078e020e */
[----:B------:R-:W-:Y:S01]  /*2420*/  SEL R5, R104, RZ, P2 ;  /* 0x000000ff68057207 */ /* 0x000fe20001000000 */
[----:B------:R-:W-:-:S04]  /*2430*/  IMAD.WIDE.U32 R70, R23, R8, R28 ;  /* 0x0000000817467225 */ /* 0x000fc800078e001c */
[----:B------:R-:W-:-:S04]  /*2440*/  IMAD.WIDE.U32 R66, R23, R10, R28 ;  /* 0x0000000a17427225 */ /* 0x000fc800078e001c */
[----:B------:R-:W-:Y:S02]  /*2450*/  IMAD.IADD R4, R19, 0x1, R4 ;  /* 0x0000000113047824 */ /* 0x000fe400078e0204 */
[----:B------:R-:W-:Y:S02]  /*2460*/  IMAD.IADD R69, R69, 0x1, R15 ;  /* 0x0000000145457824 */ /* 0x000fe400078e020f */
[----:B------:R-:W-:Y:S02]  /*2470*/  IMAD.IADD R71, R15, 0x1, R71 ;  /* 0x000000010f477824 */ /* 0x000fe400078e0247 */
[----:B------:R-:W-:Y:S02]  /*2480*/  IMAD.IADD R65, R65, 0x1, R27 ;  /* 0x0000000141417824 */ /* 0x000fe400078e021b */
[----:B------:R-:W-:Y:S02]  /*2490*/  IMAD.IADD R67, R27, 0x1, R67 ;  /* 0x000000011b437824 */ /* 0x000fe400078e0243 */
[----:B------:R-:W-:-:S02]  /*24a0*/  IMAD.IADD R15, R37, 0x1, R3 ;  /* 0x00000001250f7824 */ /* 0x000fc400078e0203 */
[----:B------:R-:W-:Y:S01]  /*24b0*/  IMAD.IADD R27, R31, 0x1, R5 ;  /* 0x000000011f1b7824 */ /* 0x000fe200078e0205 */
[----:B------:R-:W-:Y:S02]  /*24c0*/  SHF.R.S32.HI R5, RZ, 0x1f, R4 ;  /* 0x0000001fff057819 */ /* 0x000fe40000011404 */
[----:B------:R-:W-:Y:S02]  /*24d0*/  SHF.R.S32.HI R20, RZ, 0x1f, R15 ;  /* 0x0000001fff147819 */ /* 0x000fe4000001140f */
[CC--:B------:R-:W-:Y:S02]  /*24e0*/  LEA.HI R14, R5.reuse, R4.reuse, RZ, 0x5 ;  /* 0x00000004050e7211 */ /* 0x0c0fe400078f28ff */
[----:B------:R-:W-:Y:S02]  /*24f0*/  LEA.HI R3, R5, R4, RZ, 0x3 ;  /* 0x0000000405037211 */ /* 0x000fe400078f18ff */
[CC--:B------:R-:W-:Y:S02]  /*2500*/  LEA.HI R4, R20.reuse, R15.reuse, RZ, 0x3 ;  /* 0x0000000f14047211 */ /* 0x0c0fe400078f18ff */
[----:B------:R-:W-:Y:S01]  /*2510*/  LEA.HI R20, R20, R15, RZ, 0x5 ;  /* 0x0000000f14147211 */ /* 0x000fe200078f28ff */
[----:B------:R-:W-:Y:S01]  /*2520*/  IMAD.SHL.U32 R15, R14, 0x80, RZ ;  /* 0x000000800e0f7824 */ /* 0x000fe200078e00ff */
[----:B------:R-:W-:-:S02]  /*2530*/  LOP3.LUT R38, R38, 0xfffffffe, RZ, 0xc0, !PT ;  /* 0xfffffffe26267812 */ /* 0x000fc400078ec0ff */
[----:B------:R-:W-:Y:S02]  /*2540*/  LOP3.LUT R14, R36, 0x18, R3, 0xf8, !PT ;  /* 0x00000018240e7812 */ /* 0x000fe400078ef803 */
[----:B------:R-:W-:Y:S02]  /*2550*/  @P2 LOP3.LUT R38, R38, 0x1, RZ, 0xfc, !PT ;  /* 0x0000000126262812 */ /* 0x000fe400078efcff */
[----:B-----5:R-:W-:Y:S02]  /*2560*/  SHF.R.S32.HI R31, RZ, 0x1f, R105 ;  /* 0x0000001fff1f7819 */ /* 0x020fe40000011469 */
[----:B------:R-:W-:Y:S02]  /*2570*/  LOP3.LUT R15, R15, 0xfffff000, RZ, 0xc0, !PT ;  /* 0xfffff0000f0f7812 */ /* 0x000fe400078ec0ff */
[----:B------:R-:W-:Y:S01]  /*2580*/  LOP3.LUT R14, R14, R35, RZ, 0x3c, !PT ;  /* 0x000000230e0e7212 */ /* 0x000fe200078e3cff */
[----:B------:R0:W-:Y:S01]  /*2590*/  STL [R1], R38 ;  /* 0x0000002601007387 */ /* 0x0001e20000100800 */
[----:B------:R-:W-:Y:S01]  /*25a0*/  SHF.R.S32.HI R28, RZ, 0x1f, R27 ;  /* 0x0000001fff1c7819 */ /* 0x000fe2000001141b */
[----:B------:R-:W-:Y:S01]  /*25b0*/  VIADD R101, R19, 0x50 ;  /* 0x0000005013657836 */ /* 0x000fe20000000000 */
[----:B------:R-:W-:-:S02]  /*25c0*/  IADD3 R72, P2, R23, R72, RZ ;  /* 0x0000004817487210 */ /* 0x000fc40007f5e0ff */
[CC--:B------:R-:W-:Y:S02]  /*25d0*/  LEA.HI R5, R28.reuse, R27.reuse, RZ, 0x3 ;  /* 0x0000001b1c057211 */ /* 0x0c0fe400078f18ff */
[----:B------:R-:W-:Y:S01]  /*25e0*/  LEA.HI R28, R28, R27, RZ, 0x5 ;  /* 0x0000001b1c1c7211 */ /* 0x000fe200078f28ff */
[----:B------:R-:W-:Y:S01]  /*25f0*/  IMAD.SHL.U32 R27, R20, 0x80, RZ ;  /* 0x00000080141b7824 */ /* 0x000fe200078e00ff */
[----:B------:R-:W-:Y:S01]  /*2600*/  LOP3.LUT R20, R36, 0x18, R4, 0xf8, !PT ;  /* 0x0000001824147812 */ /* 0x000fe200078ef804 */
[----:B------:R-:W-:Y:S01]  /*2610*/  IMAD.X R73, R32, 0x1, R13, P2 ;  /* 0x0000000120497824 */ /* 0x000fe200010e060d */
[----:B------:R-:W-:Y:S01]  /*2620*/  ISETP.GE.AND P2, PT, R101, UR4, PT ;  /* 0x0000000465007c0c */ /* 0x000fe2000bf46270 */
[----:B------:R-:W-:Y:S01]  /*2630*/  IMAD.SHL.U32 R29, R28, 0x80, RZ ;  /* 0x000000801c1d7824 */ /* 0x000fe200078e00ff */
[----:B------:R-:W-:Y:S02]  /*2640*/  SHF.L.U64.HI R93, R8, 0x7, R9 ;  /* 0x00000007085d7819 */ /* 0x000fe40000010209 */
[----:B------:R-:W-:-:S02]  /*2650*/  LOP3.LUT R27, R27, 0xfffff000, RZ, 0xc0, !PT ;  /* 0xfffff0001b1b7812 */ /* 0x000fc400078ec0ff */
[-C--:B------:R-:W-:Y:S02]  /*2660*/  LOP3.LUT R20, R20, R35.reuse, RZ, 0x3c, !PT ;  /* 0x0000002314147212 */ /* 0x080fe400078e3cff */
[----:B------:R-:W-:Y:S01]  /*2670*/  LOP3.LUT R28, R36, 0x18, R5, 0xf8, !PT ;  /* 0x00000018241c7812 */ /* 0x000fe200078ef805 */
[----:B------:R-:W-:Y:S01]  /*2680*/  IMAD.WIDE.U32 R68, R105, R8, R68 ;  /* 0x0000000869447225 */ /* 0x000fe200078e0044 */
[----:B------:R-:W-:Y:S02]  /*2690*/  LOP3.LUT R29, R29, 0xfffff000, RZ, 0xc0, !PT ;  /* 0xfffff0001d1d7812 */ /* 0x000fe400078ec0ff */
[----:B------:R-:W-:Y:S01]  /*26a0*/  LOP3.LUT R28, R28, R35, RZ, 0x3c, !PT ;  /* 0x000000231c1c7212 */ /* 0x000fe200078e3cff */
[-C--:B------:R-:W-:Y:S01]  /*26b0*/  IMAD.WIDE.U32 R64, R105, R10.reuse, R64 ;  /* 0x0000000a69407225 */ /* 0x080fe200078e0040 */
[----:B------:R-:W-:Y:S02]  /*26c0*/  LOP3.LUT R75, R3, 0xfffffff8, RZ, 0xc0, !PT ;  /* 0xfffffff8034b7812 */ /* 0x000fe400078ec0ff */
[----:B------:R-:W-:Y:S01]  /*26d0*/  LOP3.LUT R74, R4, 0xfffffff8, RZ, 0xc0, !PT ;  /* 0xfffffff8044a7812 */ /* 0x000fe200078ec0ff */
[----:B------:R-:W-:Y:S01]  /*26e0*/  IMAD.WIDE.U32 R66, R105, R10, R66 ;  /* 0x0000000a69427225 */ /* 0x000fe200078e0042 */
[----:B------:R-:W-:-:S03]  /*26f0*/  SHF.L.U64.HI R87, R6, 0x7, R7 ;  /* 0x0000000706577819 */ /* 0x000fc60000010207 */
[----:B------:R-:W-:Y:S01]  /*2700*/  IMAD.WIDE.U32 R70, R105, R8, R70 ;  /* 0x0000000869467225 */ /* 0x000fe200078e0046 */
[----:B------:R-:W-:-:S03]  /*2710*/  SHF.L.U64.HI R92, R10, 0x7, R11 ;  /* 0x000000070a5c7819 */ /* 0x000fc6000001020b */
[----:B------:R-:W-:Y:S01]  /*2720*/  IMAD.SHL.U32 R7, R10, 0x80, RZ ;  /* 0x000000800a077824 */ /* 0x000fe200078e00ff */
[----:B------:R-:W-:Y:S01]  /*2730*/  SHF.R.S32.HI R96, RZ, 0x1f, R75 ;  /* 0x0000001fff607819 */ /* 0x000fe2000001144b */
[----:B------:R-:W-:Y:S01]  /*2740*/  IMAD.SHL.U32 R6, R6, 0x80, RZ ;  /* 0x0000008006067824 */ /* 0x000fe200078e00ff */
[----:B------:R-:W-:Y:S01]  /*2750*/  SHF.R.S32.HI R95, RZ, 0x1f, R74 ;  /* 0x0000001fff5f7819 */ /* 0x000fe2000001144a */
[----:B------:R-:W-:Y:S02]  /*2760*/  VIADD R109, R34, 0x8 ;  /* 0x00000008226d7836 */ /* 0x000fe40000000000 */
[----:B------:R-:W-:Y:S02]  /*2770*/  IMAD.SHL.U32 R107, R104, 0x2, RZ ;  /* 0x00000002686b7824 */ /* 0x000fe400078e00ff */
[----:B------:R-:W-:Y:S01]  /*2780*/  IMAD.IADD R82, R63, 0x1, R33 ;  /* 0x000000013f527824 */ /* 0x000fe200078e0221 */
[----:B--2---:R-:W-:Y:S01]  /*2790*/  IADD3 R100, R14, R15, R30 ;  /* 0x0000000f0e647210 */ /* 0x004fe20007ffe01e */
[----:B------:R-:W-:-:S04]  /*27a0*/  IMAD R14, R31, R10, RZ ;  /* 0x0000000a1f0e7224 */ /* 0x000fc800078e02ff */
[----:B------:R-:W-:Y:S02]  /*27b0*/  IMAD R15, R105, R11, R14 ;  /* 0x0000000b690f7224 */ /* 0x000fe400078e020e */
[----:B------:R-:W-:-:S04]  /*27c0*/  IMAD R14, R31, R8, RZ ;  /* 0x000000081f0e7224 */ /* 0x000fc800078e02ff */
[----:B------:R-:W-:Y:S01]  /*27d0*/  IMAD R77, R105, R9, R14 ;  /* 0x00000009694d7224 */ /* 0x000fe200078e020e */
[----:B------:R-:W-:Y:S02]  /*27e0*/  SEL R9, RZ, 0x20, P2 ;  /* 0x00000020ff097807 */ /* 0x000fe40001000000 */
[----:B------:R-:W-:Y:S02]  /*27f0*/  IADD3 R98, R20, R27, R30 ;  /* 0x0000001b14627210 */ /* 0x000fe40007ffe01e */
[C---:B------:R-:W-:Y:S02]  /*2800*/  LOP3.LUT R14, R12.reuse, R9, RZ, 0xfc, !PT ;  /* 0x000000090c0e7212 */ /* 0x040fe400078efcff */
[----:B------:R-:W-:Y:S01]  /*2810*/  LOP3.LUT R27, R5, 0xfffffff8, RZ, 0xc0, !PT ;  /* 0xfffffff8051b7812 */ /* 0x000fe200078ec0ff */
[----:B------:R-:W-:Y:S01]  /*2820*/  IMAD.IADD R79, R69, 0x1, R77 ;  /* 0x00000001454f7824 */ /* 0x000fe200078e024d */
[----:B------:R-:W-:Y:S01]  /*2830*/  LOP3.LUT R9, R12, 0x1, RZ, 0xc0, !PT ;  /* 0x000000010c097812 */ /* 0x000fe200078ec0ff */
[----:B------:R-:W-:Y:S01]  /*2840*/  IMAD.SHL.U32 R8, R8, 0x80, RZ ;  /* 0x0000008008087824 */ /* 0x000fe200078e00ff */
[C---:B------:R-:W-:Y:S01]  /*2850*/  LOP3.LUT R10, R14.reuse, 0x2, RZ, 0xc0, !PT ;  /* 0x000000020e0a7812 */ /* 0x040fe200078ec0ff */
[----:B------:R-:W-:Y:S01]  /*2860*/  IMAD.IADD R81, R65, 0x1, R15 ;  /* 0x0000000141517824 */ /* 0x000fe200078e020f */
[C---:B------:R-:W-:Y:S01]  /*2870*/  LOP3.LUT R11, R14.reuse, 0x4, RZ, 0xc0, !PT ;  /* 0x000000040e0b7812 */ /* 0x040fe200078ec0ff */
[----:B------:R-:W-:Y:S01]  /*2880*/  IMAD.IADD R78, R15, 0x1, R67 ;  /* 0x000000010f4e7824 */ /* 0x000fe200078e0243 */
[C---:B------:R-:W-:Y:S01]  /*2890*/  LOP3.LUT R12, R14.reuse, 0x8, RZ, 0xc0, !PT ;  /* 0x000000080e0c7812 */ /* 0x040fe200078ec0ff */
[----:B------:R-:W-:Y:S01]  /*28a0*/  IMAD.IADD R77, R77, 0x1, R71 ;  /* 0x000000014d4d7824 */ /* 0x000fe200078e0247 */
[----:B------:R-:W-:-:S02]  /*28b0*/  LOP3.LUT R13, R14, 0x10, RZ, 0xc0, !PT ;  /* 0x000000100e0d7812 */ /* 0x000fc400078ec0ff */
[----:B------:R-:W-:Y:S02]  /*28c0*/  IADD3 R97, R28, R29, R30 ;  /* 0x0000001d1c617210 */ /* 0x000fe40007ffe01e */
[----:B------:R-:W-:Y:S02]  /*28d0*/  SHF.R.S32.HI R94, RZ, 0x1f, R27 ;  /* 0x0000001fff5e7819 */ /* 0x000fe4000001141b */
[----:B------:R-:W-:Y:S01]  /*28e0*/  LOP3.LUT R14, R14, 0x20, RZ, 0xc0, !PT ;  /* 0x000000200e0e7812 */ /* 0x000fe200078ec0ff */
[----:B0-----:R-:W-:Y:S06]  /*28f0*/  @!P6 BAR.SYNC.DEFER_BLOCKING 0x9, 0x100 ;  /* 0x024400000000eb1d */ /* 0x001fec0000010000 */
.L_x_1161:
[----:B-1-3--:R-:W2:Y:S01]  /*2900*/  LDL R28, [R1+0x40] ;  /* 0x00004000011c7983 */ /* 0x00aea20000100800 */
[----:B0-----:R-:W0:Y:S01]  /*2910*/  LDC.64 R88, c[0x0][0x2d8] ;  /* 0x0000b600ff587b82 */ /* 0x001e220000000a00 */
[----:B------:R-:W-:Y:S01]  /*2920*/  VIADD R31, R25, 0xffffffff ;  /* 0xffffffff191f7836 */ /* 0x000fe20000000000 */
[----:B------:R-:W-:Y:S01]  /*2930*/  LOP3.LUT P4, RZ, R21, 0x2, RZ, 0xc0, !PT ;  /* 0x0000000215ff7812 */ /* 0x000fe2000788c0ff */
[----:B------:R-:W-:Y:S05]  /*2940*/  YIELD ;  /* 0x0000000000007946 */ /* 0x000fea0003800000 */
[----:B------:R-:W1:Y:S01]  /*2950*/  LDC R99, c[0x0][0x3d4] ;  /* 0x0000f500ff637b82 */ /* 0x000e620000000800 */
[----:B------:R-:W-:Y:S01]  /*2960*/  SHF.R.S32.HI R30, RZ, 0x1f, R31 ;  /* 0x0000001fff1e7819 */ /* 0x000fe2000001141f */
[-C--:B------:R-:W-:Y:S01]  /*2970*/  IMAD R15, R87, R31.reuse, RZ ;  /* 0x0000001f570f7224 */ /* 0x080fe200078e02ff */
[----:B------:R-:W-:Y:S01]  /*2980*/  BSSY B0, `(.L_x_1106) ;  /* 0x0000413000007945 */ /* 0x000fe20003800000 */
[----:B------:R-:W-:-:S04]  /*2990*/  IMAD.WIDE.U32 R56, R6, R31, RZ ;  /* 0x0000001f06387225 */ /* 0x000fc800078e00ff */
[----:B------:R-:W-:Y:S01]  /*29a0*/  IMAD R15, R30, R6, R15 ;  /* 0x000000061e0f7224 */ /* 0x000fe200078e020f */
[----:B------:R-:W-:-:S03]  /*29b0*/  IADD3 R20, P2, R84, R56, RZ ;  /* 0x0000003854147210 */ /* 0x000fc60007f5e0ff */
[----:B------:R-:W-:-:S04]  /*29c0*/  IMAD.IADD R91, R57, 0x1, R15 ;  /* 0x00000001395b7824 */ /* 0x000fc800078e020f */
[----:B------:R-:W-:Y:S01]  /*29d0*/  IMAD.X R25, R91, 0x1, R83, P2 ;  /* 0x000000015b197824 */ /* 0x000fe200010e0653 */
[C---:B0-----:R-:W-:Y:S02]  /*29e0*/  LEA R32, P3, R20.reuse, R88, 0x1 ;  /* 0x0000005814207211 */ /* 0x041fe400078608ff */
[----:B------:R-:W-:Y:S02]  /*29f0*/  ISETP.GT.AND P2, PT, R31, R76, PT ;  /* 0x0000004c1f00720c */ /* 0x000fe40003f44270 */
[----:B------:R-:W-:Y:S01]  /*2a00*/  LEA.HI.X R33, R20, R89, R25, 0x1, P3 ;  /* 0x0000005914217211 */ /* 0x000fe200018f0c19 */
[----:B------:R-:W-:Y:S01]  /*2a10*/  IMAD.MOV.U32 R25, RZ, RZ, R31 ;  /* 0x000000ffff197224 */ /* 0x000fe200078e001f */
[----:B-1----:R-:W-:Y:S01]  /*2a20*/  ISETP.GE.AND P3, PT, R99, 0x1, PT ;  /* 0x000000016300780c */ /* 0x002fe20003f66270 */
[----:B--2---:R-:W-:-:S04]  /*2a30*/  IMAD R15, R18, 0x3000, R28 ;  /* 0x00003000120f7824 */ /* 0x004fc800078e021c */
[C---:B------:R-:W-:Y:S02]  /*2a40*/  VIADD R29, R15.reuse, 0x10 ;  /* 0x000000100f1d7836 */ /* 0x040fe40000000000 */
[C---:B------:R-:W-:Y:S02]  /*2a50*/  @P4 VIADD R29, R15.reuse, 0xfffffff0 ;  /* 0xfffffff00f1d4836 */ /* 0x040fe40000000000 */
[--C-:B------:R-:W-:Y:S02]  /*2a60*/  IMAD R80, R15, 0x2, R26.reuse ;  /* 0x000000020f507824 */ /* 0x100fe400078e021a */
[----:B------:R-:W-:Y:S02]  /*2a70*/  IMAD R20, R29, 0x2, R26 ;  /* 0x000000021d147824 */ /* 0x000fe400078e021a */
[----:B------:R-:W-:Y:S05]  /*2a80*/  @!P3 BRA `(.L_x_1107) ;  /* 0x0000003c0088b947 */ /* 0x000fea0003800000 */
[----:B------:R-:W-:Y:S01]  /*2a90*/  ULDC.U8 UR4, c[0x0][0x3f0] ;  /* 0x0000fc0000047ab9 */ /* 0x000fe20000000000 */
[-C--:B------:R-:W-:Y:S01]  /*2aa0*/  IMAD R15, R93, R31.reuse, RZ ;  /* 0x0000001f5d0f7224 */ /* 0x080fe200078e02ff */
[----:B------:R-:W-:Y:S01]  /*2ab0*/  ISETP.NE.AND P3, PT, RZ, UR4, PT ;  /* 0x00000004ff007c0c */ /* 0x000fe2000bf65270 */
[-C--:B------:R-:W-:Y:S02]  /*2ac0*/  IMAD R28, R92, R31.reuse, RZ ;  /* 0x0000001f5c1c7224 */ /* 0x080fe400078e02ff */
[----:B------:R-:W-:Y:S02]  /*2ad0*/  IMAD R15, R30, R8, R15 ;  /* 0x000000081e0f7224 */ /* 0x000fe400078e020f */
[----:B------:R-:W-:Y:S02]  /*2ae0*/  IMAD R85, R25, -0x80, R24 ;  /* 0xffffff8019557824 */ /* 0x000fe400078e0218 */
[----:B------:R-:W-:-:S03]  /*2af0*/  IMAD.WIDE.U32 R54, R8, R31, RZ ;  /* 0x0000001f08367225 */ /* 0x000fc600078e00ff */
[----:B------:R-:W-:Y:S01]  /*2b00*/  VIMNMX R85, R85, 0x80, PT ;  /* 0x0000008055557848 */ /* 0x000fe20003fe0100 */
[----:B------:R-:W-:Y:S02]  /*2b10*/  IMAD R29, R30, R7, R28 ;  /* 0x000000071e1d7224 */ /* 0x000fe400078e021c */
        /* <DEDUP_REMOVED lines=64> */
.L_x_1110:
[----:B------:R-:W-:Y:S05]  /*2f20*/  BSYNC B1 ;  /* 0x0000000000017941 */ /* 0x000fea0003800000 */
.L_x_1109:
[----:B-----5:R-:W-:Y:S01]  /*2f30*/  IMAD.MOV.U32 R15, RZ, RZ, R34 ;  /* 0x000000ffff0f7224 */ /* 0x020fe200078e0022 */
[----:B------:R-:W-:Y:S01]  /*2f40*/  UISETP.NE.AND UP0, UPT, UR37, 0x3, UPT ;  /* 0x000000032500788c */ /* 0x000fe2000bf05270 */
[----:B0-----:R-:W-:Y:S02]  /*2f50*/  IMAD.MOV.U32 R28, RZ, RZ, R35 ;  /* 0x000000ffff1c7224 */ /* 0x001fe400078e0023 */
        /* <DEDUP_REMOVED lines=46> */
[----:B------:R-:W-:Y:S01]  /*3240*/  PRMT R123, R30, 0x7610, R123 ;  /* 0x000076101e7b7816 */ /* 0x000fe2000000007b */
[----:B------:R-:W-:Y:S06]  /*3250*/  @!P3 BRA `(.L_x_1111) ;  /* 0x000000000004b947 */ /* 0x000fec0003800000 */
[----:B------:R-:W-:Y:S01]  /*3260*/  BPT.TRAP 0x1 ;  /* 0x000000040000795c */ /* 0x000fe20000300000 */
.L_x_1111:
[----:B------:R-:W-:Y:S01]  /*3270*/  IMAD R15, R18, 0x8, R2 ;  /* 0x00000008120f7824 */ /* 0x000fe200078e0202 */
[----:B------:R-:W-:Y:S01]  /*3280*/  SHF.L.U32 R86, R157, 0x1f, RZ ;  /* 0x0000001f9d567819 */ /* 0x000fe200000006ff */
[----:B------:R-:W-:Y:S03]  /*3290*/  BSSY B1, `(.L_x_1112) ;  /* 0x0000003000017945 */ /* 0x000fe60003800000 */
[----:B------:R-:W0:Y:S02]  /*32a0*/  SYNCS.PHASECHK.TRANS64.TRYWAIT P5, [R15+URZ+0x2d890], R86 ;  /* 0x02d890560f0075a7 */ /* 0x000e2400080a017f */
[----:B0-----:R-:W-:Y:S05]  /*32b0*/  @!P5 BRA `(.L_x_1113) ;  /* 0x000001f00048d947 */ /* 0x001fea0003800000 */
.L_x_1419:
[----:B------:R-:W-:Y:S05]  /*32c0*/  BSYNC B1 ;  /* 0x0000000000017941 */ /* 0x000fea0003800000 */
.L_x_1112:
        /* <DEDUP_REMOVED lines=8> */
[----:B------:R-:W-:Y:S01]  /*3350*/  SHF.R.U64 R88, R88, 0x10, R89 ;  /* 0x0000001058587819 */ /* 0x000fe20000001259 */
[----:B--2---:R-:W-:Y:S01]  /*3360*/  IMAD.U32 R52, R30, 0x10000, RZ ;  /* 0x000100001e347824 */ /* 0x004fe200078e00ff */
[--C-:B------:R-:W-:Y:S01]  /*3370*/  SHF.R.U64 R53, R58, 0x10, R59.reuse ;  /* 0x000000103a357819 */ /* 0x100fe2000000123b */
[C---:B------:R-:W-:Y:S01]  /*3380*/  IMAD.U32 R54, R31.reuse, 0x10000, RZ ;  /* 0x000100001f367824 */ /* 0x040fe200078e00ff */
[----:B------:R-:W-:Y:S02]  /*3390*/  LOP3.LUT R58, R30, 0xffff0000, RZ, 0xc0, !PT ;  /* 0xffff00001e3a7812 */ /* 0x000fe400078ec0ff */
[----:B------:R-:W-:Y:S02]  /*33a0*/  LOP3.LUT R30, R31, 0xffff0000, RZ, 0xc0, !PT ;  /* 0xffff00001f1e7812 */ /* 0x000fe400078ec0ff */
[----:B------:R-:W-:Y:S02]  /*33b0*/  PRMT R31, R90, 0x5432, R88 ;  /* 0x000054325a1f7816 */ /* 0x000fe40000000058 */
[----:B------:R-:W-:-:S02]  /*33c0*/  SHF.R.U32.HI R55, RZ, 0x10, R59 ;  /* 0x00000010ff377819 */ /* 0x000fc4000001163b */
[----:B------:R-:W-:Y:S02]  /*33d0*/  PRMT R53, R117, 0x5410, R53 ;  /* 0x0000541075357816 */ /* 0x000fe40000000035 */
[----:B------:R-:W-:Y:S02]  /*33e0*/  SHF.R.U32.HI R59, RZ, 0x10, R89 ;  /* 0x00000010ff3b7819 */ /* 0x000fe40000011659 */
[----:B------:R-:W-:Y:S02]  /*33f0*/  LOP3.LUT R124, R29, 0xffff0000, RZ, 0xc0, !PT ;  /* 0xffff00001d7c7812 */ /* 0x000fe400078ec0ff */
[C---:B------:R-:W-:Y:S01]  /*3400*/  LOP3.LUT R117, R31.reuse, 0xffff0000, RZ, 0xc0, !PT ;  /* 0xffff00001f757812 */ /* 0x040fe200078ec0ff */
[----:B------:R-:W-:Y:S01]  /*3410*/  IMAD.U32 R31, R31, 0x10000, RZ ;  /* 0x000100001f1f7824 */ /* 0x000fe200078e00ff */
[C---:B------:R-:W-:Y:S01]  /*3420*/  LOP3.LUT R89, R53.reuse, 0xffff0000, RZ, 0xc0, !PT ;  /* 0xffff000035597812 */ /* 0x040fe200078ec0ff */
[----:B------:R-:W-:Y:S01]  /*3430*/  IMAD.U32 R53, R53, 0x10000, RZ ;  /* 0x0001000035357824 */ /* 0x000fe200078e00ff */
[----:B------:R-:W-:Y:S01]  /*3440*/  PRMT R55, R118, 0x5410, R55 ;  /* 0x0000541076377816 */ /* 0x000fe20000000037 */
[----:B------:R-:W-:Y:S01]  /*3450*/  IMAD.U32 R118, R29, 0x10000, RZ ;  /* 0x000100001d767824 */ /* 0x000fe200078e00ff */
[----:B------:R-:W-:Y:S01]  /*3460*/  PRMT R59, R123, 0x5410, R59 ;  /* 0x000054107b3b7816 */ /* 0x000fe2000000003b */
[C---:B------:R-:W-:Y:S01]  /*3470*/  FMUL.FTZ R123, R124.reuse, R117 ;  /* 0x000000757c7b7220 */ /* 0x040fe20000410000 */
[----:B------:R-:W-:-:S03]  /*3480*/  FMUL.FTZ R124, R124, R89 ;  /* 0x000000597c7c7220 */ /* 0x000fc60000410000 */
[----:B------:R-:W-:Y:S02]  /*3490*/  IMAD.U32 R29, R59, 0x10000, RZ ;  /* 0x000100003b1d7824 */ /* 0x000fe400078e00ff */
[C---:B------:R-:W-:Y:S01]  /*34a0*/  FFMA.FTZ R88, R118.reuse, R89, -R123 ;  /* 0x0000005976587223 */ /* 0x040fe2000001087b */
[----:B------:R-:W-:Y:S02]  /*34b0*/  IMAD.U32 R89, R55, 0x10000, RZ ;  /* 0x0001000037597824 */ /* 0x000fe400078e00ff */
[----:B------:R-:W-:Y:S01]  /*34c0*/  FFMA.FTZ R117, R118, R117, R124 ;  /* 0x0000007576757223 */ /* 0x000fe2000001007c */
[----:B------:R-:W-:Y:S01]  /*34d0*/  FMUL.FTZ R125, R58, R29 ;  /* 0x0000001d3a7d7220 */ /* 0x000fe20000410000 */
[C---:B------:R-:W-:Y:S01]  /*34e0*/  IMAD.U32 R118, R28.reuse, 0x10000, RZ ;  /* 0x000100001c767824 */ /* 0x040fe200078e00ff */
[----:B------:R-:W-:Y:S01]  /*34f0*/  LOP3.LUT R28, R28, 0xffff0000, RZ, 0xc0, !PT ;  /* 0xffff00001c1c7812 */ /* 0x000fe200078ec0ff */
[-C--:B------:R-:W-:Y:S01]  /*3500*/  FMUL.FTZ R123, R58, R89.reuse ;  /* 0x000000593a7b7220 */ /* 0x080fe20000410000 */
[----:B------:R-:W-:Y:S01]  /*3510*/  LOP3.LUT R59, R59, 0xffff0000, RZ, 0xc0, !PT ;  /* 0xffff00003b3b7812 */ /* 0x000fe200078ec0ff */
[C---:B------:R-:W-:Y:S01]  /*3520*/  FFMA.FTZ R125, R52.reuse, R89, -R125 ;  /* 0x00000059347d7223 */ /* 0x040fe2000001087d */
[----:B------:R-:W-:Y:S01]  /*3530*/  LOP3.LUT R55, R55, 0xffff0000, RZ, 0xc0, !PT ;  /* 0xffff000037377812 */ /* 0x000fe200078ec0ff */
[----:B------:R-:W-:Y:S01]  /*3540*/  FFMA.FTZ R52, R52, R29, R123 ;  /* 0x0000001d34347223 */ /* 0x000fe2000001007b */
[----:B------:R-:W-:Y:S01]  /*3550*/  FMUL.FTZ R29, R28, R31 ;  /* 0x0000001f1c1d7220 */ /* 0x000fe20000410000 */
[----:B------:R-:W-:Y:S01]  /*3560*/  FMUL.FTZ R89, R30, R59 ;  /* 0x0000003b1e597220 */ /* 0x000fe20000410000 */
[----:B------:R-:W-:Y:S01]  /*3570*/  FMUL.FTZ R28, R28, R53 ;  /* 0x000000351c1c7220 */ /* 0x000fe20000410000 */
[----:B------:R-:W-:Y:S01]  /*3580*/  FMUL.FTZ R30, R30, R55 ;  /* 0x000000371e1e7220 */ /* 0x000fe20000410000 */
[----:B------:R-:W-:Y:S01]  /*3590*/  FFMA.FTZ R29, R118, R53, -R29 ;  /* 0x00000035761d7223 */ /* 0x000fe2000001081d */
[----:B------:R-:W-:Y:S01]  /*35a0*/  FFMA.FTZ R55, R54, R55, -R89 ;  /* 0x0000003736377223 */ /* 0x000fe20000010859 */
[----:B------:R-:W-:Y:S01]  /*35b0*/  FFMA.FTZ R28, R118, R31, R28 ;  /* 0x0000001f761c7223 */ /* 0x000fe2000001001c */
[----:B------:R-:W-:Y:S01]  /*35c0*/  FFMA.FTZ R30, R54, R59, R30 ;  /* 0x0000003b361e7223 */ /* 0x000fe2000001001e */
[----:B------:R-:W-:-:S03]  /*35d0*/  F2FP.BF16.F32.PACK_AB R88, R117, R88 ;  /* 0x000000587558723e */ /* 0x000fc600000010ff */
[----:B------:R-:W-:Y:S02]  /*35e0*/  F2FP.BF16.F32.PACK_AB R28, R28, R29 ;  /* 0x0000001d1c1c723e */ /* 0x000fe400000010ff */
[----:B------:R-:W-:Y:S01]  /*35f0*/  F2FP.BF16.F32.PACK_AB R31, R30, R55 ;  /* 0x000000371e1f723e */ /* 0x000fe200000010ff */
[----:B------:R-:W-:Y:S01]  /*3600*/  IMAD.MOV.U32 R29, RZ, RZ, R88 ;  /* 0x000000ffff1d7224 */ /* 0x000fe200078e0058 */
[----:B------:R-:W-:-:S07]  /*3610*/  F2FP.BF16.F32.PACK_AB R30, R52, R125 ;  /* 0x0000007d341e723e */ /* 0x000fce00000010ff */
.L_x_1118:
[----:B------:R-:W-:Y:S05]  /*3620*/  BSYNC B2 ;  /* 0x0000000000027941 */ /* 0x000fea0003800000 */
.L_x_1117:
[----:B--2---:R1:W-:Y:S02]  /*3630*/  STG.E.128 desc[UR52][R32.64], R28 ;  /* 0x0000001c20007986 */ /* 0x0043e4000c101d34 */
.L_x_1116:
[----:B------:R-:W-:Y:S05]  /*3640*/  BSYNC B1 ;  /* 0x0000000000017941 */ /* 0x000fea0003800000 */
.L_x_1115:
        /* <DEDUP_REMOVED lines=9> */
[----:B------:R-:W-:Y:S01]  /*36e0*/  SHF.R.U64 R55, R50, 0x10, R51 ;  /* 0x0000001032377819 */ /* 0x000fe20000001233 */
[----:B--2---:R-:W-:Y:S01]  /*36f0*/  IMAD.U32 R50, R30, 0x10000, RZ ;  /* 0x000100001e327824 */ /* 0x004fe200078e00ff */
[----:B------:R-:W-:Y:S02]  /*3700*/  PRMT R132, R132, 0x5410, R53 ;  /* 0x0000541084847816 */ /* 0x000fe40000000035 */
[----:B------:R-:W-:Y:S02]  /*3710*/  SHF.R.U32.HI R56, RZ, 0x10, R57 ;  /* 0x00000010ff387819 */ /* 0x000fe40000011639 */
[----:B------:R-:W-:Y:S01]  /*3720*/  PRMT R130, R130, 0x5410, R55 ;  /* 0x0000541082827816 */ /* 0x000fe20000000037 */
[----:B------:R-:W-:Y:S01]  /*3730*/  IMAD.U32 R55, R29, 0x10000, RZ ;  /* 0x000100001d377824 */ /* 0x000fe200078e00ff */
[----:B------:R-:W-:-:S02]  /*3740*/  SHF.R.U32.HI R52, RZ, 0x10, R51 ;  /* 0x00000010ff347819 */ /* 0x000fc40000011633 */
[----:B------:R-:W-:Y:S01]  /*3750*/  LOP3.LUT R53, R29, 0xffff0000, RZ, 0xc0, !PT ;  /* 0xffff00001d357812 */ /* 0x000fe200078ec0ff */
[----:B------:R-:W-:Y:S01]  /*3760*/  IMAD.U32 R29, R28, 0x10000, RZ ;  /* 0x000100001c1d7824 */ /* 0x000fe200078e00ff */
[C---:B------:R-:W-:Y:S01]  /*3770*/  LOP3.LUT R58, R132.reuse, 0xffff0000, RZ, 0xc0, !PT ;  /* 0xffff0000843a7812 */ /* 0x040fe200078ec0ff */
[----:B------:R-:W-:Y:S01]  /*3780*/  IMAD.U32 R132, R132, 0x10000, RZ ;  /* 0x0001000084847824 */ /* 0x000fe200078e00ff */
[----:B------:R-:W-:Y:S02]  /*3790*/  PRMT R133, R133, 0x5410, R56 ;  /* 0x0000541085857816 */ /* 0x000fe40000000038 */
[----:B------:R-:W-:Y:S01]  /*37a0*/  LOP3.LUT R54, R130, 0xffff0000, RZ, 0xc0, !PT ;  /* 0xffff000082367812 */ /* 0x000fe200078ec0ff */
[----:B------:R-:W-:Y:S01]  /*37b0*/  FMUL.FTZ R88, R53, R58 ;  /* 0x0000003a35587220 */ /* 0x000fe20000410000 */
[----:B------:R-:W-:Y:S01]  /*37c0*/  PRMT R131, R131, 0x5410, R52 ;  /* 0x0000541083837816 */ /* 0x000fe20000000034 */
[----:B------:R-:W-:Y:S01]  /*37d0*/  IMAD.U32 R52, R133, 0x10000, RZ ;  /* 0x0001000085347824 */ /* 0x000fe200078e00ff */
[----:B------:R-:W-:Y:S01]  /*37e0*/  LOP3.LUT R51, R30, 0xffff0000, RZ, 0xc0, !PT ;  /* 0xffff00001e337812 */ /* 0x000fe200078ec0ff */
[----:B------:R-:W-:Y:S01]  /*37f0*/  FMUL.FTZ R57, R53, R54 ;  /* 0x0000003635397220 */ /* 0x000fe20000410000 */
[----:B------:R-:W-:Y:S01]  /*3800*/  LOP3.LUT R53, R28, 0xffff0000, RZ, 0xc0, !PT ;  /* 0xffff00001c357812 */ /* 0x000fe200078ec0ff */
[----:B------:R-:W-:-:S02]  /*3810*/  IMAD.U32 R56, R131, 0x10000, RZ ;  /* 0x0001000083387824 */ /* 0x000fc400078e00ff */
[----:B------:R-:W-:Y:S01]  /*3820*/  FFMA.FTZ R28, R55, R54, -R88 ;  /* 0x00000036371c7223 */ /* 0x000fe20000010858 */
[----:B------:R-:W-:Y:S01]  /*3830*/  FMUL.FTZ R59, R51, R52 ;  /* 0x00000034333b7220 */ /* 0x000fe20000410000 */
[----:B------:R-:W-:Y:S01]  /*3840*/  FFMA.FTZ R55, R55, R58, R57 ;  /* 0x0000003a37377223 */ /* 0x000fe20000010039 */
[----:B------:R-:W-:Y:S01]  /*3850*/  LOP3.LUT R30, R31, 0xffff0000, RZ, 0xc0, !PT ;  /* 0xffff00001f1e7812 */ /* 0x000fe200078ec0ff */
[-C--:B------:R-:W-:Y:S01]  /*3860*/  FMUL.FTZ R57, R51, R56.reuse ;  /* 0x0000003833397220 */ /* 0x080fe20000410000 */
[----:B------:R-:W-:Y:S01]  /*3870*/  LOP3.LUT R133, R133, 0xffff0000, RZ, 0xc0, !PT ;  /* 0xffff000085857812 */ /* 0x000fe200078ec0ff */
[----:B------:R-:W-:Y:S01]  /*3880*/  FFMA.FTZ R51, R50, R56, -R59 ;  /* 0x0000003832337223 */ /* 0x000fe2000001083b */
[----:B------:R-:W-:Y:S01]  /*3890*/  LOP3.LUT R131, R131, 0xffff0000, RZ, 0xc0, !PT ;  /* 0xffff000083837812 */ /* 0x000fe200078ec0ff */
[----:B------:R-:W-:Y:S02]  /*38a0*/  IMAD.U32 R130, R130, 0x10000, RZ ;  /* 0x0001000082827824 */ /* 0x000fe400078e00ff */
[----:B------:R-:W-:Y:S01]  /*38b0*/  FFMA.FTZ R50, R50, R52, R57 ;  /* 0x0000003432327223 */ /* 0x000fe20000010039 */
[----:B------:R-:W-:Y:S01]  /*38c0*/  FMUL.FTZ R52, R30, R133 ;  /* 0x000000851e347220 */ /* 0x000fe20000410000 */
[----:B------:R-:W-:-:S02]  /*38d0*/  IMAD.U32 R31, R31, 0x10000, RZ ;  /* 0x000100001f1f7824 */ /* 0x000fc400078e00ff */
[-C--:B------:R-:W-:Y:S01]  /*38e0*/  FMUL.FTZ R54, R30, R131.reuse ;  /* 0x000000831e367220 */ /* 0x080fe20000410000 */
[C---:B------:R-:W-:Y:S01]  /*38f0*/  FMUL.FTZ R30, R53.reuse, R132 ;  /* 0x00000084351e7220 */ /* 0x040fe20000410000 */
[-C--:B------:R-:W-:Y:S01]  /*3900*/  FMUL.FTZ R53, R53, R130.reuse ;  /* 0x0000008235357220 */ /* 0x080fe20000410000 */
        /* <DEDUP_REMOVED lines=8> */
[----:B------:R-:W-:-:S07]  /*3990*/  F2FP.BF16.F32.PACK_AB R31, R31, R52 ;  /* 0x000000341f1f723e */ /* 0x000fce00000010ff */
.L_x_1122:
[----:B------:R-:W-:Y:S05]  /*39a0*/  BSYNC B2 ;  /* 0x0000000000027941 */ /* 0x000fea0003800000 */
.L_x_1121:
[----:B--2---:R2:W-:Y:S02]  /*39b0*/  STG.E.128 desc[UR52][R32.64+0x20], R28 ;  /* 0x0000201c20007986 */ /* 0x0045e4000c101d34 */
.L_x_1120:
[----:B------:R-:W-:Y:S05]  /*39c0*/  BSYNC B1 ;  /* 0x0000000000017941 */ /* 0x000fea0003800000 */
.L_x_1119:
        /* <DEDUP_REMOVED lines=8> */
[----:B------:R-:W-:Y:S02]  /*3a50*/  SHF.R.U64 R51, R48, 0x10, R49 ;  /* 0x0000001030337819 */ /* 0x000fe40000001231 */
[----:B------:R-:W-:Y:S01]  /*3a60*/  SHF.R.U64 R53, R46, 0x10, R47 ;  /* 0x000000102e357819 */ /* 0x000fe2000000122f */
[----:B--2---:R-:W-:Y:S01]  /*3a70*/  IMAD.U32 R46, R30, 0x10000, RZ ;  /* 0x000100001e2e7824 */ /* 0x004fe200078e00ff */
[----:B------:R-:W-:Y:S01]  /*3a80*/  SHF.R.U32.HI R48, RZ, 0x10, R49 ;  /* 0x00000010ff307819 */ /* 0x000fe20000011631 */
[----:B------:R-:W-:Y:S01]  /*3a90*/  IMAD.U32 R49, R29, 0x10000, RZ ;  /* 0x000100001d317824 */ /* 0x000fe200078e00ff */
[----:B------:R-:W-:Y:S02]  /*3aa0*/  SHF.R.U32.HI R50, RZ, 0x10, R47 ;  /* 0x00000010ff327819 */ /* 0x000fe4000001162f */
        /* <DEDUP_REMOVED lines=9> */
[C---:B------:R-:W-:Y:S01]  /*3b40*/  FMUL.FTZ R57, R47.reuse, R53 ;  /* 0x000000352f397220 */ /* 0x040fe20000410000 */
[----:B------:R-:W-:Y:S01]  /*3b50*/  LOP3.LUT R50, R126, 0xffff0000, RZ, 0xc0, !PT ;  /* 0xffff00007e327812 */ /* 0x000fe200078ec0ff */
[----:B------:R-:W-:Y:S01]  /*3b60*/  FMUL.FTZ R47, R47, R51 ;  /* 0x000000332f2f7220 */ /* 0x000fe20000410000 */
[----:B------:R-:W-:Y:S01]  /*3b70*/  LOP3.LUT R30, R31, 0xffff0000, RZ, 0xc0, !PT ;  /* 0xffff00001f1e7812 */ /* 0x000fe200078ec0ff */
[C---:B------:R-:W-:Y:S01]  /*3b80*/  FMUL.FTZ R54, R48.reuse, R52 ;  /* 0x0000003430367220 */ /* 0x040fe20000410000 */
[----:B------:R-:W-:Y:S01]  /*3b90*/  LOP3.LUT R129, R129, 0xffff0000, RZ, 0xc0, !PT ;  /* 0xffff000081817812 */ /* 0x000fe200078ec0ff */
[----:B------:R-:W-:Y:S01]  /*3ba0*/  FMUL.FTZ R55, R48, R50 ;  /* 0x0000003230377220 */ /* 0x000fe20000410000 */
[----:B------:R-:W-:Y:S01]  /*3bb0*/  LOP3.LUT R127, R127, 0xffff0000, RZ, 0xc0, !PT ;  /* 0xffff00007f7f7812 */ /* 0x000fe200078ec0ff */
[----:B------:R-:W-:Y:S01]  /*3bc0*/  IMAD.U32 R128, R128, 0x10000, RZ ;  /* 0x0001000080807824 */ /* 0x000fe200078e00ff */
[----:B------:R-:W-:Y:S01]  /*3bd0*/  LOP3.LUT R48, R28, 0xffff0000, RZ, 0xc0, !PT ;  /* 0xffff00001c307812 */ /* 0x000fe200078ec0ff */
[----:B------:R-:W-:-:S02]  /*3be0*/  IMAD.U32 R126, R126, 0x10000, RZ ;  /* 0x000100007e7e7824 */ /* 0x000fc400078e00ff */
[C---:B------:R-:W-:Y:S01]  /*3bf0*/  FFMA.FTZ R55, R49.reuse, R52, R55 ;  /* 0x0000003431377223 */ /* 0x040fe20000010037 */
[----:B------:R-:W-:Y:S02]  /*3c00*/  IMAD.U32 R29, R28, 0x10000, RZ ;  /* 0x000100001c1d7824 */ /* 0x000fe400078e00ff */
[----:B------:R-:W-:Y:S01]  /*3c10*/  FFMA.FTZ R28, R49, R50, -R54 ;  /* 0x00000032311c7223 */ /* 0x000fe20000010836 */
[C---:B------:R-:W-:Y:S01]  /*3c20*/  FFMA.FTZ R57, R46.reuse, R51, -R57 ;  /* 0x000000332e397223 */ /* 0x040fe20000010839 */
[----:B------:R-:W-:Y:S01]  /*3c30*/  FFMA.FTZ R46, R46, R53, R47 ;  /* 0x000000352e2e7223 */ /* 0x000fe2000001002f */
[C---:B------:R-:W-:Y:S01]  /*3c40*/  FMUL.FTZ R50, R30.reuse, R129 ;  /* 0x000000811e327220 */ /* 0x040fe20000410000 */
[----:B------:R-:W-:Y:S01]  /*3c50*/  FMUL.FTZ R52, R30, R127 ;  /* 0x0000007f1e347220 */ /* 0x000fe20000410000 */
[----:B------:R-:W-:Y:S02]  /*3c60*/  IMAD.U32 R31, R31, 0x10000, RZ ;  /* 0x000100001f1f7824 */ /* 0x000fe400078e00ff */
[C---:B------:R-:W-:Y:S01]  /*3c70*/  FMUL.FTZ R30, R48.reuse, R128 ;  /* 0x00000080301e7220 */ /* 0x040fe20000410000 */
[-C--:B------:R-:W-:Y:S01]  /*3c80*/  FMUL.FTZ R47, R48, R126.reuse ;  /* 0x0000007e302f7220 */ /* 0x080fe20000410000 */
[----:B------:R-:W-:Y:S01]  /*3c90*/  F2FP.BF16.F32.PACK_AB R46, R46, R57 ;  /* 0x000000392e2e723e */ /* 0x000fe200000010ff */
[----:B------:R-:W-:Y:S01]  /*3ca0*/  FFMA.FTZ R50, R31, R127, -R50 ;  /* 0x0000007f1f327223 */ /* 0x000fe20000010832 */
[C---:B------:R-:W-:Y:S01]  /*3cb0*/  FFMA.FTZ R30, R29.reuse, R126, -R30 ;  /* 0x0000007e1d1e7223 */ /* 0x040fe2000001081e */
[----:B------:R-:W-:Y:S01]  /*3cc0*/  FFMA.FTZ R47, R29, R128, R47 ;  /* 0x000000801d2f7223 */ /* 0x000fe2000001002f */
[----:B------:R-:W-:Y:S01]  /*3cd0*/  FFMA.FTZ R31, R31, R129, R52 ;  /* 0x000000811f1f7223 */ /* 0x000fe20000010034 */
[----:B------:R-:W-:-:S03]  /*3ce0*/  F2FP.BF16.F32.PACK_AB R29, R55, R28 ;  /* 0x0000001c371d723e */ /* 0x000fc600000010ff */
[----:B------:R-:W-:Y:S01]  /*3cf0*/  F2FP.BF16.F32.PACK_AB R28, R47, R30 ;  /* 0x0000001e2f1c723e */ /* 0x000fe200000010ff */
[----:B------:R-:W-:Y:S01]  /*3d00*/  IMAD.MOV.U32 R30, RZ, RZ, R46 ;  /* 0x000000ffff1e7224 */ /* 0x000fe200078e002e */
[----:B------:R-:W-:-:S07]  /*3d10*/  F2FP.BF16.F32.PACK_AB R31, R31, R50 ;  /* 0x000000321f1f723e */ /* 0x000fce00000010ff */
.L_x_1126:
[----:B------:R-:W-:Y:S05]  /*3d20*/  BSYNC B2 ;  /* 0x0000000000027941 */ /* 0x000fea0003800000 */
.L_x_1125:
[----:B--2---:R3:W-:Y:S02]  /*3d30*/  STG.E.128 desc[UR52][R32.64+0x40], R28 ;  /* 0x0000401c20007986 */ /* 0x0047e4000c101d34 */
.L_x_1124:
[----:B------:R-:W-:Y:S05]  /*3d40*/  BSYNC B1 ;  /* 0x0000000000017941 */ /* 0x000fea0003800000 */
.L_x_1123:
        /* <DEDUP_REMOVED lines=8> */
[----:B------:R-:W-:Y:S01]  /*3dd0*/  SHF.R.U64 R46, R44, 0x10, R45 ;  /* 0x000000102c2e7819 */ /* 0x000fe2000000122d */
[----:B--2---:R-:W-:Y:S01]  /*3de0*/  IMAD.U32 R44, R30, 0x10000, RZ ;  /* 0x000100001e2c7824 */ /* 0x004fe200078e00ff */
[--C-:B------:R-:W-:Y:S02]  /*3df0*/  SHF.R.U64 R47, R42, 0x10, R43.reuse ;  /* 0x000000102a2f7819 */ /* 0x100fe4000000122b */
[----:B------:R-:W-:Y:S02]  /*3e00*/  SHF.R.U32.HI R48, RZ, 0x10, R43 ;  /* 0x00000010ff307819 */ /* 0x000fe4000001162b */
[----:B------:R-:W-:Y:S02]  /*3e10*/  SHF.R.U32.HI R43, RZ, 0x10, R45 ;  /* 0x00000010ff2b7819 */ /* 0x000fe4000001162d */
[----:B------:R-:W-:Y:S02]  /*3e20*/  PRMT R121, R121, 0x5410, R46 ;  /* 0x0000541079797816 */ /* 0x000fe4000000002e */
[----:B------:R-:W-:-:S02]  /*3e30*/  PRMT R120, R120, 0x5410, R47 ;  /* 0x0000541078787816 */ /* 0x000fc4000000002f */
[----:B------:R-:W-:Y:S02]  /*3e40*/  PRMT R119, R119, 0x5410, R48 ;  /* 0x0000541077777816 */ /* 0x000fe40000000030 */
[----:B------:R-:W-:Y:S02]  /*3e50*/  PRMT R122, R122, 0x5410, R43 ;  /* 0x000054107a7a7816 */ /* 0x000fe4000000002b */
[----:B------:R-:W-:Y:S01]  /*3e60*/  LOP3.LUT R43, R29, 0xffff0000, RZ, 0xc0, !PT ;  /* 0xffff00001d2b7812 */ /* 0x000fe200078ec0ff */
[----:B------:R-:W-:Y:S01]  /*3e70*/  IMAD.U32 R47, R119, 0x10000, RZ ;  /* 0x00010000772f7824 */ /* 0x000fe200078e00ff */
[C---:B------:R-:W-:Y:S01]  /*3e80*/  LOP3.LUT R48, R121.reuse, 0xffff0000, RZ, 0xc0, !PT ;  /* 0xffff000079307812 */ /* 0x040fe200078ec0ff */
        /* <DEDUP_REMOVED lines=8> */
[-C--:B------:R-:W-:Y:S01]  /*3f10*/  FMUL.FTZ R43, R43, R46.reuse ;  /* 0x0000002e2b2b7220 */ /* 0x080fe20000410000 */
[----:B------:R-:W-:Y:S01]  /*3f20*/  FMUL.FTZ R51, R45, R49 ;  /* 0x000000312d337220 */ /* 0x000fe20000410000 */
[----:B------:R-:W-:Y:S02]  /*3f30*/  IMAD.U32 R29, R28, 0x10000, RZ ;  /* 0x000100001c1d7824 */ /* 0x000fe400078e00ff */
[C---:B------:R-:W-:Y:S01]  /*3f40*/  FFMA.FTZ R50, R31.reuse, R46, -R50 ;  /* 0x0000002e1f327223 */ /* 0x040fe20000010832 */
[----:B------:R-:W-:Y:S01]  /*3f50*/  FFMA.FTZ R43, R31, R48, R43 ;  /* 0x000000301f2b7223 */ /* 0x000fe2000001002b */
[-C--:B------:R-:W-:Y:S01]  /*3f60*/  FMUL.FTZ R45, R45, R47.reuse ;  /* 0x0000002f2d2d7220 */ /* 0x080fe20000410000 */
[----:B------:R-:W-:Y:S01]  /*3f70*/  LOP3.LUT R31, R122, 0xffff0000, RZ, 0xc0, !PT ;  /* 0xffff00007a1f7812 */ /* 0x000fe200078ec0ff */
[----:B------:R-:W-:Y:S01]  /*3f80*/  FFMA.FTZ R51, R44, R47, -R51 ;  /* 0x0000002f2c337223 */ /* 0x000fe20000010833 */
[----:B------:R-:W-:Y:S01]  /*3f90*/  LOP3.LUT R119, R119, 0xffff0000, RZ, 0xc0, !PT ;  /* 0xffff000077777812 */ /* 0x000fe200078ec0ff */
[----:B------:R-:W-:Y:S01]  /*3fa0*/  IMAD.U32 R120, R120, 0x10000, RZ ;  /* 0x0001000078787824 */ /* 0x000fe200078e00ff */
[----:B------:R-:W-:Y:S01]  /*3fb0*/  LOP3.LUT R28, R28, 0xffff0000, RZ, 0xc0, !PT ;  /* 0xffff00001c1c7812 */ /* 0x000fe200078ec0ff */
[----:B------:R-:W-:Y:S01]  /*3fc0*/  FFMA.FTZ R44, R44, R49, R45 ;  /* 0x000000312c2c7223 */ /* 0x000fe2000001002d */
[C---:B------:R-:W-:Y:S01]  /*3fd0*/  FMUL.FTZ R45, R42.reuse, R31 ;  /* 0x0000001f2a2d7220 */ /* 0x040fe20000410000 */
[----:B------:R-:W-:Y:S01]  /*3fe0*/  FMUL.FTZ R46, R42, R119 ;  /* 0x000000772a2e7220 */ /* 0x000fe20000410000 */
[----:B------:R-:W-:Y:S01]  /*3ff0*/  F2FP.BF16.F32.PACK_AB R43, R43, R50 ;  /* 0x000000322b2b723e */ /* 0x000fe200000010ff */
        /* <DEDUP_REMOVED lines=9> */
[----:B------:R-:W-:-:S07]  /*4090*/  IMAD.MOV.U32 R29, RZ, RZ, R43 ;  /* 0x000000ffff1d7224 */ /* 0x000fce00078e002b */
.L_x_1130:
[----:B------:R-:W-:Y:S05]  /*40a0*/  BSYNC B2 ;  /* 0x0000000000027941 */ /* 0x000fea0003800000 */
.L_x_1129:
[----:B--2---:R4:W-:Y:S02]  /*40b0*/  STG.E.128 desc[UR52][R32.64+0x60], R28 ;  /* 0x0000601c20007986 */ /* 0x0049e4000c101d34 */
.L_x_1128:
[----:B------:R-:W-:Y:S05]  /*40c0*/  BSYNC B1 ;  /* 0x0000000000017941 */ /* 0x000fea0003800000 */
.L_x_1127:
        /* <DEDUP_REMOVED lines=8> */
[----:B------:R-:W-:Y:S01]  /*4150*/  SHF.R.U64 R42, R40, 0x10, R41 ;  /* 0x00000010282a7819 */ /* 0x000fe20000001229 */
[----:B--2---:R-:W-:Y:S01]  /*4160*/  IMAD.U32 R40, R31, 0x10000, RZ ;  /* 0x000100001f287824 */ /* 0x004fe200078e00ff */
[----:B------:R-:W-:Y:S01]  /*4170*/  SHF.R.U64 R44, R38, 0x10, R39 ;  /* 0x00000010262c7819 */ /* 0x000fe20000001227 */
[----:B------:R-:W-:Y:S01]  /*4180*/  IMAD.U32 R38, R30, 0x10000, RZ ;  /* 0x000100001e267824 */ /* 0x000fe200078e00ff */
[----:B------:R-:W-:Y:S02]  /*4190*/  SHF.R.U32.HI R43, RZ, 0x10, R41 ;  /* 0x00000010ff2b7819 */ /* 0x000fe40000011629 */
[----:B------:R-:W-:Y:S02]  /*41a0*/  SHF.R.U32.HI R45, RZ, 0x10, R39 ;  /* 0x00000010ff2d7819 */ /* 0x000fe40000011627 */
[----:B------:R-:W-:Y:S02]  /*41b0*/  PRMT R115, R115, 0x5410, R42 ;  /* 0x0000541073737816 */ /* 0x000fe4000000002a */
[----:B------:R-:W-:-:S02]  /*41c0*/  PRMT R113, R113, 0x5410, R44 ;  /* 0x0000541071717816 */ /* 0x000fc4000000002c */
[----:B------:R-:W-:Y:S02]  /*41d0*/  PRMT R116, R116, 0x5410, R43 ;  /* 0x0000541074747816 */ /* 0x000fe4000000002b */
[----:B------:R-:W-:Y:S02]  /*41e0*/  LOP3.LUT R41, R31, 0xffff0000, RZ, 0xc0, !PT ;  /* 0xffff00001f297812 */ /* 0x000fe400078ec0ff */
[----:B------:R-:W-:Y:S01]  /*41f0*/  PRMT R114, R114, 0x5410, R45 ;  /* 0x0000541072727816 */ /* 0x000fe2000000002d */
[----:B------:R-:W-:Y:S01]  /*4200*/  IMAD.U32 R45, R116, 0x10000, RZ ;  /* 0x00010000742d7824 */ /* 0x000fe200078e00ff */
[----:B------:R-:W-:Y:S02]  /*4210*/  LOP3.LUT R31, R29, 0xffff0000, RZ, 0xc0, !PT ;  /* 0xffff00001d1f7812 */ /* 0x000fe400078ec0ff */
[----:B------:R-:W-:Y:S01]  /*4220*/  LOP3.LUT R44, R115, 0xffff0000, RZ, 0xc0, !PT ;  /* 0xffff0000732c7812 */ /* 0x000fe200078ec0ff */
[----:B------:R-:W-:Y:S01]  /*4230*/  IMAD.U32 R43, R114, 0x10000, RZ ;  /* 0x00010000722b7824 */ /* 0x000fe200078e00ff */
[----:B------:R-:W-:Y:S01]  /*4240*/  LOP3.LUT R42, R113, 0xffff0000, RZ, 0xc0, !PT ;  /* 0xffff0000712a7812 */ /* 0x000fe200078ec0ff */
[----:B------:R-:W-:Y:S01]  /*4250*/  IMAD.U32 R115, R115, 0x10000, RZ ;  /* 0x0001000073737824 */ /* 0x000fe200078e00ff */
[----:B------:R-:W-:Y:S01]  /*4260*/  LOP3.LUT R39, R30, 0xffff0000, RZ, 0xc0, !PT ;  /* 0xffff00001e277812 */ /* 0x000fe200078ec0ff */
[----:B------:R-:W-:-:S02]  /*4270*/  IMAD.U32 R30, R29, 0x10000, RZ ;  /* 0x000100001d1e7824 */ /* 0x000fc400078e00ff */
[C---:B------:R-:W-:Y:S01]  /*4280*/  FMUL.FTZ R47, R31.reuse, R44 ;  /* 0x0000002c1f2f7220 */ /* 0x040fe20000410000 */
[C---:B------:R-:W-:Y:S02]  /*4290*/  IMAD.U32 R29, R28.reuse, 0x10000, RZ ;  /* 0x000100001c1d7824 */ /* 0x040fe400078e00ff */
[-C--:B------:R-:W-:Y:S01]  /*42a0*/  FMUL.FTZ R31, R31, R42.reuse ;  /* 0x0000002a1f1f7220 */ /* 0x080fe20000410000 */
[----:B------:R-:W-:Y:S01]  /*42b0*/  LOP3.LUT R28, R28, 0xffff0000, RZ, 0xc0, !PT ;  /* 0xffff00001c1c7812 */ /* 0x000fe200078ec0ff */
[C---:B------:R-:W-:Y:S01]  /*42c0*/  FMUL.FTZ R49, R39.reuse, R45 ;  /* 0x0000002d27317220 */ /* 0x040fe20000410000 */
[----:B------:R-:W-:Y:S01]  /*42d0*/  LOP3.LUT R116, R116, 0xffff0000, RZ, 0xc0, !PT ;  /* 0xffff000074747812 */ /* 0x000fe200078ec0ff */
[-C--:B------:R-:W-:Y:S01]  /*42e0*/  FMUL.FTZ R39, R39, R43.reuse ;  /* 0x0000002b27277220 */ /* 0x080fe20000410000 */
[----:B------:R-:W-:Y:S01]  /*42f0*/  LOP3.LUT R114, R114, 0xffff0000, RZ, 0xc0, !PT ;  /* 0xffff000072727812 */ /* 0x000fe200078ec0ff */
[----:B------:R-:W-:Y:S02]  /*4300*/  IMAD.U32 R113, R113, 0x10000, RZ ;  /* 0x0001000071717824 */ /* 0x000fe400078e00ff */
[C---:B------:R-:W-:Y:S01]  /*4310*/  FFMA.FTZ R47, R30.reuse, R42, -R47 ;  /* 0x0000002a1e2f7223 */ /* 0x040fe2000001082f */
[----:B------:R-:W-:Y:S01]  /*4320*/  FFMA.FTZ R44, R30, R44, R31 ;  /* 0x0000002c1e2c7223 */ /* 0x000fe2000001001f */
[----:B------:R-:W-:Y:S01]  /*4330*/  FFMA.FTZ R49, R38, R43, -R49 ;  /* 0x0000002b26317223 */ /* 0x000fe20000010831 */
[----:B------:R-:W-:Y:S01]  /*4340*/  FMUL.FTZ R30, R28, R115 ;  /* 0x000000731c1e7220 */ /* 0x000fe20000410000 */
[----:B------:R-:W-:Y:S01]  /*4350*/  FFMA.FTZ R38, R38, R45, R39 ;  /* 0x0000002d26267223 */ /* 0x000fe20000010027 */
[C---:B------:R-:W-:Y:S01]  /*4360*/  FMUL.FTZ R31, R41.reuse, R116 ;  /* 0x00000074291f7220 */ /* 0x040fe20000410000 */
[-C--:B------:R-:W-:Y:S01]  /*4370*/  FMUL.FTZ R28, R28, R113.reuse ;  /* 0x000000711c1c7220 */ /* 0x080fe20000410000 */
[-C--:B------:R-:W-:Y:S01]  /*4380*/  FMUL.FTZ R41, R41, R114.reuse ;  /* 0x0000007229297220 */ /* 0x080fe20000410000 */
[C---:B------:R-:W-:Y:S01]  /*4390*/  FFMA.FTZ R30, R29.reuse, R113, -R30 ;  /* 0x000000711d1e7223 */ /* 0x040fe2000001081e */
[C---:B------:R-:W-:Y:S01]  /*43a0*/  FFMA.FTZ R31, R40.reuse, R114, -R31 ;  /* 0x00000072281f7223 */ /* 0x040fe2000001081f */
[----:B------:R-:W-:Y:S01]  /*43b0*/  FFMA.FTZ R29, R29, R115, R28 ;  /* 0x000000731d1d7223 */ /* 0x000fe2000001001c */
[----:B------:R-:W-:Y:S01]  /*43c0*/  FFMA.FTZ R40, R40, R116, R41 ;  /* 0x0000007428287223 */ /* 0x000fe20000010029 */
[----:B------:R-:W-:-:S02]  /*43d0*/  F2FP.BF16.F32.PACK_AB R44, R44, R47 ;  /* 0x0000002f2c2c723e */ /* 0x000fc400000010ff */
[----:B------:R-:W-:Y:S02]  /*43e0*/  F2FP.BF16.F32.PACK_AB R38, R38, R49 ;  /* 0x000000312626723e */ /* 0x000fe400000010ff */
[----:B------:R-:W-:Y:S01]  /*43f0*/  F2FP.BF16.F32.PACK_AB R28, R29, R30 ;  /* 0x0000001e1d1c723e */ /* 0x000fe200000010ff */
[----:B------:R-:W-:Y:S01]  /*4400*/  IMAD.MOV.U32 R29, RZ, RZ, R44 ;  /* 0x000000ffff1d7224 */ /* 0x000fe200078e002c */
[----:B------:R-:W-:Y:S01]  /*4410*/  F2FP.BF16.F32.PACK_AB R31, R40, R31 ;  /* 0x0000001f281f723e */ /* 0x000fe200000010ff */
[----:B------:R-:W-:-:S07]  /*4420*/  IMAD.MOV.U32 R30, RZ, RZ, R38 ;  /* 0x000000ffff1e7224 */ /* 0x000fce00078e0026 */
.L_x_1134:
[----:B------:R-:W-:Y:S05]  /*4430*/  BSYNC B2 ;  /* 0x0000000000027941 */ /* 0x000fea0003800000 */
.L_x_1133:
[----:B--2---:R1:W-:Y:S02]  /*4440*/  STG.E.128 desc[UR52][R32.64+0x80], R28 ;  /* 0x0000801c20007986 */ /* 0x0043e4000c101d34 */
.L_x_1132:
[----:B------:R-:W-:Y:S05]  /*4450*/  BSYNC B1 ;  /* 0x0000000000017941 */ /* 0x000fea0003800000 */
.L_x_1131:
[----:B------:R-:W-:-:S13]  /*4460*/  ISETP.NE.AND P4, PT, R14, RZ, PT ;  /* 0x000000ff0e00720c */ /* 0x000fda0003f85270 */
        /* <DEDUP_REMOVED lines=52> */
.L_x_1136:
[----:B------:R-:W-:Y:S05]  /*47b0*/  BSYNC B1 ;  /* 0x0000000000017941 */ /* 0x000fea0003800000 */
.L_x_1135:
[----:B--2---:R1:W-:Y:S01]  /*47c0*/  STG.E.128 desc[UR52][R32.64+0xa0], R28 ;  /* 0x0000a01c20007986 */ /* 0x0043e2000c101d34 */
[----:B------:R-:W-:Y:S05]  /*47d0*/  BRA `(.L_x_1114) ;  /* 0x0000002000b47947 */ /* 0x000fea0003800000 */
.L_x_1108:
        /* <DEDUP_REMOVED lines=18> */
[----:B------:R-:W-:Y:S02]  /*4900*/  CS2R R36, SRZ ;  /* 0x0000000000247805 */ /* 0x000fe4000001ff00 */
[----:B------:R-:W-:Y:S01]  /*4910*/  CS2R R50, SRZ ;  /* 0x0000000000327805 */ /* 0x000fe2000001ff00 */
[----:B------:R-:W-:Y:S01]  /*4920*/  IMAD.X R29, R86, 0x1, R79, P3 ;  /* 0x00000001561d7824 */ /* 0x000fe200018e064f */
[----:B------:R-:W-:Y:S02]  /*4930*/  IADD3 R28, P3, R64, R52, RZ ;  /* 0x00000034401c7210 */ /* 0x000fe40007f7e0ff */
[----:B------:R-:W-:-:S03]  /*4940*/  CS2R R48, SRZ ;  /* 0x0000000000307805 */ /* 0x000fc6000001ff00 */
        /* <DEDUP_REMOVED lines=9> */
[----:B------:R-:W-:Y:S02]  /*49e0*/  CS2R R32, SRZ ;  /* 0x0000000000207805 */ /* 0x000fe4000001ff00 */
[----:B------:R-:W-:Y:S02]  /*49f0*/  CS2R R46, SRZ ;  /* 0x00000000002e7805 */ /* 0x000fe4000001ff00 */
[----:B------:R-:W-:-:S05]  /*4a00*/  CS2R R44, SRZ ;  /* 0x00000000002c7805 */ /* 0x000fca000001ff00 */
[----:B------:R0:W5:Y:S04]  /*4a10*/  @!P3 LDG.E.128 R36, desc[UR52][R52.64] ;  /* 0x000000343424b981 */ /* 0x000168000c1e1d00 */
[----:B------:R0:W5:Y:S01]  /*4a20*/  @!P3 LDG.E.128 R48, desc[UR52][R54.64] ;  /* 0x000000343630b981 */ /* 0x000162000c1e1d00 */
[----:B------:R-:W-:Y:S01]  /*4a30*/  ISETP.GE.AND P3, PT, R58, R99, PT ;  /* 0x000000633a00720c */ /* 0x000fe20003f66270 */
[----:B------:R-:W-:Y:S01]  /*4a40*/  VIADD R58, R19, 0x20 ;  /* 0x00000020133a7836 */ /* 0x000fe20000000000 */
[----:B------:R-:W-:Y:S02]  /*4a50*/  CS2R R30, SRZ ;  /* 0x00000000001e7805 */ /* 0x000fe4000001ff00 */
[----:B------:R-:W-:Y:S02]  /*4a60*/  CS2R R28, SRZ ;  /* 0x00000000001c7805 */ /* 0x000fe4000001ff00 */
[----:B------:R-:W-:-:S02]  /*4a70*/  CS2R R42, SRZ ;  /* 0x00000000002a7805 */ /* 0x000fc4000001ff00 */
[----:B------:R-:W-:-:S05]  /*4a80*/  CS2R R40, SRZ ;  /* 0x0000000000287805 */ /* 0x000fca000001ff00 */
[----:B------:R0:W5:Y:S04]  /*4a90*/  @!P3 LDG.E.128 R32, desc[UR52][R52.64+0x20] ;  /* 0x000020343420b981 */ /* 0x000168000c1e1d00 */
[----:B------:R0:W5:Y:S01]  /*4aa0*/  @!P3 LDG.E.128 R44, desc[UR52][R54.64+0x20] ;  /* 0x00002034362cb981 */ /* 0x000162000c1e1d00 */
[----:B------:R-:W-:-:S13]  /*4ab0*/  ISETP.GE.AND P3, PT, R58, R99, PT ;  /* 0x000000633a00720c */ /* 0x000fda0003f66270 */
[----:B------:R0:W5:Y:S04]  /*4ac0*/  @!P3 LDG.E.128 R28, desc[UR52][R52.64+0x40] ;  /* 0x00004034341cb981 */ /* 0x000168000c1e1d00 */
[----:B------:R0:W5:Y:S02]  /*4ad0*/  @!P3 LDG.E.128 R40, desc[UR52][R54.64+0x40] ;  /* 0x000040343628b981 */ /* 0x000164000c1e1d00 */
.L_x_1138:
[----:B------:R-:W-:Y:S05]  /*4ae0*/  BSYNC B1 ;  /* 0x0000000000017941 */ /* 0x000fea0003800000 */
.L_x_1137:
        /* <DEDUP_REMOVED lines=52> */
.L_x_1139:
[----:B------:R-:W-:Y:S01]  /*4e30*/  IMAD R15, R18, 0x8, R2 ;  /* 0x00000008120f7824 */ /* 0x000fe200078e0202 */
[----:B------:R-:W-:Y:S01]  /*4e40*/  SHF.L.U32 R86, R157, 0x1f, RZ ;  /* 0x0000001f9d567819 */ /* 0x000fe200000006ff */
[----:B------:R-:W-:Y:S03]  /*4e50*/  BSSY B1, `(.L_x_1140) ;  /* 0x0000003000017945 */ /* 0x000fe60003800000 */
[----:B------:R-:W0:Y:S02]  /*4e60*/  SYNCS.PHASECHK.TRANS64.TRYWAIT P5, [R15+URZ+0x2d890], R86 ;  /* 0x02d890560f0075a7 */ /* 0x000e2400080a017f */
[----:B0-----:R-:W-:Y:S05]  /*4e70*/  @!P5 BRA `(.L_x_1141) ;  /* 0x000001d4006cd947 */ /* 0x001fea0003800000 */
.L_x_1420:
[----:B------:R-:W-:Y:S05]  /*4e80*/  BSYNC B1 ;  /* 0x0000000000017941 */ /* 0x000fea0003800000 */
.L_x_1140:
[----:B------:R-:W-:Y:S05]  /*4e90*/  @P4 BRA `(.L_x_1114) ;  /* 0x0000001c00044947 */ /* 0x000fea0003800000 */
[----:B------:R-:W1:Y:S01]  /*4ea0*/  LDC R111, c[0x0][0x2e4] ;  /* 0x0000b900ff6f7b82 */ /* 0x000e620000000800 */
[----:B------:R-:W-:Y:S01]  /*4eb0*/  ISETP.NE.AND P4, PT, R9, RZ, PT ;  /* 0x000000ff0900720c */ /* 0x000fe20003f85270 */
[----:B------:R-:W-:Y:S01]  /*4ec0*/  ULDC.64 UR4, c[0x0][0x2f0] ;  /* 0x0000bc0000047ab9 */ /* 0x000fe20000000a00 */
[----:B------:R-:W-:Y:S01]  /*4ed0*/  SHF.R.S32.HI R52, RZ, 0x1f, R23 ;  /* 0x0000001fff347819 */ /* 0x000fe20000011417 */
[----:B------:R-:W-:Y:S01]  /*4ee0*/  IMAD.MOV.U32 R90, RZ, RZ, R56 ;  /* 0x000000ffff5a7224 */ /* 0x000fe200078e0038 */
[----:B------:R-:W-:Y:S03]  /*4ef0*/  BSSY B1, `(.L_x_1142) ;  /* 0x0000089000017945 */ /* 0x000fe60003800000 */
        /* <DEDUP_REMOVED lines=9> */
[----:B------:R-:W-:Y:S01]  /*4f90*/  SEL R52, R107, R114, !P0 ;  /* 0x000000726b347207 */ /* 0x000fe20004000000 */
[----:B------:R-:W-:Y:S01]  /*4fa0*/  BSSY B2, `(.L_x_1144) ;  /* 0x0000073000027945 */ /* 0x000fe20003800000 */
[----:B------:R-:W-:-:S02]  /*4fb0*/  IADD3 R121, P4, P5, R60, R90, R75 ;  /* 0x0000005a3c797210 */ /* 0x000fc40007d9e04b */
[----:B------:R-:W-:Y:S02]  /*4fc0*/  SHF.R.S32.HI R53, RZ, 0x1f, R52 ;  /* 0x0000001fff357819 */ /* 0x000fe40000011434 */
[----:B------:R-:W-:Y:S02]  /*4fd0*/  IADD3.X R122, R0, R112, R96, P4, P5 ;  /* 0x00000070007a7210 */ /* 0x000fe400027ea460 */
[----:B------:R-:W-:Y:S02]  /*4fe0*/  LEA.HI R53, R53, R52, RZ, 0x4 ;  /* 0x0000003435357211 */ /* 0x000fe400078f20ff */
[----:B------:R-:W-:Y:S02]  /*4ff0*/  ISETP.GE.AND P4, PT, R19, R99, PT ;  /* 0x000000631300720c */ /* 0x000fe40003f86270 */
[----:B------:R-:W-:-:S04]  /*5000*/  SHF.R.S32.HI R52, RZ, 0x4, R53 ;  /* 0x00000004ff347819 */ /* 0x000fc80000011435 */
[----:B------:R-:W-:-:S04]  /*5010*/  LEA.HI.SX32 R52, R3, R52, 0x1d ;  /* 0x0000003403347211 */ /* 0x000fc800078feaff */
[----:B------:R-:W-:Y:S01]  /*5020*/  SHF.R.S32.HI R53, RZ, 0x1f, R52 ;  /* 0x0000001fff357819 */ /* 0x000fe20000011434 */
[----:B------:R-:W-:-:S03]  /*5030*/  IMAD.SHL.U32 R123, R52, 0x8, RZ ;  /* 0x00000008347b7824 */ /* 0x000fc600078e00ff */
[----:B------:R-:W-:-:S05]  /*5040*/  LEA.HI R52, R53, R52, RZ, 0x2 ;  /* 0x0000003435347211 */ /* 0x000fca00078f10ff */
[----:B------:R-:W-:-:S05]  /*5050*/  IMAD.SHL.U32 R52, R52, 0x400, RZ ;  /* 0x0000040034347824 */ /* 0x000fca00078e00ff */
[----:B------:R-:W-:Y:S02]  /*5060*/  LOP3.LUT R52, R52, 0x7ffff000, RZ, 0xc0, !PT ;  /* 0x7ffff00034347812 */ /* 0x000fe400078ec0ff */
[----:B--2---:R-:W-:-:S04]  /*5070*/  LOP3.LUT R53, R58, 0x18, R123, 0xf8, !PT ;  /* 0x000000183a357812 */ /* 0x004fc800078ef87b */
[----:B---3--:R-:W-:Y:S01]  /*5080*/  LOP3.LUT R53, R53, R55, RZ, 0x3c, !PT ;  /* 0x0000003735357212 */ /* 0x008fe200078e3cff */
[----:B------:R-:W-:-:S03]  /*5090*/  IMAD R55, R18, 0x3000, R100 ;  /* 0x0000300012377824 */ /* 0x000fc600078e0264 */
[----:B----4-:R-:W-:Y:S01]  /*50a0*/  IADD3 R53, R53, R52, R54 ;  /* 0x0000003435357210 */ /* 0x010fe20007ffe036 */
[----:B------:R-:W-:-:S04]  /*50b0*/  IMAD R52, R55, 0x2, R2 ;  /* 0x0000000237347824 */ /* 0x000fc800078e0202 */
[----:B------:R-:W-:-:S04]  /*50c0*/  IMAD R53, R18, 0x3000, R53 ;  /* 0x0000300012357824 */ /* 0x000fc800078e0235 */
[----:B------:R-:W-:Y:S02]  /*50d0*/  IMAD R56, R53, 0x2, R2 ;  /* 0x0000000235387824 */ /* 0x000fe400078e0202 */
[----:B------:R-:W1:Y:S04]  /*50e0*/  LDS.128 R52, [R52+0x15400] ;  /* 0x0154000034347984 */ /* 0x000e680000000c00 */
[----:B------:R-:W2:Y:S01]  /*50f0*/  LDS.128 R56, [R56+0x15400] ;  /* 0x0154000038387984 */ /* 0x000ea20000000c00 */
[----:B------:R-:W-:Y:S05]  /*5100*/  @P4 BRA `(.L_x_1145) ;  /* 0x0000000400704947 */ /* 0x000fea0003800000 */
[----:B------:R-:W-:Y:S01]  /*5110*/  SHF.R.U64 R124, R36, 0x10, R37 ;  /* 0x00000010247c7819 */ /* 0x000fe20000001225 */
[----:B--2---:R-:W-:Y:S01]  /*5120*/  IMAD.U32 R135, R57, 0x10000, RZ ;  /* 0x0001000039877824 */ /* 0x004fe200078e00ff */
[----:B------:R-:W-:Y:S02]  /*5130*/  SHF.R.U32.HI R126, RZ, 0x10, R49 ;  /* 0x00000010ff7e7819 */ /* 0x000fe40000011631 */
[----:B------:R-:W-:Y:S02]  /*5140*/  SHF.R.U32.HI R125, RZ, 0x10, R37 ;  /* 0x00000010ff7d7819 */ /* 0x000fe40000011625 */
[--C-:B------:R-:W-:Y:S02]  /*5150*/  SHF.R.U64 R36, R38, 0x10, R39.reuse ;  /* 0x0000001026247819 */ /* 0x100fe40000001227 */
[----:B------:R-:W-:Y:S02]  /*5160*/  SHF.R.U32.HI R38, RZ, 0x10, R39 ;  /* 0x00000010ff267819 */ /* 0x000fe40000011627 */
[----:B------:R-:W-:-:S02]  /*5170*/  SHF.R.U64 R39, R48, 0x10, R49 ;  /* 0x0000001030277819 */ /* 0x000fc40000001231 */
[----:B------:R-:W-:Y:S02]  /*5180*/  PRMT R48, R117, 0x5432, R126 ;  /* 0x0000543275307816 */ /* 0x000fe4000000007e */
[----:B------:R-:W-:Y:S01]  /*5190*/  PRMT R49, R127, 0x5410, R125 ;  /* 0x000054107f317816 */ /* 0x000fe2000000007d */
[----:B-1----:R-:W-:Y:S01]  /*51a0*/  IMAD.U32 R125, R53, 0x10000, RZ ;  /* 0x00010000357d7824 */ /* 0x002fe200078e00ff */
[--C-:B------:R-:W-:Y:S01]  /*51b0*/  SHF.R.U64 R37, R50, 0x10, R51.reuse ;  /* 0x0000001032257819 */ /* 0x100fe20000001233 */
[----:B------:R-:W-:Y:S01]  /*51c0*/  IMAD.U32 R50, R48, 0x10000, RZ ;  /* 0x0001000030327824 */ /* 0x000fe200078e00ff */
[----:B------:R-:W-:Y:S01]  /*51d0*/  SHF.R.U32.HI R51, RZ, 0x10, R51 ;  /* 0x00000010ff337819 */ /* 0x000fe20000011633 */
[----:B------:R-:W-:Y:S01]  /*51e0*/  IMAD.U32 R126, R49, 0x10000, RZ ;  /* 0x00010000317e7824 */ /* 0x000fe200078e00ff */
[----:B------:R-:W-:Y:S01]  /*51f0*/  PRMT R39, R145, 0x5410, R39 ;  /* 0x0000541091277816 */ /* 0x000fe20000000027 */
[C---:B------:R-:W-:Y:S01]  /*5200*/  FMUL.FTZ R128, R135.reuse, R50 ;  /* 0x0000003287807220 */ /* 0x040fe20000410000 */
[----:B------:R-:W-:Y:S01]  /*5210*/  PRMT R37, R144, 0x5410, R37 ;  /* 0x0000541090257816 */ /* 0x000fe20000000025 */
[-C--:B------:R-:W-:Y:S01]  /*5220*/  FMUL.FTZ R135, R135, R126.reuse ;  /* 0x0000007e87877220 */ /* 0x080fe20000410000 */
[----:B------:R-:W-:Y:S01]  /*5230*/  PRMT R36, R113, 0x5432, R36 ;  /* 0x0000543271247816 */ /* 0x000fe20000000024 */
[----:B------:R-:W-:Y:S01]  /*5240*/  FFMA.FTZ R127, R125, R126, -R128 ;  /* 0x0000007e7d7f7223 */ /* 0x000fe20000010880 */
[----:B------:R-:W-:Y:S01]  /*5250*/  LOP3.LUT R126, R57, 0xffff0000, RZ, 0xc0, !PT ;  /* 0xffff0000397e7812 */ /* 0x000fe200078ec0ff */
[----:B------:R-:W-:Y:S01]  /*5260*/  FFMA.FTZ R125, R125, R50, R135 ;  /* 0x000000327d7d7223 */ /* 0x000fe20000010087 */
[----:B------:R-:W-:Y:S01]  /*5270*/  LOP3.LUT R135, R49, 0xffff0000, RZ, 0xc0, !PT ;  /* 0xffff000031877812 */ /* 0x000fe200078ec0ff */
[----:B------:R-:W-:Y:S01]  /*5280*/  IMAD.U32 R57, R59, 0x10000, RZ ;  /* 0x000100003b397824 */ /* 0x000fe200078e00ff */
[----:B------:R-:W-:-:S02]  /*5290*/  LOP3.LUT R49, R48, 0xffff0000, RZ, 0xc0, !PT ;  /* 0xffff000030317812 */ /* 0x000fc400078ec0ff */
[----:B------:R-:W-:-:S03]  /*52a0*/  LOP3.LUT R48, R53, 0xffff0000, RZ, 0xc0, !PT ;  /* 0xffff000035307812 */ /* 0x000fc600078ec0ff */
[C---:B------:R-:W-:Y:S01]  /*52b0*/  FMUL.FTZ R53, R126.reuse, R49 ;  /* 0x000000317e357220 */ /* 0x040fe20000410000 */
[----:B------:R-:W-:-:S03]  /*52c0*/  FMUL.FTZ R126, R126, R135 ;  /* 0x000000877e7e7220 */ /* 0x000fc60000410000 */
[C---:B------:R-:W-:Y:S01]  /*52d0*/  FFMA.FTZ R50, R48.reuse, R135, -R53 ;  /* 0x0000008730327223 */ /* 0x040fe20000010835 */
[----:B------:R-:W-:Y:S01]  /*52e0*/  FFMA.FTZ R48, R48, R49, R126 ;  /* 0x0000003130307223 */ /* 0x000fe2000001007e */
[----:B------:R-:W-:Y:S02]  /*52f0*/  PRMT R49, R115, 0x5432, R38 ;  /* 0x0000543273317816 */ /* 0x000fe40000000026 */
[----:B------:R-:W-:Y:S01]  /*5300*/  PRMT R38, R130, 0x5410, R51 ;  /* 0x0000541082267816 */ /* 0x000fe20000000033 */
[----:B------:R-:W-:Y:S01]  /*5310*/  IMAD.U32 R51, R55, 0x10000, RZ ;  /* 0x0001000037337824 */ /* 0x000fe200078e00ff */
[----:B------:R-:W-:Y:S01]  /*5320*/  PRMT R53, R116, 0x5432, R124 ;  /* 0x0000543274357816 */ /* 0x000fe2000000007c */
[C---:B------:R-:W-:Y:S01]  /*5330*/  IMAD.U32 R124, R49.reuse, 0x10000, RZ ;  /* 0x00010000317c7824 */ /* 0x040fe200078e00ff */
[----:B------:R-:W-:Y:S01]  /*5340*/  LOP3.LUT R49, R49, 0xffff0000, RZ, 0xc0, !PT ;  /* 0xffff000031317812 */ /* 0x000fe200078ec0ff */
[----:B------:R-:W-:Y:S01]  /*5350*/  IMAD.U32 R126, R38, 0x10000, RZ ;  /* 0x00010000267e7824 */ /* 0x000fe200078e00ff */
[----:B------:R-:W-:-:S03]  /*5360*/  F2FP.BF16.F32.PACK_AB R48, R48, R125 ;  /* 0x0000007d3030723e */ /* 0x000fc600000010ff */
[C---:B------:R-:W-:Y:S01]  /*5370*/  FMUL.FTZ R128, R57.reuse, R126 ;  /* 0x0000007e39807220 */ /* 0x040fe20000410000 */
[----:B------:R-:W-:-:S03]  /*5380*/  FMUL.FTZ R57, R57, R124 ;  /* 0x0000007c39397220 */ /* 0x000fc60000410000 */
[C---:B------:R-:W-:Y:S01]  /*5390*/  FFMA.FTZ R124, R51.reuse, R124, -R128 ;  /* 0x0000007c337c7223 */ /* 0x040fe20000010880 */
[----:B------:R-:W-:Y:S01]  /*53a0*/  FFMA.FTZ R51, R51, R126, R57 ;  /* 0x0000007e33337223 */ /* 0x000fe20000010039 */
[----:B------:R-:W-:Y:S01]  /*53b0*/  LOP3.LUT R57, R38, 0xffff0000, RZ, 0xc0, !PT ;  /* 0xffff000026397812 */ /* 0x000fe200078ec0ff */
[----:B------:R-:W-:Y:S01]  /*53c0*/  IMAD.U32 R128, R53, 0x10000, RZ ;  /* 0x0001000035807824 */ /* 0x000fe200078e00ff */
[----:B------:R-:W-:Y:S02]  /*53d0*/  LOP3.LUT R126, R59, 0xffff0000, RZ, 0xc0, !PT ;  /* 0xffff00003b7e7812 */ /* 0x000fe400078ec0ff */
[----:B------:R-:W-:-:S03]  /*53e0*/  LOP3.LUT R38, R55, 0xffff0000, RZ, 0xc0, !PT ;  /* 0xffff000037267812 */ /* 0x000fc600078ec0ff */
[C---:B------:R-:W-:Y:S01]  /*53f0*/  FMUL.FTZ R55, R126.reuse, R57 ;  /* 0x000000397e377220 */ /* 0x040fe20000410000 */
[----:B------:R-:W-:-:S03]  /*5400*/  FMUL.FTZ R126, R126, R49 ;  /* 0x000000317e7e7220 */ /* 0x000fc60000410000 */
[C---:B------:R-:W-:Y:S01]  /*5410*/  FFMA.FTZ R49, R38.reuse, R49, -R55 ;  /* 0x0000003126317223 */ /* 0x040fe20000010837 */
[----:B------:R-:W-:Y:S01]  /*5420*/  FFMA.FTZ R38, R38, R57, R126 ;  /* 0x0000003926267223 */ /* 0x000fe2000001007e */
[C---:B------:R-:W-:Y:S01]  /*5430*/  IMAD.U32 R57, R56.reuse, 0x10000, RZ ;  /* 0x0001000038397824 */ /* 0x040fe200078e00ff */
[----:B------:R-:W-:Y:S01]  /*5440*/  LOP3.LUT R56, R56, 0xffff0000, RZ, 0xc0, !PT ;  /* 0xffff000038387812 */ /* 0x000fe200078ec0ff */
[----:B------:R-:W-:Y:S01]  /*5450*/  IMAD.U32 R126, R39, 0x10000, RZ ;  /* 0x00010000277e7824 */ /* 0x000fe200078e00ff */
[----:B------:R-:W-:Y:S01]  /*5460*/  F2FP.BF16.F32.PACK_AB R49, R49, R124 ;  /* 0x0000007c3131723e */ /* 0x000fe200000010ff */
[C---:B------:R-:W-:Y:S01]  /*5470*/  IMAD.U32 R55, R52.reuse, 0x10000, RZ ;  /* 0x0001000034377824 */ /* 0x040fe200078e00ff */
[----:B------:R-:W-:Y:S01]  /*5480*/  LOP3.LUT R52, R52, 0xffff0000, RZ, 0xc0, !PT ;  /* 0xffff000034347812 */ /* 0x000fe200078ec0ff */
        /* <DEDUP_REMOVED lines=8> */
[C---:B------:R-:W-:Y:S02]  /*5510*/  FMUL.FTZ R53, R56.reuse, R55 ;  /* 0x0000003738357220 */ /* 0x040fe40000410000 */
[-C--:B------:R-:W-:Y:S02]  /*5520*/  FMUL.FTZ R56, R56, R39.reuse ;  /* 0x0000002738387220 */ /* 0x080fe40000410000 */
[----:B------:R-:W-:Y:S01]  /*5530*/  FFMA.FTZ R39, R52, R39, -R53 ;  /* 0x0000002734277223 */ /* 0x000fe20000010835 */
[----:B------:R-:W-:Y:S02]  /*5540*/  IMAD.U32 R53, R54, 0x10000, RZ ;  /* 0x0001000036357824 */ /* 0x000fe400078e00ff */
[----:B------:R-:W-:Y:S01]  /*5550*/  FFMA.FTZ R52, R52, R55, R56 ;  /* 0x0000003734347223 */ /* 0x000fe20000010038 */
[C---:B------:R-:W-:Y:S01]  /*5560*/  IMAD.U32 R55, R58.reuse, 0x10000, RZ ;  /* 0x000100003a377824 */ /* 0x040fe200078e00ff */
[----:B------:R-:W-:Y:S01]  /*5570*/  LOP3.LUT R58, R58, 0xffff0000, RZ, 0xc0, !PT ;  /* 0xffff00003a3a7812 */ /* 0x000fe200078ec0ff */
[C---:B------:R-:W-:Y:S01]  /*5580*/  IMAD.U32 R56, R37.reuse, 0x10000, RZ ;  /* 0x0001000025387824 */ /* 0x040fe200078e00ff */
[----:B------:R-:W-:-:S02]  /*5590*/  LOP3.LUT R37, R37, 0xffff0000, RZ, 0xc0, !PT ;  /* 0xffff000025257812 */ /* 0x000fc400078ec0ff */
[----:B------:R-:W-:Y:S01]  /*55a0*/  LOP3.LUT R54, R54, 0xffff0000, RZ, 0xc0, !PT ;  /* 0xffff000036367812 */ /* 0x000fe200078ec0ff */
[C---:B------:R-:W-:Y:S01]  /*55b0*/  FMUL.FTZ R128, R55.reuse, R56 ;  /* 0x0000003837807220 */ /* 0x040fe20000410000 */
[----:B------:R-:W-:Y:S01]  /*55c0*/  FMUL.FTZ R55, R55, R126 ;  /* 0x0000007e37377220 */ /* 0x000fe20000410000 */
[----:B------:R-:W-:Y:S01]  /*55d0*/  FMUL.FTZ R59, R58, R37 ;  /* 0x000000253a3b7220 */ /* 0x000fe20000410000 */
[----:B------:R-:W-:Y:S01]  /*55e0*/  F2FP.BF16.F32.PACK_AB R130, R39, R130 ;  /* 0x000000822782723e */ /* 0x000fe200000010ff */
[C---:B------:R-:W-:Y:S01]  /*55f0*/  FFMA.FTZ R128, R53.reuse, R126, -R128 ;  /* 0x0000007e35807223 */ /* 0x040fe20000010880 */
[----:B------:R-:W-:Y:S01]  /*5600*/  FFMA.FTZ R55, R53, R56, R55 ;  /* 0x0000003835377223 */ /* 0x000fe20000010037 */
[----:B------:R-:W-:Y:S02]  /*5610*/  LOP3.LUT R53, R36, 0xffff0000, RZ, 0xc0, !PT ;  /* 0xffff000024357812 */ /* 0x000fe400078ec0ff */
[----:B------:R-:W-:Y:S01]  /*5620*/  F2FP.BF16.F32.PACK_AB R56, R52, R57 ;  /* 0x000000393438723e */ /* 0x000fe200000010ff */
[----:B------:R-:W-:-:S02]  /*5630*/  IMAD.MOV.U32 R52, RZ, RZ, R130 ;  /* 0x000000ffff347224 */ /* 0x000fc400078e0082 */
[-C--:B------:R-:W-:Y:S01]  /*5640*/  FMUL.FTZ R58, R58, R53.reuse ;  /* 0x000000353a3a7220 */ /* 0x080fe20000410000 */
[----:B------:R-:W-:Y:S01]  /*5650*/  FFMA.FTZ R59, R54, R53, -R59 ;  /* 0x00000035363b7223 */ /* 0x000fe2000001083b */
[----:B------:R-:W-:Y:S01]  /*5660*/  F2FP.BF16.F32.PACK_AB R53, R50, R127 ;  /* 0x0000007f3235723e */ /* 0x000fe200000010ff */
[----:B------:R-:W-:Y:S02]  /*5670*/  IMAD.MOV.U32 R57, RZ, RZ, R48 ;  /* 0x000000ffff397224 */ /* 0x000fe400078e0030 */
[----:B------:R-:W-:Y:S01]  /*5680*/  FFMA.FTZ R58, R54, R37, R58 ;  /* 0x00000025363a7223 */ /* 0x000fe2000001003a */
[----:B------:R-:W-:Y:S01]  /*5690*/  F2FP.BF16.F32.PACK_AB R54, R59, R128 ;  /* 0x000000803b36723e */ /* 0x000fe200000010ff */
[----:B------:R-:W-:-:S03]  /*56a0*/  IMAD.MOV.U32 R59, RZ, RZ, R38 ;  /* 0x000000ffff3b7224 */ /* 0x000fc600078e0026 */
[----:B------:R-:W-:Y:S01]  /*56b0*/  F2FP.BF16.F32.PACK_AB R58, R58, R55 ;  /* 0x000000373a3a723e */ /* 0x000fe200000010ff */
[----:B------:R-:W-:-:S07]  /*56c0*/  IMAD.MOV.U32 R55, RZ, RZ, R49 ;  /* 0x000000ffff377224 */ /* 0x000fce00078e0031 */
.L_x_1145:
[----:B------:R-:W-:Y:S05]  /*56d0*/  BSYNC B2 ;  /* 0x0000000000027941 */ /* 0x000fea0003800000 */
.L_x_1144:
        /* <DEDUP_REMOVED lines=10> */
.L_x_1143:
[----:B------:R-:W-:Y:S05]  /*5780*/  BSYNC B1 ;  /* 0x0000000000017941 */ /* 0x000fea0003800000 */
.L_x_1142:
[----:B------:R-:W-:Y:S01]  /*5790*/  ISETP.NE.AND P4, PT, R10, RZ, PT ;  /* 0x000000ff0a00720c */ /* 0x000fe20003f85270 */
[----:B------:R-:W-:-:S12]  /*57a0*/  BSSY B1, `(.L_x_1146) ;  /* 0x0000086000017945 */ /* 0x000fd80003800000 */
[----:B------:R-:W-:Y:S05]  /*57b0*/  @!P4 BRA `(.L_x_1147) ;  /* 0x000000080010c947 */ /* 0x000fea0003800000 */
[----:B------:R-:W2:Y:S04]  /*57c0*/  LDL R48, [R1+0xc] ;  /* 0x00000c0001307983 */ /* 0x000ea80000100800 */
[----:B-1----:R-:W3:Y:S04]  /*57d0*/  LDL R39, [R1+0x10] ;  /* 0x0000100001277983 */ /* 0x002ee80000100800 */
[----:B------:R-:W4:Y:S01]  /*57e0*/  LDL R38, [R1+0x14] ;  /* 0x0000140001267983 */ /* 0x000f220000100800 */
[----:B------:R-:W-:Y:S01]  /*57f0*/  SEL R36, R107, R114, !P1 ;  /* 0x000000726b247207 */ /* 0x000fe20004800000 */
[----:B------:R-:W-:Y:S01]  /*5800*/  VIADD R54, R19, 0x10 ;  /* 0x0000001013367836 */ /* 0x000fe20000000000 */
[----:B------:R-:W-:Y:S01]  /*5810*/  IADD3 R52, P4, P5, R60, R90, R74 ;  /* 0x0000005a3c347210 */ /* 0x000fe20007d9e04a */
[----:B------:R-:W-:Y:S01]  /*5820*/  BSSY B2, `(.L_x_1148) ;  /* 0x0000073000027945 */ /* 0x000fe20003800000 */
[----:B------:R-:W-:-:S02]  /*5830*/  SHF.R.S32.HI R37, RZ, 0x1f, R36 ;  /* 0x0000001fff257819 */ /* 0x000fc40000011424 */
        /* <DEDUP_REMOVED lines=11> */
[----:B---3--:R-:W-:-:S04]  /*58f0*/  LOP3.LUT R36, R36, R39, RZ, 0x3c, !PT ;  /* 0x0000002724247212 */ /* 0x008fc800078e3cff */
[----:B----4-:R-:W-:Y:S01]  /*5900*/  IADD3 R39, R36, R37, R38 ;  /* 0x0000002524277210 */ /* 0x010fe20007ffe026 */
[----:B------:R-:W-:-:S04]  /*5910*/  IMAD R37, R18, 0x3000, R98 ;  /* 0x0000300012257824 */ /* 0x000fc800078e0262 */
[----:B------:R-:W-:Y:S02]  /*5920*/  IMAD R39, R18, 0x3000, R39 ;  /* 0x0000300012277824 */ /* 0x000fe400078e0227 */
[--C-:B------:R-:W-:Y:S02]  /*5930*/  IMAD R37, R37, 0x2, R2.reuse ;  /* 0x0000000225257824 */ /* 0x100fe400078e0202 */
[----:B------:R-:W-:-:S04]  /*5940*/  IMAD R48, R39, 0x2, R2 ;  /* 0x0000000227307824 */ /* 0x000fc800078e0202 */
[----:B------:R-:W1:Y:S04]  /*5950*/  LDS.128 R36, [R37+0x15400] ;  /* 0x0154000025247984 */ /* 0x000e680000000c00 */
[----:B------:R-:W2:Y:S01]  /*5960*/  LDS.128 R48, [R48+0x15400] ;  /* 0x0154000030307984 */ /* 0x000ea20000000c00 */
[----:B------:R-:W-:Y:S05]  /*5970*/  @P4 BRA `(.L_x_1149) ;  /* 0x0000000400744947 */ /* 0x000fea0003800000 */
[--C-:B------:R-:W-:Y:S01]  /*5980*/  SHF.R.U64 R32, R32, 0x10, R33.reuse ;  /* 0x0000001020207819 */ /* 0x100fe20000001221 */
[----:B--2---:R-:W-:Y:S01]  /*5990*/  IMAD.U32 R56, R49, 0x10000, RZ ;  /* 0x0001000031387824 */ /* 0x004fe200078e00ff */
[----:B------:R-:W-:Y:S02]  /*59a0*/  SHF.R.U32.HI R54, RZ, 0x10, R33 ;  /* 0x00000010ff367819 */ /* 0x000fe40000011621 */
[--C-:B------:R-:W-:Y:S02]  /*59b0*/  SHF.R.U64 R33, R34, 0x10, R35.reuse ;  /* 0x0000001022217819 */ /* 0x100fe40000001223 */
[----:B------:R-:W-:Y:S02]  /*59c0*/  SHF.R.U32.HI R34, RZ, 0x10, R35 ;  /* 0x00000010ff227819 */ /* 0x000fe40000011623 */
[--C-:B------:R-:W-:Y:S02]  /*59d0*/  SHF.R.U32.HI R35, RZ, 0x10, R45.reuse ;  /* 0x00000010ff237819 */ /* 0x100fe4000001162d */
[----:B------:R-:W-:-:S02]  /*59e0*/  SHF.R.U64 R45, R44, 0x10, R45 ;  /* 0x000000102c2d7819 */ /* 0x000fc4000000122d */
[----:B------:R-:W-:Y:S02]  /*59f0*/  PRMT R142, R142, 0x5410, R35 ;  /* 0x000054108e8e7816 */ /* 0x000fe40000000023 */
[----:B------:R-:W-:Y:S01]  /*5a00*/  PRMT R143, R143, 0x5410, R54 ;  /* 0x000054108f8f7816 */ /* 0x000fe20000000036 */
[----:B-1----:R-:W-:Y:S01]  /*5a10*/  IMAD.U32 R54, R37, 0x10000, RZ ;  /* 0x0001000025367824 */ /* 0x002fe200078e00ff */
[--C-:B------:R-:W-:Y:S01]  /*5a20*/  SHF.R.U64 R44, R46, 0x10, R47.reuse ;  /* 0x000000102e2c7819 */ /* 0x100fe2000000122f */
[C---:B------:R-:W-:Y:S01]  /*5a30*/  IMAD.U32 R57, R142.reuse, 0x10000, RZ ;  /* 0x000100008e397824 */ /* 0x040fe200078e00ff */
[----:B------:R-:W-:Y:S01]  /*5a40*/  LOP3.LUT R46, R49, 0xffff0000, RZ, 0xc0, !PT ;  /* 0xffff0000312e7812 */ /* 0x000fe200078ec0ff */
[----:B------:R-:W-:Y:S01]  /*5a50*/  IMAD.U32 R59, R143, 0x10000, RZ ;  /* 0x000100008f3b7824 */ /* 0x000fe200078e00ff */
[----:B------:R-:W-:Y:S01]  /*5a60*/  LOP3.LUT R142, R142, 0xffff0000, RZ, 0xc0, !PT ;  /* 0xffff00008e8e7812 */ /* 0x000fe200078ec0ff */
[C---:B------:R-:W-:Y:S01]  /*5a70*/  FMUL.FTZ R121, R56.reuse, R57 ;  /* 0x0000003938797220 */ /* 0x040fe20000410000 */
[----:B------:R-:W-:Y:S01]  /*5a80*/  SHF.R.U32.HI R47, RZ, 0x10, R47 ;  /* 0x00000010ff2f7819 */ /* 0x000fe2000001162f */
[-C--:B------:R-:W-:Y:S01]  /*5a90*/  FMUL.FTZ R58, R56, R59.reuse ;  /* 0x0000003b383a7220 */ /* 0x080fe20000410000 */
[----:B------:R-:W-:Y:S01]  /*5aa0*/  LOP3.LUT R35, R37, 0xffff0000, RZ, 0xc0, !PT ;  /* 0xffff000025237812 */ /* 0x000fe200078ec0ff */
[----:B------:R-:W-:Y:S01]  /*5ab0*/  FFMA.FTZ R56, R54, R59, -R121 ;  /* 0x0000003b36387223 */ /* 0x000fe20000010879 */
[----:B------:R-:W-:Y:S01]  /*5ac0*/  LOP3.LUT R143, R143, 0xffff0000, RZ, 0xc0, !PT ;  /* 0xffff00008f8f7812 */ /* 0x000fe200078ec0ff */
[----:B------:R-:W-:Y:S01]  /*5ad0*/  IMAD.U32 R121, R51, 0x10000, RZ ;  /* 0x0001000033797824 */ /* 0x000fe200078e00ff */
[----:B------:R-:W-:Y:S01]  /*5ae0*/  PRMT R141, R141, 0x5410, R32 ;  /* 0x000054108d8d7816 */ /* 0x000fe20000000020 */
[----:B------:R-:W-:Y:S01]  /*5af0*/  FMUL.FTZ R32, R46, R142 ;  /* 0x0000008e2e207220 */ /* 0x000fe20000410000 */
[----:B------:R-:W-:Y:S01]  /*5b00*/  PRMT R140, R140, 0x5410, R47 ;  /* 0x000054108c8c7816 */ /* 0x000fe2000000002f */
[----:B------:R-:W-:Y:S01]  /*5b10*/  FFMA.FTZ R54, R54, R57, R58 ;  /* 0x0000003936367223 */ /* 0x000fe2000001003a */
[----:B------:R-:W-:Y:S01]  /*5b20*/  PRMT R133, R133, 0x5410, R34 ;  /* 0x0000541085857816 */ /* 0x000fe20000000022 */
[----:B------:R-:W-:Y:S01]  /*5b30*/  FFMA.FTZ R47, R35, R143, -R32 ;  /* 0x0000008f232f7223 */ /* 0x000fe20000010820 */
[----:B------:R-:W-:Y:S01]  /*5b40*/  PRMT R134, R134, 0x5410, R33 ;  /* 0x0000541086867816 */ /* 0x000fe20000000021 */
[C---:B------:R-:W-:Y:S01]  /*5b50*/  IMAD.U32 R32, R140.reuse, 0x10000, RZ ;  /* 0x000100008c207824 */ /* 0x040fe200078e00ff */
[----:B------:R-:W-:Y:S01]  /*5b60*/  LOP3.LUT R51, R51, 0xffff0000, RZ, 0xc0, !PT ;  /* 0xffff000033337812 */ /* 0x000fe200078ec0ff */
[----:B------:R-:W-:Y:S01]  /*5b70*/  IMAD.U32 R34, R133, 0x10000, RZ ;  /* 0x0001000085227824 */ /* 0x000fe200078e00ff */
[----:B------:R-:W-:Y:S01]  /*5b80*/  LOP3.LUT R140, R140, 0xffff0000, RZ, 0xc0, !PT ;  /* 0xffff00008c8c7812 */ /* 0x000fe200078ec0ff */
[----:B------:R-:W-:-:S02]  /*5b90*/  IMAD.U32 R58, R39, 0x10000, RZ ;  /* 0x00010000273a7824 */ /* 0x000fc400078e00ff */
[C---:B------:R-:W-:Y:S01]  /*5ba0*/  FMUL.FTZ R33, R121.reuse, R32 ;  /* 0x0000002079217220 */ /* 0x040fe20000410000 */
[-C--:B------:R-:W-:Y:S01]  /*5bb0*/  FMUL.FTZ R121, R121, R34.reuse ;  /* 0x0000002279797220 */ /* 0x080fe20000410000 */
[----:B------:R-:W-:Y:S01]  /*5bc0*/  PRMT R132, R132, 0x5410, R45 ;  /* 0x0000541084847816 */ /* 0x000fe2000000002d */
[----:B------:R-:W-:Y:S01]  /*5bd0*/  FMUL.FTZ R123, R46, R143 ;  /* 0x0000008f2e7b7220 */ /* 0x000fe20000410000 */
[C---:B------:R-:W-:Y:S01]  /*5be0*/  FFMA.FTZ R33, R58.reuse, R34, -R33 ;  /* 0x000000223a217223 */ /* 0x040fe20000010821 */
[----:B------:R-:W-:Y:S01]  /*5bf0*/  LOP3.LUT R34, R133, 0xffff0000, RZ, 0xc0, !PT ;  /* 0xffff000085227812 */ /* 0x000fe200078ec0ff */
[----:B------:R-:W-:Y:S01]  /*5c00*/  FFMA.FTZ R32, R58, R32, R121 ;  /* 0x000000203a207223 */ /* 0x000fe20000010079 */
[----:B------:R-:W-:Y:S01]  /*5c10*/  LOP3.LUT R39, R39, 0xffff0000, RZ, 0xc0, !PT ;  /* 0xffff000027277812 */ /* 0x000fe200078ec0ff */
[----:B------:R-:W-:Y:S01]  /*5c20*/  FMUL.FTZ R58, R51, R140 ;  /* 0x0000008c333a7220 */ /* 0x000fe20000410000 */
[----:B------:R-:W-:Y:S01]  /*5c30*/  IMAD.U32 R49, R48, 0x10000, RZ ;  /* 0x0001000030317824 */ /* 0x000fe200078e00ff */
[----:B------:R-:W-:Y:S01]  /*5c40*/  PRMT R131, R131, 0x5410, R44 ;  /* 0x0000541083837816 */ /* 0x000fe2000000002c */
[----:B------:R-:W-:-:S02]  /*5c50*/  IMAD.U32 R46, R132, 0x10000, RZ ;  /* 0x00010000842e7824 */ /* 0x000fc400078e00ff */
[-C--:B------:R-:W-:Y:S01]  /*5c60*/  FMUL.FTZ R122, R51, R34.reuse ;  /* 0x00000022337a7220 */ /* 0x080fe20000410000 */
[----:B------:R-:W-:Y:S01]  /*5c70*/  IMAD.U32 R44, R141, 0x10000, RZ ;  /* 0x000100008d2c7824 */ /* 0x000fe200078e00ff */
[----:B------:R-:W-:Y:S01]  /*5c80*/  LOP3.LUT R48, R48, 0xffff0000, RZ, 0xc0, !PT ;  /* 0xffff000030307812 */ /* 0x000fe200078ec0ff */
[----:B------:R-:W-:Y:S01]  /*5c90*/  FFMA.FTZ R34, R39, R34, -R58 ;  /* 0x0000002227227223 */ /* 0x000fe2000001083a */
[----:B------:R-:W-:Y:S01]  /*5ca0*/  LOP3.LUT R45, R132, 0xffff0000, RZ, 0xc0, !PT ;  /* 0xffff0000842d7812 */ /* 0x000fe200078ec0ff */
[C---:B------:R-:W-:Y:S01]  /*5cb0*/  IMAD.U32 R37, R36.reuse, 0x10000, RZ ;  /* 0x0001000024257824 */ /* 0x040fe200078e00ff */
[----:B------:R-:W-:Y:S01]  /*5cc0*/  LOP3.LUT R141, R141, 0xffff0000, RZ, 0xc0, !PT ;  /* 0xffff00008d8d7812 */ /* 0x000fe200078ec0ff */
[C---:B------:R-:W-:Y:S01]  /*5cd0*/  FMUL.FTZ R58, R49.reuse, R46 ;  /* 0x0000002e313a7220 */ /* 0x040fe20000410000 */
[-C--:B------:R-:W-:Y:S01]  /*5ce0*/  FMUL.FTZ R49, R49, R44.reuse ;  /* 0x0000002c31317220 */ /* 0x080fe20000410000 */
[----:B------:R-:W-:Y:S01]  /*5cf0*/  LOP3.LUT R36, R36, 0xffff0000, RZ, 0xc0, !PT ;  /* 0xffff000024247812 */ /* 0x000fe200078ec0ff */
[C---:B------:R-:W-:Y:S01]  /*5d00*/  IMAD.U32 R57, R38.reuse, 0x10000, RZ ;  /* 0x0001000026397824 */ /* 0x040fe200078e00ff */
[----:B------:R-:W-:Y:S01]  /*5d10*/  LOP3.LUT R59, R38, 0xffff0000, RZ, 0xc0, !PT ;  /* 0xffff0000263b7812 */ /* 0x000fe200078ec0ff */
[C---:B------:R-:W-:Y:S01]  /*5d20*/  FMUL.FTZ R51, R48.reuse, R45 ;  /* 0x0000002d30337220 */ /* 0x040fe20000410000 */
[----:B------:R-:W-:Y:S01]  /*5d30*/  FFMA.FTZ R44, R37, R44, -R58 ;  /* 0x0000002c252c7223 */ /* 0x000fe2000001083a */
[----:B------:R-:W-:Y:S01]  /*5d40*/  FMUL.FTZ R121, R48, R141 ;  /* 0x0000008d30797220 */ /* 0x000fe20000410000 */
[----:B------:R-:W-:-:S02]  /*5d50*/  IMAD.U32 R38, R50, 0x10000, RZ ;  /* 0x0001000032267824 */ /* 0x000fc400078e00ff */
[----:B------:R-:W-:Y:S01]  /*5d60*/  FFMA.FTZ R37, R37, R46, R49 ;  /* 0x0000002e25257223 */ /* 0x000fe20000010031 */
[C---:B------:R-:W-:Y:S01]  /*5d70*/  IMAD.U32 R48, R131.reuse, 0x10000, RZ ;  /* 0x0001000083307824 */ /* 0x040fe200078e00ff */
[----:B------:R-:W-:Y:S01]  /*5d80*/  LOP3.LUT R50, R50, 0xffff0000, RZ, 0xc0, !PT ;  /* 0xffff000032327812 */ /* 0x000fe200078ec0ff */
[----:B------:R-:W-:Y:S01]  /*5d90*/  IMAD.U32 R46, R134, 0x10000, RZ ;  /* 0x00010000862e7824 */ /* 0x000fe200078e00ff */
[----:B------:R-:W-:Y:S01]  /*5da0*/  LOP3.LUT R131, R131, 0xffff0000, RZ, 0xc0, !PT ;  /* 0xffff000083837812 */ /* 0x000fe200078ec0ff */
[----:B------:R-:W-:Y:S01]  /*5db0*/  FFMA.FTZ R49, R36, R141, -R51 ;  /* 0x0000008d24317223 */ /* 0x000fe20000010833 */
[----:B------:R-:W-:Y:S01]  /*5dc0*/  LOP3.LUT R134, R134, 0xffff0000, RZ, 0xc0, !PT ;  /* 0xffff000086867812 */ /* 0x000fe200078ec0ff */
[----:B------:R-:W-:Y:S01]  /*5dd0*/  FFMA.FTZ R36, R36, R45, R121 ;  /* 0x0000002d24247223 */ /* 0x000fe20000010079 */
[C---:B------:R-:W-:Y:S01]  /*5de0*/  FMUL.FTZ R58, R38.reuse, R48 ;  /* 0x00000030263a7220 */ /* 0x040fe20000410000 */
[----:B------:R-:W-:Y:S01]  /*5df0*/  FMUL.FTZ R45, R38, R46 ;  /* 0x0000002e262d7220 */ /* 0x000fe20000410000 */
[----:B------:R-:W-:Y:S01]  /*5e00*/  FFMA.FTZ R35, R35, R142, R123 ;  /* 0x0000008e23237223 */ /* 0x000fe2000001007b */
        /* <DEDUP_REMOVED lines=17> */
[----:B------:R-:W-:Y:S01]  /*5f20*/  IMAD.MOV.U32 R36, RZ, RZ, R46 ;  /* 0x000000ffff247224 */ /* 0x000fe200078e002e */
[----:B------:R-:W-:Y:S01]  /*5f30*/  F2FP.BF16.F32.PACK_AB R50, R50, R45 ;  /* 0x0000002d3232723e */ /* 0x000fe200000010ff */
[----:B------:R-:W-:-:S07]  /*5f40*/  IMAD.MOV.U32 R51, RZ, RZ, R32 ;  /* 0x000000ffff337224 */ /* 0x000fce00078e0020 */
.L_x_1149:
[----:B------:R-:W-:Y:S05]  /*5f50*/  BSYNC B2 ;  /* 0x0000000000027941 */ /* 0x000fea0003800000 */
.L_x_1148:
        /* <DEDUP_REMOVED lines=10> */
.L_x_1147:
[----:B------:R-:W-:Y:S05]  /*6000*/  BSYNC B1 ;  /* 0x0000000000017941 */ /* 0x000fea0003800000 */
.L_x_1146:
[----:B------:R-:W-:-:S13]  /*6010*/  ISETP.NE.AND P4, PT, R11, RZ, PT ;  /* 0x000000ff0b00720c */ /* 0x000fda0003f85270 */
[----:B------:R-:W-:Y:S05]  /*6020*/  @!P4 BRA `(.L_x_1114) ;  /* 0x0000000800a0c947 */ /* 0x000fea0003800000 */
[----:B-1-3--:R-:W2:Y:S04]  /*6030*/  LDL R36, [R1+0xc] ;  /* 0x00000c0001247983 */ /* 0x00aea80000100800 */
[----:B------:R-:W3:Y:S04]  /*6040*/  LDL R35, [R1+0x10] ;  /* 0x0000100001237983 */ /* 0x000ee80000100800 */
[----:B------:R-:W4:Y:S01]  /*6050*/  LDL R34, [R1+0x14] ;  /* 0x0000140001227983 */ /* 0x000f220000100800 */
[----:B------:R-:W-:Y:S01]  /*6060*/  VIADD R46, R19, 0x20 ;  /* 0x00000020132e7836 */ /* 0x000fe20000000000 */
[----:B------:R-:W-:Y:S01]  /*6070*/  IADD3 R32, P4, P5, R60, R90, R27 ;  /* 0x0000005a3c207210 */ /* 0x000fe20007d9e01b */
[----:B------:R-:W-:Y:S03]  /*6080*/  BSSY B1, `(.L_x_1150) ;  /* 0x0000078000017945 */ /* 0x000fe60003800000 */
[----:B------:R-:W-:-:S02]  /*6090*/  ISETP.GE.AND P6, PT, R46, R104, PT ;  /* 0x000000682e00720c */ /* 0x000fc40003fc6270 */
[----:B------:R-:W-:Y:S02]  /*60a0*/  IADD3.X R33, R0, R112, R94, P4, P5 ;  /* 0x0000007000217210 */ /* 0x000fe400027ea45e */
[C---:B------:R-:W-:Y:S02]  /*60b0*/  LEA R44, P4, R32.reuse, R88, 0x1 ;  /* 0x00000058202c7211 */ /* 0x040fe400078808ff */
[----:B------:R-:W-:Y:S02]  /*60c0*/  SEL R114, R107, R114, !P6 ;  /* 0x000000726b727207 */ /* 0x000fe40007000000 */
[----:B------:R-:W-:Y:S02]  /*60d0*/  LEA.HI.X R45, R32, R89, R33, 0x1, P4 ;  /* 0x00000059202d7211 */ /* 0x000fe400020f0c21 */
[----:B------:R-:W-:Y:S02]  /*60e0*/  SHF.R.S32.HI R33, RZ, 0x1f, R114 ;  /* 0x0000001fff217819 */ /* 0x000fe40000011472 */
[----:B------:R-:W-:-:S02]  /*60f0*/  ISETP.GE.AND P4, PT, R46, R99, PT ;  /* 0x000000632e00720c */ /* 0x000fc40003f86270 */
[----:B------:R-:W-:-:S04]  /*6100*/  LEA.HI R33, R33, R114, RZ, 0x4 ;  /* 0x0000007221217211 */ /* 0x000fc800078f20ff */
        /* <DEDUP_REMOVED lines=17> */
[----:B------:R-:W-:Y:S01]  /*6220*/  SHF.R.U32.HI R52, RZ, 0x10, R41 ;  /* 0x00000010ff347819 */ /* 0x000fe20000011629 */
[----:B--2---:R-:W-:Y:S01]  /*6230*/  IMAD.U32 R48, R37, 0x10000, RZ ;  /* 0x0001000025307824 */ /* 0x004fe200078e00ff */
[----:B------:R-:W-:Y:S01]  /*6240*/  SHF.R.U32.HI R58, RZ, 0x10, R29 ;  /* 0x00000010ff3a7819 */ /* 0x000fe2000001161d */
[----:B------:R-:W-:Y:S01]  /*6250*/  IMAD.U32 R46, R39, 0x10000, RZ ;  /* 0x00010000272e7824 */ /* 0x000fe200078e00ff */
[----:B------:R-:W-:Y:S02]  /*6260*/  PRMT R129, R129, 0x5410, R52 ;  /* 0x0000541081817816 */ /* 0x000fe40000000034 */
[--C-:B------:R-:W-:Y:S01]  /*6270*/  SHF.R.U64 R49, R42, 0x10, R43.reuse ;  /* 0x000000102a317819 */ /* 0x100fe2000000122b */
[----:B-1----:R-:W-:Y:S01]  /*6280*/  IMAD.U32 R42, R33, 0x10000, RZ ;  /* 0x00010000212a7824 */ /* 0x002fe200078e00ff */
[----:B------:R-:W-:Y:S02]  /*6290*/  SHF.R.U32.HI R50, RZ, 0x10, R43 ;  /* 0x00000010ff327819 */ /* 0x000fe4000001162b */
[----:B------:R-:W-:-:S02]  /*62a0*/  LOP3.LUT R43, R37, 0xffff0000, RZ, 0xc0, !PT ;  /* 0xffff0000252b7812 */ /* 0x000fc400078ec0ff */
[----:B------:R-:W-:Y:S02]  /*62b0*/  PRMT R117, R117, 0x5410, R58 ;  /* 0x0000541075757816 */ /* 0x000fe4000000003a */
[----:B------:R-:W-:Y:S01]  /*62c0*/  LOP3.LUT R37, R39, 0xffff0000, RZ, 0xc0, !PT ;  /* 0xffff000027257812 */ /* 0x000fe200078ec0ff */
[----:B------:R-:W-:Y:S01]  /*62d0*/  IMAD.U32 R39, R129, 0x10000, RZ ;  /* 0x0001000081277824 */ /* 0x000fe200078e00ff */
[----:B------:R-:W-:Y:S01]  /*62e0*/  SHF.R.U64 R51, R40, 0x10, R41 ;  /* 0x0000001028337819 */ /* 0x000fe20000001229 */
[----:B------:R-:W-:Y:S01]  /*62f0*/  IMAD.U32 R41, R35, 0x10000, RZ ;  /* 0x0001000023297824 */ /* 0x000fe200078e00ff */
[----:B------:R-:W-:Y:S02]  /*6300*/  LOP3.LUT R40, R33, 0xffff0000, RZ, 0xc0, !PT ;  /* 0xffff000021287812 */ /* 0x000fe400078ec0ff */
[----:B------:R-:W-:Y:S02]  /*6310*/  SHF.R.U32.HI R54, RZ, 0x10, R31 ;  /* 0x00000010ff367819 */ /* 0x000fe4000001161f */
[----:B------:R-:W-:Y:S01]  /*6320*/  LOP3.LUT R33, R35, 0xffff0000, RZ, 0xc0, !PT ;  /* 0xffff000023217812 */ /* 0x000fe200078ec0ff */
[----:B------:R-:W-:Y:S01]  /*6330*/  IMAD.U32 R35, R117, 0x10000, RZ ;  /* 0x0001000075237824 */ /* 0x000fe200078e00ff */
[----:B------:R-:W-:Y:S01]  /*6340*/  PRMT R118, R118, 0x5410, R49 ;  /* 0x0000541076767816 */ /* 0x000fe20000000031 */
[----:B------:R-:W-:Y:S01]  /*6350*/  FMUL.FTZ R49, R48, R39 ;  /* 0x0000002730317220 */ /* 0x000fe20000410000 */
[----:B------:R-:W-:-:S02]  /*6360*/  PRMT R119, R119, 0x5410, R50 ;  /* 0x0000541077777816 */ /* 0x000fc40000000032 */
[----:B------:R-:W-:Y:S01]  /*6370*/  SHF.R.U64 R53, R28, 0x10, R29 ;  /* 0x000000101c357819 */ /* 0x000fe2000000121d */
[----:B------:R-:W-:Y:S01]  /*6380*/  IMAD.U32 R29, R36, 0x10000, RZ ;  /* 0x00010000241d7824 */ /* 0x000fe200078e00ff */
[----:B------:R-:W-:Y:S01]  /*6390*/  PRMT R115, R115, 0x5410, R54 ;  /* 0x0000541073737816 */ /* 0x000fe20000000036 */
[----:B------:R-:W-:Y:S01]  /*63a0*/  IMAD.U32 R28, R32, 0x10000, RZ ;  /* 0x00010000201c7824 */ /* 0x000fe200078e00ff */
[----:B------:R-:W-:Y:S01]  /*63b0*/  PRMT R120, R120, 0x5410, R51 ;  /* 0x0000541078787816 */ /* 0x000fe20000000033 */
[-C--:B------:R-:W-:Y:S01]  /*63c0*/  FMUL.FTZ R51, R48, R35.reuse ;  /* 0x0000002330337220 */ /* 0x080fe20000410000 */
[----:B------:R-:W-:Y:S01]  /*63d0*/  LOP3.LUT R129, R129, 0xffff0000, RZ, 0xc0, !PT ;  /* 0xffff000081817812 */ /* 0x000fe200078ec0ff */
[----:B------:R-:W-:Y:S01]  /*63e0*/  FFMA.FTZ R35, R42, R35, -R49 ;  /* 0x000000232a237223 */ /* 0x000fe20000010831 */
[----:B------:R-:W-:Y:S01]  /*63f0*/  LOP3.LUT R117, R117, 0xffff0000, RZ, 0xc0, !PT ;  /* 0xffff000075757812 */ /* 0x000fe200078ec0ff */
[----:B------:R-:W-:Y:S01]  /*6400*/  IMAD.U32 R49, R119, 0x10000, RZ ;  /* 0x0001000077317824 */ /* 0x000fe200078e00ff */
[----:B------:R-:W-:Y:S01]  /*6410*/  PRMT R116, R116, 0x5410, R53 ;  /* 0x0000541074747816 */ /* 0x000fe20000000035 */
[----:B------:R-:W-:Y:S01]  /*6420*/  FMUL.FTZ R53, R43, R129 ;  /* 0x000000812b357220 */ /* 0x000fe20000410000 */
[----:B------:R-:W-:-:S02]  /*6430*/  IMAD.U32 R48, R115, 0x10000, RZ ;  /* 0x0001000073307824 */ /* 0x000fc400078e00ff */
[----:B------:R-:W-:Y:S01]  /*6440*/  FMUL.FTZ R43, R43, R117 ;  /* 0x000000752b2b7220 */ /* 0x000fe20000410000 */
[----:B------:R-:W-:Y:S01]  /*6450*/  FMUL.FTZ R52, R46, R49 ;  /* 0x000000312e347220 */ /* 0x000fe20000410000 */
[----:B------:R-:W-:Y:S01]  /*6460*/  FFMA.FTZ R39, R42, R39, R51 ;  /* 0x000000272a277223 */ /* 0x000fe20000010033 */
[----:B------:R-:W-:Y:S01]  /*6470*/  LOP3.LUT R50, R119, 0xffff0000, RZ, 0xc0, !PT ;  /* 0xffff000077327812 */ /* 0x000fe200078ec0ff */
[----:B------:R-:W-:Y:S01]  /*6480*/  FFMA.FTZ R42, R40, R117, -R53 ;  /* 0x00000075282a7223 */ /* 0x000fe20000010835 */
[-C--:B------:R-:W-:Y:S01]  /*6490*/  FMUL.FTZ R46, R46, R48.reuse ;  /* 0x000000302e2e7220 */ /* 0x080fe20000410000 */
[----:B------:R-:W-:Y:S01]  /*64a0*/  FFMA.FTZ R40, R40, R129, R43 ;  /* 0x0000008128287223 */ /* 0x000fe2000001002b */
[----:B------:R-:W-:Y:S01]  /*64b0*/  FFMA.FTZ R43, R41, R48, -R52 ;  /* 0x00000030292b7223 */ /* 0x000fe20000010834 */
[----:B------:R-:W-:Y:S01]  /*64c0*/  LOP3.LUT R48, R115, 0xffff0000, RZ, 0xc0, !PT ;  /* 0xffff000073307812 */ /* 0x000fe200078ec0ff */
[----:B------:R-:W-:Y:S01]  /*64d0*/  FFMA.FTZ R41, R41, R49, R46 ;  /* 0x0000003129297223 */ /* 0x000fe2000001002e */
[C---:B------:R-:W-:Y:S01]  /*64e0*/  FMUL.FTZ R52, R37.reuse, R50 ;  /* 0x0000003225347220 */ /* 0x040fe20000410000 */
[----:B------:R-:W-:Y:S01]  /*64f0*/  IMAD.U32 R46, R116, 0x10000, RZ ;  /* 0x00010000742e7824 */ /* 0x000fe200078e00ff */
[----:B------:R-:W-:Y:S01]  /*6500*/  LOP3.LUT R36, R36, 0xffff0000, RZ, 0xc0, !PT ;  /* 0xffff000024247812 */ /* 0x000fe200078ec0ff */
[C---:B------:R-:W-:Y:S01]  /*6510*/  IMAD.U32 R49, R120.reuse, 0x10000, RZ ;  /* 0x0001000078317824 */ /* 0x040fe200078e00ff */
[----:B------:R-:W-:Y:S01]  /*6520*/  LOP3.LUT R51, R120, 0xffff0000, RZ, 0xc0, !PT ;  /* 0xffff000078337812 */ /* 0x000fe200078ec0ff */
[-C--:B------:R-:W-:Y:S01]  /*6530*/  FMUL.FTZ R54, R37, R48.reuse ;  /* 0x0000003025367220 */ /* 0x080fe20000410000 */
[----:B------:R-:W-:Y:S01]  /*6540*/  SHF.R.U64 R56, R30, 0x10, R31 ;  /* 0x000000101e387819 */ /* 0x000fe2000000121f */
[----:B------:R-:W-:Y:S01]  /*6550*/  FFMA.FTZ R52, R33, R48, -R52 ;  /* 0x0000003021347223 */ /* 0x000fe20000010834 */
[----:B------:R-:W-:Y:S01]  /*6560*/  LOP3.LUT R37, R116, 0xffff0000, RZ, 0xc0, !PT ;  /* 0xffff000074257812 */ /* 0x000fe200078ec0ff */
[C---:B------:R-:W-:Y:S01]  /*6570*/  FMUL.FTZ R48, R29.reuse, R46 ;  /* 0x0000002e1d307220 */ /* 0x040fe20000410000 */
[----:B------:R-:W-:Y:S01]  /*6580*/  LOP3.LUT R32, R32, 0xffff0000, RZ, 0xc0, !PT ;  /* 0xffff000020207812 */ /* 0x000fe200078ec0ff */
[----:B------:R-:W-:Y:S01]  /*6590*/  FMUL.FTZ R53, R29, R49 ;  /* 0x000000311d357220 */ /* 0x000fe20000410000 */
[----:B------:R-:W-:Y:S01]  /*65a0*/  PRMT R113, R113, 0x5410, R56 ;  /* 0x0000541071717816 */ /* 0x000fe20000000038 */
[----:B------:R-:W-:Y:S01]  /*65b0*/  FMUL.FTZ R29, R36, R51 ;  /* 0x00000033241d7220 */ /* 0x000fe20000410000 */
[----:B------:R-:W-:Y:S01]  /*65c0*/  FFMA.FTZ R48, R28, R49, R48 ;  /* 0x000000311c307223 */ /* 0x000fe20000010030 */
[----:B------:R-:W-:Y:S01]  /*65d0*/  FMUL.FTZ R49, R36, R37 ;  /* 0x0000002524317220 */ /* 0x000fe20000410000 */
[----:B------:R-:W-:-:S02]  /*65e0*/  IMAD.U32 R31, R38, 0x10000, RZ ;  /* 0x00010000261f7824 */ /* 0x000fc400078e00ff */
[----:B------:R-:W-:Y:S01]  /*65f0*/  FFMA.FTZ R54, R33, R50, R54 ;  /* 0x0000003221367223 */ /* 0x000fe20000010036 */
[----:B------:R-:W-:Y:S01]  /*6600*/  FFMA.FTZ R53, R28, R46, -R53 ;  /* 0x0000002e1c357223 */ /* 0x000fe20000010835 */
[----:B------:R-:W-:Y:S01]  /*6610*/  FFMA.FTZ R36, R32, R37, -R29 ;  /* 0x0000002520247223 */ /* 0x000fe2000001081d */
[----:B------:R-:W-:Y:S01]  /*6620*/  LOP3.LUT R38, R38, 0xffff0000, RZ, 0xc0, !PT ;  /* 0xffff000026267812 */ /* 0x000fe200078ec0ff */
[C---:B------:R-:W-:Y:S01]  /*6630*/  IMAD.U32 R29, R118.reuse, 0x10000, RZ ;  /* 0x00010000761d7824 */ /* 0x040fe200078e00ff */
[----:B------:R-:W-:Y:S01]  /*6640*/  LOP3.LUT R33, R118, 0xffff0000, RZ, 0xc0, !PT ;  /* 0xffff000076217812 */ /* 0x000fe200078ec0ff */
[C---:B------:R-:W-:Y:S01]  /*6650*/  IMAD.U32 R28, R113.reuse, 0x10000, RZ ;  /* 0x00010000711c7824 */ /* 0x040fe200078e00ff */
[----:B------:R-:W-:Y:S01]  /*6660*/  LOP3.LUT R113, R113, 0xffff0000, RZ, 0xc0, !PT ;  /* 0xffff000071717812 */ /* 0x000fe200078ec0ff */
[----:B------:R-:W-:Y:S02]  /*6670*/  IMAD.U32 R30, R34, 0x10000, RZ ;  /* 0x00010000221e7824 */ /* 0x000fe400078e00ff */
[----:B------:R-:W-:Y:S01]  /*6680*/  FFMA.FTZ R49, R32, R51, R49 ;  /* 0x0000003320317223 */ /* 0x000fe20000010031 */
[----:B------:R-:W-:Y:S01]  /*6690*/  LOP3.LUT R34, R34, 0xffff0000, RZ, 0xc0, !PT ;  /* 0xffff000022227812 */ /* 0x000fe200078ec0ff */
        /* <DEDUP_REMOVED lines=18> */
[----:B------:R-:W-:-:S02]  /*67c0*/  IMAD.MOV.U32 R33, RZ, RZ, R35 ;  /* 0x000000ffff217224 */ /* 0x000fc400078e0023 */
[----:B------:R-:W-:Y:S02]  /*67d0*/  IMAD.MOV.U32 R34, RZ, RZ, R42 ;  /* 0x000000ffff227224 */ /* 0x000fe400078e002a */
[----:B------:R-:W-:Y:S02]  /*67e0*/  IMAD.MOV.U32 R35, RZ, RZ, R43 ;  /* 0x000000ffff237224 */ /* 0x000fe400078e002b */
[----:B------:R-:W-:-:S07]  /*67f0*/  IMAD.MOV.U32 R39, RZ, RZ, R41 ;  /* 0x000000ffff277224 */ /* 0x000fce00078e0029 */
.L_x_1151:
[----:B------:R-:W-:Y:S05]  /*6800*/  BSYNC B1 ;  /* 0x0000000000017941 */ /* 0x000fea0003800000 */
.L_x_1150:
        /* <DEDUP_REMOVED lines=10> */
.L_x_1107:
[----:B------:R-:W-:-:S06]  /*68b0*/  UISETP.NE.AND UP0, UPT, UR37, 0x3, UPT ;  /* 0x000000032500788c */ /* 0x000fcc000bf05270 */
[----:B------:R-:W-:-:S13]  /*68c0*/  PLOP3.LUT P3, PT, PT, PT, UP0, 0x80, 0x0 ;  /* 0x000000000000781c */ /* 0x000fda0003f6f008 */
[----:B------:R-:W-:Y:S05]  /*68d0*/  @!P3 BRA `(.L_x_1152) ;  /* 0x000000000004b947 */ /* 0x000fea0003800000 */
[----:B------:R-:W-:Y:S01]  /*68e0*/  BPT.TRAP 0x1 ;  /* 0x000000040000795c */ /* 0x000fe20000300000 */
.L_x_1152:
[----:B------:R-:W-:Y:S01]  /*68f0*/  IMAD R15, R18, 0x8, R2 ;  /* 0x00000008120f7824 */ /* 0x000fe200078e0202 */
[----:B------:R-:W-:Y:S01]  /*6900*/  SHF.L.U32 R86, R157, 0x1f, RZ ;  /* 0x0000001f9d567819 */ /* 0x000fe200000006ff */
[----:B------:R-:W-:Y:S01]  /*6910*/  IMAD R85, R25, -0x80, R24 ;  /* 0xffffff8019557824 */ /* 0x000fe200078e0218 */
[----:B------:R-:W-:Y:S02]  /*6920*/  BSSY B1, `(.L_x_1153) ;  /* 0x0000004000017945 */ /* 0x000fe40003800000 */
[----:B------:R-:W0:Y:S02]  /*6930*/  SYNCS.PHASECHK.TRANS64.TRYWAIT P4, [R15+URZ+0x2d890], R86 ;  /* 0x02d890560f0075a7 */ /* 0x000e24000808017f */
[----:B------:R-:W-:Y:S01]  /*6940*/  VIMNMX R85, R85, 0x80, PT ;  /* 0x0000008055557848 */ /* 0x000fe20003fe0100 */
[----:B0-----:R-:W-:Y:S06]  /*6950*/  @!P4 BRA `(.L_x_1154) ;  /* 0x000001b800c8c947 */ /* 0x001fec0003800000 */
.L_x_1421:
[----:B------:R-:W-:Y:S05]  /*6960*/  BSYNC B1 ;  /* 0x0000000000017941 */ /* 0x000fea0003800000 */
.L_x_1153:
        /* <DEDUP_REMOVED lines=20> */
.L_x_1114:
[----:B------:R-:W-:Y:S05]  /*6ab0*/  BSYNC B0 ;  /* 0x0000000000007941 */ /* 0x000fea0003800000 */
.L_x_1106:
        /* <DEDUP_REMOVED lines=17> */
.L_x_1156:
[----:B------:R-:W-:Y:S05]  /*6bd0*/  BSYNC B0 ;  /* 0x0000000000007941 */ /* 0x000fea0003800000 */
.L_x_1155:
[----:B------:R-:W2:Y:S01]  /*6be0*/  SYNCS.PHASECHK.TRANS64.TRYWAIT P3, [R15+URZ+0x2d8b0], R86 ;  /* 0x02d8b0560f0075a7 */ /* 0x000ea2000806017f */
[----:B------:R-:W-:Y:S04]  /*6bf0*/  BSSY B0, `(.L_x_1157) ;  /* 0x0000002000007945 */ /* 0x000fe80003800000 */
[----:B--2---:R-:W-:Y:S05]  /*6c00*/  @!P3 BRA `(.L_x_1158) ;  /* 0x000001b80030b947 */ /* 0x004fea0003800000 */
.L_x_1422:
[----:B------:R-:W-:Y:S05]  /*6c10*/  BSYNC B0 ;  /* 0x0000000000007941 */ /* 0x000fea0003800000 */
.L_x_1157:
[----:B------:R-:W-:Y:S01]  /*6c20*/  ISETP.GE.AND P3, PT, R23, R85, PT ;  /* 0x000000551700720c */ /* 0x000fe20003f66270 */
[----:B------:R-:W-:-:S12]  /*6c30*/  BSSY B0, `(.L_x_1159) ;  /* 0x0000022000007945 */ /* 0x000fd80003800000 */
[----:B------:R-:W-:Y:S05]  /*6c40*/  @P3 BRA `(.L_x_1160) ;  /* 0x0000000000803947 */ /* 0x000fea0003800000 */
        /* <DEDUP_REMOVED lines=9> */
[C---:B------:R-:W-:Y:S01]  /*6ce0*/  LEA R32, P3, R28.reuse, UR4, 0x1 ;  /* 0x000000041c207c11 */ /* 0x040fe2000f8608ff */
[----:B------:R-:W-:Y:S01]  /*6cf0*/  ULDC UR4, c[0x0][0x2e4] ;  /* 0x0000b90000047ab9 */ /* 0x000fe20000000800 */
[C---:B------:R-:W-:Y:S02]  /*6d00*/  VIADD R34, R19.reuse, 0x20 ;  /* 0x0000002013227836 */ /* 0x040fe40000000000 */
[----:B------:R-:W-:Y:S02]  /*6d10*/  LEA.HI.X R33, R28, UR5, R29, 0x1, P3 ;  /* 0x000000051c217c11 */ /* 0x000fe400098f0c1d */
[----:B------:R-:W-:-:S13]  /*6d20*/  ISETP.GE.AND P3, PT, R19, UR4, PT ;  /* 0x0000000413007c0c */ /* 0x000fda000bf66270 */
[----:B------:R-:W1:Y:S04]  /*6d30*/  @!P3 LDS.128 R28, [R80] ;  /* 0x00000000501cb984 */ /* 0x000e680000000c00 */
[----:B-1----:R-:W-:Y:S01]  /*6d40*/  @!P3 STG.E.128 desc[UR52][R32.64], R28 ;  /* 0x0000001c2000b986 */ /* 0x002fe2000c101d34 */
[----:B------:R-:W-:Y:S01]  /*6d50*/  ISETP.GE.AND P3, PT, R34, UR4, PT ;  /* 0x0000000422007c0c */ /* 0x000fe2000bf66270 */
[----:B------:R-:W-:-:S12]  /*6d60*/  VIADD R34, R19, 0x10 ;  /* 0x0000001013227836 */ /* 0x000fd80000000000 */
[----:B------:R-:W1:Y:S04]  /*6d70*/  @!P3 LDS.128 R28, [R80+0x2000] ;  /* 0x00200000501cb984 */ /* 0x000e680000000c00 */
[----:B-1----:R-:W-:Y:S01]  /*6d80*/  @!P3 STG.E.128 desc[UR52][R32.64+0x40], R28 ;  /* 0x0000401c2000b986 */ /* 0x002fe2000c101d34 */
[----:B------:R-:W-:-:S13]  /*6d90*/  ISETP.GE.AND P3, PT, R102, UR4, PT ;  /* 0x0000000466007c0c */ /* 0x000fda000bf66270 */
[----:B------:R-:W1:Y:S04]  /*6da0*/  @!P3 LDS.128 R28, [R80+0x4000] ;  /* 0x00400000501cb984 */ /* 0x000e680000000c00 */
[----:B-1----:R-:W-:Y:S01]  /*6db0*/  @!P3 STG.E.128 desc[UR52][R32.64+0x80], R28 ;  /* 0x0000801c2000b986 */ /* 0x002fe2000c101d34 */
[----:B------:R-:W-:-:S13]  /*6dc0*/  ISETP.GE.AND P3, PT, R34, UR4, PT ;  /* 0x0000000422007c0c */ /* 0x000fda000bf66270 */
        /* <DEDUP_REMOVED lines=8> */
.L_x_1160:
[----:B------:R-:W-:Y:S05]  /*6e50*/  BSYNC B0 ;  /* 0x0000000000007941 */ /* 0x000fea0003800000 */
.L_x_1159:
[----:B------:R-:W-:Y:S01]  /*6e60*/  @!PT LDS RZ, [RZ] ;  /* 0x00000000fffff984 */ /* 0x000fe20000000800 */
[----:B------:R-:W-:Y:S01]  /*6e70*/  @!PT LDS RZ, [RZ] ;  /* 0x00000000fffff984 */ /* 0x000fe20000000800 */
[----:B------:R-:W-:Y:S01]  /*6e80*/  @!PT LDS RZ, [RZ] ;  /* 0x00000000fffff984 */ /* 0x000fe20000000800 */
[----:B------:R-:W-:Y:S01]  /*6e90*/  @!PT LDS RZ, [RZ] ;  /* 0x00000000fffff984 */ /* 0x000fe20000000800 */
[----:B------:R4:W-:Y:S06]  /*6ea0*/  MEMBAR.ALL.CTA ;  /* 0x0000000000007992 */ /* 0x0009ec0000008000 */
[----:B----4-:R-:W4:Y:S01]  /*6eb0*/  FENCE.VIEW.ASYNC.S ;  /* 0x00000000000073c6 */ /* 0x010f220000000000 */
[----:B------:R-:W-:Y:S02]  /*6ec0*/  VIADD R18, R18, 0x1 ;  /* 0x0000000112127836 */ /* 0x000fe40000000000 */
[----:B0-2---:R-:W-:Y:S01]  /*6ed0*/  @!P4 VIADD R15, R15, 0x2d8c0 ;  /* 0x0002d8c00f0fc836 */ /* 0x005fe20000000000 */
[----:B----4-:R0:W-:Y:S02]  /*6ee0*/  BAR.SYNC.DEFER_BLOCKING R109, 0x80 ;  /* 0x0002006d0000751d */ /* 0x0101e40000010000 */
[----:B------:R-:W-:-:S02]  /*6ef0*/  ISETP.NE.AND P3, PT, R18, 0x2, PT ;  /* 0x000000021200780c */ /* 0x000fc40003f65270 */
[----:B------:R-:W-:Y:S02]  /*6f00*/  @!P4 PRMT R15, RZ, 0x654, R15 ;  /* 0x00000654ff0fc816 */ /* 0x000fe4000000000f */
[----:B------:R-:W-:Y:S02]  /*6f10*/  SEL R20, RZ, 0x1, P3 ;  /* 0x00000001ff147807 */ /* 0x000fe40001800000 */
[----:B------:R-:W-:Y:S02]  /*6f20*/  SEL R18, R18, RZ, P3 ;  /* 0x000000ff12127207 */ /* 0x000fe40001800000 */
[----:B------:R-:W-:Y:S01]  /*6f30*/  LOP3.LUT R157, R157, R20, RZ, 0x3c, !PT ;  /* 0x000000149d9d7212 */ /* 0x000fe200078e3cff */
[----:B------:R0:W-:Y:S01]  /*6f40*/  @!P4 SYNCS.ARRIVE.TRANS64.RED.A1T0 RZ, [R15+URZ], RZ ;  /* 0x000000ff0fffc9a7 */ /* 0x0001e2000810043f */
[----:B------:R-:W-:Y:S05]  /*6f50*/  @P2 BRA `(.L_x_1161) ;  /* 0xffffffb800682947 */ /* 0x000fea000383ffff */
[----:B-1-3--:R-:W1:Y:S01]  /*6f60*/  S2R R28, SR_TID.X ;  /* 0x00000000001c7919 */ /* 0x00ae620000002100 */
[----:B------:R-:W-:Y:S02]  /*6f70*/  PLOP3.LUT P0, PT, PT, PT, PT, 0x8, 0x0 ;  /* 0x000000000000781c */ /* 0x000fe40003f0e170 */
[----:B-1----:R-:W-:-:S04]  /*6f80*/  SHF.R.U32.HI R28, RZ, 0x7, R28 ;  /* 0x00000007ff1c7819 */ /* 0x002fc8000001161c */
[----:B------:R-:W-:-:S13]  /*6f90*/  ISETP.NE.AND P5, PT, R28, 0x1, PT ;  /* 0x000000011c00780c */ /* 0x000fda0003fa5270 */
[----:B------:R-:W-:Y:S06]  /*6fa0*/  @!P5 BAR.ARV 0x9, 0x100 ;  /* 0x024400000000db1d */ /* 0x000fec0000002000 */
.L_x_1101:
[----:B------:R-:W1:Y:S02]  /*6fb0*/  LDC.64 R4, c[0x0][0x9e0] ;  /* 0x00027800ff047b82 */ /* 0x000e640000000a00 */
[----:B-1----:R-:W-:Y:S01]  /*6fc0*/  ISETP.GE.AND P1, PT, R5, 0x1, PT ;  /* 0x000000010500780c */ /* 0x002fe20003f26270 */
[----:B------:R-:W-:-:S12]  /*6fd0*/  @P0 BRA `(.L_x_1162) ;  /* 0x00000000000c0947 */ /* 0x000fd80003800000 */
[----:B------:R-:W1:Y:S01]  /*6fe0*/  FENCE.VIEW.ASYNC.G ;  /* 0x00000000000073c6 */ /* 0x000e620000000100 */
[----:B------:R-:W-:Y:S05]  /*6ff0*/  WARPSYNC.ALL ;  /* 0x0000000000007948 */ /* 0x000fea0003800000 */
[----:B-1----:R-:W-:Y:S06]  /*7000*/  BAR.ARV 0xc, 0x1a0 ;  /* 0x0306800000007b1d */ /* 0x002fec0000002000 */
.L_x_1162:
[----:B------:R-:W-:Y:S01]  /*7010*/  IMAD.IADD R0, R108, 0x1, R4 ;  /* 0x000000016c007824 */ /* 0x000fe200078e0204 */
[----:B------:R-:W-:Y:S06]  /*7020*/  @!P1 BRA `(.L_x_1163) ;  /* 0x0000000000489947 */ /* 0x000fec0003800000 */
        /* <DEDUP_REMOVED lines=11> */
.L_x_1165:
[----:B------:R-:W-:-:S13]  /*70e0*/  ISETP.NE.AND P0, PT, R5, 0x1, PT ;  /* 0x000000010500780c */ /* 0x000fda0003f05270 */
[----:B------:R-:W1:Y:S02]  /*70f0*/  @P0 LDC.64 R6, c[0x0][0x9e8] ;  /* 0x00027a00ff060b82 */ /* 0x000e640000000a00 */
[----:B-1----:R-:W-:-:S05]  /*7100*/  @P0 IMAD.HI.U32 R4, R3, R6, RZ ;  /* 0x0000000603040227 */ /* 0x002fca00078e00ff */
[----:B------:R-:W-:-:S07]  /*7110*/  @P0 SHF.R.U32.HI R3, RZ, R7, R4 ;  /* 0x00000007ff030219 */ /* 0x000fce0000011604 */
.L_x_1166:
[----:B------:R-:W-:Y:S05]  /*7120*/  BSYNC B0 ;  /* 0x0000000000007941 */ /* 0x000fea0003800000 */
.L_x_1164:
[----:B------:R-:W-:-:S05]  /*7130*/  IMAD R3, R3, R5, R5 ;  /* 0x0000000503037224 */ /* 0x000fca00078e0205 */
[----:B------:R-:W-:-:S07]  /*7140*/  VIMNMX R0, R0, R3, PT ;  /* 0x0000000300007248 */ /* 0x000fce0003fe0100 */
.L_x_1163:
[----:B------:R-:W-:Y:S01]  /*7150*/  VIADD R0, R0, 0x7f ;  /* 0x0000007f00007836 */ /* 0x000fe20000000000 */
[----:B------:R-:W-:-:S04]  /*7160*/  ULDC UR4, c[0x0][0x9dc] ;  /* 0x0002770000047ab9 */ /* 0x000fc80000000800 */
[----:B------:R-:W-:-:S04]  /*7170*/  SHF.R.S32.HI R3, RZ, 0x1f, R0 ;  /* 0x0000001fff037819 */ /* 0x000fc80000011400 */
[----:B------:R-:W-:Y:S01]  /*7180*/  LEA.HI R3, R3, R0, RZ, 0x7 ;  /* 0x0000000003037211 */ /* 0x000fe200078f38ff */
[----:B------:R-:W-:-:S03]  /*7190*/  VIADD R0, R106, -UR4 ;  /* 0x800000046a007c36 */ /* 0x000fc60008000000 */
        /* <DEDUP_REMOVED lines=13> */
.L_x_1169:
[----:B------:R-:W-:-:S13]  /*7270*/  ISETP.NE.AND P0, PT, R5, 0x1, PT ;  /* 0x000000010500780c */ /* 0x000fda0003f05270 */
[----:B------:R-:W1:Y:S02]  /*7280*/  @P0 LDC.64 R6, c[0x0][0x9e8] ;  /* 0x00027a00ff060b82 */ /* 0x000e640000000a00 */
[----:B-1----:R-:W-:-:S05]  /*7290*/  @P0 IMAD.HI.U32 R6, R106, R6, RZ ;  /* 0x000000066a060227 */ /* 0x002fca00078e00ff */
[----:B------:R-:W-:-:S07]  /*72a0*/  @P0 SHF.R.U32.HI R106, RZ, R7, R6 ;  /* 0x00000007ff6a0219 */ /* 0x000fce0000011606 */
.L_x_1170:
[----:B------:R-:W-:Y:S05]  /*72b0*/  BSYNC B0 ;  /* 0x0000000000007941 */ /* 0x000fea0003800000 */
.L_x_1168:
[----:B------:R-:W-:-:S05]  /*72c0*/  IMAD R3, R106, R5, RZ ;  /* 0x000000056a037224 */ /* 0x000fca00078e02ff */
[----:B------:R-:W-:-:S07]  /*72d0*/  VIMNMX R0, R0, R3, !PT ;  /* 0x0000000300007248 */ /* 0x000fce0007fe0100 */
.L_x_1167:
[----:B------:R-:W-:Y:S01]  /*72e0*/  SHF.R.S32.HI R5, RZ, 0x1f, R0 ;  /* 0x0000001fff057819 */ /* 0x000fe20000011400 */
[----:B------:R-:W-:Y:S01]  /*72f0*/  IMAD.MOV.U32 R3, RZ, RZ, RZ ;  /* 0x000000ffff037224 */ /* 0x000fe200078e00ff */
[----:B------:R-:W-:Y:S02]  /*7300*/  PLOP3.LUT P0, PT, PT, PT, PT, 0x80, 0x0 ;  /* 0x000000000000781c */ /* 0x000fe40003f0f070 */
[----:B------:R-:W-:Y:S02]  /*7310*/  CS2R R134, SRZ ;  /* 0x0000000000867805 */ /* 0x000fe4000001ff00 */
[----:B------:R-:W-:Y:S01]  /*7320*/  LEA.HI R5, R5, R0, RZ, 0x7 ;  /* 0x0000000005057211 */ /* 0x000fe200078f38ff */
[----:B------:R-:W-:Y:S01]  /*7330*/  IMAD.MOV.U32 R0, RZ, RZ, RZ ;  /* 0x000000ffff007224 */ /* 0x000fe200078e00ff */
[----:B------:R-:W-:Y:S02]  /*7340*/  CS2R R132, SRZ ;  /* 0x0000000000847805 */ /* 0x000fe4000001ff00 */
[----:B------:R-:W-:-:S02]  /*7350*/  CS2R R130, SRZ ;  /* 0x0000000000827805 */ /* 0x000fc4000001ff00 */
[----:B------:R-:W-:Y:S02]  /*7360*/  SHF.R.S32.HI R5, RZ, 0x7, R5 ;  /* 0x00000007ff057819 */ /* 0x000fe40000011405 */
[----:B------:R-:W-:Y:S01]  /*7370*/  CS2R R128, SRZ ;  /* 0x0000000000807805 */ /* 0x000fe2000001ff00 */
[----:B------:R-:W-:Y:S01]  /*7380*/  IMAD.MOV.U32 R34, RZ, RZ, RZ ;  /* 0x000000ffff227224 */ /* 0x000fe200078e00ff */
[----:B------:R-:W-:Y:S02]  /*7390*/  CS2R R26, SRZ ;  /* 0x00000000001a7805 */ /* 0x000fe4000001ff00 */
[----:B------:R-:W-:Y:S01]  /*73a0*/  VIMNMX R4, RZ, R5, !PT ;  /* 0x00000005ff047248 */ /* 0x000fe20007fe0100 */
[----:B------:R-:W-:Y:S01]  /*73b0*/  IMAD.MOV.U32 R125, RZ, RZ, RZ ;  /* 0x000000ffff7d7224 */ /* 0x000fe200078e00ff */
[----:B------:R-:W-:Y:S02]  /*73c0*/  CS2R R122, SRZ ;  /* 0x00000000007a7805 */ /* 0x000fe4000001ff00 */
[----:B------:R-:W-:-:S02]  /*73d0*/  CS2R R120, SRZ ;  /* 0x0000000000787805 */ /* 0x000fc4000001ff00 */
[----:B------:R-:W-:Y:S01]  /*73e0*/  ISETP.GT.AND P1, PT, R88, R4, PT ;  /* 0x000000045800720c */ /* 0x000fe20003f24270 */
[----:B------:R1:W-:Y:S01]  /*73f0*/  STL [R1+0x3c], R4 ;  /* 0x00003c0401007387 */ /* 0x0003e20000100800 */
[----:B------:R-:W-:Y:S02]  /*7400*/  CS2R R118, SRZ ;  /* 0x0000000000767805 */ /* 0x000fe4000001ff00 */
[----:B------:R-:W-:Y:S02]  /*7410*/  CS2R R116, SRZ ;  /* 0x0000000000747805 */ /* 0x000fe4000001ff00 */
[----:B------:R-:W-:Y:S02]  /*7420*/  CS2R R114, SRZ ;  /* 0x0000000000727805 */ /* 0x000fe4000001ff00 */
[----:B------:R-:W-:Y:S02]  /*7430*/  CS2R R112, SRZ ;  /* 0x0000000000707805 */ /* 0x000fe4000001ff00 */
[----:B------:R-:W-:-:S02]  /*7440*/  CS2R R110, SRZ ;  /* 0x00000000006e7805 */ /* 0x000fc4000001ff00 */
[----:B0-----:R-:W-:Y:S02]  /*7450*/  CS2R R108, SRZ ;  /* 0x00000000006c7805 */ /* 0x001fe4000001ff00 */
[----:B------:R-:W-:Y:S01]  /*7460*/  CS2R R106, SRZ ;  /* 0x00000000006a7805 */ /* 0x000fe2000001ff00 */
[----:B------:R-:W-:Y:S01]  /*7470*/  IMAD.MOV.U32 R21, RZ, RZ, RZ ;  /* 0x000000ffff157224 */ /* 0x000fe200078e00ff */
[----:B------:R-:W-:Y:S01]  /*7480*/  CS2R R102, SRZ ;  /* 0x0000000000667805 */ /* 0x000fe2000001ff00 */
[----:B------:R-:W-:Y:S01]  /*7490*/  IMAD.MOV.U32 R104, RZ, RZ, RZ ;  /* 0x000000ffff687224 */ /* 0x000fe200078e00ff */
[----:B------:R-:W-:Y:S02]  /*74a0*/  CS2R R100, SRZ ;  /* 0x0000000000647805 */ /* 0x000fe4000001ff00 */
[----:B------:R-:W-:Y:S02]  /*74b0*/  CS2R R98, SRZ ;  /* 0x0000000000627805 */ /* 0x000fe4000001ff00 */
[----:B------:R-:W-:-:S02]  /*74c0*/  CS2R R96, SRZ ;  /* 0x0000000000607805 */ /* 0x000fc4000001ff00 */
[----:B------:R-:W-:Y:S01]  /*74d0*/  CS2R R94, SRZ ;  /* 0x00000000005e7805 */ /* 0x000fe2000001ff00 */
[----:B------:R-:W-:Y:S01]  /*74e0*/  IMAD.MOV.U32 R93, RZ, RZ, RZ ;  /* 0x000000ffff5d7224 */ /* 0x000fe200078e00ff */
[----:B------:R-:W-:Y:S02]  /*74f0*/  CS2R R6, SRZ ;  /* 0x0000000000067805 */ /* 0x000fe4000001ff00 */
[----:B------:R-:W-:Y:S01]  /*7500*/  CS2R R90, SRZ ;  /* 0x00000000005a7805 */ /* 0x000fe2000001ff00 */
[----:B--2---:R-:W-:Y:S01]  /*7510*/  IMAD.MOV.U32 R30, RZ, RZ, RZ ;  /* 0x000000ffff1e7224 */ /* 0x004fe200078e00ff */
[----:B-1----:R-:W-:Y:S06]  /*7520*/  @!P1 BRA `(.L_x_1171) ;  /* 0x0000013400609947 */ /* 0x002fec0003800000 */
[----:B------:R-:W0:Y:S01]  /*7530*/  S2R R4, SR_TID.X ;  /* 0x0000000000047919 */ /* 0x000e220000002100 */
[----:B------:R-:W-:Y:S01]  /*7540*/  UMOV UR4, 0xffffffff ;  /* 0xffffffff00047882 */ /* 0x000fe20000000000 */
[----:B0-----:R-:W-:-:S05]  /*7550*/  VIADD R46, R4, 0xffffff80 ;  /* 0xffffff80042e7836 */ /* 0x001fca0000000000 */
[----:B------:R-:W-:-:S04]  /*7560*/  SHF.R.S32.HI R59, RZ, 0x1f, R46 ;  /* 0x0000001fff3b7819 */ /* 0x000fc8000001142e */
[----:B------:R-:W-:-:S04]  /*7570*/  LEA.HI R47, R59, R46, RZ, 0x7 ;  /* 0x0000002e3b2f7211 */ /* 0x000fc800078f38ff */
[----:B------:R-:W-:Y:S01]  /*7580*/  SHF.R.S32.HI R44, RZ, 0x7, R47 ;  /* 0x00000007ff2c7819 */ /* 0x000fe2000001142f */
[----:B------:R-:W-:Y:S06]  /*7590*/  BRA.DIV UR4, `(.L_x_1172) ;  /* 0x000001ae04e07947 */ /* 0x000fec000b800000 */
[----:B------:R-:W0:Y:S04]  /*75a0*/  SHFL.IDX PT, R0, R44, RZ, 0x1f ;  /* 0x00001fff2c007589 */ /* 0x000e2800000e0000 */
[----:B0-----:R0:W-:Y:S02]  /*75b0*/  STL [R1+0x4], R0 ;  /* 0x0000040001007387 */ /* 0x0011e40000100800 */
.L_x_1425:
[----:B------:R-:W0:Y:S01]  /*75c0*/  LDL R3, [R1+0x4] ;  /* 0x0000040001037983 */ /* 0x000e220000100800 */
[----:B------:R-:W-:Y:S01]  /*75d0*/  BSSY B6, `(.L_x_1173) ;  /* 0x0000020000067945 */ /* 0x000fe20003800000 */
[----:B0-----:R-:W-:-:S05]  /*75e0*/  IMAD.HI R0, R3, 0x55555556, RZ ;  /* 0x5555555603007827 */ /* 0x001fca00078e02ff */
[----:B------:R-:W-:-:S05]  /*75f0*/  LEA.HI R0, R0, R0, RZ, 0x1 ;  /* 0x0000000000007211 */ /* 0x000fca00078f08ff */
[----:B------:R-:W-:Y:S02]  /*7600*/  IMAD R4, R0, -0x3, R3 ;  /* 0xfffffffd00047824 */ /* 0x000fe400078e0203 */
[----:B------:R-:W-:Y:S02]  /*7610*/  VIADD R3, R2, 0x21800 ;  /* 0x0002180002037836 */ /* 0x000fe40000000000 */
[----:B------:R-:W-:Y:S01]  /*7620*/  IMAD R0, R4, 0x1000, R2 ;  /* 0x0000100004007824 */ /* 0x000fe200078e0202 */
[----:B------:R0:W-:Y:S02]  /*7630*/  STL [R1+0x24], R4 ;  /* 0x0000240401007387 */ /* 0x0001e40000100800 */
[----:B------:R-:W-:Y:S01]  /*7640*/  LOP3.LUT P0, RZ, R3, 0x3ff, RZ, 0xc0, !PT ;  /* 0x000003ff03ff7812 */ /* 0x000fe2000780c0ff */
[----:B------:R-:W-:-:S05]  /*7650*/  VIADD R0, R0, 0xc400 ;  /* 0x0000c40000007836 */ /* 0x000fca0000000000 */
[----:B------:R-:W-:Y:S01]  /*7660*/  SHF.R.U32.HI R0, RZ, 0x4, R0 ;  /* 0x00000004ff007819 */ /* 0x000fe20000011600 */
[----:B0-----:R-:W-:-:S03]  /*7670*/  IMAD R4, R4, 0x2000, R3 ;  /* 0x0000200004047824 */ /* 0x001fc600078e0203 */
[----:B------:R-:W-:Y:S02]  /*7680*/  LOP3.LUT R45, R0, 0x3fff, RZ, 0xc0, !PT ;  /* 0x00003fff002d7812 */ /* 0x000fe400078ec0ff */
[----:B------:R-:W-:-:S04]  /*7690*/  SHF.R.U32.HI R4, RZ, 0x4, R4 ;  /* 0x00000004ff047819 */ /* 0x000fc80000011604 */
[----:B------:R-:W-:-:S05]  /*76a0*/  LOP3.LUT R3, R4, 0x3fff, RZ, 0xc0, !PT ;  /* 0x00003fff04037812 */ /* 0x000fca00078ec0ff */
[----:B------:R0:W-:Y:S01]  /*76b0*/  STL [R1+0x38], R3 ;  /* 0x0000380301007387 */ /* 0x0001e20000100800 */
[----:B------:R-:W-:Y:S05]  /*76c0*/  @!P0 BRA `(.L_x_1174) ;  /* 0x0000000000408947 */ /* 0x000fea0003800000 */
[----:B------:R-:W-:Y:S01]  /*76d0*/  MOV R0, 0x0 ;  /* 0x0000000000007802 */ /* 0x000fe20000000f00 */
[----:B------:R-:W-:Y:S01]  /*76e0*/  ULDC.64 UR4, c[0x4][0xa8] ;  /* 0x01002a0000047ab9 */ /* 0x000fe20000000a00 */
[----:B------:R-:W-:Y:S01]  /*76f0*/  ULDC.64 UR6, c[0x4][0xb0] ;  /* 0x01002c0000067ab9 */ /* 0x000fe20000000a00 */
[----:B------:R-:W-:Y:S01]  /*7700*/  IMAD.U32 R4, RZ, RZ, UR4 ;  /* 0x00000004ff047e24 */ /* 0x000fe2000f8e00ff */
[----:B-1----:R1:W2:Y:S01]  /*7710*/  LDC.64 R14, c[0x4][R0] ;  /* 0x01000000000e7b82 */ /* 0x0022a20000000a00 */
        /* <DEDUP_REMOVED lines=10> */
[----:B0-2--5:R-:W-:Y:S05]  /*77c0*/  CALL.ABS.NOINC R14 ;  /* 0x000000000e007343 */ /* 0x025fea0003c00000 */
.L_x_1174:
[----:B------:R-:W-:Y:S05]  /*77d0*/  BSYNC B6 ;  /* 0x0000000000067941 */ /* 0x000fea0003800000 */
.L_x_1173:
[----:B------:R-:W-:Y:S02]  /*77e0*/  ULDC UR4, c[0x0][0x3d4] ;  /* 0x0000f50000047ab9 */ /* 0x000fe40000000800 */
[----:B------:R-:W-:-:S13]  /*77f0*/  ISETP.LT.AND P0, PT, RZ, UR4, PT ;  /* 0x00000004ff007c0c */ /* 0x000fda000bf01270 */
[----:B------:R-:W-:Y:S05]  /*7800*/  @P0 BRA `(.L_x_1175) ;  /* 0x0000000000400947 */ /* 0x000fea0003800000 */
[----:B------:R-:W2:Y:S02]  /*7810*/  LDL R20, [R1+0x4c] ;  /* 0x00004c0001147983 */ /* 0x000ea40000100800 */
[----:B--2---:R-:W-:-:S04]  /*7820*/  LEA.HI R0, R20, R20, RZ, 0x1 ;  /* 0x0000001414007211 */ /* 0x004fc800078f08ff */
[----:B------:R-:W-:-:S05]  /*7830*/  LOP3.LUT R0, R0, 0xfffffffe, RZ, 0xc0, !PT ;  /* 0xfffffffe00007812 */ /* 0x000fca00078ec0ff */
[----:B------:R-:W-:-:S05]  /*7840*/  IMAD.IADD R0, R20, 0x1, -R0 ;  /* 0x0000000114007824 */ /* 0x000fca00078e0a00 */
[----:B0-----:R-:W-:-:S04]  /*7850*/  SHF.L.U32 R3, R0, 0x1f, RZ ;  /* 0x0000001f00037819 */ /* 0x001fc800000006ff */
[----:B------:R0:W2:Y:S03]  /*7860*/  SYNCS.PHASECHK.TRANS64.TRYWAIT P0, [R2+URZ+0x2d800], R3 ;  /* 0x02d80003020075a7 */ /* 0x0000a6000800017f */
[----:B--2---:R-:W-:Y:S05]  /*7870*/  @!P0 NANOSLEEP.SYNCS 0x989680 ;  /* 0x009896800000895d */ /* 0x004fea0003900000 */
[----:B------:R-:W2:Y:S01]  /*7880*/  @!P0 SYNCS.PHASECHK.TRANS64 P0, [R2+URZ+0x2d800], R3 ;  /* 0x02d80003020085a7 */ /* 0x000ea2000800007f */
[----:B------:R-:W-:Y:S04]  /*7890*/  BSSY B0, `(.L_x_1176) ;  /* 0x0000006000007945 */ /* 0x000fe80003800000 */
[----:B--2---:R-:W-:Y:S05]  /*78a0*/  @P0 BRA `(.L_x_1177) ;  /* 0x0000000000100947 */ /* 0x004fea0003800000 */
.L_x_1178:
[----:B--2---:R2:W3:Y:S02]  /*78b0*/  SYNCS.PHASECHK.TRANS64.TRYWAIT P0, [R2+URZ+0x2d800], R3 ;  /* 0x02d80003020075a7 */ /* 0x0044e4000800017f */
[----:B---3--:R-:W-:Y:S05]  /*78c0*/  @!P0 NANOSLEEP.SYNCS 0x989680 ;  /* 0x009896800000895d */ /* 0x008fea0003900000 */
[----:B------:R-:W3:Y:S02]  /*78d0*/  @!P0 SYNCS.PHASECHK.TRANS64 P0, [R2+URZ+0x2d800], R3 ;  /* 0x02d80003020085a7 */ /* 0x000ee4000800007f */
[----:B---3--:R-:W-:Y:S05]  /*78e0*/  @!P0 BRA `(.L_x_1178) ;  /* 0xfffffffc00f08947 */ /* 0x008fea000383ffff */
.L_x_1177:
[----:B------:R-:W-:Y:S05]  /*78f0*/  BSYNC B0 ;  /* 0x0000000000007941 */ /* 0x000fea0003800000 */
.L_x_1176:
[----:B------:R-:W-:Y:S05]  /*7900*/  BRA `(.L_x_1179) ;  /* 0x0000004000607947 */ /* 0x000fea0003800000 */
.L_x_1175:
[----:B------:R-:W-:Y:S01]  /*7910*/  ULOP3.LUT UP0, URZ, UR38, 0x1bf, URZ, 0xc0, !UPT ;  /* 0x000001bf263f7892 */ /* 0x000fe2000f80c03f */
[----:B-----5:R-:W-:Y:S01]  /*7920*/  SHF.R.S32.HI R0, RZ, 0x1f, R105 ;  /* 0x0000001fff007819 */ /* 0x020fe20000011469 */
[----:B------:R-:W-:Y:S01]  /*7930*/  ULDC.64 UR4, c[0x0][0x3d8] ;  /* 0x0000f60000047ab9 */ /* 0x000fe20000000a00 */
[----:B------:R-:W-:Y:S01]  /*7940*/  ULDC.64 UR6, c[0x0][0x3e8] ;  /* 0x0000fa0000067ab9 */ /* 0x000fe20000000a00 */
[----:B------:R-:W-:Y:S01]  /*7950*/  IMAD.WIDE.U32 R48, R105, UR4, RZ ;  /* 0x0000000469307c25 */ /* 0x000fe2000f8e00ff */
[----:B------:R-:W-:Y:S02]  /*7960*/  SHF.R.S32.HI R61, RZ, 0x1f, R16 ;  /* 0x0000001fff3d7819 */ /* 0x000fe40000011410 */
[----:B------:R-:W-:Y:S01]  /*7970*/  PLOP3.LUT P0, PT, PT, PT, UP0, 0x80, 0x0 ;  /* 0x000000000000781c */ /* 0x000fe20003f0f008 */
[C---:B------:R-:W-:Y:S01]  /*7980*/  IMAD R4, R0.reuse, UR4, RZ ;  /* 0x0000000400047c24 */ /* 0x040fe2000f8e02ff */
[----:B------:R-:W-:Y:S01]  /*7990*/  SHF.R.S32.HI R62, RZ, 0x1f, R19 ;  /* 0x0000001fff3e7819 */ /* 0x000fe20000011413 */
[----:B------:R-:W-:-:S02]  /*79a0*/  IMAD R0, R0, UR6, RZ ;  /* 0x0000000600007c24 */ /* 0x000fc4000f8e02ff */
[C---:B------:R-:W-:Y:S02]  /*79b0*/  IMAD R57, R105.reuse, UR5, R4 ;  /* 0x0000000569397c24 */ /* 0x040fe4000f8e0204 */
[C---:B------:R-:W-:Y:S02]  /*79c0*/  IMAD R55, R105.reuse, UR7, R0 ;  /* 0x0000000769377c24 */ /* 0x040fe4000f8e0200 */
[----:B------:R-:W-:-:S04]  /*79d0*/  IMAD.WIDE.U32 R50, R105, UR6, RZ ;  /* 0x0000000669327c25 */ /* 0x000fc8000f8e00ff */
[----:B------:R-:W-:Y:S02]  /*79e0*/  IMAD.IADD R57, R57, 0x1, R49 ;  /* 0x0000000139397824 */ /* 0x000fe400078e0231 */
[----:B------:R-:W-:Y:S01]  /*79f0*/  IMAD.IADD R55, R55, 0x1, R51 ;  /* 0x0000000137377824 */ /* 0x000fe200078e0233 */
[----:B------:R-:W-:Y:S06]  /*7a00*/  @!P0 BRA `(.L_x_1180) ;  /* 0x0000000000408947 */ /* 0x000fec0003800000 */
        /* <DEDUP_REMOVED lines=15> */
[----:B0-2---:R-:W-:Y:S05]  /*7b00*/  CALL.ABS.NOINC R14 ;  /* 0x000000000e007343 */ /* 0x005fea0003c00000 */
.L_x_1180:
[----:B------:R-:W0:Y:S01]  /*7b10*/  LDL R56, [R1+0x34] ;  /* 0x0000340001387983 */ /* 0x000e220000100800 */
[----:B------:R-:W2:Y:S01]  /*7b20*/  LDC.64 R12, c[0x0][0x3d8] ;  /* 0x0000f600ff0c7b82 */ /* 0x000ea20000000a00 */
[----:B------:R-:W-:Y:S02]  /*7b30*/  ULDC.U8 UR4, c[0x0][0x3f0] ;  /* 0x0000fc0000047ab9 */ /* 0x000fe40000000000 */
[----:B------:R-:W3:Y:S05]  /*7b40*/  LDL R20, [R1+0x30] ;  /* 0x0000300001147983 */ /* 0x000eea0000100800 */
[----:B------:R-:W4:Y:S01]  /*7b50*/  LDC.64 R10, c[0x0][0x3e8] ;  /* 0x0000fa00ff0a7b82 */ /* 0x000f220000000a00 */
[----:B------:R-:W-:Y:S01]  /*7b60*/  ISETP.NE.AND P0, PT, RZ, UR4, PT ;  /* 0x00000004ff007c0c */ /* 0x000fe2000bf05270 */
[----:B------:R-:W-:Y:S01]  /*7b70*/  BSSY B0, `(.L_x_1181) ;  /* 0x00003e9000007945 */ /* 0x000fe20003800000 */
[----:B0-----:R-:W-:Y:S01]  /*7b80*/  SHF.R.S32.HI R3, RZ, 0x1f, R56 ;  /* 0x0000001fff037819 */ /* 0x001fe20000011438 */
[----:B--2---:R-:W-:-:S04]  /*7b90*/  IMAD.WIDE.U32 R52, R56, R12, RZ ;  /* 0x0000000c38347225 */ /* 0x004fc800078e00ff */
[C---:B------:R-:W-:Y:S02]  /*7ba0*/  IMAD R4, R3.reuse, R12, RZ ;  /* 0x0000000c03047224 */ /* 0x040fe400078e02ff */
[-C--:B----4-:R-:W-:Y:S02]  /*7bb0*/  IMAD R6, R3, R10.reuse, RZ ;  /* 0x0000000a03067224 */ /* 0x090fe400078e02ff */
[C---:B---3--:R-:W-:Y:S02]  /*7bc0*/  IMAD R0, R56.reuse, -0xc0, R20 ;  /* 0xffffff4038007824 */ /* 0x048fe400078e0214 */
[----:B-1----:R-:W-:-:S04]  /*7bd0*/  IMAD.WIDE.U32 R14, R56, R10, RZ ;  /* 0x0000000a380e7225 */ /* 0x002fc800078e00ff */
[C---:B------:R-:W-:Y:S02]  /*7be0*/  IMAD R3, R56.reuse, R13, R4 ;  /* 0x0000000d38037224 */ /* 0x040fe400078e0204 */
[----:B------:R-:W-:Y:S01]  /*7bf0*/  IMAD R5, R56, R11, R6 ;  /* 0x0000000b38057224 */ /* 0x000fe200078e0206 */
[----:B------:R-:W-:Y:S01]  /*7c00*/  VIMNMX R4, R0, 0xc0, PT ;  /* 0x000000c000047848 */ /* 0x000fe20003fe0100 */
[----:B------:R-:W-:Y:S02]  /*7c10*/  IMAD.IADD R60, R53, 0x1, R3 ;  /* 0x00000001353c7824 */ /* 0x000fe400078e0203 */
[----:B------:R-:W-:Y:S01]  /*7c20*/  IMAD.IADD R0, R15, 0x1, R5 ;  /* 0x000000010f007824 */ /* 0x000fe200078e0205 */
[----:B------:R-:W-:Y:S06]  /*7c30*/  @!P0 BRA `(.L_x_1182) ;  /* 0x0000001c008c8947 */ /* 0x000fec0003800000 */
[----:B------:R-:W0:Y:S01]  /*7c40*/  LDC R54, c[0x0][0x428] ;  /* 0x00010a00ff367b82 */ /* 0x000e220000000800 */
        /* <DEDUP_REMOVED lines=15> */
[----:B------:R-:W-:Y:S01]  /*7d40*/  SHF.R.S32.HI R58, RZ, 0x1f, R23 ;  /* 0x0000001fff3a7819 */ /* 0x000fe20000011417 */
[----:B------:R-:W-:Y:S01]  /*7d50*/  IMAD.MOV.U32 R4, RZ, RZ, R16 ;  /* 0x000000ffff047224 */ /* 0x000fe200078e0010 */
[----:B------:R-:W-:Y:S01]  /*7d60*/  ULDC UR4, c[0x0][0x3d4] ;  /* 0x0000f50000047ab9 */ /* 0x000fe20000000800 */
[----:B------:R-:W-:Y:S01]  /*7d70*/  IMAD.MOV.U32 R5, RZ, RZ, R61 ;  /* 0x000000ffff057224 */ /* 0x000fe200078e003d */
[----:B------:R-:W-:Y:S01]  /*7d80*/  ISETP.GE.AND P4, PT, R16, UR4, PT ;  /* 0x0000000410007c0c */ /* 0x000fe2000bf86270 */
[CC--:B------:R-:W-:Y:S01]  /*7d90*/  IMAD R20, R58.reuse, R12.reuse, RZ ;  /* 0x0000000c3a147224 */ /* 0x0c0fe200078e02ff */
[----:B------:R-:W-:Y:S01]  /*7da0*/  ULDC.64 UR6, c[0x0][0x3c8] ;  /* 0x0000f20000067ab9 */ /* 0x000fe20000000a00 */
[----:B------:R-:W-:Y:S01]  /*7db0*/  IMAD.WIDE.U32 R6, R23, R12, R4 ;  /* 0x0000000c17067225 */ /* 0x000fe200078e0004 */
[----:B------:R-:W-:Y:S01]  /*7dc0*/  ULDC.64 UR8, c[0x0][0x3e0] ;  /* 0x0000f80000087ab9 */ /* 0x000fe20000000a00 */
[----:B------:R-:W-:Y:S02]  /*7dd0*/  CS2R R40, SRZ ;  /* 0x0000000000287805 */ /* 0x000fe4000001ff00 */
[----:B------:R-:W-:Y:S01]  /*7de0*/  CS2R R42, SRZ ;  /* 0x00000000002a7805 */ /* 0x000fe2000001ff00 */
[----:B------:R-:W-:-:S02]  /*7df0*/  IMAD R24, R58, R10, RZ ;  /* 0x0000000a3a187224 */ /* 0x000fc400078e02ff */
[----:B------:R-:W-:Y:S01]  /*7e00*/  IMAD.WIDE.U32 R8, R23, R10, R4 ;  /* 0x0000000a17087225 */ /* 0x000fe200078e0004 */
[----:B------:R-:W-:-:S03]  /*7e10*/  IADD3 R4, P1, R6, R48, RZ ;  /* 0x0000003006047210 */ /* 0x000fc60007f3e0ff */
[C---:B------:R-:W-:Y:S01]  /*7e20*/  IMAD R20, R23.reuse, R13, R20 ;  /* 0x0000000d17147224 */ /* 0x040fe200078e0214 */
[----:B------:R-:W-:Y:S01]  /*7e30*/  IADD3 R6, P2, R8, R50, RZ ;  /* 0x0000003208067210 */ /* 0x000fe20007f5e0ff */
[----:B------:R-:W-:Y:S02]  /*7e40*/  IMAD R24, R23, R11, R24 ;  /* 0x0000000b17187224 */ /* 0x000fe400078e0218 */
[C---:B------:R-:W-:Y:S01]  /*7e50*/  VIADD R3, R16.reuse, 0x8 ;  /* 0x0000000810037836 */ /* 0x040fe20000000000 */
[----:B------:R-:W-:Y:S01]  /*7e60*/  IADD3.X R5, R57, R20, R7, P1, !PT ;  /* 0x0000001439057210 */ /* 0x000fe20000ffe407 */
[----:B------:R-:W-:Y:S01]  /*7e70*/  VIADD R8, R16, 0x10 ;  /* 0x0000001010087836 */ /* 0x000fe20000000000 */
[----:B------:R-:W-:Y:S02]  /*7e80*/  IADD3.X R7, R55, R24, R9, P2, !PT ;  /* 0x0000001837077210 */ /* 0x000fe400017fe409 */
[----:B------:R-:W-:Y:S01]  /*7e90*/  ISETP.GE.AND P1, PT, R3, UR4, PT ;  /* 0x0000000403007c0c */ /* 0x000fe2000bf26270 */
[----:B------:R-:W-:Y:S01]  /*7ea0*/  IMAD.WIDE.U32 R52, R52, 0xc0, R4 ;  /* 0x000000c034347825 */ /* 0x000fe200078e0004 */
[----:B------:R-:W-:-:S03]  /*7eb0*/  ISETP.GE.AND P3, PT, R8, UR4, PT ;  /* 0x0000000408007c0c */ /* 0x000fc6000bf66270 */
[----:B------:R-:W-:Y:S01]  /*7ec0*/  IMAD R5, R60, 0xc0, RZ ;  /* 0x000000c03c057824 */ /* 0x000fe200078e02ff */
[----:B------:R-:W-:Y:S01]  /*7ed0*/  LEA R4, P2, R52, UR6, 0x1 ;  /* 0x0000000634047c11 */ /* 0x000fe2000f8408ff */
[----:B------:R-:W-:-:S04]  /*7ee0*/  IMAD.WIDE.U32 R14, R14, 0xc0, R6 ;  /* 0x000000c00e0e7825 */ /* 0x000fc800078e0006 */
[----:B------:R-:W-:Y:S01]  /*7ef0*/  IMAD R3, R0, 0xc0, RZ ;  /* 0x000000c000037824 */ /* 0x000fe200078e02ff */
[----:B------:R-:W-:Y:S01]  /*7f00*/  LEA R6, P5, R14, UR8, 0x1 ;  /* 0x000000080e067c11 */ /* 0x000fe2000f8a08ff */
[----:B------:R-:W-:Y:S02]  /*7f10*/  IMAD.IADD R5, R53, 0x1, R5 ;  /* 0x0000000135057824 */ /* 0x000fe400078e0205 */
[----:B------:R-:W-:Y:S02]  /*7f20*/  VIADD R0, R16, 0x18 ;  /* 0x0000001810007836 */ /* 0x000fe40000000000 */
[----:B------:R-:W-:Y:S01]  /*7f30*/  IMAD.IADD R3, R15, 0x1, R3 ;  /* 0x000000010f037824 */ /* 0x000fe200078e0203 */
[----:B------:R-:W-:Y:S01]  /*7f40*/  LEA.HI.X R5, R52, UR7, R5, 0x1, P2 ;  /* 0x0000000734057c11 */ /* 0x000fe200090f0c05 */
[----:B------:R-:W-:Y:S01]  /*7f50*/  VIADD R8, R16, 0x20 ;  /* 0x0000002010087836 */ /* 0x000fe20000000000 */
[----:B------:R-:W-:Y:S01]  /*7f60*/  ISETP.GE.AND P2, PT, R0, UR4, PT ;  /* 0x0000000400007c0c */ /* 0x000fe2000bf46270 */
[----:B------:R-:W-:Y:S01]  /*7f70*/  VIADD R0, R16, 0x28 ;  /* 0x0000002810007836 */ /* 0x000fe20000000000 */
[----:B------:R-:W-:Y:S01]  /*7f80*/  LEA.HI.X R7, R14, UR9, R3, 0x1, P5 ;  /* 0x000000090e077c11 */ /* 0x000fe2000a8f0c03 */
[----:B------:R1:W5:Y:S01]  /*7f90*/  @!P4 LDG.E.64 R40, desc[UR52][R4.64] ;  /* 0x000000340428c981 */ /* 0x000362000c1e1b00 */
[----:B------:R-:W-:-:S03]  /*7fa0*/  ISETP.GE.AND P5, PT, R8, UR4, PT ;  /* 0x0000000408007c0c */ /* 0x000fc6000bfa6270 */
[----:B------:R1:W5:Y:S01]  /*7fb0*/  @!P4 LDG.E.64 R42, desc[UR52][R6.64] ;  /* 0x00000034062ac981 */ /* 0x000362000c1e1b00 */
        /* <DEDUP_REMOVED lines=21> */
.L_x_1184:
[----:B------:R-:W-:Y:S05]  /*8110*/  BSYNC B1 ;  /* 0x0000000000017941 */ /* 0x000fea0003800000 */
.L_x_1183:
[----:B------:R-:W2:Y:S01]  /*8120*/  LDL R52, [R1+0x4c] ;  /* 0x00004c0001347983 */ /* 0x000ea20000100800 */
[----:B0-----:R-:W-:Y:S01]  /*8130*/  ISETP.NE.AND P1, PT, R54, 0x1, PT ;  /* 0x000000013600780c */ /* 0x001fe20003f25270 */
[----:B------:R-:W-:Y:S01]  /*8140*/  IMAD R3, R56, 0xc0, R23 ;  /* 0x000000c038037824 */ /* 0x000fe200078e0217 */
[----:B------:R-:W-:Y:S01]  /*8150*/  ULDC.64 UR4, c[0x0][0x3c8] ;  /* 0x0000f20000047ab9 */ /* 0x000fe20000000a00 */
[----:B-1---5:R-:W-:Y:S01]  /*8160*/  IMAD.MOV.U32 R4, RZ, RZ, R43 ;  /* 0x000000ffff047224 */ /* 0x022fe200078e002b */
[----:B------:R-:W-:-:S09]  /*8170*/  ULDC.64 UR6, c[0x0][0x3e0] ;  /* 0x0000f80000067ab9 */ /* 0x000fd20000000a00 */
[----:B------:R-:W0:Y:S08]  /*8180*/  @P1 LDC R0, c[0x0][0x42c] ;  /* 0x00010b00ff001b82 */ /* 0x000e300000000800 */
[----:B------:R-:W1:Y:S01]  /*8190*/  @P1 LDC R5, c[0x0][0x430] ;  /* 0x00010c00ff051b82 */ /* 0x000e620000000800 */
[----:B------:R-:W-:Y:S02]  /*81a0*/  IMAD.MOV.U32 R6, RZ, RZ, R38 ;  /* 0x000000ffff067224 */ /* 0x000fe400078e0026 */
[----:B------:R-:W-:-:S02]  /*81b0*/  IMAD.MOV.U32 R7, RZ, RZ, R39 ;  /* 0x000000ffff077224 */ /* 0x000fc400078e0027 */
[----:B0-----:R-:W-:-:S05]  /*81c0*/  @P1 IMAD.HI.U32 R0, R3, R0, RZ ;  /* 0x0000000003001227 */ /* 0x001fca00078e00ff */
[----:B-1----:R-:W-:Y:S01]  /*81d0*/  @P1 SHF.R.U32.HI R3, RZ, R5, R0 ;  /* 0x00000005ff031219 */ /* 0x002fe20000011600 */
[----:B------:R-:W-:-:S03]  /*81e0*/  IMAD.MOV.U32 R0, RZ, RZ, R42 ;  /* 0x000000ffff007224 */ /* 0x000fc600078e002a */
[----:B------:R-:W-:Y:S01]  /*81f0*/  SHF.R.S32.HI R5, RZ, 0x1f, R3 ;  /* 0x0000001fff057819 */ /* 0x000fe20000011403 */
[----:B------:R-:W-:Y:S01]  /*8200*/  IMAD.MOV.U32 R56, RZ, RZ, R48 ;  /* 0x000000ffff387224 */ /* 0x000fe200078e0030 */
[----:B------:R-:W-:Y:S01]  /*8210*/  PRMT R62, R0, 0x7610, R62 ;  /* 0x00007610003e7816 */ /* 0x000fe2000000003e */
[----:B------:R-:W-:Y:S01]  /*8220*/  IMAD.MOV.U32 R54, RZ, RZ, R50 ;  /* 0x000000ffff367224 */ /* 0x000fe200078e0032 */
[----:B------:R-:W-:Y:S01]  /*8230*/  PRMT R48, R48, 0x5410, R4 ;  /* 0x0000541030307816 */ /* 0x000fe20000000004 */
[C---:B------:R-:W-:Y:S02]  /*8240*/  IMAD R0, R5.reuse, R12, RZ ;  /* 0x0000000c05007224 */ /* 0x040fe400078e02ff */
[-C--:B------:R-:W-:Y:S01]  /*8250*/  IMAD R4, R5, R10.reuse, RZ ;  /* 0x0000000a05047224 */ /* 0x080fe200078e02ff */
[----:B------:R-:W-:Y:S01]  /*8260*/  PRMT R60, R6, 0x7610, R60 ;  /* 0x00007610063c7816 */ /* 0x000fe2000000003c */
[----:B------:R-:W-:Y:S01]  /*8270*/  IMAD.WIDE.U32 R14, R3, R10, R54 ;  /* 0x0000000a030e7225 */ /* 0x000fe200078e0036 */
[----:B------:R-:W-:-:S03]  /*8280*/  PRMT R58, R7, 0x7610, R58 ;  /* 0x00007610073a7816 */ /* 0x000fc6000000003a */
[----:B------:R-:W-:-:S04]  /*8290*/  IMAD.WIDE.U32 R6, R3, R12, R56 ;  /* 0x0000000c03067225 */ /* 0x000fc800078e0038 */
[C---:B------:R-:W-:Y:S02]  /*82a0*/  IMAD R13, R3.reuse, R13, R0 ;  /* 0x0000000d030d7224 */ /* 0x040fe400078e0200 */
[----:B------:R-:W-:Y:S01]  /*82b0*/  IMAD R3, R3, R11, R4 ;  /* 0x0000000b03037224 */ /* 0x000fe200078e0204 */
[----:B------:R-:W-:Y:S01]  /*82c0*/  LEA R4, P1, R6, UR4, 0x1 ;  /* 0x0000000406047c11 */ /* 0x000fe2000f8208ff */
[----:B------:R-:W-:Y:S01]  /*82d0*/  IMAD.IADD R13, R7, 0x1, R13 ;  /* 0x00000001070d7824 */ /* 0x000fe200078e020d */
[----:B------:R-:W-:Y:S01]  /*82e0*/  LEA R0, P2, R14, UR6, 0x1 ;  /* 0x000000060e007c11 */ /* 0x000fe2000f8408ff */
[----:B------:R-:W-:Y:S01]  /*82f0*/  IMAD.IADD R3, R15, 0x1, R3 ;  /* 0x000000010f037824 */ /* 0x000fe200078e0203 */
[----:B------:R-:W-:Y:S01]  /*8300*/  UMOV UR4, 0xffffffff ;  /* 0xffffffff00047882 */ /* 0x000fe20000000000 */
[----:B------:R-:W-:Y:S02]  /*8310*/  IMAD.MOV.U32 R5, RZ, RZ, R32 ;  /* 0x000000ffff057224 */ /* 0x000fe400078e0020 */
[----:B------:R-:W-:Y:S01]  /*8320*/  IMAD.MOV.U32 R10, RZ, RZ, R33 ;  /* 0x000000ffff0a7224 */ /* 0x000fe200078e0021 */
[----:B------:R-:W-:-:S02]  /*8330*/  LEA.HI.X R13, R6, UR5, R13, 0x1, P1 ;  /* 0x00000005060d7c11 */ /* 0x000fc400088f0c0d */
[----:B------:R-:W-:Y:S02]  /*8340*/  LEA.HI.X R3, R14, UR7, R3, 0x1, P2 ;  /* 0x000000070e037c11 */ /* 0x000fe400090f0c03 */
[----:B------:R-:W-:Y:S02]  /*8350*/  PRMT R50, R5, 0x7610, R50 ;  /* 0x0000761005327816 */ /* 0x000fe40000000032 */
[----:B------:R-:W-:Y:S02]  /*8360*/  PRMT R51, R10, 0x7610, R51 ;  /* 0x000076100a337816 */ /* 0x000fe40000000033 */
[----:B--2---:R-:W-:Y:S01]  /*8370*/  LEA.HI R5, R52, R52, RZ, 0x1 ;  /* 0x0000003434057211 */ /* 0x004fe200078f08ff */
[----:B------:R-:W-:Y:S06]  /*8380*/  BRA.DIV UR4, `(.L_x_1185) ;  /* 0x000001a204907947 */ /* 0x000fec000b800000 */
.L_x_1428:
[----:B------:R-:W-:Y:S01]  /*8390*/  UMOV UR4, 0xffffffff ;  /* 0xffffffff00047882 */ /* 0x000fe20000000000 */
[----:B------:R-:W-:Y:S02]  /*83a0*/  LOP3.LUT R5, R5, 0xfffffffe, RZ, 0xc0, !PT ;  /* 0xfffffffe05057812 */ /* 0x000fe400078ec0ff */
[----:B------:R-:W-:Y:S05]  /*83b0*/  BRA.DIV UR4, `(.L_x_1186) ;  /* 0x000001a204a87947 */ /* 0x000fea000b800000 */
.L_x_1431:
[----:B------:R-:W-:Y:S01]  /*83c0*/  UMOV UR4, 0xffffffff ;  /* 0xffffffff00047882 */ /* 0x000fe20000000000 */
[----:B------:R-:W-:Y:S02]  /*83d0*/  IMAD.IADD R5, R52, 0x1, -R5 ;  /* 0x0000000134057824 */ /* 0x000fe400078e0a05 */
[----:B------:R-:W-:Y:S05]  /*83e0*/  BRA.DIV UR4, `(.L_x_1187) ;  /* 0x000001a204c47947 */ /* 0x000fea000b800000 */
.L_x_1434:
[----:B------:R-:W-:Y:S01]  /*83f0*/  UMOV UR4, 0xffffffff ;  /* 0xffffffff00047882 */ /* 0x000fe20000000000 */
[----:B------:R-:W-:Y:S02]  /*8400*/  SHF.L.U32 R3, R5, 0x1f, RZ ;  /* 0x0000001f05037819 */ /* 0x000fe400000006ff */
[----:B------:R-:W-:Y:S05]  /*8410*/  BRA.DIV UR4, `(.L_x_1188) ;  /* 0x000001a204e07947 */ /* 0x000fea000b800000 */
.L_x_1437:
        /* <DEDUP_REMOVED lines=37> */
.L_x_1438:
[----:B------:R-:W-:Y:S05]  /*8670*/  BSYNC B1 ;  /* 0x0000000000017941 */ /* 0x000fea0003800000 */
.L_x_1189:
[----:B------:R-:W-:Y:S02]  /*8680*/  PRMT R12, R0, 0x7610, R12 ;  /* 0x00007610000c7816 */ /* 0x000fe4000000000c */
[----:B------:R-:W-:Y:S01]  /*8690*/  PRMT R13, R4, 0x7610, R13 ;  /* 0x00007610040d7816 */ /* 0x000fe2000000000d */
[----:B------:R-:W-:Y:S06]  /*86a0*/  @P0 BRA `(.L_x_1191) ;  /* 0x0000003000d40947 */ /* 0x000fec0003800000 */
[----:B------:R-:W2:Y:S01]  /*86b0*/  LDL R6, [R1+0x40] ;  /* 0x0000400001067983 */ /* 0x000ea20000100800 */
[----:B------:R-:W1:Y:S01]  /*86c0*/  LDC R5, c[0x0][0x3d4] ;  /* 0x0000f500ff057b82 */ /* 0x000e620000000800 */
[----:B------:R-:W-:Y:S01]  /*86d0*/  LEA.HI R59, R59, R46, RZ, 0x2 ;  /* 0x0000002e3b3b7211 */ /* 0x000fe200078f10ff */
[----:B------:R-:W-:Y:S03]  /*86e0*/  BSSY B1, `(.L_x_1192) ;  /* 0x0000043000017945 */ /* 0x000fe60003800000 */
[--C-:B0-----:R-:W-:Y:S02]  /*86f0*/  SHF.R.S32.HI R3, RZ, 0x2, R59.reuse ;  /* 0x00000002ff037819 */ /* 0x101fe4000001143b */
[----:B------:R-:W-:-:S04]  /*8700*/  SHF.R.S32.HI R0, RZ, 0x1f, R59 ;  /* 0x0000001fff007819 */ /* 0x000fc8000001143b */
[----:B------:R-:W-:-:S04]  /*8710*/  LEA.HI R0, R0, R3, RZ, 0x2 ;  /* 0x0000000300007211 */ /* 0x000fc800078f10ff */
[----:B------:R-:W-:Y:S01]  /*8720*/  LOP3.LUT R4, R0, 0xfffffffc, RZ, 0xc0, !PT ;  /* 0xfffffffc00047812 */ /* 0x000fe200078ec0ff */
[----:B------:R-:W-:-:S04]  /*8730*/  VIADD R0, R16, 0x8 ;  /* 0x0000000810007836 */ /* 0x000fc80000000000 */
[----:B------:R-:W-:Y:S02]  /*8740*/  IMAD.IADD R3, R3, 0x1, -R4 ;  /* 0x0000000103037824 */ /* 0x000fe400078e0a04 */
[C---:B------:R-:W-:Y:S01]  /*8750*/  VIADD R4, R16.reuse, 0x10 ;  /* 0x0000001010047836 */ /* 0x040fe20000000000 */
[-C--:B-1----:R-:W-:Y:S02]  /*8760*/  ISETP.GE.AND P6, PT, R16, R5.reuse, PT ;  /* 0x000000051000720c */ /* 0x082fe40003fc6270 */
[-C--:B------:R-:W-:Y:S01]  /*8770*/  ISETP.GE.AND P0, PT, R0, R5.reuse, PT ;  /* 0x000000050000720c */ /* 0x080fe20003f06270 */
[----:B------:R-:W-:Y:S01]  /*8780*/  VIADD R0, R16, 0x18 ;  /* 0x0000001810007836 */ /* 0x000fe20000000000 */
[----:B------:R-:W-:Y:S02]  /*8790*/  LOP3.LUT P1, RZ, R3, 0x2, RZ, 0xc0, !PT ;  /* 0x0000000203ff7812 */ /* 0x000fe4000782c0ff */
[-C--:B------:R-:W-:Y:S01]  /*87a0*/  ISETP.GE.AND P2, PT, R4, R5.reuse, PT ;  /* 0x000000050400720c */ /* 0x080fe20003f46270 */
[----:B------:R-:W-:Y:S01]  /*87b0*/  VIADD R4, R16, 0x20 ;  /* 0x0000002010047836 */ /* 0x000fe20000000000 */
[----:B------:R-:W-:-:S04]  /*87c0*/  ISETP.GE.AND P3, PT, R0, R5, PT ;  /* 0x000000050000720c */ /* 0x000fc80003f66270 */
[----:B------:R-:W-:Y:S01]  /*87d0*/  ISETP.GE.AND P4, PT, R4, R5, PT ;  /* 0x000000050400720c */ /* 0x000fe20003f86270 */
[----:B--2---:R-:W-:Y:S02]  /*87e0*/  IMAD R3, R6, 0x2, R2 ;  /* 0x0000000206037824 */ /* 0x004fe400078e0202 */
[----:B------:R-:W-:Y:S02]  /*87f0*/  VIADD R6, R16, 0x28 ;  /* 0x0000002810067836 */ /* 0x000fe40000000000 */
[----:B------:R-:W-:-:S03]  /*8800*/  VIADD R0, R3, 0x20 ;  /* 0x0000002003007836 */ /* 0x000fc60000000000 */
[----:B------:R-:W-:Y:S01]  /*8810*/  ISETP.GE.AND P5, PT, R6, R5, PT ;  /* 0x000000050600720c */ /* 0x000fe20003fa6270 */
[----:B------:R-:W-:-:S12]  /*8820*/  @P6 BRA `(.L_x_1193) ;  /* 0x0000000000b86947 */ /* 0x000fd80003800000 */
[----:B------:R-:W0:Y:S01]  /*8830*/  LDS.128 R4, [R3+0xc400] ;  /* 0x00c4000003047984 */ /* 0x000e220000000c00 */
[----:B------:R-:W-:Y:S02]  /*8840*/  SHF.R.U32.HI R64, RZ, 0x10, R43 ;  /* 0x00000010ff407819 */ /* 0x000fe4000001162b */
[--C-:B------:R-:W-:Y:S02]  /*8850*/  SHF.R.U32.HI R61, RZ, 0x10, R41.reuse ;  /* 0x00000010ff3d7819 */ /* 0x100fe40000011629 */
[----:B------:R-:W-:Y:S02]  /*8860*/  SHF.R.U64 R59, R40, 0x10, R41 ;  /* 0x00000010283b7819 */ /* 0x000fe40000001229 */
[----:B------:R-:W-:Y:S02]  /*8870*/  PRMT R64, R48, 0x5432, R64 ;  /* 0x0000543230407816 */ /* 0x000fe40000000040 */
[----:B------:R-:W-:Y:S02]  /*8880*/  SHF.R.U64 R63, R42, 0x10, R43 ;  /* 0x000000102a3f7819 */ /* 0x000fe4000000122b */
        /* <DEDUP_REMOVED lines=11> */
[CC--:B------:R-:W-:Y:S01]  /*8940*/  FMUL.FTZ R67, R41.reuse, R65.reuse ;  /* 0x0000004129437220 */ /* 0x0c0fe20000410000 */
[----:B------:R-:W-:Y:S01]  /*8950*/  FMUL.FTZ R66, R41, R62 ;  /* 0x0000003e29427220 */ /* 0x000fe20000410000 */
[----:B------:R-:W-:Y:S01]  /*8960*/  FMUL.FTZ R41, R43, R64 ;  /* 0x000000402b297220 */ /* 0x000fe20000410000 */
[----:B------:R-:W-:Y:S02]  /*8970*/  IMAD.U32 R6, R4, 0x10000, RZ ;  /* 0x0001000004067824 */ /* 0x000fe400078e00ff */
[C---:B------:R-:W-:Y:S01]  /*8980*/  FFMA.FTZ R67, R40.reuse, R62, -R67 ;  /* 0x0000003e28437223 */ /* 0x040fe20000010843 */
[----:B------:R-:W-:Y:S02]  /*8990*/  IMAD.U32 R7, R5, 0x10000, RZ ;  /* 0x0001000005077824 */ /* 0x000fe400078e00ff */
[----:B------:R-:W-:Y:S01]  /*89a0*/  FFMA.FTZ R66, R40, R65, R66 ;  /* 0x0000004128427223 */ /* 0x000fe20000010042 */
[----:B------:R-:W-:Y:S01]  /*89b0*/  LOP3.LUT R4, R4, 0xffff0000, RZ, 0xc0, !PT ;  /* 0xffff000004047812 */ /* 0x000fe200078ec0ff */
[-C--:B------:R-:W-:Y:S01]  /*89c0*/  FMUL.FTZ R69, R43, R61.reuse ;  /* 0x0000003d2b457220 */ /* 0x080fe20000410000 */
[----:B------:R-:W-:Y:S01]  /*89d0*/  LOP3.LUT R5, R5, 0xffff0000, RZ, 0xc0, !PT ;  /* 0xffff000005057812 */ /* 0x000fe200078ec0ff */
[----:B------:R-:W-:Y:S01]  /*89e0*/  FFMA.FTZ R65, R42, R61, -R41 ;  /* 0x0000003d2a417223 */ /* 0x000fe20000010829 */
[C---:B------:R-:W-:Y:S01]  /*89f0*/  LOP3.LUT R62, R63.reuse, 0xffff0000, RZ, 0xc0, !PT ;  /* 0xffff00003f3e7812 */ /* 0x040fe200078ec0ff */
[----:B------:R-:W-:Y:S01]  /*8a00*/  IMAD.U32 R43, R63, 0x10000, RZ ;  /* 0x000100003f2b7824 */ /* 0x000fe200078e00ff */
[C---:B------:R-:W-:Y:S01]  /*8a10*/  LOP3.LUT R40, R59.reuse, 0xffff0000, RZ, 0xc0, !PT ;  /* 0xffff00003b287812 */ /* 0x040fe200078ec0ff */
[----:B------:R-:W-:-:S02]  /*8a20*/  IMAD.U32 R41, R59, 0x10000, RZ ;  /* 0x000100003b297824 */ /* 0x000fc400078e00ff */
[----:B------:R-:W-:Y:S01]  /*8a30*/  FFMA.FTZ R68, R42, R64, R69 ;  /* 0x000000402a447223 */ /* 0x000fe20000010045 */
[C---:B------:R-:W-:Y:S01]  /*8a40*/  FMUL.FTZ R59, R4.reuse, R43 ;  /* 0x0000002b043b7220 */ /* 0x040fe20000410000 */
[C---:B------:R-:W-:Y:S01]  /*8a50*/  FMUL.FTZ R64, R5.reuse, R62 ;  /* 0x0000003e05407220 */ /* 0x040fe20000410000 */
[-C--:B------:R-:W-:Y:S01]  /*8a60*/  FMUL.FTZ R42, R4, R41.reuse ;  /* 0x00000029042a7220 */ /* 0x080fe20000410000 */
[-C--:B------:R-:W-:Y:S01]  /*8a70*/  FMUL.FTZ R61, R5, R40.reuse ;  /* 0x00000028053d7220 */ /* 0x080fe20000410000 */
[C---:B------:R-:W-:Y:S01]  /*8a80*/  FFMA.FTZ R4, R6.reuse, R41, -R59 ;  /* 0x0000002906047223 */ /* 0x040fe2000001083b */
[C---:B------:R-:W-:Y:S01]  /*8a90*/  FFMA.FTZ R5, R7.reuse, R40, -R64 ;  /* 0x0000002807057223 */ /* 0x040fe20000010840 */
[----:B------:R-:W-:Y:S01]  /*8aa0*/  FFMA.FTZ R43, R6, R43, R42 ;  /* 0x0000002b062b7223 */ /* 0x000fe2000001002a */
[----:B------:R-:W-:Y:S01]  /*8ab0*/  FFMA.FTZ R62, R7, R62, R61 ;  /* 0x0000003e073e7223 */ /* 0x000fe2000001003d */
[----:B------:R-:W-:Y:S02]  /*8ac0*/  F2FP.BF16.F32.PACK_AB R6, R66, R67 ;  /* 0x000000434206723e */ /* 0x000fe400000010ff */
[----:B------:R-:W-:-:S02]  /*8ad0*/  F2FP.BF16.F32.PACK_AB R7, R68, R65 ;  /* 0x000000414407723e */ /* 0x000fc400000010ff */
[----:B------:R-:W-:Y:S02]  /*8ae0*/  F2FP.BF16.F32.PACK_AB R4, R43, R4 ;  /* 0x000000042b04723e */ /* 0x000fe400000010ff */
[----:B------:R-:W-:-:S05]  /*8af0*/  F2FP.BF16.F32.PACK_AB R5, R62, R5 ;  /* 0x000000053e05723e */ /* 0x000fca00000010ff */
[----:B------:R0:W-:Y:S02]  /*8b00*/  STS.128 [R3+0xc400], R4 ;  /* 0x00c4000403007388 */ /* 0x0001e40000000c00 */
.L_x_1193:
[----:B------:R-:W-:Y:S05]  /*8b10*/  BSYNC B1 ;  /* 0x0000000000017941 */ /* 0x000fea0003800000 */
.L_x_1192:
[----:B------:R-:W-:Y:S01]  /*8b20*/  BSSY B1, `(.L_x_1194) ;  /* 0x0000031000017945 */ /* 0x000fe20003800000 */
[----:B------:R-:W-:-:S03]  /*8b30*/  @P1 VIADD R0, R3, 0xffffffe0 ;  /* 0xffffffe003001836 */ /* 0x000fc60000000000 */
[----:B------:R-:W-:Y:S05]  /*8b40*/  @P0 BRA `(.L_x_1195) ;  /* 0x0000000000b80947 */ /* 0x000fea0003800000 */
[----:B0-----:R-:W0:Y:S01]  /*8b50*/  LDS.128 R4, [R0+0xc400] ;  /* 0x00c4000000047984 */ /* 0x001e220000000c00 */
[--C-:B------:R-:W-:Y:S02]  /*8b60*/  SHF.R.U64 R40, R36, 0x10, R37.reuse ;  /* 0x0000001024287819 */ /* 0x100fe40000001225 */
[----:B------:R-:W-:Y:S02]  /*8b70*/  SHF.R.U32.HI R41, RZ, 0x10, R37 ;  /* 0x00000010ff297819 */ /* 0x000fe40000011625 */
[--C-:B------:R-:W-:Y:S02]  /*8b80*/  SHF.R.U64 R37, R38, 0x10, R39.reuse ;  /* 0x0000001026257819 */ /* 0x100fe40000001227 */
[----:B------:R-:W-:Y:S02]  /*8b90*/  SHF.R.U32.HI R39, RZ, 0x10, R39 ;  /* 0x00000010ff277819 */ /* 0x000fe40000011627 */
[----:B------:R-:W-:Y:S02]  /*8ba0*/  PRMT R41, R70, 0x5410, R41 ;  /* 0x0000541046297816 */ /* 0x000fe40000000029 */
[----:B------:R-:W-:-:S02]  /*8bb0*/  PRMT R58, R58, 0x5410, R39 ;  /* 0x000054103a3a7816 */ /* 0x000fc40000000027 */
[----:B------:R-:W-:Y:S01]  /*8bc0*/  PRMT R60, R60, 0x5410, R37 ;  /* 0x000054103c3c7816 */ /* 0x000fe20000000025 */
[C---:B------:R-:W-:Y:S01]  /*8bd0*/  IMAD.U32 R42, R41.reuse, 0x10000, RZ ;  /* 0x00010000292a7824 */ /* 0x040fe200078e00ff */
[----:B------:R-:W-:Y:S01]  /*8be0*/  LOP3.LUT R41, R41, 0xffff0000, RZ, 0xc0, !PT ;  /* 0xffff000029297812 */ /* 0x000fe200078ec0ff */
[C---:B------:R-:W-:Y:S01]  /*8bf0*/  IMAD.U32 R43, R58.reuse, 0x10000, RZ ;  /* 0x000100003a2b7824 */ /* 0x040fe200078e00ff */
[----:B------:R-:W-:Y:S02]  /*8c00*/  LOP3.LUT R58, R58, 0xffff0000, RZ, 0xc0, !PT ;  /* 0xffff00003a3a7812 */ /* 0x000fe400078ec0ff */
[----:B------:R-:W-:Y:S02]  /*8c10*/  PRMT R40, R10, 0x5432, R40 ;  /* 0x000054320a287816 */ /* 0x000fe40000000028 */
[C---:B0-----:R-:W-:Y:S01]  /*8c20*/  LOP3.LUT R37, R6.reuse, 0xffff0000, RZ, 0xc0, !PT ;  /* 0xffff000006257812 */ /* 0x041fe200078ec0ff */
[----:B------:R-:W-:Y:S01]  /*8c30*/  IMAD.U32 R36, R6, 0x10000, RZ ;  /* 0x0001000006247824 */ /* 0x000fe200078e00ff */
[C---:B------:R-:W-:Y:S01]  /*8c40*/  LOP3.LUT R39, R7.reuse, 0xffff0000, RZ, 0xc0, !PT ;  /* 0xffff000007277812 */ /* 0x040fe200078ec0ff */
        /* <DEDUP_REMOVED lines=8> */
[----:B------:R-:W-:Y:S01]  /*8cd0*/  FFMA.FTZ R42, R38, R41, -R37 ;  /* 0x00000029262a7223 */ /* 0x000fe20000010825 */
[C---:B------:R-:W-:Y:S01]  /*8ce0*/  IMAD.U32 R7, R5.reuse, 0x10000, RZ ;  /* 0x0001000005077824 */ /* 0x040fe200078e00ff */
[----:B------:R-:W-:Y:S01]  /*8cf0*/  LOP3.LUT R4, R4, 0xffff0000, RZ, 0xc0, !PT ;  /* 0xffff000004047812 */ /* 0x000fe200078ec0ff */
[----:B------:R-:W-:Y:S01]  /*8d00*/  IMAD.U32 R39, R60, 0x10000, RZ ;  /* 0x000100003c277824 */ /* 0x000fe200078e00ff */
[----:B------:R-:W-:Y:S01]  /*8d10*/  LOP3.LUT R5, R5, 0xffff0000, RZ, 0xc0, !PT ;  /* 0xffff000005057812 */ /* 0x000fe200078ec0ff */
[----:B------:R-:W-:Y:S01]  /*8d20*/  IMAD.U32 R37, R40, 0x10000, RZ ;  /* 0x0001000028257824 */ /* 0x000fe200078e00ff */
[----:B------:R-:W-:Y:S01]  /*8d30*/  LOP3.LUT R60, R60, 0xffff0000, RZ, 0xc0, !PT ;  /* 0xffff00003c3c7812 */ /* 0x000fe200078ec0ff */
[----:B------:R-:W-:Y:S01]  /*8d40*/  FFMA.FTZ R61, R38, R58, R43 ;  /* 0x0000003a263d7223 */ /* 0x000fe2000001002b */
[----:B------:R-:W-:Y:S01]  /*8d50*/  LOP3.LUT R40, R40, 0xffff0000, RZ, 0xc0, !PT ;  /* 0xffff000028287812 */ /* 0x000fe200078ec0ff */
[C---:B------:R-:W-:Y:S01]  /*8d60*/  FMUL.FTZ R41, R4.reuse, R39 ;  /* 0x0000002704297220 */ /* 0x040fe20000410000 */
[----:B------:R-:W-:Y:S01]  /*8d70*/  FMUL.FTZ R36, R4, R37 ;  /* 0x0000002504247220 */ /* 0x000fe20000410000 */
[----:B------:R-:W-:-:S02]  /*8d80*/  FMUL.FTZ R38, R5, R60 ;  /* 0x0000003c05267220 */ /* 0x000fc40000410000 */
[-C--:B------:R-:W-:Y:S01]  /*8d90*/  FMUL.FTZ R43, R5, R40.reuse ;  /* 0x00000028052b7220 */ /* 0x080fe20000410000 */
[C---:B------:R-:W-:Y:S01]  /*8da0*/  FFMA.FTZ R4, R6.reuse, R37, -R41 ;  /* 0x0000002506047223 */ /* 0x040fe20000010829 */
[----:B------:R-:W-:Y:S01]  /*8db0*/  FFMA.FTZ R39, R6, R39, R36 ;  /* 0x0000002706277223 */ /* 0x000fe20000010024 */
[C---:B------:R-:W-:Y:S01]  /*8dc0*/  FFMA.FTZ R5, R7.reuse, R40, -R38 ;  /* 0x0000002807057223 */ /* 0x040fe20000010826 */
[----:B------:R-:W-:Y:S01]  /*8dd0*/  FFMA.FTZ R60, R7, R60, R43 ;  /* 0x0000003c073c7223 */ /* 0x000fe2000001002b */
[----:B------:R-:W-:Y:S02]  /*8de0*/  F2FP.BF16.F32.PACK_AB R6, R62, R59 ;  /* 0x0000003b3e06723e */ /* 0x000fe400000010ff */
[----:B------:R-:W-:Y:S02]  /*8df0*/  F2FP.BF16.F32.PACK_AB R7, R61, R42 ;  /* 0x0000002a3d07723e */ /* 0x000fe400000010ff */
[----:B------:R-:W-:Y:S02]  /*8e00*/  F2FP.BF16.F32.PACK_AB R4, R39, R4 ;  /* 0x000000042704723e */ /* 0x000fe400000010ff */
[----:B------:R-:W-:-:S05]  /*8e10*/  F2FP.BF16.F32.PACK_AB R5, R60, R5 ;  /* 0x000000053c05723e */ /* 0x000fca00000010ff */
[----:B------:R1:W-:Y:S02]  /*8e20*/  STS.128 [R0+0xc400], R4 ;  /* 0x00c4000400007388 */ /* 0x0003e40000000c00 */
.L_x_1195:
[----:B------:R-:W-:Y:S05]  /*8e30*/  BSYNC B1 ;  /* 0x0000000000017941 */ /* 0x000fea0003800000 */
.L_x_1194:
[----:B------:R-:W-:Y:S04]  /*8e40*/  BSSY B1, `(.L_x_1196) ;  /* 0x0000030000017945 */ /* 0x000fe80003800000 */
[----:B------:R-:W-:Y:S05]  /*8e50*/  @P2 BRA `(.L_x_1197) ;  /* 0x0000000000b82947 */ /* 0x000fea0003800000 */
[----:B01----:R-:W0:Y:S01]  /*8e60*/  LDS.128 R4, [R3+0xf400] ;  /* 0x00f4000003047984 */ /* 0x003e220000000c00 */
        /* <DEDUP_REMOVED lines=16> */
[C---:B------:R-:W-:Y:S01]  /*8f70*/  FMUL.FTZ R40, R33.reuse, R36 ;  /* 0x0000002421287220 */ /* 0x040fe20000410000 */
[----:B------:R-:W-:Y:S01]  /*8f80*/  FMUL.FTZ R39, R33, R37 ;  /* 0x0000002521277220 */ /* 0x000fe20000410000 */
[C---:B------:R-:W-:Y:S01]  /*8f90*/  FMUL.FTZ R33, R35.reuse, R51 ;  /* 0x0000003323217220 */ /* 0x040fe20000410000 */
[----:B------:R-:W-:Y:S02]  /*8fa0*/  IMAD.U32 R6, R4, 0x10000, RZ ;  /* 0x0001000004067824 */ /* 0x000fe400078e00ff */
[C---:B------:R-:W-:Y:S01]  /*8fb0*/  FFMA.FTZ R41, R32.reuse, R37, R40 ;  /* 0x0000002520297223 */ /* 0x040fe20000010028 */
[----:B------:R-:W-:Y:S01]  /*8fc0*/  FMUL.FTZ R37, R35, R56 ;  /* 0x0000003823257220 */ /* 0x000fe20000410000 */
[C---:B------:R-:W-:Y:S02]  /*8fd0*/  IMAD.U32 R7, R5.reuse, 0x10000, RZ ;  /* 0x0001000005077824 */ /* 0x040fe400078e00ff */
[----:B------:R-:W-:Y:S01]  /*8fe0*/  FFMA.FTZ R38, R32, R36, -R39 ;  /* 0x0000002420267223 */ /* 0x000fe20000010827 */
[----:B------:R-:W-:Y:S01]  /*8ff0*/  IMAD.U32 R35, R50, 0x10000, RZ ;  /* 0x0001000032237824 */ /* 0x000fe200078e00ff */
[----:B------:R-:W-:Y:S01]  /*9000*/  LOP3.LUT R4, R4, 0xffff0000, RZ, 0xc0, !PT ;  /* 0xffff000004047812 */ /* 0x000fe200078ec0ff */
[----:B------:R-:W-:Y:S01]  /*9010*/  FFMA.FTZ R56, R34, R56, -R33 ;  /* 0x0000003822387223 */ /* 0x000fe20000010821 */
[----:B------:R-:W-:Y:S01]  /*9020*/  LOP3.LUT R5, R5, 0xffff0000, RZ, 0xc0, !PT ;  /* 0xffff000005057812 */ /* 0x000fe200078ec0ff */
[C---:B------:R-:W-:Y:S01]  /*9030*/  IMAD.U32 R33, R57.reuse, 0x10000, RZ ;  /* 0x0001000039217824 */ /* 0x040fe200078e00ff */
        /* <DEDUP_REMOVED lines=16> */
.L_x_1197:
[----:B------:R-:W-:Y:S05]  /*9140*/  BSYNC B1 ;  /* 0x0000000000017941 */ /* 0x000fea0003800000 */
.L_x_1196:
[----:B------:R-:W-:Y:S04]  /*9150*/  BSSY B1, `(.L_x_1198) ;  /* 0x0000030000017945 */ /* 0x000fe80003800000 */
[----:B------:R-:W-:Y:S05]  /*9160*/  @P3 BRA `(.L_x_1199) ;  /* 0x0000000000b83947 */ /* 0x000fea0003800000 */
[----:B012---:R-:W0:Y:S01]  /*9170*/  LDS.128 R4, [R0+0xf400] ;  /* 0x00f4000000047984 */ /* 0x007e220000000c00 */
[--C-:B------:R-:W-:Y:S02]  /*9180*/  SHF.R.U64 R33, R30, 0x10, R31.reuse ;  /* 0x000000101e217819 */ /* 0x100fe4000000121f */
[----:B------:R-:W-:Y:S02]  /*9190*/  SHF.R.U32.HI R30, RZ, 0x10, R31 ;  /* 0x00000010ff1e7819 */ /* 0x000fe4000001161f */
[--C-:B------:R-:W-:Y:S02]  /*91a0*/  SHF.R.U64 R31, R28, 0x10, R29.reuse ;  /* 0x000000101c1f7819 */ /* 0x100fe4000000121d */
        /* <DEDUP_REMOVED lines=42> */
.L_x_1199:
[----:B------:R-:W-:Y:S05]  /*9450*/  BSYNC B1 ;  /* 0x0000000000017941 */ /* 0x000fea0003800000 */
.L_x_1198:
[----:B------:R-:W-:Y:S04]  /*9460*/  BSSY B1, `(.L_x_1200) ;  /* 0x0000030000017945 */ /* 0x000fe80003800000 */
[----:B------:R-:W-:Y:S05]  /*9470*/  @P4 BRA `(.L_x_1201) ;  /* 0x0000000000b84947 */ /* 0x000fea0003800000 */
[----:B0123--:R-:W0:Y:S01]  /*9480*/  LDS.128 R4, [R3+0x12400] ;  /* 0x0124000003047984 */ /* 0x00fe220000000c00 */
        /* <DEDUP_REMOVED lines=45> */
.L_x_1201:
[----:B------:R-:W-:Y:S05]  /*9760*/  BSYNC B1 ;  /* 0x0000000000017941 */ /* 0x000fea0003800000 */
.L_x_1200:
        /* <DEDUP_REMOVED lines=48> */
.L_x_1182:
[----:B------:R-:W2:Y:S01]  /*9a70*/  LDL R5, [R1+0x34] ;  /* 0x0000340001057983 */ /* 0x000ea20000100800 */
[----:B------:R-:W0:Y:S01]  /*9a80*/  LDC R3, c[0x0][0x428] ;  /* 0x00010a00ff037b82 */ /* 0x000e220000000800 */
[----:B------:R-:W-:Y:S01]  /*9a90*/  ISETP.GE.AND P0, PT, R23, R4, PT ;  /* 0x000000041700720c */ /* 0x000fe20003f06270 */
[----:B------:R-:W-:Y:S01]  /*9aa0*/  BSSY B1, `(.L_x_1202) ;  /* 0x0000046000017945 */ /* 0x000fe20003800000 */
[----:B------:R-:W-:Y:S01]  /*9ab0*/  IMAD.MOV.U32 R56, RZ, RZ, R48 ;  /* 0x000000ffff387224 */ /* 0x000fe200078e0030 */
[----:B------:R-:W-:Y:S01]  /*9ac0*/  CS2R R6, SRZ ;  /* 0x0000000000067805 */ /* 0x000fe2000001ff00 */
[----:B------:R-:W-:Y:S01]  /*9ad0*/  IMAD.MOV.U32 R54, RZ, RZ, R50 ;  /* 0x000000ffff367224 */ /* 0x000fe200078e0032 */
        /* <DEDUP_REMOVED lines=10> */
[----:B0-----:R-:W-:-:S13]  /*9b80*/  ISETP.NE.AND P1, PT, R3, 0x1, PT ;  /* 0x000000010300780c */ /* 0x001fda0003f25270 */
[----:B------:R-:W0:Y:S08]  /*9b90*/  @P1 LDC R58, c[0x0][0x42c] ;  /* 0x00010b00ff3a1b82 */ /* 0x000e300000000800 */
[----:B------:R-:W1:Y:S01]  /*9ba0*/  @P1 LDC R59, c[0x0][0x430] ;  /* 0x00010c00ff3b1b82 */ /* 0x000e620000000800 */
[----:B--2---:R-:W-:Y:S01]  /*9bb0*/  IMAD R3, R5, 0xc0, R23 ;  /* 0x000000c005037824 */ /* 0x004fe200078e0217 */
[----:B------:R-:W-:-:S03]  /*9bc0*/  CS2R R4, SRZ ;  /* 0x0000000000047805 */ /* 0x000fc6000001ff00 */
[----:B0-----:R-:W-:Y:S01]  /*9bd0*/  @P1 IMAD.HI.U32 R58, R3, R58, RZ ;  /* 0x0000003a033a1227 */ /* 0x001fe200078e00ff */
[----:B-1----:R-:W-:Y:S06]  /*9be0*/  @P0 BRA `(.L_x_1203) ;  /* 0x0000000000c40947 */ /* 0x002fec0003800000 */
[----:B------:R-:W-:Y:S01]  /*9bf0*/  IMAD.MOV.U32 R4, RZ, RZ, R19 ;  /* 0x000000ffff047224 */ /* 0x000fe200078e0013 */
[----:B------:R-:W-:Y:S01]  /*9c00*/  SHF.R.S32.HI R9, RZ, 0x1f, R23 ;  /* 0x0000001fff097819 */ /* 0x000fe20000011417 */
[----:B------:R-:W-:Y:S01]  /*9c10*/  IMAD.MOV.U32 R5, RZ, RZ, R62 ;  /* 0x000000ffff057224 */ /* 0x000fe200078e003e */
[----:B------:R-:W-:Y:S01]  /*9c20*/  ULDC.64 UR4, c[0x0][0x3c8] ;  /* 0x0000f20000047ab9 */ /* 0x000fe20000000a00 */
[----:B------:R-:W-:Y:S01]  /*9c30*/  ULDC.64 UR6, c[0x0][0x3e0] ;  /* 0x0000f80000067ab9 */ /* 0x000fe20000000a00 */
[----:B------:R-:W-:Y:S01]  /*9c40*/  VIADD R63, R19, 0x10 ;  /* 0x00000010133f7836 */ /* 0x000fe20000000000 */
[----:B------:R-:W-:Y:S01]  /*9c50*/  CS2R R32, SRZ ;  /* 0x0000000000207805 */ /* 0x000fe2000001ff00 */
[----:B------:R-:W-:Y:S01]  /*9c60*/  IMAD.WIDE.U32 R6, R23, R12, R4 ;  /* 0x0000000c17067225 */ /* 0x000fe200078e0004 */
[----:B------:R-:W-:Y:S02]  /*9c70*/  CS2R R34, SRZ ;  /* 0x0000000000227805 */ /* 0x000fe4000001ff00 */
[----:B------:R-:W-:-:S02]  /*9c80*/  CS2R R36, SRZ ;  /* 0x0000000000247805 */ /* 0x000fc4000001ff00 */
[----:B------:R-:W-:Y:S01]  /*9c90*/  CS2R R38, SRZ ;  /* 0x0000000000267805 */ /* 0x000fe2000001ff00 */
[C---:B------:R-:W-:Y:S01]  /*9ca0*/  IMAD R8, R9.reuse, R12, RZ ;  /* 0x0000000c09087224 */ /* 0x040fe200078e02ff */
[----:B------:R-:W-:Y:S01]  /*9cb0*/  IADD3 R48, P2, R6, R48, RZ ;  /* 0x0000003006307210 */ /* 0x000fe20007f5e0ff */
[-C--:B------:R-:W-:Y:S01]  /*9cc0*/  IMAD R20, R9, R10.reuse, RZ ;  /* 0x0000000a09147224 */ /* 0x080fe200078e02ff */
[----:B------:R-:W-:Y:S01]  /*9cd0*/  CS2R R40, SRZ ;  /* 0x0000000000287805 */ /* 0x000fe2000001ff00 */
[C---:B------:R-:W-:Y:S01]  /*9ce0*/  IMAD.WIDE.U32 R4, R23.reuse, R10, R4 ;  /* 0x0000000a17047225 */ /* 0x040fe200078e0004 */
[----:B------:R-:W-:Y:S02]  /*9cf0*/  CS2R R42, SRZ ;  /* 0x00000000002a7805 */ /* 0x000fe4000001ff00 */
[----:B------:R-:W-:Y:S02]  /*9d00*/  CS2R R24, SRZ ;  /* 0x0000000000187805 */ /* 0x000fe4000001ff00 */
[----:B------:R-:W-:Y:S01]  /*9d10*/  CS2R R26, SRZ ;  /* 0x00000000001a7805 */ /* 0x000fe2000001ff00 */
[C---:B------:R-:W-:Y:S01]  /*9d20*/  IMAD R6, R23.reuse, R13, R8 ;  /* 0x0000000d17067224 */ /* 0x040fe200078e0208 */
[----:B------:R-:W-:Y:S01]  /*9d30*/  IADD3 R50, P3, R4, R50, RZ ;  /* 0x0000003204327210 */ /* 0x000fe20007f7e0ff */
[----:B------:R-:W-:Y:S01]  /*9d40*/  IMAD R20, R23, R11, R20 ;  /* 0x0000000b17147224 */ /* 0x000fe200078e0214 */
[----:B------:R-:W-:Y:S01]  /*9d50*/  CS2R R28, SRZ ;  /* 0x00000000001c7805 */ /* 0x000fe2000001ff00 */
[----:B------:R-:W-:Y:S01]  /*9d60*/  VIADD R61, R19, 0x20 ;  /* 0x00000020133d7836 */ /* 0x000fe20000000000 */
[----:B------:R-:W-:Y:S01]  /*9d70*/  IADD3.X R49, R57, R7, R6, P2, !PT ;  /* 0x0000000739317210 */ /* 0x000fe200017fe406 */
[----:B------:R-:W-:Y:S01]  /*9d80*/  IMAD R7, R60, 0xc0, RZ ;  /* 0x000000c03c077824 */ /* 0x000fe200078e02ff */
[----:B------:R-:W-:Y:S01]  /*9d90*/  IADD3.X R51, R55, R5, R20, P3, !PT ;  /* 0x0000000537337210 */ /* 0x000fe20001ffe414 */
[----:B------:R-:W-:Y:S01]  /*9da0*/  IMAD R5, R0, 0xc0, RZ ;  /* 0x000000c000057824 */ /* 0x000fe200078e02ff */
[----:B------:R-:W-:Y:S01]  /*9db0*/  CS2R R30, SRZ ;  /* 0x00000000001e7805 */ /* 0x000fe2000001ff00 */
[----:B------:R-:W-:-:S04]  /*9dc0*/  IMAD.WIDE.U32 R52, R52, 0xc0, R48 ;  /* 0x000000c034347825 */ /* 0x000fc800078e0030 */
[----:B------:R-:W-:Y:S01]  /*9dd0*/  IMAD.WIDE.U32 R14, R14, 0xc0, R50 ;  /* 0x000000c00e0e7825 */ /* 0x000fe200078e0032 */
[----:B------:R-:W-:Y:S01]  /*9de0*/  LEA R8, P2, R52, UR4, 0x1 ;  /* 0x0000000434087c11 */ /* 0x000fe2000f8408ff */
[----:B------:R-:W-:Y:S02]  /*9df0*/  ULDC UR4, c[0x0][0x3d4] ;  /* 0x0000f50000047ab9 */ /* 0x000fe40000000800 */
[----:B------:R-:W-:Y:S01]  /*9e00*/  IMAD.IADD R7, R7, 0x1, R53 ;  /* 0x0000000107077824 */ /* 0x000fe200078e0235 */
[----:B------:R-:W-:Y:S01]  /*9e10*/  LEA R20, P3, R14, UR6, 0x1 ;  /* 0x000000060e147c11 */ /* 0x000fe2000f8608ff */
[----:B------:R-:W-:Y:S01]  /*9e20*/  IMAD.IADD R5, R5, 0x1, R15 ;  /* 0x0000000105057824 */ /* 0x000fe200078e020f */
[----:B------:R-:W-:Y:S02]  /*9e30*/  ISETP.GE.AND P4, PT, R61, UR4, PT ;  /* 0x000000043d007c0c */ /* 0x000fe4000bf86270 */
[----:B------:R-:W-:Y:S02]  /*9e40*/  LEA.HI.X R9, R52, UR5, R7, 0x1, P2 ;  /* 0x0000000534097c11 */ /* 0x000fe400090f0c07 */
[----:B------:R-:W-:-:S02]  /*9e50*/  CS2R R6, SRZ ;  /* 0x0000000000067805 */ /* 0x000fc4000001ff00 */
[----:B------:R-:W-:Y:S02]  /*9e60*/  LEA.HI.X R21, R14, UR7, R5, 0x1, P3 ;  /* 0x000000070e157c11 */ /* 0x000fe400098f0c05 */
[----:B------:R-:W-:Y:S02]  /*9e70*/  CS2R R4, SRZ ;  /* 0x0000000000047805 */ /* 0x000fe4000001ff00 */
[----:B------:R-:W-:Y:S02]  /*9e80*/  ISETP.GE.AND P2, PT, R19, UR4, PT ;  /* 0x0000000413007c0c */ /* 0x000fe4000bf46270 */
[----:B------:R-:W-:Y:S01]  /*9e90*/  ISETP.GE.AND P3, PT, R63, UR4, PT ;  /* 0x000000043f007c0c */ /* 0x000fe2000bf66270 */
[----:B------:R0:W5:Y:S04]  /*9ea0*/  @!P4 LDG.E.128 R40, desc[UR52][R8.64+0x40] ;  /* 0x000040340828c981 */ /* 0x000168000c1e1d00 */
[----:B------:R0:W5:Y:S06]  /*9eb0*/  @!P4 LDG.E.128 R28, desc[UR52][R20.64+0x40] ;  /* 0x00004034141cc981 */ /* 0x00016c000c1e1d00 */
[----:B------:R0:W5:Y:S04]  /*9ec0*/  @!P2 LDG.E.128 R32, desc[UR52][R8.64] ;  /* 0x000000340820a981 */ /* 0x000168000c1e1d00 */
[----:B------:R0:W5:Y:S04]  /*9ed0*/  @!P3 LDG.E.128 R36, desc[UR52][R8.64+0x20] ;  /* 0x000020340824b981 */ /* 0x000168000c1e1d00 */
[----:B------:R0:W5:Y:S04]  /*9ee0*/  @!P2 LDG.E.128 R4, desc[UR52][R20.64] ;  /* 0x000000341404a981 */ /* 0x000168000c1e1d00 */
[----:B------:R0:W5:Y:S02]  /*9ef0*/  @!P3 LDG.E.128 R24, desc[UR52][R20.64+0x20] ;  /* 0x000020341418b981 */ /* 0x000164000c1e1d00 */
.L_x_1203:
[----:B------:R-:W-:Y:S05]  /*9f00*/  BSYNC B1 ;  /* 0x0000000000017941 */ /* 0x000fea0003800000 */
.L_x_1202:
[----:B------:R-:W2:Y:S01]  /*9f10*/  LDL R49, [R1+0x4c] ;  /* 0x00004c0001317983 */ /* 0x000ea20000100800 */
[----:B------:R-:W-:Y:S01]  /*9f20*/  @P1 SHF.R.U32.HI R3, RZ, R59, R58 ;  /* 0x0000003bff031219 */ /* 0x000fe2000001163a */
[----:B-----5:R-:W-:Y:S01]  /*9f30*/  IMAD.MOV.U32 R0, RZ, RZ, R4 ;  /* 0x000000ffff007224 */ /* 0x020fe200078e0004 */
[----:B------:R-:W-:Y:S01]  /*9f40*/  ULDC.64 UR4, c[0x0][0x3c8] ;  /* 0x0000f20000047ab9 */ /* 0x000fe20000000a00 */
[----:B0-----:R-:W-:Y:S01]  /*9f50*/  IMAD.MOV.U32 R8, RZ, RZ, R5 ;  /* 0x000000ffff087224 */ /* 0x001fe200078e0005 */
[----:B------:R-:W-:Y:S01]  /*9f60*/  SHF.R.S32.HI R9, RZ, 0x1f, R3 ;  /* 0x0000001fff097819 */ /* 0x000fe20000011403 */
[----:B------:R-:W-:Y:S01]  /*9f70*/  IMAD.MOV.U32 R14, RZ, RZ, R6 ;  /* 0x000000ffff0e7224 */ /* 0x000fe200078e0006 */
[----:B------:R-:W-:Y:S01]  /*9f80*/  PRMT R20, R20, 0x5410, R0 ;  /* 0x0000541014147816 */ /* 0x000fe20000000000 */
[----:B------:R-:W-:Y:S01]  /*9f90*/  IMAD.MOV.U32 R15, RZ, RZ, R7 ;  /* 0x000000ffff0f7224 */ /* 0x000fe200078e0007 */
[----:B------:R-:W-:Y:S01]  /*9fa0*/  PRMT R21, R21, 0x5410, R8 ;  /* 0x0000541015157816 */ /* 0x000fe20000000008 */
[C---:B------:R-:W-:Y:S01]  /*9fb0*/  IMAD R0, R9.reuse, R12, RZ ;  /* 0x0000000c09007224 */ /* 0x040fe200078e02ff */
[----:B------:R-:W-:Y:S01]  /*9fc0*/  PRMT R48, R48, 0x5410, R14 ;  /* 0x0000541030307816 */ /* 0x000fe2000000000e */
[----:B------:R-:W-:Y:S01]  /*9fd0*/  IMAD R8, R9, R10, RZ ;  /* 0x0000000a09087224 */ /* 0x000fe200078e02ff */
[----:B------:R-:W-:Y:S01]  /*9fe0*/  PRMT R64, R15, 0x7610, R64 ;  /* 0x000076100f407816 */ /* 0x000fe20000000040 */
[----:B------:R-:W-:Y:S01]  /*9ff0*/  IMAD.WIDE.U32 R56, R3, R12, R56 ;  /* 0x0000000c03387225 */ /* 0x000fe200078e0038 */
[----:B------:R-:W-:-:S03]  /*a000*/  ULDC.64 UR6, c[0x0][0x3e0] ;  /* 0x0000f80000067ab9 */ /* 0x000fc60000000a00 */
[----:B------:R-:W-:-:S04]  /*a010*/  IMAD.WIDE.U32 R14, R3, R10, R54 ;  /* 0x0000000a030e7225 */ /* 0x000fc800078e0036 */
[C---:B------:R-:W-:Y:S01]  /*a020*/  IMAD R13, R3.reuse, R13, R0 ;  /* 0x0000000d030d7224 */ /* 0x040fe200078e0200 */
[----:B------:R-:W-:Y:S01]  /*a030*/  LEA R0, P2, R14, UR6, 0x1 ;  /* 0x000000060e007c11 */ /* 0x000fe2000f8408ff */
[----:B------:R-:W-:Y:S01]  /*a040*/  IMAD R3, R3, R11, R8 ;  /* 0x0000000b03037224 */ /* 0x000fe200078e0208 */
[C---:B------:R-:W-:Y:S01]  /*a050*/  LEA R8, P1, R56.reuse, UR4, 0x1 ;  /* 0x0000000438087c11 */ /* 0x040fe2000f8208ff */
[----:B------:R-:W-:Y:S01]  /*a060*/  IMAD.IADD R13, R57, 0x1, R13 ;  /* 0x00000001390d7824 */ /* 0x000fe200078e020d */
[----:B------:R-:W-:Y:S01]  /*a070*/  UMOV UR4, 0xffffffff ;  /* 0xffffffff00047882 */ /* 0x000fe20000000000 */
[----:B------:R-:W-:Y:S02]  /*a080*/  IMAD.IADD R3, R15, 0x1, R3 ;  /* 0x000000010f037824 */ /* 0x000fe400078e0203 */
[----:B------:R-:W-:Y:S01]  /*a090*/  IMAD.MOV.U32 R9, RZ, RZ, R24 ;  /* 0x000000ffff097224 */ /* 0x000fe200078e0018 */
[----:B------:R-:W-:Y:S01]  /*a0a0*/  LEA.HI.X R13, R56, UR5, R13, 0x1, P1 ;  /* 0x00000005380d7c11 */ /* 0x000fe200088f0c0d */
[----:B------:R-:W-:Y:S01]  /*a0b0*/  IMAD.MOV.U32 R10, RZ, RZ, R25 ;  /* 0x000000ffff0a7224 */ /* 0x000fe200078e0019 */
[----:B------:R-:W-:-:S02]  /*a0c0*/  LEA.HI.X R3, R14, UR7, R3, 0x1, P2 ;  /* 0x000000070e037c11 */ /* 0x000fc400090f0c03 */
[----:B------:R-:W-:Y:S02]  /*a0d0*/  PRMT R53, R9, 0x7610, R53 ;  /* 0x0000761009357816 */ /* 0x000fe40000000035 */
[----:B------:R-:W-:Y:S02]  /*a0e0*/  PRMT R54, R10, 0x7610, R54 ;  /* 0x000076100a367816 */ /* 0x000fe40000000036 */
[----:B--2---:R-:W-:Y:S01]  /*a0f0*/  LEA.HI R9, R49, R49, RZ, 0x1 ;  /* 0x0000003131097211 */ /* 0x004fe200078f08ff */
[----:B------:R-:W-:Y:S06]  /*a100*/  BRA.DIV UR4, `(.L_x_1204) ;  /* 0x0000018604e07947 */ /* 0x000fec000b800000 */
.L_x_1441:
[----:B------:R-:W-:Y:S01]  /*a110*/  UMOV UR4, 0xffffffff ;  /* 0xffffffff00047882 */ /* 0x000fe20000000000 */
[----:B------:R-:W-:Y:S02]  /*a120*/  LOP3.LUT R9, R9, 0xfffffffe, RZ, 0xc0, !PT ;  /* 0xfffffffe09097812 */ /* 0x000fe400078ec0ff */
[----:B------:R-:W-:Y:S05]  /*a130*/  BRA.DIV UR4, `(.L_x_1205) ;  /* 0x0000018604f87947 */ /* 0x000fea000b800000 */
.L_x_1444:
[----:B------:R-:W-:Y:S01]  /*a140*/  UMOV UR4, 0xffffffff ;  /* 0xffffffff00047882 */ /* 0x000fe20000000000 */
[----:B------:R-:W-:Y:S02]  /*a150*/  IMAD.IADD R9, R49, 0x1, -R9 ;  /* 0x0000000131097824 */ /* 0x000fe400078e0a09 */
[----:B------:R-:W-:Y:S05]  /*a160*/  BRA.DIV UR4, `(.L_x_1206) ;  /* 0x0000018a04147947 */ /* 0x000fea000b800000 */
.L_x_1447:
[----:B------:R-:W-:Y:S01]  /*a170*/  UMOV UR4, 0xffffffff ;  /* 0xffffffff00047882 */ /* 0x000fe20000000000 */
[----:B------:R-:W-:Y:S02]  /*a180*/  SHF.L.U32 R9, R9, 0x1f, RZ ;  /* 0x0000001f09097819 */ /* 0x000fe400000006ff */
[----:B------:R-:W-:Y:S05]  /*a190*/  BRA.DIV UR4, `(.L_x_1207) ;  /* 0x0000018a04307947 */ /* 0x000fea000b800000 */
.L_x_1450:
        /* <DEDUP_REMOVED lines=37> */
.L_x_1451:
[----:B------:R-:W-:Y:S05]  /*a3f0*/  BSYNC B1 ;  /* 0x0000000000017941 */ /* 0x000fea0003800000 */
.L_x_1208:
[----:B------:R-:W-:Y:S02]  /*a400*/  PRMT R51, R0, 0x7610, R51 ;  /* 0x0000761000337816 */ /* 0x000fe40000000033 */
[----:B------:R-:W-:Y:S01]  /*a410*/  PRMT R52, R8, 0x7610, R52 ;  /* 0x0000761008347816 */ /* 0x000fe20000000034 */
[----:B------:R-:W-:Y:S06]  /*a420*/  @P0 BRA `(.L_x_1191) ;  /* 0x0000001400740947 */ /* 0x000fec0003800000 */
[----:B------:R1:W5:Y:S01]  /*a430*/  LDL R80, [R1+0xc] ;  /* 0x00000c0001507983 */ /* 0x0003620000100800 */
[----:B------:R-:W2:Y:S03]  /*a440*/  LDC R0, c[0x0][0x3d4] ;  /* 0x0000f500ff007b82 */ /* 0x000ea60000000800 */
[----:B------:R1:W5:Y:S04]  /*a450*/  LDL R78, [R1+0x14] ;  /* 0x00001400014e7983 */ /* 0x0003680000100800 */
[----:B------:R1:W5:Y:S01]  /*a460*/  LDL R76, [R1+0x10] ;  /* 0x00001000014c7983 */ /* 0x0003620000100800 */
[C---:B------:R-:W-:Y:S01]  /*a470*/  VIADD R82, R19.reuse, 0x10 ;  /* 0x0000001013527836 */ /* 0x040fe20000000000 */
[----:B------:R-:W-:Y:S01]  /*a480*/  BSSY B1, `(.L_x_1210) ;  /* 0x0000073000017945 */ /* 0x000fe20003800000 */
[C---:B------:R-:W-:Y:S01]  /*a490*/  VIADD R81, R19.reuse, 0x20 ;  /* 0x0000002013517836 */ /* 0x040fe20000000000 */
[----:B--2---:R-:W-:-:S02]  /*a4a0*/  ISETP.GE.AND P0, PT, R19, R0, PT ;  /* 0x000000001300720c */ /* 0x004fc40003f06270 */
[-C--:B------:R-:W-:Y:S02]  /*a4b0*/  ISETP.GE.AND P1, PT, R82, R0.reuse, PT ;  /* 0x000000005200720c */ /* 0x080fe40003f26270 */
[----:B------:R-:W-:-:S09]  /*a4c0*/  ISETP.GE.AND P2, PT, R81, R0, PT ;  /* 0x000000005100720c */ /* 0x000fd20003f46270 */
[----:B-1----:R-:W-:Y:S05]  /*a4d0*/  @P0 BRA `(.L_x_1211) ;  /* 0x0000000400b40947 */ /* 0x002fea0003800000 */
[----:B------:R-:W-:Y:S02]  /*a4e0*/  LEA.HI R8, R46, R46, RZ, 0x1 ;  /* 0x0000002e2e087211 */ /* 0x000fe400078f08ff */
[----:B-----5:R-:W-:Y:S02]  /*a4f0*/  LOP3.LUT R10, R80, 0x18, R19, 0xf8, !PT ;  /* 0x00000018500a7812 */ /* 0x020fe400078ef813 */
[----:B0-----:R-:W-:Y:S02]  /*a500*/  LOP3.LUT R9, R8, 0xfffffffe, RZ, 0xc0, !PT ;  /* 0xfffffffe08097812 */ /* 0x001fe400078ec0ff */
[----:B------:R-:W-:Y:S02]  /*a510*/  LOP3.LUT R10, R10, R76, RZ, 0x3c, !PT ;  /* 0x0000004c0a0a7212 */ /* 0x000fe400078e3cff */
[----:B------:R-:W-:Y:S01]  /*a520*/  SHF.R.U64 R68, R4, 0x10, R5 ;  /* 0x0000001004447819 */ /* 0x000fe20000001205 */
[----:B------:R-:W-:Y:S01]  /*a530*/  IMAD.IADD R9, R46, 0x1, -R9 ;  /* 0x000000012e097824 */ /* 0x000fe200078e0a09 */
[----:B------:R-:W-:Y:S01]  /*a540*/  SHF.R.U64 R63, R32, 0x10, R33 ;  /* 0x00000010203f7819 */ /* 0x000fe20000001221 */
[----:B------:R-:W-:Y:S01]  /*a550*/  IMAD.IADD R10, R78, 0x1, R10 ;  /* 0x000000014e0a7824 */ /* 0x000fe200078e020a */
[----:B------:R-:W-:-:S02]  /*a560*/  SHF.R.U32.HI R70, RZ, 0x10, R5 ;  /* 0x00000010ff467819 */ /* 0x000fc40000011605 */
[----:B------:R-:W-:Y:S02]  /*a570*/  LEA.HI R8, R0, R9, RZ, 0x1d ;  /* 0x0000000900087211 */ /* 0x000fe400078fe8ff */
[----:B------:R-:W-:Y:S02]  /*a580*/  LEA R55, R10, UR38, 0x1 ;  /* 0x000000260a377c11 */ /* 0x000fe4000f8e08ff */
[----:B------:R-:W-:Y:S02]  /*a590*/  SHF.R.S32.HI R9, RZ, 0x1f, R8 ;  /* 0x0000001fff097819 */ /* 0x000fe40000011408 */
[----:B------:R-:W-:Y:S02]  /*a5a0*/  PRMT R68, R20, 0x5432, R68 ;  /* 0x0000543214447816 */ /* 0x000fe40000000044 */
[----:B------:R-:W-:Y:S01]  /*a5b0*/  LEA.HI R9, R9, R8, RZ, 0x2 ;  /* 0x0000000809097211 */ /* 0x000fe200078f10ff */
[----:B------:R-:W-:Y:S01]  /*a5c0*/  IMAD.SHL.U32 R8, R8, 0x8, RZ ;  /* 0x0000000808087824 */ /* 0x000fe200078e00ff */
[----:B------:R-:W-:-:S02]  /*a5d0*/  SHF.R.U64 R72, R6, 0x10, R7 ;  /* 0x0000001006487819 */ /* 0x000fc40000001207 */
[----:B------:R-:W-:Y:S02]  /*a5e0*/  SHF.R.S32.HI R9, RZ, 0x2, R9 ;  /* 0x00000002ff097819 */ /* 0x000fe40000011409 */
[----:B------:R-:W-:Y:S02]  /*a5f0*/  LOP3.LUT R8, R80, 0x18, R8, 0xf8, !PT ;  /* 0x0000001850087812 */ /* 0x000fe400078ef808 */
[----:B------:R-:W-:Y:S01]  /*a600*/  SHF.R.U32.HI R73, RZ, 0x10, R7 ;  /* 0x00000010ff497819 */ /* 0x000fe20000011607 */
[----:B------:R-:W-:Y:S01]  /*a610*/  IMAD R9, R9, 0x1800, R78 ;  /* 0x0000180009097824 */ /* 0x000fe200078e024e */
[----:B------:R-:W-:Y:S02]  /*a620*/  LOP3.LUT R8, R8, R76, RZ, 0x3c, !PT ;  /* 0x0000004c08087212 */ /* 0x000fe400078e3cff */
[----:B------:R-:W-:Y:S01]  /*a630*/  PRMT R63, R69, 0x5410, R63 ;  /* 0x00005410453f7816 */ /* 0x000fe2000000003f */
[----:B------:R-:W-:Y:S01]  /*a640*/  IMAD.U32 R69, R68, 0x10000, RZ ;  /* 0x0001000044457824 */ /* 0x000fe200078e00ff */
[----:B------:R-:W-:Y:S01]  /*a650*/  SHF.R.U32.HI R65, RZ, 0x10, R33 ;  /* 0x00000010ff417819 */ /* 0x000fe20000011621 */
[----:B------:R-:W-:Y:S01]  /*a660*/  IMAD.IADD R13, R9, 0x1, R8 ;  /* 0x00000001090d7824 */ /* 0x000fe200078e0208 */
[----:B------:R-:W-:Y:S01]  /*a670*/  PRMT R70, R21, 0x5432, R70 ;  /* 0x0000543215467816 */ /* 0x000fe20000000046 */
[----:B------:R-:W0:Y:S01]  /*a680*/  LDS.128 R8, [R55] ;  /* 0x0000000037087984 */ /* 0x000e220000000c00 */
[----:B------:R-:W-:Y:S01]  /*a690*/  PRMT R73, R64, 0x5410, R73 ;  /* 0x0000541040497816 */ /* 0x000fe20000000049 */
[----:B------:R-:W-:Y:S01]  /*a6a0*/  IMAD R56, R13, 0x2, R2 ;  /* 0x000000020d387824 */ /* 0x000fe200078e0202 */
[----:B------:R-:W-:Y:S01]  /*a6b0*/  SHF.R.U32.HI R67, RZ, 0x10, R35 ;  /* 0x00000010ff437819 */ /* 0x000fe20000011623 */
[----:B------:R-:W-:Y:S01]  /*a6c0*/  IMAD.U32 R64, R63, 0x10000, RZ ;  /* 0x000100003f407824 */ /* 0x000fe200078e00ff */
[----:B------:R-:W-:Y:S01]  /*a6d0*/  PRMT R65, R71, 0x5410, R65 ;  /* 0x0000541047417816 */ /* 0x000fe20000000041 */
[----:B------:R-:W-:Y:S01]  /*a6e0*/  IMAD.U32 R71, R70, 0x10000, RZ ;  /* 0x0001000046477824 */ /* 0x000fe200078e00ff */
[----:B------:R-:W1:Y:S01]  /*a6f0*/  LDS.128 R12, [R56+0xc400] ;  /* 0x00c40000380c7984 */ /* 0x000e620000000c00 */
[----:B------:R-:W-:-:S02]  /*a700*/  PRMT R67, R74, 0x5410, R67 ;  /* 0x000054104a437816 */ /* 0x000fc40000000043 */
[----:B------:R-:W-:Y:S02]  /*a710*/  SHF.R.U64 R66, R34, 0x10, R35 ;  /* 0x0000001022427819 */ /* 0x000fe40000001223 */
[----:B------:R-:W-:Y:S02]  /*a720*/  LOP3.LUT R68, R68, 0xffff0000, RZ, 0xc0, !PT ;  /* 0xffff000044447812 */ /* 0x000fe400078ec0ff */
[----:B------:R-:W-:Y:S02]  /*a730*/  LOP3.LUT R63, R63, 0xffff0000, RZ, 0xc0, !PT ;  /* 0xffff00003f3f7812 */ /* 0x000fe400078ec0ff */
[----:B------:R-:W-:Y:S02]  /*a740*/  PRMT R72, R48, 0x5432, R72 ;  /* 0x0000543230487816 */ /* 0x000fe40000000048 */
[----:B------:R-:W-:Y:S02]  /*a750*/  PRMT R66, R3, 0x5432, R66 ;  /* 0x0000543203427816 */ /* 0x000fe40000000042 */
[----:B------:R-:W-:Y:S01]  /*a760*/  LOP3.LUT R70, R70, 0xffff0000, RZ, 0xc0, !PT ;  /* 0xffff000046467812 */ /* 0x000fe200078ec0ff */
[C---:B0-----:R-:W-:Y:S01]  /*a770*/  IMAD.U32 R4, R8.reuse, 0x10000, RZ ;  /* 0x0001000008047824 */ /* 0x041fe200078e00ff */
[----:B------:R-:W-:Y:S01]  /*a780*/  LOP3.LUT R5, R8, 0xffff0000, RZ, 0xc0, !PT ;  /* 0xffff000008057812 */ /* 0x000fe200078ec0ff */
[C---:B------:R-:W-:Y:S01]  /*a790*/  IMAD.U32 R6, R9.reuse, 0x10000, RZ ;  /* 0x0001000009067824 */ /* 0x040fe200078e00ff */
[----:B------:R-:W-:Y:S01]  /*a7a0*/  LOP3.LUT R8, R9, 0xffff0000, RZ, 0xc0, !PT ;  /* 0xffff000009087812 */ /* 0x000fe200078ec0ff */
[C---:B------:R-:W-:Y:S01]  /*a7b0*/  IMAD.U32 R7, R10.reuse, 0x10000, RZ ;  /* 0x000100000a077824 */ /* 0x040fe200078e00ff */
[----:B------:R-:W-:Y:S01]  /*a7c0*/  LOP3.LUT R9, R10, 0xffff0000, RZ, 0xc0, !PT ;  /* 0xffff00000a097812 */ /* 0x000fe200078ec0ff */
[C---:B------:R-:W-:Y:S01]  /*a7d0*/  IMAD.U32 R32, R11.reuse, 0x10000, RZ ;  /* 0x000100000b207824 */ /* 0x040fe200078e00ff */
[----:B------:R-:W-:Y:S01]  /*a7e0*/  LOP3.LUT R10, R11, 0xffff0000, RZ, 0xc0, !PT ;  /* 0xffff00000b0a7812 */ /* 0x000fe200078ec0ff */
[C---:B-1----:R-:W-:Y:S01]  /*a7f0*/  IMAD.U32 R11, R12.reuse, 0x10000, RZ ;  /* 0x000100000c0b7824 */ /* 0x042fe200078e00ff */
[----:B------:R-:W-:Y:S01]  /*a800*/  LOP3.LUT R12, R12, 0xffff0000, RZ, 0xc0, !PT ;  /* 0xffff00000c0c7812 */ /* 0x000fe200078ec0ff */
[C---:B------:R-:W-:Y:S01]  /*a810*/  IMAD.U32 R33, R13.reuse, 0x10000, RZ ;  /* 0x000100000d217824 */ /* 0x040fe200078e00ff */
[----:B------:R-:W-:Y:S01]  /*a820*/  LOP3.LUT R13, R13, 0xffff0000, RZ, 0xc0, !PT ;  /* 0xffff00000d0d7812 */ /* 0x000fe200078ec0ff */
[C---:B------:R-:W-:Y:S01]  /*a830*/  FMUL.FTZ R75, R11.reuse, R69 ;  /* 0x000000450b4b7220 */ /* 0x040fe20000410000 */
[----:B------:R-:W-:Y:S01]  /*a840*/  FMUL.FTZ R77, R11, R64 ;  /* 0x000000400b4d7220 */ /* 0x000fe20000410000 */
[----:B------:R-:W-:-:S02]  /*a850*/  IMAD.U32 R11, R65, 0x10000, RZ ;  /* 0x00010000410b7824 */ /* 0x000fc400078e00ff */
[----:B------:R-:W-:Y:S01]  /*a860*/  FMUL.FTZ R79, R33, R71 ;  /* 0x00000047214f7220 */ /* 0x000fe20000410000 */
[C---:B------:R-:W-:Y:S01]  /*a870*/  FFMA.FTZ R75, R4.reuse, R64, -R75 ;  /* 0x00000040044b7223 */ /* 0x040fe2000001084b */
[----:B------:R-:W-:Y:S02]  /*a880*/  IMAD.U32 R35, R15, 0x10000, RZ ;  /* 0x000100000f237824 */ /* 0x000fe400078e00ff */
[----:B------:R-:W-:Y:S01]  /*a890*/  FFMA.FTZ R77, R4, R69, R77 ;  /* 0x00000045044d7223 */ /* 0x000fe2000001004d */
[----:B------:R-:W-:Y:S02]  /*a8a0*/  IMAD.U32 R64, R73, 0x10000, RZ ;  /* 0x0001000049407824 */ /* 0x000fe400078e00ff */
[-C--:B------:R-:W-:Y:S01]  /*a8b0*/  FMUL.FTZ R33, R33, R11.reuse ;  /* 0x0000000b21217220 */ /* 0x080fe20000410000 */
[----:B------:R-:W-:Y:S02]  /*a8c0*/  IMAD.U32 R4, R67, 0x10000, RZ ;  /* 0x0001000043047824 */ /* 0x000fe400078e00ff */
[C---:B------:R-:W-:Y:S01]  /*a8d0*/  FFMA.FTZ R79, R6.reuse, R11, -R79 ;  /* 0x0000000b064f7223 */ /* 0x040fe2000001084f */
[C---:B------:R-:W-:Y:S01]  /*a8e0*/  FMUL.FTZ R11, R35.reuse, R64 ;  /* 0x00000040230b7220 */ /* 0x040fe20000410000 */
[----:B------:R-:W-:Y:S01]  /*a8f0*/  FFMA.FTZ R33, R6, R71, R33 ;  /* 0x0000004706217223 */ /* 0x000fe20000010021 */
[----:B------:R-:W-:Y:S01]  /*a900*/  FMUL.FTZ R69, R35, R4 ;  /* 0x0000000423457220 */ /* 0x000fe20000410000 */
[----:B------:R-:W-:-:S02]  /*a910*/  IMAD.U32 R34, R14, 0x10000, RZ ;  /* 0x000100000e227824 */ /* 0x000fc400078e00ff */
[----:B------:R-:W-:Y:S01]  /*a920*/  FFMA.FTZ R35, R32, R4, -R11 ;  /* 0x0000000420237223 */ /* 0x000fe2000001080b */
[----:B------:R-:W-:Y:S01]  /*a930*/  FMUL.FTZ R4, R12, R68 ;  /* 0x000000440c047220 */ /* 0x000fe20000410000 */
[----:B------:R-:W-:Y:S01]  /*a940*/  FFMA.FTZ R69, R32, R64, R69 ;  /* 0x0000004020457223 */ /* 0x000fe20000010045 */
[-C--:B------:R-:W-:Y:S01]  /*a950*/  FMUL.FTZ R32, R12, R63.reuse ;  /* 0x0000003f0c207220 */ /* 0x080fe20000410000 */
[----:B------:R-:W-:Y:S01]  /*a960*/  LOP3.LUT R65, R65, 0xffff0000, RZ, 0xc0, !PT ;  /* 0xffff000041417812 */ /* 0x000fe200078ec0ff */
[----:B------:R-:W-:Y:S02]  /*a970*/  IMAD.U32 R6, R72, 0x10000, RZ ;  /* 0x0001000048067824 */ /* 0x000fe400078e00ff */
[C---:B------:R-:W-:Y:S01]  /*a980*/  FFMA.FTZ R12, R5.reuse, R63, -R4 ;  /* 0x0000003f050c7223 */ /* 0x040fe20000010804 */
[----:B------:R-:W-:Y:S02]  /*a990*/  IMAD.U32 R4, R66, 0x10000, RZ ;  /* 0x0001000042047824 */ /* 0x000fe400078e00ff */
[----:B------:R-:W-:Y:S01]  /*a9a0*/  FFMA.FTZ R32, R5, R68, R32 ;  /* 0x0000004405207223 */ /* 0x000fe20000010020 */
[----:B------:R-:W-:Y:S01]  /*a9b0*/  LOP3.LUT R14, R14, 0xffff0000, RZ, 0xc0, !PT ;  /* 0xffff00000e0e7812 */ /* 0x000fe200078ec0ff */
[C---:B------:R-:W-:Y:S01]  /*a9c0*/  FMUL.FTZ R11, R13.reuse, R70 ;  /* 0x000000460d0b7220 */ /* 0x040fe20000410000 */
[----:B------:R-:W-:Y:S01]  /*a9d0*/  FMUL.FTZ R68, R34, R6 ;  /* 0x0000000622447220 */ /* 0x000fe20000410000 */
[----:B------:R-:W-:Y:S01]  /*a9e0*/  LOP3.LUT R72, R72, 0xffff0000, RZ, 0xc0, !PT ;  /* 0xffff000048487812 */ /* 0x000fe200078ec0ff */
[----:B------:R-:W-:Y:S01]  /*a9f0*/  FMUL.FTZ R13, R13, R65 ;  /* 0x000000410d0d7220 */ /* 0x000fe20000410000 */
[----:B------:R-:W-:Y:S01]  /*aa00*/  LOP3.LUT R15, R15, 0xffff0000, RZ, 0xc0, !PT ;  /* 0xffff00000f0f7812 */ /* 0x000fe200078ec0ff */
[-C--:B------:R-:W-:Y:S01]  /*aa10*/  FMUL.FTZ R34, R34, R4.reuse ;  /* 0x0000000422227220 */ /* 0x080fe20000410000 */
[----:B------:R-:W-:Y:S01]  /*aa20*/  LOP3.LUT R66, R66, 0xffff0000, RZ, 0xc0, !PT ;  /* 0xffff000042427812 */ /* 0x000fe200078ec0ff */
[----:B------:R-:W-:Y:S01]  /*aa30*/  FFMA.FTZ R68, R7, R4, -R68 ;  /* 0x0000000407447223 */ /* 0x000fe20000010844 */
[----:B------:R-:W-:Y:S01]  /*aa40*/  LOP3.LUT R73, R73, 0xffff0000, RZ, 0xc0, !PT ;  /* 0xffff000049497812 */ /* 0x000fe200078ec0ff */
[----:B------:R-:W-:Y:S01]  /*aa50*/  FFMA.FTZ R70, R8, R70, R13 ;  /* 0x0000004608467223 */ /* 0x000fe2000001000d */
[----:B------:R-:W-:Y:S01]  /*aa60*/  LOP3.LUT R67, R67, 0xffff0000, RZ, 0xc0, !PT ;  /* 0xffff000043437812 */ /* 0x000fe200078ec0ff */
[C---:B------:R-:W-:Y:S01]  /*aa70*/  FMUL.FTZ R4, R14.reuse, R72 ;  /* 0x000000480e047220 */ /* 0x040fe20000410000 */
[----:B------:R-:W-:Y:S01]  /*aa80*/  FFMA.FTZ R34, R7, R6, R34 ;  /* 0x0000000607227223 */ /* 0x000fe20000010022 */
[-C--:B------:R-:W-:Y:S01]  /*aa90*/  FMUL.FTZ R5, R14, R66.reuse ;  /* 0x000000420e057220 */ /* 0x080fe20000410000 */
[C---:B------:R-:W-:Y:S01]  /*aaa0*/  FMUL.FTZ R13, R15.reuse, R73 ;  /* 0x000000490f0d7220 */ /* 0x040fe20000410000 */
[----:B------:R-:W-:Y:S01]  /*aab0*/  FMUL.FTZ R6, R15, R67 ;  /* 0x000000430f067220 */ /* 0x000fe20000410000 */
[----:B------:R-:W-:Y:S01]  /*aac0*/  FFMA.FTZ R64, R8, R65, -R11 ;  /* 0x0000004108407223 */ /* 0x000fe2000001080b */
        /* <DEDUP_REMOVED lines=14> */
.L_x_1211:
[----:B------:R-:W-:Y:S05]  /*abb0*/  BSYNC B1 ;  /* 0x0000000000017941 */ /* 0x000fea0003800000 */
.L_x_1210:
[----:B------:R-:W-:Y:S04]  /*abc0*/  BSSY B1, `(.L_x_1212) ;  /* 0x0000072000017945 */ /* 0x000fe80003800000 */
[----:B------:R-:W-:Y:S05]  /*abd0*/  @P1 BRA `(.L_x_1213) ;  /* 0x0000000400c01947 */ /* 0x000fea0003800000 */
[----:B-1----:R-:W-:Y:S02]  /*abe0*/  SHF.R.S32.HI R4, RZ, 0x1f, R82 ;  /* 0x0000001fff047819 */ /* 0x002fe40000011452 */
[----:B------:R-:W-:Y:S02]  /*abf0*/  SHF.R.U64 R34, R36, 0x10, R37 ;  /* 0x0000001024227819 */ /* 0x000fe40000001225 */
[CC--:B------:R-:W-:Y:S02]  /*ac00*/  LEA.HI R5, R4.reuse, R82.reuse, RZ, 0x3 ;  /* 0x0000005204057211 */ /* 0x0c0fe400078f18ff */
[----:B------:R-:W-:Y:S02]  /*ac10*/  LEA.HI R6, R4, R82, RZ, 0x5 ;  /* 0x0000005204067211 */ /* 0x000fe400078f28ff */
[----:B------:R-:W-:Y:S02]  /*ac20*/  SHF.R.S32.HI R7, RZ, 0x3, R5 ;  /* 0x00000003ff077819 */ /* 0x000fe40000011405 */
[----:B------:R-:W-:-:S02]  /*ac30*/  SHF.R.U64 R24, R24, 0x10, R25 ;  /* 0x0000001018187819 */ /* 0x000fc40000001219 */
[----:B------:R-:W-:Y:S02]  /*ac40*/  LEA.HI R4, R0, R7, RZ, 0x1d ;  /* 0x0000000700047211 */ /* 0x000fe400078fe8ff */
[----:B------:R-:W-:Y:S02]  /*ac50*/  SHF.R.S32.HI R7, RZ, 0x5, R6 ;  /* 0x00000005ff077819 */ /* 0x000fe40000011406 */
[----:B-----5:R-:W-:Y:S02]  /*ac60*/  LOP3.LUT R6, R80, 0x18, R5, 0xf8, !PT ;  /* 0x0000001850067812 */ /* 0x020fe400078ef805 */
[----:B------:R-:W-:Y:S01]  /*ac70*/  SHF.R.S32.HI R5, RZ, 0x1f, R4 ;  /* 0x0000001fff057819 */ /* 0x000fe20000011404 */
[----:B------:R-:W-:Y:S01]  /*ac80*/  IMAD R7, R7, 0x1800, R78 ;  /* 0x0000180007077824 */ /* 0x000fe200078e024e */
[----:B------:R-:W-:Y:S02]  /*ac90*/  LOP3.LUT R6, R6, R76, RZ, 0x3c, !PT ;  /* 0x0000004c06067212 */ /* 0x000fe400078e3cff */
[----:B------:R-:W-:Y:S01]  /*aca0*/  LEA.HI R5, R5, R4, RZ, 0x2 ;  /* 0x0000000405057211 */ /* 0x000fe200078f10ff */
[----:B------:R-:W-:Y:S01]  /*acb0*/  IMAD.SHL.U32 R4, R4, 0x8, RZ ;  /* 0x0000000804047824 */ /* 0x000fe200078e00ff */
[----:B------:R-:W-:Y:S01]  /*acc0*/  SHF.R.U32.HI R37, RZ, 0x10, R37 ;  /* 0x00000010ff257819 */ /* 0x000fe20000011625 */
[----:B------:R-:W-:Y:S01]  /*acd0*/  IMAD.IADD R6, R7, 0x1, R6 ;  /* 0x0000000107067824 */ /* 0x000fe200078e0206 */
[----:B------:R-:W-:-:S02]  /*ace0*/  SHF.R.S32.HI R5, RZ, 0x2, R5 ;  /* 0x00000002ff057819 */ /* 0x000fc40000011405 */
[----:B------:R-:W-:Y:S02]  /*acf0*/  LOP3.LUT R4, R80, 0x18, R4, 0xf8, !PT ;  /* 0x0000001850047812 */ /* 0x000fe400078ef804 */
[----:B------:R-:W-:Y:S01]  /*ad00*/  LEA R12, R6, UR38, 0x1 ;  /* 0x00000026060c7c11 */ /* 0x000fe2000f8e08ff */
[----:B------:R-:W-:Y:S01]  /*ad10*/  IMAD R5, R5, 0x1800, R78 ;  /* 0x0000180005057824 */ /* 0x000fe200078e024e */
[----:B------:R-:W-:Y:S02]  /*ad20*/  LOP3.LUT R4, R4, R76, RZ, 0x3c, !PT ;  /* 0x0000004c04047212 */ /* 0x000fe400078e3cff */
[----:B------:R-:W-:Y:S02]  /*ad30*/  PRMT R59, R59, 0x5410, R34 ;  /* 0x000054103b3b7816 */ /* 0x000fe40000000022 */
[----:B------:R-:W-:Y:S01]  /*ad40*/  PRMT R53, R53, 0x5410, R24 ;  /* 0x0000541035357816 */ /* 0x000fe20000000018 */
[----:B------:R-:W-:Y:S01]  /*ad50*/  IMAD.IADD R13, R5, 0x1, R4 ;  /* 0x00000001050d7824 */ /* 0x000fe200078e0204 */
[--C-:B------:R-:W-:Y:S01]  /*ad60*/  SHF.R.U64 R32, R38, 0x10, R39.reuse ;  /* 0x0000001026207819 */ /* 0x100fe20000001227 */
[----:B------:R-:W1:Y:S01]  /*ad70*/  LDS.128 R4, [R12] ;  /* 0x000000000c047984 */ /* 0x000e620000000c00 */
[----:B------:R-:W-:Y:S01]  /*ad80*/  SHF.R.U32.HI R39, RZ, 0x10, R39 ;  /* 0x00000010ff277819 */ /* 0x000fe20000011627 */
[----:B------:R-:W-:Y:S01]  /*ad90*/  IMAD R13, R13, 0x2, R2 ;  /* 0x000000020d0d7824 */ /* 0x000fe200078e0202 */
[----:B------:R-:W-:Y:S01]  /*ada0*/  SHF.R.U32.HI R25, RZ, 0x10, R25 ;  /* 0x00000010ff197819 */ /* 0x000fe20000011619 */
[----:B------:R-:W-:Y:S01]  /*adb0*/  IMAD.U32 R35, R59, 0x10000, RZ ;  /* 0x000100003b237824 */ /* 0x000fe200078e00ff */
[----:B------:R-:W-:-:S02]  /*adc0*/  SHF.R.U64 R14, R26, 0x10, R27 ;  /* 0x000000101a0e7819 */ /* 0x000fc4000000121b */
[----:B0-----:R-:W0:Y:S01]  /*add0*/  LDS.128 R8, [R13+0xc400] ;  /* 0x00c400000d087984 */ /* 0x001e220000000c00 */
[----:B------:R-:W-:Y:S01]  /*ade0*/  PRMT R60, R60, 0x5410, R37 ;  /* 0x000054103c3c7816 */ /* 0x000fe20000000025 */
[----:B------:R-:W-:Y:S01]  /*adf0*/  IMAD.U32 R37, R53, 0x10000, RZ ;  /* 0x0001000035257824 */ /* 0x000fe200078e00ff */
[----:B------:R-:W-:Y:S02]  /*ae00*/  SHF.R.U32.HI R27, RZ, 0x10, R27 ;  /* 0x00000010ff1b7819 */ /* 0x000fe4000001161b */
[----:B------:R-:W-:Y:S02]  /*ae10*/  PRMT R62, R62, 0x5410, R39 ;  /* 0x000054103e3e7816 */ /* 0x000fe40000000027 */
[----:B------:R-:W-:Y:S02]  /*ae20*/  PRMT R54, R54, 0x5410, R25 ;  /* 0x0000541036367816 */ /* 0x000fe40000000019 */
[----:B------:R-:W-:Y:S02]  /*ae30*/  PRMT R57, R57, 0x5410, R14 ;  /* 0x0000541039397816 */ /* 0x000fe4000000000e */
[----:B------:R-:W-:-:S02]  /*ae40*/  LOP3.LUT R53, R53, 0xffff0000, RZ, 0xc0, !PT ;  /* 0xffff000035357812 */ /* 0x000fc400078ec0ff */
[----:B------:R-:W-:Y:S02]  /*ae50*/  LOP3.LUT R59, R59, 0xffff0000, RZ, 0xc0, !PT ;  /* 0xffff00003b3b7812 */ /* 0x000fe400078ec0ff */
[----:B------:R-:W-:Y:S02]  /*ae60*/  PRMT R58, R58, 0x5410, R27 ;  /* 0x000054103a3a7816 */ /* 0x000fe4000000001b */
[----:B------:R-:W-:Y:S01]  /*ae70*/  PRMT R61, R61, 0x5410, R32 ;  /* 0x000054103d3d7816 */ /* 0x000fe20000000020 */
[C---:B-1----:R-:W-:Y:S01]  /*ae80*/  IMAD.U32 R14, R4.reuse, 0x10000, RZ ;  /* 0x00010000040e7824 */ /* 0x042fe200078e00ff */
[----:B------:R-:W-:Y:S01]  /*ae90*/  LOP3.LUT R4, R4, 0xffff0000, RZ, 0xc0, !PT ;  /* 0xffff000004047812 */ /* 0x000fe200078ec0ff */
[C---:B------:R-:W-:Y:S01]  /*aea0*/  IMAD.U32 R15, R5.reuse, 0x10000, RZ ;  /* 0x00010000050f7824 */ /* 0x040fe200078e00ff */
[----:B------:R-:W-:Y:S01]  /*aeb0*/  LOP3.LUT R5, R5, 0xffff0000, RZ, 0xc0, !PT ;  /* 0xffff000005057812 */ /* 0x000fe200078ec0ff */
[C---:B------:R-:W-:Y:S01]  /*aec0*/  IMAD.U32 R24, R6.reuse, 0x10000, RZ ;  /* 0x0001000006187824 */ /* 0x040fe200078e00ff */
[----:B------:R-:W-:Y:S01]  /*aed0*/  LOP3.LUT R6, R6, 0xffff0000, RZ, 0xc0, !PT ;  /* 0xffff000006067812 */ /* 0x000fe200078ec0ff */
[C---:B------:R-:W-:Y:S01]  /*aee0*/  IMAD.U32 R25, R7.reuse, 0x10000, RZ ;  /* 0x0001000007197824 */ /* 0x040fe200078e00ff */
[----:B------:R-:W-:Y:S01]  /*aef0*/  LOP3.LUT R7, R7, 0xffff0000, RZ, 0xc0, !PT ;  /* 0xffff000007077812 */ /* 0x000fe200078ec0ff */
[C---:B0-----:R-:W-:Y:S01]  /*af00*/  IMAD.U32 R26, R8.reuse, 0x10000, RZ ;  /* 0x00010000081a7824 */ /* 0x041fe200078e00ff */
[----:B------:R-:W-:Y:S01]  /*af10*/  LOP3.LUT R8, R8, 0xffff0000, RZ, 0xc0, !PT ;  /* 0xffff000008087812 */ /* 0x000fe200078ec0ff */
[C---:B------:R-:W-:Y:S01]  /*af20*/  IMAD.U32 R27, R9.reuse, 0x10000, RZ ;  /* 0x00010000091b7824 */ /* 0x040fe200078e00ff */
[----:B------:R-:W-:Y:S01]  /*af30*/  LOP3.LUT R9, R9, 0xffff0000, RZ, 0xc0, !PT ;  /* 0xffff000009097812 */ /* 0x000fe200078ec0ff */
[C---:B------:R-:W-:Y:S01]  /*af40*/  FMUL.FTZ R39, R26.reuse, R37 ;  /* 0x000000251a277220 */ /* 0x040fe20000410000 */
[-C--:B------:R-:W-:Y:S01]  /*af50*/  FMUL.FTZ R55, R26, R35.reuse ;  /* 0x000000231a377220 */ /* 0x080fe20000410000 */
[C---:B------:R-:W-:Y:S01]  /*af60*/  IMAD.U32 R26, R54.reuse, 0x10000, RZ ;  /* 0x00010000361a7824 */ /* 0x040fe200078e00ff */
[----:B------:R-:W-:Y:S01]  /*af70*/  LOP3.LUT R54, R54, 0xffff0000, RZ, 0xc0, !PT ;  /* 0xffff000036367812 */ /* 0x000fe200078ec0ff */
[C---:B------:R-:W-:Y:S01]  /*af80*/  FFMA.FTZ R39, R14.reuse, R35, -R39 ;  /* 0x000000230e277223 */ /* 0x040fe20000010827 */
[----:B------:R-:W-:Y:S01]  /*af90*/  FFMA.FTZ R55, R14, R37, R55 ;  /* 0x000000250e377223 */ /* 0x000fe20000010037 */
[----:B------:R-:W-:-:S02]  /*afa0*/  IMAD.U32 R14, R60, 0x10000, RZ ;  /* 0x000100003c0e7824 */ /* 0x000fc400078e00ff */
[C---:B------:R-:W-:Y:S01]  /*afb0*/  FMUL.FTZ R35, R8.reuse, R53 ;  /* 0x0000003508237220 */ /* 0x040fe20000410000 */
[-C--:B------:R-:W-:Y:S01]  /*afc0*/  FMUL.FTZ R37, R8, R59.reuse ;  /* 0x0000003b08257220 */ /* 0x080fe20000410000 */
[C---:B------:R-:W-:Y:S01]  /*afd0*/  FMUL.FTZ R8, R27.reuse, R26 ;  /* 0x0000001a1b087220 */ /* 0x040fe20000410000 */
[----:B------:R-:W-:Y:S01]  /*afe0*/  FMUL.FTZ R27, R27, R14 ;  /* 0x0000000e1b1b7220 */ /* 0x000fe20000410000 */
[----:B------:R-:W-:Y:S01]  /*aff0*/  LOP3.LUT R60, R60, 0xffff0000, RZ, 0xc0, !PT ;  /* 0xffff00003c3c7812 */ /* 0x000fe200078ec0ff */
[----:B------:R-:W-:Y:S02]  /*b000*/  IMAD.U32 R32, R10, 0x10000, RZ ;  /* 0x000100000a207824 */ /* 0x000fe400078e00ff */
[C---:B------:R-:W-:Y:S01]  /*b010*/  FFMA.FTZ R34, R4.reuse, R59, -R35 ;  /* 0x0000003b04227223 */ /* 0x040fe20000010823 */
[C---:B------:R-:W-:Y:S01]  /*b020*/  FFMA.FTZ R26, R15.reuse, R26, R27 ;  /* 0x0000001a0f1a7223 */ /* 0x040fe2000001001b */
[----:B------:R-:W-:Y:S01]  /*b030*/  FFMA.FTZ R36, R4, R53, R37 ;  /* 0x0000003504247223 */ /* 0x000fe20000010025 */
[----:B------:R-:W-:Y:S01]  /*b040*/  FFMA.FTZ R14, R15, R14, -R8 ;  /* 0x0000000e0f0e7223 */ /* 0x000fe20000010808 */
[----:B------:R-:W-:-:S02]  /*b050*/  IMAD.U32 R27, R57, 0x10000, RZ ;  /* 0x00010000391b7824 */ /* 0x000fc400078e00ff */
[----:B------:R-:W-:Y:S01]  /*b060*/  FMUL.FTZ R4, R9, R54 ;  /* 0x0000003609047220 */ /* 0x000fe20000410000 */
[----:B------:R-:W-:Y:S02]  /*b070*/  IMAD.U32 R15, R61, 0x10000, RZ ;  /* 0x000100003d0f7824 */ /* 0x000fe400078e00ff */
[-C--:B------:R-:W-:Y:S01]  /*b080*/  FMUL.FTZ R38, R9, R60.reuse ;  /* 0x0000003c09267220 */ /* 0x080fe20000410000 */
[C---:B------:R-:W-:Y:S01]  /*b090*/  FMUL.FTZ R37, R32.reuse, R27 ;  /* 0x0000001b20257220 */ /* 0x040fe20000410000 */
[----:B------:R-:W-:Y:S01]  /*b0a0*/  FFMA.FTZ R9, R5, R60, -R4 ;  /* 0x0000003c05097223 */ /* 0x000fe20000010804 */
[-C--:B------:R-:W-:Y:S01]  /*b0b0*/  FMUL.FTZ R32, R32, R15.reuse ;  /* 0x0000000f20207220 */ /* 0x080fe20000410000 */
[----:B------:R-:W-:Y:S02]  /*b0c0*/  IMAD.U32 R33, R11, 0x10000, RZ ;  /* 0x000100000b217824 */ /* 0x000fe400078e00ff */
[----:B------:R-:W-:Y:S01]  /*b0d0*/  FFMA.FTZ R37, R24, R15, -R37 ;  /* 0x0000000f18257223 */ /* 0x000fe20000010825 */
[----:B------:R-:W-:-:S02]  /*b0e0*/  IMAD.U32 R4, R62, 0x10000, RZ ;  /* 0x000100003e047824 */ /* 0x000fc400078e00ff */
[----:B------:R-:W-:Y:S01]  /*b0f0*/  FFMA.FTZ R32, R24, R27, R32 ;  /* 0x0000001b18207223 */ /* 0x000fe20000010020 */
[----:B------:R-:W-:Y:S01]  /*b100*/  IMAD.U32 R8, R58, 0x10000, RZ ;  /* 0x000100003a087824 */ /* 0x000fe200078e00ff */
[----:B------:R-:W-:Y:S01]  /*b110*/  LOP3.LUT R10, R10, 0xffff0000, RZ, 0xc0, !PT ;  /* 0xffff00000a0a7812 */ /* 0x000fe200078ec0ff */
[----:B------:R-:W-:Y:S01]  /*b120*/  FFMA.FTZ R35, R5, R54, R38 ;  /* 0x0000003605237223 */ /* 0x000fe20000010026 */
[----:B------:R-:W-:Y:S01]  /*b130*/  LOP3.LUT R11, R11, 0xffff0000, RZ, 0xc0, !PT ;  /* 0xffff00000b0b7812 */ /* 0x000fe200078ec0ff */
[----:B------:R-:W-:Y:S01]  /*b140*/  FMUL.FTZ R24, R33, R4 ;  /* 0x0000000421187220 */ /* 0x000fe20000410000 */
[----:B------:R-:W-:Y:S01]  /*b150*/  LOP3.LUT R57, R57, 0xffff0000, RZ, 0xc0, !PT ;  /* 0xffff000039397812 */ /* 0x000fe200078ec0ff */
[-C--:B------:R-:W-:Y:S01]  /*b160*/  FMUL.FTZ R38, R33, R8.reuse ;  /* 0x0000000821267220 */ /* 0x080fe20000410000 */
[----:B------:R-:W-:Y:S01]  /*b170*/  LOP3.LUT R58, R58, 0xffff0000, RZ, 0xc0, !PT ;  /* 0xffff00003a3a7812 */ /* 0x000fe200078ec0ff */
[----:B------:R-:W-:Y:S01]  /*b180*/  FFMA.FTZ R24, R25, R8, R24 ;  /* 0x0000000819187223 */ /* 0x000fe20000010018 */
[----:B------:R-:W-:Y:S01]  /*b190*/  LOP3.LUT R61, R61, 0xffff0000, RZ, 0xc0, !PT ;  /* 0xffff00003d3d7812 */ /* 0x000fe200078ec0ff */
[----:B------:R-:W-:Y:S01]  /*b1a0*/  FFMA.FTZ R38, R25, R4, -R38 ;  /* 0x0000000419267223 */ /* 0x000fe20000010826 */
[----:B------:R-:W-:Y:S01]  /*b1b0*/  LOP3.LUT R62, R62, 0xffff0000, RZ, 0xc0, !PT ;  /* 0xffff00003e3e7812 */ /* 0x000fe200078ec0ff */
[C---:B------:R-:W-:Y:S01]  /*b1c0*/  FMUL.FTZ R5, R10.reuse, R57 ;  /* 0x000000390a057220 */ /* 0x040fe20000410000 */
[----:B------:R-:W-:Y:S01]  /*b1d0*/  FMUL.FTZ R8, R11, R58 ;  /* 0x0000003a0b087220 */ /* 0x000fe20000410000 */
[----:B------:R-:W-:-:S02]  /*b1e0*/  FMUL.FTZ R4, R10, R61 ;  /* 0x0000003d0a047220 */ /* 0x000fc40000410000 */
[-C--:B------:R-:W-:Y:S01]  /*b1f0*/  FMUL.FTZ R15, R11, R62.reuse ;  /* 0x0000003e0b0f7220 */ /* 0x080fe20000410000 */
[C---:B------:R-:W-:Y:S01]  /*b200*/  FFMA.FTZ R10, R6.reuse, R61, -R5 ;  /* 0x0000003d060a7223 */ /* 0x040fe20000010805 */
[C---:B------:R-:W-:Y:S01]  /*b210*/  FFMA.FTZ R11, R7.reuse, R62, -R8 ;  /* 0x0000003e070b7223 */ /* 0x040fe20000010808 */
[----:B------:R-:W-:Y:S01]  /*b220*/  FFMA.FTZ R57, R6, R57, R4 ;  /* 0x0000003906397223 */ /* 0x000fe20000010004 */
[----:B------:R-:W-:Y:S01]  /*b230*/  FFMA.FTZ R15, R7, R58, R15 ;  /* 0x0000003a070f7223 */ /* 0x000fe2000001000f */
[----:B------:R-:W-:Y:S02]  /*b240*/  F2FP.BF16.F32.PACK_AB R4, R34, R39 ;  /* 0x000000272204723e */ /* 0x000fe400000010ff */
[----:B------:R-:W-:Y:S02]  /*b250*/  F2FP.BF16.F32.PACK_AB R5, R9, R14 ;  /* 0x0000000e0905723e */ /* 0x000fe400000010ff */
[----:B------:R-:W-:Y:S02]  /*b260*/  F2FP.BF16.F32.PACK_AB R6, R10, R37 ;  /* 0x000000250a06723e */ /* 0x000fe400000010ff */
[----:B------:R-:W-:-:S02]  /*b270*/  F2FP.BF16.F32.PACK_AB R7, R11, R38 ;  /* 0x000000260b07723e */ /* 0x000fc400000010ff */
[----:B------:R-:W-:Y:S02]  /*b280*/  F2FP.BF16.F32.PACK_AB R8, R36, R55 ;  /* 0x000000372408723e */ /* 0x000fe400000010ff */
[----:B------:R-:W-:Y:S01]  /*b290*/  F2FP.BF16.F32.PACK_AB R9, R35, R26 ;  /* 0x0000001a2309723e */ /* 0x000fe200000010ff */
[----:B------:R2:W-:Y:S01]  /*b2a0*/  STS.128 [R12], R4 ;  /* 0x000000040c007388 */ /* 0x0005e20000000c00 */
[----:B------:R-:W-:Y:S02]  /*b2b0*/  F2FP.BF16.F32.PACK_AB R10, R57, R32 ;  /* 0x00000020390a723e */ /* 0x000fe400000010ff */
[----:B------:R-:W-:-:S05]  /*b2c0*/  F2FP.BF16.F32.PACK_AB R11, R15, R24 ;  /* 0x000000180f0b723e */ /* 0x000fca00000010ff */
[----:B------:R2:W-:Y:S02]  /*b2d0*/  STS.128 [R13+0xc400], R8 ;  /* 0x00c400080d007388 */ /* 0x0005e40000000c00 */
.L_x_1213:
[----:B------:R-:W-:Y:S05]  /*b2e0*/  BSYNC B1 ;  /* 0x0000000000017941 */ /* 0x000fea0003800000 */
.L_x_1212:
[----:B------:R-:W-:Y:S05]  /*b2f0*/  @P2 BRA `(.L_x_1191) ;  /* 0x0000000400c02947 */ /* 0x000fea0003800000 */
[----:B-12---:R-:W-:Y:S02]  /*b300*/  SHF.R.S32.HI R4, RZ, 0x1f, R81 ;  /* 0x0000001fff047819 */ /* 0x006fe40000011451 */
[----:B------:R-:W-:Y:S02]  /*b310*/  SHF.R.U64 R14, R28, 0x10, R29 ;  /* 0x000000101c0e7819 */ /* 0x000fe4000000121d */
[CC--:B------:R-:W-:Y:S02]  /*b320*/  LEA.HI R5, R4.reuse, R81.reuse, RZ, 0x3 ;  /* 0x0000005104057211 */ /* 0x0c0fe400078f18ff */
[----:B------:R-:W-:Y:S02]  /*b330*/  LEA.HI R4, R4, R81, RZ, 0x5 ;  /* 0x0000005104047211 */ /* 0x000fe400078f28ff */
[----:B------:R-:W-:Y:S02]  /*b340*/  SHF.R.S32.HI R7, RZ, 0x3, R5 ;  /* 0x00000003ff077819 */ /* 0x000fe40000011405 */
[----:B------:R-:W-:-:S02]  /*b350*/  SHF.R.S32.HI R6, RZ, 0x5, R4 ;  /* 0x00000005ff067819 */ /* 0x000fc40000011404 */
[----:B------:R-:W-:Y:S02]  /*b360*/  LEA.HI R0, R0, R7, RZ, 0x1d ;  /* 0x0000000700007211 */ /* 0x000fe400078fe8ff */
[----:B-----5:R-:W-:Y:S01]  /*b370*/  LOP3.LUT R4, R80, 0x18, R5, 0xf8, !PT ;  /* 0x0000001850047812 */ /* 0x020fe200078ef805 */
[----:B------:R-:W-:Y:S01]  /*b380*/  IMAD R6, R6, 0x1800, R78 ;  /* 0x0000180006067824 */ /* 0x000fe200078e024e */
[----:B------:R-:W-:Y:S02]  /*b390*/  SHF.R.S32.HI R5, RZ, 0x1f, R0 ;  /* 0x0000001fff057819 */ /* 0x000fe40000011400 */
[----:B------:R-:W-:Y:S02]  /*b3a0*/  LOP3.LUT R7, R4, R76, RZ, 0x3c, !PT ;  /* 0x0000004c04077212 */ /* 0x000fe400078e3cff */
[----:B------:R-:W-:Y:S01]  /*b3b0*/  LEA.HI R5, R5, R0, RZ, 0x2 ;  /* 0x0000000005057211 */ /* 0x000fe200078f10ff */
[----:B------:R-:W-:Y:S01]  /*b3c0*/  IMAD.SHL.U32 R0, R0, 0x8, RZ ;  /* 0x0000000800007824 */ /* 0x000fe200078e00ff */
[----:B------:R-:W-:Y:S01]  /*b3d0*/  SHF.R.U64 R26, R40, 0x10, R41 ;  /* 0x00000010281a7819 */ /* 0x000fe20000001229 */
[----:B------:R-:W-:Y:S01]  /*b3e0*/  IMAD.IADD R6, R6, 0x1, R7 ;  /* 0x0000000106067824 */ /* 0x000fe200078e0207 */
[----:B------:R-:W-:-:S02]  /*b3f0*/  SHF.R.S32.HI R5, RZ, 0x2, R5 ;  /* 0x00000002ff057819 */ /* 0x000fc40000011405 */
[----:B------:R-:W-:Y:S02]  /*b400*/  LOP3.LUT R4, R80, 0x18, R0, 0xf8, !PT ;  /* 0x0000001850047812 */ /* 0x000fe400078ef800 */
[----:B------:R-:W-:Y:S01]  /*b410*/  LEA R0, R6, UR38, 0x1 ;  /* 0x0000002606007c11 */ /* 0x000fe2000f8e08ff */
[----:B------:R-:W-:Y:S01]  /*b420*/  IMAD R5, R5, 0x1800, R78 ;  /* 0x0000180005057824 */ /* 0x000fe200078e024e */
[----:B------:R-:W-:Y:S02]  /*b430*/  LOP3.LUT R4, R4, R76, RZ, 0x3c, !PT ;  /* 0x0000004c04047212 */ /* 0x000fe400078e3cff */
[----:B------:R-:W-:Y:S02]  /*b440*/  SHF.R.U32.HI R29, RZ, 0x10, R29 ;  /* 0x00000010ff1d7819 */ /* 0x000fe4000001161d */
[----:B------:R-:W-:Y:S01]  /*b450*/  PRMT R27, R3, 0x5410, R14 ;  /* 0x00005410031b7816 */ /* 0x000fe2000000000e */
[----:B0-----:R-:W-:Y:S01]  /*b460*/  IMAD.IADD R9, R5, 0x1, R4 ;  /* 0x0000000105097824 */ /* 0x001fe200078e0204 */
[----:B------:R-:W-:Y:S01]  /*b470*/  PRMT R49, R49, 0x5410, R26 ;  /* 0x0000541031317816 */ /* 0x000fe2000000001a */
[----:B------:R-:W0:Y:S01]  /*b480*/  LDS.128 R4, [R0] ;  /* 0x0000000000047984 */ /* 0x000e220000000c00 */
[----:B------:R-:W-:Y:S01]  /*b490*/  PRMT R29, R20, 0x5410, R29 ;  /* 0x00005410141d7816 */ /* 0x000fe2000000001d */
[----:B------:R-:W-:Y:S01]  /*b4a0*/  IMAD R12, R9, 0x2, R2 ;  /* 0x00000002090c7824 */ /* 0x000fe200078e0202 */
[----:B------:R-:W-:Y:S01]  /*b4b0*/  SHF.R.U32.HI R41, RZ, 0x10, R41 ;  /* 0x00000010ff297819 */ /* 0x000fe20000011629 */
[----:B------:R-:W-:Y:S01]  /*b4c0*/  IMAD.U32 R28, R27, 0x10000, RZ ;  /* 0x000100001b1c7824 */ /* 0x000fe200078e00ff */
[----:B------:R-:W-:Y:S01]  /*b4d0*/  SHF.R.U64 R30, R30, 0x10, R31 ;  /* 0x000000101e1e7819 */ /* 0x000fe2000000121f */
[----:B------:R-:W-:Y:S01]  /*b4e0*/  IMAD.U32 R26, R49, 0x10000, RZ ;  /* 0x00010000311a7824 */ /* 0x000fe200078e00ff */
[----:B------:R-:W1:Y:S01]  /*b4f0*/  LDS.128 R8, [R12+0xc400] ;  /* 0x00c400000c087984 */ /* 0x000e620000000c00 */
[----:B------:R-:W-:-:S02]  /*b500*/  PRMT R50, R50, 0x5410, R41 ;  /* 0x0000541032327816 */ /* 0x000fc40000000029 */
[----:B------:R-:W-:Y:S02]  /*b510*/  PRMT R30, R21, 0x5410, R30 ;  /* 0x00005410151e7816 */ /* 0x000fe4000000001e */
[----:B------:R-:W-:Y:S02]  /*b520*/  SHF.R.U32.HI R31, RZ, 0x10, R31 ;  /* 0x00000010ff1f7819 */ /* 0x000fe4000001161f */
[----:B------:R-:W-:Y:S02]  /*b530*/  LOP3.LUT R27, R27, 0xffff0000, RZ, 0xc0, !PT ;  /* 0xffff00001b1b7812 */ /* 0x000fe400078ec0ff */
[----:B------:R-:W-:Y:S02]  /*b540*/  LOP3.LUT R49, R49, 0xffff0000, RZ, 0xc0, !PT ;  /* 0xffff000031317812 */ /* 0x000fe400078ec0ff */
[----:B------:R-:W-:Y:S02]  /*b550*/  SHF.R.U64 R24, R42, 0x10, R43 ;  /* 0x000000102a187819 */ /* 0x000fe4000000122b */
[----:B------:R-:W-:-:S02]  /*b560*/  PRMT R48, R48, 0x5410, R31 ;  /* 0x0000541030307816 */ /* 0x000fc4000000001f */
[----:B------:R-:W-:Y:S02]  /*b570*/  PRMT R51, R51, 0x5410, R24 ;  /* 0x0000541033337816 */ /* 0x000fe40000000018 */
[----:B------:R-:W-:-:S04]  /*b580*/  SHF.R.U32.HI R43, RZ, 0x10, R43 ;  /* 0x00000010ff2b7819 */ /* 0x000fc8000001162b */
[----:B------:R-:W-:Y:S01]  /*b590*/  PRMT R52, R52, 0x5410, R43 ;  /* 0x0000541034347816 */ /* 0x000fe2000000002b */
        /* <DEDUP_REMOVED lines=14> */
[----:B------:R-:W-:Y:S01]  /*b680*/  FMUL.FTZ R31, R8, R27 ;  /* 0x0000001b081f7220 */ /* 0x000fe20000410000 */
[----:B------:R-:W-:-:S02]  /*b690*/  IMAD.U32 R24, R10, 0x10000, RZ ;  /* 0x000100000a187824 */ /* 0x000fc400078e00ff */
[----:B------:R-:W-:Y:S01]  /*b6a0*/  FFMA.FTZ R32, R3, R26, -R32 ;  /* 0x0000001a03207223 */ /* 0x000fe20000010820 */
[----:B------:R-:W-:Y:S02]  /*b6b0*/  IMAD.U32 R26, R29, 0x10000, RZ ;  /* 0x000100001d1a7824 */ /* 0x000fe400078e00ff */
[----:B------:R-:W-:Y:S01]  /*b6c0*/  FFMA.FTZ R28, R3, R28, R20 ;  /* 0x0000001c031c7223 */ /* 0x000fe20000010014 */
[----:B------:R-:W-:Y:S02]  /*b6d0*/  IMAD.U32 R20, R50, 0x10000, RZ ;  /* 0x0001000032147824 */ /* 0x000fe400078e00ff */
[-C--:B------:R-:W-:Y:S01]  /*b6e0*/  FMUL.FTZ R3, R8, R49.reuse ;  /* 0x0000003108037220 */ /* 0x080fe20000410000 */
[----:B------:R-:W-:Y:S01]  /*b6f0*/  FMUL.FTZ R34, R21, R26 ;  /* 0x0000001a15227220 */ /* 0x000fe20000410000 */
[----:B------:R-:W-:Y:S01]  /*b700*/  LOP3.LUT R8, R29, 0xffff0000, RZ, 0xc0, !PT ;  /* 0xffff00001d087812 */ /* 0x000fe200078ec0ff */
[-C--:B------:R-:W-:Y:S01]  /*b710*/  FMUL.FTZ R21, R21, R20.reuse ;  /* 0x0000001415157220 */ /* 0x080fe20000410000 */
[----:B------:R-:W-:Y:S01]  /*b720*/  LOP3.LUT R50, R50, 0xffff0000, RZ, 0xc0, !PT ;  /* 0xffff000032327812 */ /* 0x000fe200078ec0ff */
[C---:B------:R-:W-:Y:S01]  /*b730*/  FFMA.FTZ R34, R13.reuse, R20, -R34 ;  /* 0x000000140d227223 */ /* 0x040fe20000010822 */
[----:B------:R-:W-:Y:S01]  /*b740*/  FFMA.FTZ R31, R4, R49, -R31 ;  /* 0x00000031041f7223 */ /* 0x000fe2000001081f */
[----:B------:R-:W-:Y:S01]  /*b750*/  FFMA.FTZ R21, R13, R26, R21 ;  /* 0x0000001a0d157223 */ /* 0x000fe20000010015 */
[----:B------:R-:W-:-:S02]  /*b760*/  IMAD.U32 R13, R30, 0x10000, RZ ;  /* 0x000100001e0d7824 */ /* 0x000fc400078e00ff */
[----:B------:R-:W-:Y:S01]  /*b770*/  FFMA.FTZ R27, R4, R27, R3 ;  /* 0x0000001b041b7223 */ /* 0x000fe20000010003 */
[----:B------:R-:W-:Y:S01]  /*b780*/  FMUL.FTZ R4, R9, R8 ;  /* 0x0000000809047220 */ /* 0x000fe20000410000 */
[----:B------:R-:W-:Y:S02]  /*b790*/  IMAD.U32 R3, R51, 0x10000, RZ ;  /* 0x0001000033037824 */ /* 0x000fe400078e00ff */
[-C--:B------:R-:W-:Y:S01]  /*b7a0*/  FMUL.FTZ R26, R9, R50.reuse ;  /* 0x00000032091a7220 */ /* 0x080fe20000410000 */
[----:B------:R-:W-:Y:S01]  /*b7b0*/  FMUL.FTZ R29, R24, R13 ;  /* 0x0000000d181d7220 */ /* 0x000fe20000410000 */
[----:B------:R-:W-:Y:S02]  /*b7c0*/  IMAD.U32 R25, R11, 0x10000, RZ ;  /* 0x000100000b197824 */ /* 0x000fe400078e00ff */
[C---:B------:R-:W-:Y:S01]  /*b7d0*/  FFMA.FTZ R9, R5.reuse, R50, -R4 ;  /* 0x0000003205097223 */ /* 0x040fe20000010804 */
[----:B------:R-:W-:Y:S02]  /*b7e0*/  IMAD.U32 R20, R48, 0x10000, RZ ;  /* 0x0001000030147824 */ /* 0x000fe400078e00ff */
[-C--:B------:R-:W-:Y:S01]  /*b7f0*/  FMUL.FTZ R24, R24, R3.reuse ;  /* 0x0000000318187220 */ /* 0x080fe20000410000 */
[----:B------:R-:W-:Y:S01]  /*b800*/  FFMA.FTZ R26, R5, R8, R26 ;  /* 0x00000008051a7223 */ /* 0x000fe2000001001a */
[----:B------:R-:W-:Y:S01]  /*b810*/  FFMA.FTZ R29, R14, R3, -R29 ;  /* 0x000000030e1d7223 */ /* 0x000fe2000001081d */
[----:B------:R-:W-:Y:S01]  /*b820*/  LOP3.LUT R10, R10, 0xffff0000, RZ, 0xc0, !PT ;  /* 0xffff00000a0a7812 */ /* 0x000fe200078ec0ff */
[----:B------:R-:W-:Y:S01]  /*b830*/  IMAD.U32 R4, R52, 0x10000, RZ ;  /* 0x0001000034047824 */ /* 0x000fe200078e00ff */
[----:B------:R-:W-:Y:S01]  /*b840*/  LOP3.LUT R11, R11, 0xffff0000, RZ, 0xc0, !PT ;  /* 0xffff00000b0b7812 */ /* 0x000fe200078ec0ff */
[----:B------:R-:W-:Y:S01]  /*b850*/  FMUL.FTZ R8, R25, R20 ;  /* 0x0000001419087220 */ /* 0x000fe20000410000 */
[----:B------:R-:W-:Y:S01]  /*b860*/  LOP3.LUT R3, R30, 0xffff0000, RZ, 0xc0, !PT ;  /* 0xffff00001e037812 */ /* 0x000fe200078ec0ff */
[----:B------:R-:W-:Y:S01]  /*b870*/  FFMA.FTZ R24, R14, R13, R24 ;  /* 0x0000000d0e187223 */ /* 0x000fe20000010018 */
[----:B------:R-:W-:Y:S01]  /*b880*/  LOP3.LUT R48, R48, 0xffff0000, RZ, 0xc0, !PT ;  /* 0xffff000030307812 */ /* 0x000fe200078ec0ff */
[-C--:B------:R-:W-:Y:S01]  /*b890*/  FFMA.FTZ R13, R15, R4.reuse, -R8 ;  /* 0x000000040f0d7223 */ /* 0x080fe20000010808 */
[----:B------:R-:W-:Y:S01]  /*b8a0*/  LOP3.LUT R51, R51, 0xffff0000, RZ, 0xc0, !PT ;  /* 0xffff000033337812 */ /* 0x000fe200078ec0ff */
[----:B------:R-:W-:Y:S01]  /*b8b0*/  FMUL.FTZ R14, R25, R4 ;  /* 0x00000004190e7220 */ /* 0x000fe20000410000 */
[----:B------:R-:W-:Y:S01]  /*b8c0*/  LOP3.LUT R52, R52, 0xffff0000, RZ, 0xc0, !PT ;  /* 0xffff000034347812 */ /* 0x000fe200078ec0ff */
[C---:B------:R-:W-:Y:S01]  /*b8d0*/  FMUL.FTZ R5, R10.reuse, R3 ;  /* 0x000000030a057220 */ /* 0x040fe20000410000 */
[----:B------:R-:W-:Y:S01]  /*b8e0*/  FMUL.FTZ R8, R11, R48 ;  /* 0x000000300b087220 */ /* 0x000fe20000410000 */
[-C--:B------:R-:W-:Y:S01]  /*b8f0*/  FMUL.FTZ R4, R10, R51.reuse ;  /* 0x000000330a047220 */ /* 0x080fe20000410000 */
[----:B------:R-:W-:Y:S01]  /*b900*/  FFMA.FTZ R14, R15, R20, R14 ;  /* 0x000000140f0e7223 */ /* 0x000fe2000001000e */
[-C--:B------:R-:W-:Y:S01]  /*b910*/  FMUL.FTZ R11, R11, R52.reuse ;  /* 0x000000340b0b7220 */ /* 0x080fe20000410000 */
        /* <DEDUP_REMOVED lines=9> */
[----:B------:R-:W-:Y:S01]  /*b9b0*/  F2FP.BF16.F32.PACK_AB R9, R26, R21 ;  /* 0x000000151a09723e */ /* 0x000fe200000010ff */
[----:B------:R0:W-:Y:S01]  /*b9c0*/  STS.128 [R0], R4 ;  /* 0x0000000400007388 */ /* 0x0001e20000000c00 */
[----:B------:R-:W-:-:S02]  /*b9d0*/  F2FP.BF16.F32.PACK_AB R10, R3, R24 ;  /* 0x00000018030a723e */ /* 0x000fc400000010ff */
[----:B------:R-:W-:-:S05]  /*b9e0*/  F2FP.BF16.F32.PACK_AB R11, R11, R14 ;  /* 0x0000000e0b0b723e */ /* 0x000fca00000010ff */
[----:B------:R0:W-:Y:S02]  /*b9f0*/  STS.128 [R12+0xc400], R8 ;  /* 0x00c400080c007388 */ /* 0x0001e40000000c00 */
.L_x_1191:
[----:B------:R-:W-:Y:S05]  /*ba00*/  BSYNC B0 ;  /* 0x0000000000007941 */ /* 0x000fea0003800000 */
.L_x_1181:
        /* <DEDUP_REMOVED lines=8> */
.L_x_1179:
[----:B0--3--:R-:W-:-:S05]  /*ba90*/  IMAD.U32 R0, RZ, RZ, UR37 ;  /* 0x00000025ff007e24 */ /* 0x009fca000f8e00ff */
[----:B------:R-:W-:-:S13]  /*baa0*/  ISETP.NE.AND P0, PT, R0, 0x3, PT ;  /* 0x000000030000780c */ /* 0x000fda0003f05270 */
[----:B------:R-:W-:Y:S05]  /*bab0*/  @!P0 BRA `(.L_x_1214) ;  /* 0x0000000000048947 */ /* 0x000fea0003800000 */
[----:B------:R-:W-:Y:S01]  /*bac0*/  BPT.TRAP 0x1 ;  /* 0x000000040000795c */ /* 0x000fe20000300000 */
.L_x_1214:
[----:B------:R-:W-:Y:S01]  /*bad0*/  IMAD R0, R17, 0x8, R2 ;  /* 0x0000000811007824 */ /* 0x000fe200078e0202 */
[----:B--2-4-:R-:W-:-:S04]  /*bae0*/  SHF.L.U32 R3, R22, 0x1f, RZ ;  /* 0x0000001f16037819 */ /* 0x014fc800000006ff */
[----:B------:R0:W2:Y:S01]  /*baf0*/  SYNCS.PHASECHK.TRANS64.TRYWAIT P2, [R0+URZ+0x2d830], R3 ;  /* 0x02d83003000075a7 */ /* 0x0000a2000804017f */
[----:B------:R-:W-:Y:S05]  /*bb00*/  @!P0 BRA `(.L_x_1215) ;  /* 0x0000000000048947 */ /* 0x000fea0003800000 */
[----:B------:R-:W-:Y:S01]  /*bb10*/  BPT.TRAP 0x1 ;  /* 0x000000040000795c */ /* 0x000fe20000300000 */
.L_x_1215:
[----:B------:R-:W3:Y:S01]  /*bb20*/  S2R R8, SR_TID.X ;  /* 0x0000000000087919 */ /* 0x000ee20000002100 */
[----:B------:R-:W-:-:S05]  /*bb30*/  LOP3.LUT R47, R47, 0xffffff80, RZ, 0xc0, !PT ;  /* 0xffffff802f2f7812 */ /* 0x000fca00078ec0ff */
[----:B------:R-:W-:-:S05]  /*bb40*/  IMAD.IADD R47, R46, 0x1, -R47 ;  /* 0x000000012e2f7824 */ /* 0x000fca00078e0a2f */
[----:B------:R-:W-:-:S04]  /*bb50*/  SHF.R.S32.HI R6, RZ, 0x1f, R47 ;  /* 0x0000001fff067819 */ /* 0x000fc8000001142f */
[CC--:B------:R-:W-:Y:S02]  /*bb60*/  LEA.HI R4, R6.reuse, R47.reuse, RZ, 0x2 ;  /* 0x0000002f06047211 */ /* 0x0c0fe400078f10ff */
[----:B------:R-:W-:Y:S02]  /*bb70*/  LEA.HI R6, R6, R47, RZ, 0x5 ;  /* 0x0000002f06067211 */ /* 0x000fe400078f28ff */
[--C-:B------:R-:W-:Y:S02]  /*bb80*/  SHF.R.S32.HI R7, RZ, 0x2, R4.reuse ;  /* 0x00000002ff077819 */ /* 0x100fe40000011404 */
[----:B------:R-:W-:Y:S02]  /*bb90*/  SHF.R.S32.HI R4, RZ, 0x1f, R4 ;  /* 0x0000001fff047819 */ /* 0x000fe40000011404 */
[----:B------:R-:W-:Y:S02]  /*bba0*/  SHF.R.S32.HI R6, RZ, 0x5, R6 ;  /* 0x00000005ff067819 */ /* 0x000fe40000011406 */
[----:B------:R-:W-:Y:S01]  /*bbb0*/  LEA.HI R5, R4, R7, RZ, 0x3 ;  /* 0x0000000704057211 */ /* 0x000fe200078f18ff */
[----:B------:R-:W-:Y:S01]  /*bbc0*/  IMAD.HI R4, R44, 0x55555556, RZ ;  /* 0x555555562c047827 */ /* 0x000fe200078e02ff */
[----:B---3--:R-:W-:-:S02]  /*bbd0*/  LOP3.LUT R9, R8, 0x7f, RZ, 0xc0, !PT ;  /* 0x0000007f08097812 */ /* 0x008fc400078ec0ff */
[----:B------:R-:W-:Y:S02]  /*bbe0*/  LOP3.LUT R8, R5, 0xfffffff8, RZ, 0xc0, !PT ;  /* 0xfffffff805087812 */ /* 0x000fe400078ec0ff */
[----:B------:R-:W-:Y:S02]  /*bbf0*/  LEA.HI R5, R4, R4, RZ, 0x1 ;  /* 0x0000000404057211 */ /* 0x000fe400078f08ff */
[----:B------:R-:W-:Y:S01]  /*bc00*/  ISETP.NE.AND P1, PT, R9, RZ, PT ;  /* 0x000000ff0900720c */ /* 0x000fe20003f25270 */
[----:B------:R-:W-:Y:S02]  /*bc10*/  IMAD.IADD R7, R7, 0x1, -R8 ;  /* 0x0000000107077824 */ /* 0x000fe400078e0a08 */
[----:B------:R-:W-:Y:S02]  /*bc20*/  IMAD R5, R5, -0x3, R44 ;  /* 0xfffffffd05057824 */ /* 0x000fe400078e022c */
[----:B------:R-:W-:Y:S01]  /*bc30*/  IMAD R6, R6, 0x10, R7 ;  /* 0x0000001006067824 */ /* 0x000fe200078e0207 */
[----:B--2---:R-:W-:Y:S07]  /*bc40*/  @P2 BRA `(.L_x_1216) ;  /* 0x0000000000082947 */ /* 0x004fee0003800000 */
[----:B------:R-:W2:Y:S02]  /*bc50*/  SYNCS.PHASECHK.TRANS64.TRYWAIT P2, [R0+URZ+0x2d830], R3 ;  /* 0x02d83003000075a7 */ /* 0x000ea4000804017f */
[----:B--2---:R-:W-:Y:S05]  /*bc60*/  @!P2 BRA `(.L_x_1217) ;  /* 0x0000016c00b8a947 */ /* 0x004fea0003800000 */
.L_x_1216:
[----:B------:R-:W-:Y:S05]  /*bc70*/  WARPSYNC.ALL ;  /* 0x0000000000007948 */ /* 0x000fea0003800000 */
[----:B------:R-:W-:Y:S02]  /*bc80*/  IMAD R20, R5, 0x40, R6 ;  /* 0x0000004005147824 */ /* 0x000fe400078e0206 */
[----:B0-2---:R-:W-:Y:S01]  /*bc90*/  VIADD R3, R2, 0x15400 ;  /* 0x0001540002037836 */ /* 0x005fe20000000000 */
[----:B------:R-:W-:-:S04]  /*bca0*/  LOP3.LUT R6, R45, 0x10000, RZ, 0xfc, !PT ;  /* 0x000100002d067812 */ /* 0x000fc800078efcff */
[----:B------:R-:W-:-:S04]  /*bcb0*/  SHF.R.U32.HI R3, RZ, 0x4, R3 ;  /* 0x00000004ff037819 */ /* 0x000fc80000011603 */
[----:B------:R-:W-:-:S04]  /*bcc0*/  LOP3.LUT R3, R3, 0x3fff, RZ, 0xc0, !PT ;  /* 0x00003fff03037812 */ /* 0x000fc800078ec0ff */
[----:B------:R-:W-:Y:S01]  /*bcd0*/  LOP3.LUT R4, R3, 0x10000, RZ, 0xfc, !PT ;  /* 0x0001000003047812 */ /* 0x000fe200078efcff */
[----:B------:R-:W-:Y:S02]  /*bce0*/  IMAD.MOV.U32 R7, RZ, RZ, -0x7fffffe0 ;  /* 0x80000020ff077424 */ /* 0x000fe400078e00ff */
[----:B------:R-:W-:Y:S02]  /*bcf0*/  IMAD.MOV.U32 R5, RZ, RZ, -0x7fffffe0 ;  /* 0x80000020ff057424 */ /* 0x000fe400078e00ff */
[----:B------:R0:W-:Y:S01]  /*bd00*/  STL [R1+0x8], R4 ;  /* 0x0000080401007387 */ /* 0x0001e20000100800 */
[C---:B------:R-:W-:Y:S02]  /*bd10*/  R2UR UR4, R6.reuse ;  /* 0x00000000060472ca */ /* 0x040fe400000e0000 */
[----:B------:R-:W-:Y:S01]  /*bd20*/  R2UR UR5, R7 ;  /* 0x00000000070572ca */ /* 0x000fe200000e0000 */
[----:B-----5:R-:W-:Y:S01]  /*bd30*/  WARPGROUP.ARRIVE ;  /* 0x00000000000079c5 */ /* 0x020fe20000000000 */
[----:B------:R-:W-:Y:S01]  /*bd40*/  R2UR UR7, R5 ;  /* 0x00000000050772ca */ /* 0x000fe200000e0000 */
[----:B------:R-:W-:Y:S01]  /*bd50*/  VIADD R154, R6, 0x2 ;  /* 0x00000002069a7836 */ /* 0x000fe20000000000 */
[----:B------:R-:W2:Y:S01]  /*bd60*/  LDL R97, [R1+0x28] ;  /* 0x0000280001617983 */ /* 0x000ea20000100800 */
[----:B0-----:R-:W-:-:S03]  /*bd70*/  IMAD R4, R17, 0x600, R4 ;  /* 0x0000060011047824 */ /* 0x001fc600078e0204 */
[----:B------:R-:W3:Y:S02]  /*bd80*/  LDL R98, [R1+0x30] ;  /* 0x0000300001627983 */ /* 0x000ee40000100800 */
[C---:B------:R-:W-:Y:S01]  /*bd90*/  R2UR UR6, R4.reuse ;  /* 0x00000000040672ca */ /* 0x040fe200000e0000 */
[----:B------:R-:W-:Y:S01]  /*bda0*/  IMAD.MOV.U32 R155, RZ, RZ, -0x7fffffe0 ;  /* 0x80000020ff9b7424 */ /* 0x000fe200078e00ff */
[----:B------:R-:W4:Y:S11]  /*bdb0*/  LDL R96, [R1+0x34] ;  /* 0x0000340001607983 */ /* 0x000f360000100800 */
[----:B------:R-:W-:Y:S01]  /*bdc0*/  HGMMA.64x128x16.F32.BF16 R24, gdesc[UR4], RZ, !UPT, gsb0 ;  /* 0x01e00000041879f0 */ /* 0x000fe2000c0018ff */
[----:B------:R-:W-:-:S02]  /*bdd0*/  VIADD R8, R4, 0x2 ;  /* 0x0000000204087836 */ /* 0x000fc40000000000 */
[----:B------:R-:W-:Y:S01]  /*bde0*/  IMAD.MOV.U32 R9, RZ, RZ, -0x7fffffe0 ;  /* 0x80000020ff097424 */ /* 0x000fe200078e00ff */
[----:B------:R-:W-:Y:S02]  /*bdf0*/  R2UR UR4, R154 ;  /* 0x000000009a0472ca */ /* 0x000fe400000e0000 */
[----:B------:R-:W-:Y:S02]  /*be00*/  R2UR UR5, R155 ;  /* 0x000000009b0572ca */ /* 0x000fe400000e0000 */
[----:B------:R-:W-:Y:S02]  /*be10*/  R2UR UR6, R8 ;  /* 0x00000000080672ca */ /* 0x000fe400000e0000 */
[----:B------:R-:W-:Y:S01]  /*be20*/  R2UR UR7, R9 ;  /* 0x00000000090772ca */ /* 0x000fe200000e0000 */
[----:B------:R-:W-:Y:S02]  /*be30*/  VIADD R152, R6, 0x300 ;  /* 0x0000030006987836 */ /* 0x000fe40000000000 */
[----:B------:R-:W-:-:S02]  /*be40*/  VIADD R8, R4, 0x200 ;  /* 0x0000020004087836 */ /* 0x000fc40000000000 */
[----:B------:R-:W-:Y:S02]  /*be50*/  IMAD.MOV.U32 R153, RZ, RZ, -0x7fffffe0 ;  /* 0x80000020ff997424 */ /* 0x000fe400078e00ff */
[----:B------:R-:W-:Y:S01]  /*be60*/  IMAD.MOV.U32 R9, RZ, RZ, -0x7fffffe0 ;  /* 0x80000020ff097424 */ /* 0x000fe200078e00ff */
[----:B------:R-:W-:Y:S02]  /*be70*/  WARPGROUP.DEPBAR.LE gsb0, 0x0 ;  /* 0x00008000000079c5 */ /* 0x000fe40000010000 */
[----:B------:R-:W-:-:S06]  /*be80*/  WARPGROUP.ARRIVE ;  /* 0x00000000000079c5 */ /* 0x000fcc0000000000 */
[----:B------:R-:W-:Y:S01]  /*be90*/  HGMMA.64x128x16.F32.BF16 R24, gdesc[UR4], R24, gsb0 ;  /* 0x01e00000041879f0 */ /* 0x000fe20008001818 */
        /* <DEDUP_REMOVED lines=37> */
[----:B------:R-:W-:Y:S01]  /*c0f0*/  @!P1 VIADD R0, R0, 0x2d840 ;  /* 0x0002d84000009836 */ /* 0x000fe20000000000 */
[----:B------:R-:W-:Y:S02]  /*c100*/  WARPGROUP.DEPBAR.LE gsb0, 0x0 ;  /* 0x00008000000079c5 */ /* 0x000fe40000010000 */
[----:B------:R-:W-:-:S09]  /*c110*/  WARPGROUP.ARRIVE ;  /* 0x00000000000079c5 */ /* 0x000fd20000000000 */
[----:B------:R-:W-:Y:S01]  /*c120*/  HGMMA.64x128x16.F32.BF16 R24, gdesc[UR4], R24, gsb0 ;  /* 0x01e00000041879f0 */ /* 0x000fe20008001818 */
[----:B------:R-:W-:Y:S01]  /*c130*/  ULDC.64 UR4, c[0x0][0x9d8] ;  /* 0x0002760000047ab9 */ /* 0x000fe20000000a00 */
[----:B------:R-:W-:Y:S02]  /*c140*/  ULDC.64 UR6, c[0x0][0x9e0] ;  /* 0x0002780000067ab9 */ /* 0x000fe40000000a00 */
[----:B------:R-:W-:-:S06]  /*c150*/  UISETP.GE.AND UP0, UPT, UR7, 0x1, UPT ;  /* 0x000000010700788c */ /* 0x000fcc000bf06270 */
[----:B------:R-:W-:Y:S01]  /*c160*/  PLOP3.LUT P2, PT, PT, PT, UP0, 0x40, 0x0 ;  /* 0x000000000000781c */ /* 0x000fe20003f4e808 */
[----:B------:R-:W-:Y:S01]  /*c170*/  ULOP3.LUT UR50, URZ, UR5, URZ, 0x33, !UPT ;  /* 0x000000053f327292 */ /* 0x000fe2000f8e333f */
[----:B----4-:R-:W-:Y:S01]  /*c180*/  IMAD R20, R96, 0xc0, R20 ;  /* 0x000000c060147824 */ /* 0x010fe200078e0214 */
[----:B------:R-:W-:Y:S02]  /*c190*/  WARPGROUP.DEPBAR.LE gsb0, 0x0 ;  /* 0x00008000000079c5 */ /* 0x000fe40000010000 */
[----:B------:R-:W-:Y:S01]  /*c1a0*/  FMUL.FTZ R12, R35, UR4 ;  /* 0x00000004230c7c20 */ /* 0x000fe20008410000 */
[----:B------:R-:W-:Y:S01]  /*c1b0*/  FMUL.FTZ R35, R55, UR4 ;  /* 0x0000000437237c20 */ /* 0x000fe20008410000 */
[----:B------:R-:W-:Y:S01]  /*c1c0*/  FMUL.FTZ R55, R60, UR4 ;  /* 0x000000043c377c20 */ /* 0x000fe20008410000 */
[----:B------:R-:W-:Y:S01]  /*c1d0*/  FMUL.FTZ R60, R69, UR4 ;  /* 0x00000004453c7c20 */ /* 0x000fe20008410000 */
[----:B------:R-:W-:Y:S02]  /*c1e0*/  IMAD.MOV.U32 R69, RZ, RZ, -0x80 ;  /* 0xffffff80ff457424 */ /* 0x000fe400078e00ff */
[----:B------:R-:W-:Y:S01]  /*c1f0*/  FMUL.FTZ R10, R25, UR4 ;  /* 0x00000004190a7c20 */ /* 0x000fe20008410000 */
[----:B------:R-:W-:Y:S01]  /*c200*/  FMUL.FTZ R25, R32, UR4 ;  /* 0x0000000420197c20 */ /* 0x000fe20008410000 */
[----:B------:R-:W-:Y:S01]  /*c210*/  FMUL.FTZ R32, R50, UR4 ;  /* 0x0000000432207c20 */ /* 0x000fe20008410000 */
[----:B------:R-:W-:Y:S01]  /*c220*/  IMAD R69, R88, R69, 0x80 ;  /* 0x0000008058457424 */ /* 0x000fe200078e0245 */
[----:B------:R-:W-:Y:S01]  /*c230*/  @!P1 PRMT R50, RZ, 0x654, R0 ;  /* 0x00000654ff329816 */ /* 0x000fe20000000000 */
[----:B------:R-:W-:Y:S01]  /*c240*/  FMUL.FTZ R5, R27, UR4 ;  /* 0x000000041b057c20 */ /* 0x000fe20008410000 */
[----:B-1----:R-:W-:Y:S01]  /*c250*/  FMUL.FTZ R14, R28, UR4 ;  /* 0x000000041c0e7c20 */ /* 0x002fe20008410000 */
        /* <DEDUP_REMOVED lines=37> */
[----:B--2---:R-:W-:Y:S01]  /*c4b0*/  IMAD.IADD R71, R97, 0x1, R69 ;  /* 0x0000000161477824 */ /* 0x004fe200078e0245 */
[----:B------:R0:W-:Y:S01]  /*c4c0*/  @!P1 SYNCS.ARRIVE.TRANS64.RED.A1T0 RZ, [R50+URZ], RZ ;  /* 0x000000ff32ff99a7 */ /* 0x0001e2000810043f */
        /* <DEDUP_REMOVED lines=16> */
[----:B0-----:R-:W-:Y:S01]  /*c5d0*/  FMUL.FTZ R50, R87, UR4 ;  /* 0x0000000457327c20 */ /* 0x001fe20008410000 */
[----:B------:R-:W-:Y:S01]  /*c5e0*/  FMUL.FTZ R86, R86, UR4 ;  /* 0x0000000456567c20 */ /* 0x000fe20008410000 */
[----:B---3--:R-:W-:Y:S01]  /*c5f0*/  IADD3 R51, -R98, 0x1, R71 ;  /* 0x0000000162337810 */ /* 0x008fe20007ffe147 */
[----:B------:R-:W0:Y:S04]  /*c600*/  MUFU.TANH R4, R4 ;  /* 0x0000000400047308 */ /* 0x000e280000002400 */
[----:B------:R-:W-:-:S04]  /*c610*/  IMAD R51, R136, -0x2, R51 ;  /* 0xfffffffe88337824 */ /* 0x000fc800078e0233 */
[----:B------:R-:W1:Y:S01]  /*c620*/  MUFU.TANH R10, R10 ;  /* 0x0000000a000a7308 */ /* 0x000e620000002400 */
[----:B------:R-:W-:-:S07]  /*c630*/  IMAD R71, R136, -0x2, R71 ;  /* 0xfffffffe88477824 */ /* 0x000fce00078e0247 */
[----:B------:R-:W2:Y:S01]  /*c640*/  MUFU.TANH R3, R3 ;  /* 0x0000000300037308 */ /* 0x000ea20000002400 */
[----:B------:R-:W-:-:S07]  /*c650*/  VIADD R72, R51, UR6 ;  /* 0x0000000633487c36 */ /* 0x000fce0008000000 */
        /* <DEDUP_REMOVED lines=59> */
[----:B------:R0:W0:Y:S08]  /*ca10*/  MUFU.TANH R0, R86 ;  /* 0x0000005600007308 */ /* 0x0000300000002400 */
[----:B------:R-:W0:Y:S01]  /*ca20*/  MUFU.TANH R50, R50 ;  /* 0x0000003200327308 */ /* 0x000e220000002400 */
[----:B------:R-:W-:Y:S01]  /*ca30*/  VIADD R73, R51, UR50 ;  /* 0x0000003233497c36 */ /* 0x000fe20008000000 */
[----:B------:R-:W-:-:S02]  /*ca40*/  LEA R70, R88, 0xffffff80, 0x7 ;  /* 0xffffff8058467811 */ /* 0x000fc400078e38ff */
[----:B------:R-:W-:Y:S01]  /*ca50*/  VIADDMNMX R74, R20, R72, R71, PT ;  /* 0x00000048144a7246 */ /* 0x000fe20003800147 */
[----:B------:R-:W-:Y:S01]  /*ca60*/  IMAD.IADD R76, R73, 0x1, R20 ;  /* 0x00000001494c7824 */ /* 0x000fe200078e0214 */
[----:B-1234-:R-:W-:Y:S06]  /*ca70*/  @P2 BRA `(.L_x_1218) ;  /* 0x0000000000582947 */ /* 0x01efec0003800000 */
        /* <DEDUP_REMOVED lines=12> */
.L_x_1220:
[----:B------:R-:W-:-:S06]  /*cb40*/  UISETP.NE.AND UP1, UPT, UR7, 0x1, UPT ;  /* 0x000000010700788c */ /* 0x000fcc000bf25270 */
[----:B------:R-:W-:-:S05]  /*cb50*/  PLOP3.LUT P2, PT, PT, PT, UP1, 0x80, 0x0 ;  /* 0x000000000000781c */ /* 0x000fca0003f4f018 */
[----:B------:R-:W-:-:S08]  /*cb60*/  @UP1 ULDC.64 UR4, c[0x0][0x9e8] ;  /* 0x00027a0000041ab9 */ /* 0x000fd00000000a00 */
[----:B------:R-:W-:-:S05]  /*cb70*/  @P2 IMAD.HI.U32 R75, R51, UR4, RZ ;  /* 0x00000004334b2c27 */ /* 0x000fca000f8e00ff */
[----:B------:R-:W-:-:S07]  /*cb80*/  @P2 SHF.R.U32.HI R51, RZ, UR5, R75 ;  /* 0x00000005ff332c19 */ /* 0x000fce000801164b */
.L_x_1221:
[----:B------:R-:W-:Y:S05]  /*cb90*/  BSYNC B0 ;  /* 0x0000000000007941 */ /* 0x000fea0003800000 */
.L_x_1219:
[----:B------:R-:W-:-:S04]  /*cba0*/  IMAD R51, R51, UR7, -R70 ;  /* 0x0000000733337c24 */ /* 0x000fc8000f8e0a46 */
[----:B------:R-:W-:-:S05]  /*cbb0*/  IMAD R51, R136, -0x2, R51 ;  /* 0xfffffffe88337824 */ /* 0x000fca00078e0233 */
[----:B------:R-:W-:Y:S02]  /*cbc0*/  VIMNMX R76, R76, R51, !PT ;  /* 0x000000334c4c7248 */ /* 0x000fe40007fe0100 */
[----:B------:R-:W-:-:S07]  /*cbd0*/  VIADDMNMX R74, R51, UR7, R74, PT ;  /* 0x00000007334a7c46 */ /* 0x000fce000b80014a */
.L_x_1218:
[----:B------:R-:W2:Y:S01]  /*cbe0*/  LDL.LU R77, [R1] ;  /* 0x00000000014d7983 */ /* 0x000ea20000300800 */
[C---:B------:R-:W-:Y:S02]  /*cbf0*/  ISETP.GE.AND P3, PT, R69.reuse, 0x9, PT ;  /* 0x000000094500780c */ /* 0x040fe40003f66270 */
[C---:B------:R-:W-:Y:S02]  /*cc00*/  ISETP.GE.AND P2, PT, R69.reuse, 0x2, PT ;  /* 0x000000024500780c */ /* 0x040fe40003f46270 */
[----:B------:R-:W-:Y:S02]  /*cc10*/  ISETP.GE.AND P5, PT, R69, 0xa, PT ;  /* 0x0000000a4500780c */ /* 0x000fe40003fa6270 */
[----:B------:R-:W-:-:S04]  /*cc20*/  ISETP.GT.AND P4, PT, R76, 0x1, !P2 ;  /* 0x000000014c00780c */ /* 0x000fc80005784270 */
[----:B------:R-:W-:-:S04]  /*cc30*/  ISETP.LT.OR P4, PT, R74, 0x2, P4 ;  /* 0x000000024a00780c */ /* 0x000fc80002781670 */
[----:B------:R-:W-:Y:S02]  /*cc40*/  FSEL R10, R10, -INF , !P4 ;  /* 0xff8000000a0a7808 */ /* 0x000fe40006000000 */
[----:B------:R-:W-:Y:S02]  /*cc50*/  ISETP.GE.AND P4, PT, R69, 0x11, PT ;  /* 0x000000114500780c */ /* 0x000fe40003f86270 */
[----:B--2---:R-:W-:-:S04]  /*cc60*/  LOP3.LUT R77, R77, 0xfffffffd, RZ, 0xc0, !PT ;  /* 0xfffffffd4d4d7812 */ /* 0x004fc800078ec0ff */
[----:B------:R-:W-:Y:S02]  /*cc70*/  @P3 LOP3.LUT R77, R77, 0x2, RZ, 0xfc, !PT ;  /* 0x000000024d4d3812 */ /* 0x000fe400078efcff */
[----:B------:R-:W-:Y:S02]  /*cc80*/  ISETP.GT.AND P3, PT, R76, 0x8, !P3 ;  /* 0x000000084c00780c */ /* 0x000fe40005f64270 */
[----:B------:R-:W-:Y:S02]  /*cc90*/  LOP3.LUT R77, R77, 0xfffffffb, RZ, 0xc0, !PT ;  /* 0xfffffffb4d4d7812 */ /* 0x000fe400078ec0ff */
[----:B------:R-:W-:Y:S02]  /*cca0*/  ISETP.LT.OR P3, PT, R74, 0x9, P3 ;  /* 0x000000094a00780c */ /* 0x000fe40001f61670 */
[----:B------:R-:W-:Y:S02]  /*ccb0*/  @P5 LOP3.LUT R77, R77, 0x4, RZ, 0xfc, !PT ;  /* 0x000000044d4d5812 */ /* 0x000fe400078efcff */
[----:B------:R-:W-:-:S02]  /*ccc0*/  FSEL R14, R14, -INF , !P3 ;  /* 0xff8000000e0e7808 */ /* 0x000fc40005800000 */
[----:B------:R-:W-:Y:S02]  /*ccd0*/  ISETP.GT.AND P3, PT, R76, 0x9, !P5 ;  /* 0x000000094c00780c */ /* 0x000fe40006f64270 */
[----:B------:R-:W-:Y:S02]  /*cce0*/  LOP3.LUT R77, R77, 0xfffffff7, RZ, 0xc0, !PT ;  /* 0xfffffff74d4d7812 */ /* 0x000fe400078ec0ff */
[----:B------:R-:W-:Y:S02]  /*ccf0*/  ISETP.LT.OR P3, PT, R74, 0xa, P3 ;  /* 0x0000000a4a00780c */ /* 0x000fe40001f61670 */
[----:B------:R-:W-:Y:S02]  /*cd00*/  @P4 LOP3.LUT R77, R77, 0x8, RZ, 0xfc, !PT ;  /* 0x000000084d4d4812 */ /* 0x000fe400078efcff */
[----:B0-----:R-:W-:Y:S02]  /*cd10*/  FSEL R13, R13, -INF , !P3 ;  /* 0xff8000000d0d7808 */ /* 0x001fe40005800000 */
[----:B------:R-:W-:-:S02]  /*cd20*/  ISETP.GT.AND P3, PT, R76, 0x10, !P4 ;  /* 0x000000104c00780c */ /* 0x000fc40006764270 */
[----:B------:R-:W-:Y:S02]  /*cd30*/  ISETP.GE.AND P4, PT, R69, 0x12, PT ;  /* 0x000000124500780c */ /* 0x000fe40003f86270 */
[----:B------:R-:W-:Y:S02]  /*cd40*/  ISETP.LT.OR P3, PT, R74, 0x11, P3 ;  /* 0x000000114a00780c */ /* 0x000fe40001f61670 */
[----:B------:R-:W-:Y:S02]  /*cd50*/  LOP3.LUT R77, R77, 0xfbffffff, RZ, 0xc0, !PT ;  /* 0xfbffffff4d4d7812 */ /* 0x000fe400078ec0ff */
[----:B------:R-:W-:Y:S02]  /*cd60*/  FSEL R25, R25, -INF , !P3 ;  /* 0xff80000019197808 */ /* 0x000fe40005800000 */
[----:B------:R-:W-:-:S04]  /*cd70*/  ISETP.GT.AND P3, PT, R76, 0x11, !P4 ;  /* 0x000000114c00780c */ /* 0x000fc80006764270 */
[----:B------:R-:W-:Y:S02]  /*cd80*/  ISETP.LT.OR P3, PT, R74, 0x12, P3 ;  /* 0x000000124a00780c */ /* 0x000fe40001f61670 */
[----:B------:R-:W-:Y:S02]  /*cd90*/  @P4 LOP3.LUT R77, R77, 0x4000000, RZ, 0xfc, !PT ;  /* 0x040000004d4d4812 */ /* 0x000fe400078efcff */
[----:B------:R-:W-:Y:S02]  /*cda0*/  ISETP.GE.AND P4, PT, R69, 0x19, PT ;  /* 0x000000194500780c */ /* 0x000fe40003f86270 */
[----:B------:R-:W-:Y:S02]  /*cdb0*/  LOP3.LUT R77, R77, 0xfdffffff, RZ, 0xc0, !PT ;  /* 0xfdffffff4d4d7812 */ /* 0x000fe400078ec0ff */
[----:B------:R-:W-:Y:S01]  /*cdc0*/  FSEL R51, R21, -INF , !P3 ;  /* 0xff80000015337808 */ /* 0x000fe20005800000 */
[----:B------:R-:W-:Y:S01]  /*cdd0*/  VIADD R21, R20, 0x8 ;  /* 0x0000000814157836 */ /* 0x000fe20000000000 */
        /* <DEDUP_REMOVED lines=149> */
[----:B------:R-:W-:Y:S02]  /*d730*/  ISETP.GE.AND P6, PT, R69, 0x7a, PT ;  /* 0x0000007a4500780c */ /* 0x000fe40003fc6270 */
[----:B------:R-:W-:-:S11]  /*d740*/  VIADDMNMX R69, R21, R72, R71, PT ;  /* 0x0000004815457246 */ /* 0x000fd60003800147 */
[----:B------:R-:W-:Y:S02]  /*d750*/  @P6 LOP3.LUT R77, R77, 0x8000000, RZ, 0xfc, !PT ;  /* 0x080000004d4d6812 */ /* 0x000fe400078efcff */
[----:B------:R-:W-:-:S03]  /*d760*/  ISETP.GT.AND P6, PT, R76, 0x79, !P6 ;  /* 0x000000794c00780c */ /* 0x000fc600077c4270 */
[----:B------:R0:W-:Y:S01]  /*d770*/  STL [R1], R77 ;  /* 0x0000004d01007387 */ /* 0x0001e20000100800 */
[----:B------:R-:W-:-:S04]  /*d780*/  ISETP.LT.OR P6, PT, R74, 0x7a, P6 ;  /* 0x0000007a4a00780c */ /* 0x000fc800037c1670 */
[----:B------:R-:W-:Y:S01]  /*d790*/  FSEL R4, R68, -INF , !P6 ;  /* 0xff80000044047808 */ /* 0x000fe20007000000 */
[----:B------:R-:W-:Y:S01]  /*d7a0*/  IMAD.IADD R68, R73, 0x1, R21 ;  /* 0x0000000149447824 */ /* 0x000fe200078e0215 */
[----:B------:R-:W-:-:S13]  /*d7b0*/  PLOP3.LUT P6, PT, PT, PT, UP0, 0x40, 0x0 ;  /* 0x000000000000781c */ /* 0x000fda0003fce808 */
[----:B0-----:R-:W-:Y:S05]  /*d7c0*/  @P6 BRA `(.L_x_1222) ;  /* 0x0000000000646947 */ /* 0x001fea0003800000 */
        /* <DEDUP_REMOVED lines=14> */
.L_x_1224:
[----:B------:R-:W-:-:S06]  /*d8b0*/  UISETP.NE.AND UP1, UPT, UR7, 0x1, UPT ;  /* 0x000000010700788c */ /* 0x000fcc000bf25270 */
[----:B------:R-:W-:-:S05]  /*d8c0*/  PLOP3.LUT P6, PT, PT, PT, UP1, 0x80, 0x0 ;  /* 0x000000000000781c */ /* 0x000fca0003fcf018 */
[----:B------:R-:W-:-:S08]  /*d8d0*/  @UP1 ULDC.64 UR4, c[0x0][0x9e8] ;  /* 0x00027a0000041ab9 */ /* 0x000fd00000000a00 */
[----:B------:R-:W-:Y:S01]  /*d8e0*/  @P6 IMAD.HI.U32 R72, R71, UR4, RZ ;  /* 0x0000000447486c27 */ /* 0x000fe2000f8e00ff */
[----:B------:R-:W-:-:S13]  /*d8f0*/  PLOP3.LUT P6, PT, PT, PT, UP1, 0x80, 0x0 ;  /* 0x000000000000781c */ /* 0x000fda0003fcf018 */
[----:B------:R-:W-:-:S07]  /*d900*/  @P6 SHF.R.U32.HI R71, RZ, UR5, R72 ;  /* 0x00000005ff476c19 */ /* 0x000fce0008011648 */
.L_x_1225:
[----:B------:R-:W-:Y:S05]  /*d910*/  BSYNC B0 ;  /* 0x0000000000007941 */ /* 0x000fea0003800000 */
.L_x_1223:
[----:B------:R-:W-:-:S04]  /*d920*/  IMAD R71, R71, UR7, -R70 ;  /* 0x0000000747477c24 */ /* 0x000fc8000f8e0a46 */
[----:B------:R-:W-:-:S05]  /*d930*/  IMAD R71, R136, -0x2, R71 ;  /* 0xfffffffe88477824 */ /* 0x000fca00078e0247 */
[----:B------:R-:W-:Y:S02]  /*d940*/  VIMNMX R68, R68, R71, !PT ;  /* 0x0000004744447248 */ /* 0x000fe40007fe0100 */
[----:B------:R-:W-:-:S07]  /*d950*/  VIADDMNMX R69, R71, UR7, R69, PT ;  /* 0x0000000747457c46 */ /* 0x000fce000b800145 */
.L_x_1222:
[----:B------:R-:W-:Y:S01]  /*d960*/  ISETP.GT.AND P2, PT, R68, 0x1, !P2 ;  /* 0x000000014400780c */ /* 0x000fe20005744270 */
[----:B------:R-:W-:Y:S01]  /*d970*/  ULDC UR39, c[0x0][0x988] ;  /* 0x0002620000277ab9 */ /* 0x000fe20000000800 */
[----:B------:R-:W-:Y:S01]  /*d980*/  LOP3.LUT P6, RZ, R77, 0x4000000, RZ, 0xc0, !PT ;  /* 0x040000004dff7812 */ /* 0x000fe200078cc0ff */
[----:B------:R-:W2:Y:S01]  /*d990*/  LDL R87, [R1+0x1c] ;  /* 0x00001c0001577983 */ /* 0x000ea20000100800 */
[----:B------:R-:W-:Y:S02]  /*d9a0*/  ISETP.LT.OR P2, PT, R69, 0x2, P2 ;  /* 0x000000024500780c */ /* 0x000fe40001741670 */
[----:B------:R-:W-:Y:S02]  /*d9b0*/  FMNMX.FTZ R71, R75, R10, !PT ;  /* 0x0000000a4b477209 */ /* 0x000fe40007810000 */
        /* <DEDUP_REMOVED lines=87> */
[----:B------:R-:W-:Y:S01]  /*df30*/  ISETP.GT.AND P2, PT, R68, 0x40, !P6 ;  /* 0x000000404400780c */ /* 0x000fe20007744270 */
[----:B------:R-:W0:Y:S01]  /*df40*/  SHFL.BFLY PT, R12, R71, 0x2, 0x1f ;  /* 0x0c401f00470c7f89 */ /* 0x000e2200000e0000 */
[----:B------:R-:W-:-:S02]  /*df50*/  LOP3.LUT P6, RZ, R77, 0x10, RZ, 0xc0, !PT ;  /* 0x000000104dff7812 */ /* 0x000fc400078cc0ff */
[----:B------:R-:W-:-:S04]  /*df60*/  ISETP.LT.OR P2, PT, R69, 0x41, P2 ;  /* 0x000000414500780c */ /* 0x000fc80001741670 */
[----:B------:R-:W-:Y:S02]  /*df70*/  FSEL R36, R36, -INF , !P2 ;  /* 0xff80000024247808 */ /* 0x000fe40005000000 */
[----:B------:R-:W-:-:S04]  /*df80*/  LOP3.LUT P2, RZ, R77, 0x4000, RZ, 0xc0, !PT ;  /* 0x000040004dff7812 */ /* 0x000fc8000784c0ff */
[----:B------:R-:W-:-:S04]  /*df90*/  ISETP.GT.AND P2, PT, R68, 0x41, !P2 ;  /* 0x000000414400780c */ /* 0x000fc80005744270 */
[----:B------:R-:W-:-:S04]  /*dfa0*/  ISETP.LT.OR P2, PT, R69, 0x42, P2 ;  /* 0x000000424500780c */ /* 0x000fc80001741670 */
[----:B------:R-:W-:Y:S02]  /*dfb0*/  FSEL R37, R37, -INF , !P2 ;  /* 0xff80000025257808 */ /* 0x000fe40005000000 */
[----:B------:R-:W-:Y:S02]  /*dfc0*/  LOP3.LUT P2, RZ, R77, 0x2000, RZ, 0xc0, !PT ;  /* 0x000020004dff7812 */ /* 0x000fe4000784c0ff */
[----:B0-----:R-:W-:Y:S02]  /*dfd0*/  FMNMX.FTZ R73, R71, R12, !PT ;  /* 0x0000000c47497209 */ /* 0x001fe40007810000 */
[----:B------:R-:W-:-:S03]  /*dfe0*/  ISETP.GT.AND P2, PT, R68, 0x48, !P2 ;  /* 0x000000484400780c */ /* 0x000fc60005744270 */
[----:B------:R-:W0:Y:S01]  /*dff0*/  SHFL.BFLY PT, R12, R73, 0x1, 0x1f ;  /* 0x0c201f00490c7f89 */ /* 0x000e2200000e0000 */
        /* <DEDUP_REMOVED lines=42> */
[C---:B------:R-:W-:Y:S02]  /*e2a0*/  ISETP.GT.AND P2, PT, R68.reuse, RZ, !P6 ;  /* 0x000000ff4400720c */ /* 0x040fe40007744270 */
[----:B------:R-:W-:Y:S02]  /*e2b0*/  ISETP.GT.AND P3, PT, R68, 0x70, !P3 ;  /* 0x000000704400780c */ /* 0x000fe40005f64270 */
[----:B------:R-:W-:Y:S01]  /*e2c0*/  ISETP.LT.OR P2, PT, R69, 0x1, P2 ;  /* 0x000000014500780c */ /* 0x000fe20001741670 */
[--C-:B------:R-:W-:Y:S01]  /*e2d0*/  FFMA.FTZ R74, R10, UR39, -R86.reuse ;  /* 0x000000270a4a7c23 */ /* 0x100fe20008010856 */
[--C-:B------:R-:W-:Y:S01]  /*e2e0*/  FFMA.FTZ R73, R13, UR39, -R86.reuse ;  /* 0x000000270d497c23 */ /* 0x100fe20008010856 */
[--C-:B------:R-:W-:Y:S01]  /*e2f0*/  FFMA.FTZ R80, R28, UR39, -R86.reuse ;  /* 0x000000271c507c23 */ /* 0x100fe20008010856 */
[----:B------:R-:W-:Y:S01]  /*e300*/  FSEL R72, R3, -INF , !P2 ;  /* 0xff80000003487808 */ /* 0x000fe20005000000 */
[----:B------:R-:W-:Y:S01]  /*e310*/  FFMA.FTZ R10, R14, UR39, -R86 ;  /* 0x000000270e0a7c23 */ /* 0x000fe20008010856 */
[----:B------:R-:W-:-:S02]  /*e320*/  LOP3.LUT P6, RZ, R77, 0x8000000, RZ, 0xc0, !PT ;  /* 0x080000004dff7812 */ /* 0x000fc400078cc0ff */
[----:B------:R-:W-:-:S04]  /*e330*/  FMNMX.FTZ R3, R72, R5, !PT ;  /* 0x0000000548037209 */ /* 0x000fc80007810000 */
        /* <DEDUP_REMOVED lines=23> */
[----:B------:R-:W-:Y:S02]  /*e4b0*/  FMNMX.FTZ R13, R45, R82, !PT ;  /* 0x000000522d0d7209 */ /* 0x000fe40007810000 */
[----:B------:R-:W-:Y:S02]  /*e4c0*/  ISETP.GT.AND P4, PT, R68, 0x71, !P4 ;  /* 0x000000714400780c */ /* 0x000fe40006784270 */
[----:B------:R-:W-:Y:S02]  /*e4d0*/  ISETP.LT.OR P3, PT, R69, 0x71, P3 ;  /* 0x000000714500780c */ /* 0x000fe40001f61670 */
[----:B------:R-:W-:Y:S02]  /*e4e0*/  FMNMX.FTZ R82, R46, R13, !PT ;  /* 0x0000000d2e527209 */ /* 0x000fe40007810000 */
[C---:B------:R-:W-:Y:S02]  /*e4f0*/  ISETP.GT.AND P5, PT, R68.reuse, 0x78, !P5 ;  /* 0x000000784400780c */ /* 0x040fe40006fa4270 */
[----:B------:R-:W-:-:S02]  /*e500*/  ISETP.GT.AND P2, PT, R68, 0x79, !P6 ;  /* 0x000000794400780c */ /* 0x000fc40007744270 */
[----:B------:R-:W-:Y:S02]  /*e510*/  ISETP.LT.OR P4, PT, R69, 0x72, P4 ;  /* 0x000000724500780c */ /* 0x000fe40002781670 */
[----:B------:R-:W-:Y:S02]  /*e520*/  FSEL R68, R48, -INF , !P3 ;  /* 0xff80000030447808 */ /* 0x000fe40005800000 */
[----:B------:R-:W-:Y:S02]  /*e530*/  FMNMX.FTZ R13, R47, R82, !PT ;  /* 0x000000522f0d7209 */ /* 0x000fe40007810000 */
[----:B------:R-:W-:Y:S02]  /*e540*/  ISETP.LT.OR P5, PT, R69, 0x79, P5 ;  /* 0x000000794500780c */ /* 0x000fe40002fa1670 */
[----:B------:R-:W-:Y:S02]  /*e550*/  FSEL R79, R49, -INF , !P4 ;  /* 0xff800000314f7808 */ /* 0x000fe40006000000 */
[----:B------:R-:W-:-:S02]  /*e560*/  FMNMX.FTZ R48, R68, R13, !PT ;  /* 0x0000000d44307209 */ /* 0x000fc40007810000 */
[----:B------:R-:W-:Y:S02]  /*e570*/  ISETP.LT.OR P2, PT, R69, 0x7a, P2 ;  /* 0x0000007a4500780c */ /* 0x000fe40001741670 */
[----:B------:R-:W-:Y:S02]  /*e580*/  FSEL R83, R0, -INF , !P5 ;  /* 0xff80000000537808 */ /* 0x000fe40006800000 */
[----:B------:R-:W-:Y:S02]  /*e590*/  FMNMX.FTZ R48, R79, R48, !PT ;  /* 0x000000304f307209 */ /* 0x000fe40007810000 */
[----:B------:R-:W-:Y:S02]  /*e5a0*/  FSEL R84, R50, -INF , !P2 ;  /* 0xff80000032547808 */ /* 0x000fe40005000000 */
[----:B------:R-:W-:-:S04]  /*e5b0*/  FMNMX.FTZ R13, R83, R48, !PT ;  /* 0x00000030530d7209 */ /* 0x000fc80007810000 */
[----:B------:R-:W-:-:S05]  /*e5c0*/  FMNMX.FTZ R13, R84, R13, !PT ;  /* 0x0000000d540d7209 */ /* 0x000fca0007810000 */
[----:B------:R-:W0:Y:S02]  /*e5d0*/  SHFL.BFLY PT, R0, R13, 0x2, 0x1f ;  /* 0x0c401f000d007f89 */ /* 0x000e2400000e0000 */
[----:B0-----:R-:W-:-:S05]  /*e5e0*/  FMNMX.FTZ R48, R13, R0, !PT ;  /* 0x000000000d307209 */ /* 0x001fca0007810000 */
[----:B------:R-:W0:Y:S01]  /*e5f0*/  SHFL.BFLY PT, R13, R48, 0x1, 0x1f ;  /* 0x0c201f00300d7f89 */ /* 0x000e2200000e0000 */
[--C-:B------:R-:W-:Y:S01]  /*e600*/  FFMA.FTZ R71, R75, UR39, -R86.reuse ;  /* 0x000000274b477c23 */ /* 0x100fe20008010856 */
[--C-:B------:R-:W-:Y:S01]  /*e610*/  FFMA.FTZ R53, R53, UR39, -R86.reuse ;  /* 0x0000002735357c23 */ /* 0x100fe20008010856 */
[----:B------:R-:W-:Y:S08]  /*e620*/  MUFU.EX2 R74, R74 ;  /* 0x0000004a004a7308 */ /* 0x000ff00000000800 */
[----:B------:R1:W-:Y:S01]  /*e630*/  MUFU.EX2 R69, R53 ;  /* 0x0000003500457308 */ /* 0x0003e20000000800 */
[----:B0-----:R-:W-:Y:S01]  /*e640*/  FMNMX.FTZ R13, R48, R13, !PT ;  /* 0x0000000d300d7209 */ /* 0x001fe20007810000 */
[----:B------:R-:W-:-:S03]  /*e650*/  FFMA.FTZ R48, R62, UR39, -R86 ;  /* 0x000000273e307c23 */ /* 0x000fc60008010856 */
[C---:B------:R-:W-:Y:S01]  /*e660*/  FSETP.NEU.FTZ.AND P2, PT, R13.reuse, -INF , PT ;  /* 0xff8000000d00780b */ /* 0x040fe20003f5d000 */
[----:B------:R-:W-:Y:S01]  /*e670*/  FMUL.FTZ R62, R13, UR39 ;  /* 0x000000270d3e7c20 */ /* 0x000fe20008410000 */
[--C-:B-1----:R-:W-:Y:S01]  /*e680*/  FFMA.FTZ R53, R4, UR39, -R86.reuse ;  /* 0x0000002704357c23 */ /* 0x102fe20008010856 */
[----:B------:R-:W0:Y:S03]  /*e690*/  MUFU.EX2 R71, R71 ;  /* 0x0000004700477308 */ /* 0x000e260000000800 */
[----:B------:R-:W-:Y:S01]  /*e6a0*/  FSEL R4, R62, RZ, P2 ;  /* 0x000000ff3e047208 */ /* 0x000fe20001000000 */
[--C-:B------:R-:W-:Y:S01]  /*e6b0*/  FFMA.FTZ R25, R25, UR39, -R86.reuse ;  /* 0x0000002719197c23 */ /* 0x100fe20008010856 */
[----:B------:R-:W-:-:S03]  /*e6c0*/  FFMA.FTZ R82, R56, UR39, -R86 ;  /* 0x0000002738527c23 */ /* 0x000fc60008010856 */
[----:B------:R-:W1:Y:S01]  /*e6d0*/  MUFU.EX2 R10, R10 ;  /* 0x0000000a000a7308 */ /* 0x000e620000000800 */
[--C-:B------:R-:W-:Y:S01]  /*e6e0*/  FFMA.FTZ R62, R72, UR39, -R4.reuse ;  /* 0x00000027483e7c23 */ /* 0x100fe20008010804 */
[----:B------:R-:W-:Y:S01]  /*e6f0*/  FFMA.FTZ R5, R5, UR39, -R4 ;  /* 0x0000002705057c23 */ /* 0x000fe20008010804 */
[--C-:B------:R-:W-:Y:S01]  /*e700*/  FFMA.FTZ R56, R59, UR39, -R86.reuse ;  /* 0x000000273b387c23 */ /* 0x100fe20008010856 */
[----:B------:R-:W-:Y:S01]  /*e710*/  FFMA.FTZ R59, R63, UR39, -R86 ;  /* 0x000000273f3b7c23 */ /* 0x000fe20008010856 */
[----:B------:R-:W-:Y:S01]  /*e720*/  FFMA.FTZ R63, R8, UR39, -R4 ;  /* 0x00000027083f7c23 */ /* 0x000fe20008010804 */
[--C-:B------:R-:W-:Y:S02]  /*e730*/  FFMA.FTZ R76, R51, UR39, -R86.reuse ;  /* 0x00000027334c7c23 */ /* 0x100fe40008010856 */
[----:B------:R-:W3:Y:S01]  /*e740*/  MUFU.EX2 R73, R73 ;  /* 0x0000004900497308 */ /* 0x000ee20000000800 */
[--C-:B------:R-:W-:Y:S01]  /*e750*/  FFMA.FTZ R77, R29, UR39, -R86.reuse ;  /* 0x000000271d4d7c23 */ /* 0x100fe20008010856 */
[----:B------:R-:W-:Y:S01]  /*e760*/  FFMA.FTZ R0, R66, UR39, -R86 ;  /* 0x0000002742007c23 */ /* 0x000fe20008010856 */
[----:B------:R-:W-:-:S05]  /*e770*/  FFMA.FTZ R66, R9, UR39, -R4 ;  /* 0x0000002709427c23 */ /* 0x000fca0008010804 */
[----:B------:R-:W-:Y:S01]  /*e780*/  MUFU.EX2 R62, R62 ;  /* 0x0000003e003e7308 */ /* 0x000fe20000000800 */
[----:B0-----:R-:W-:-:S07]  /*e790*/  FADD.FTZ R9, R71, R74 ;  /* 0x0000004a47097221 */ /* 0x001fce0000010000 */
[----:B------:R-:W-:Y:S08]  /*e7a0*/  MUFU.EX2 R5, R5 ;  /* 0x0000000500057308 */ /* 0x000ff00000000800 */
[----:B------:R-:W0:Y:S01]  /*e7b0*/  MUFU.EX2 R25, R25 ;  /* 0x0000001900197308 */ /* 0x000e220000000800 */
[----:B-1----:R-:W-:-:S07]  /*e7c0*/  FADD.FTZ R8, R10, R9 ;  /* 0x000000090a087221 */ /* 0x002fce0000010000 */
[----:B------:R-:W1:Y:S01]  /*e7d0*/  MUFU.EX2 R63, R63 ;  /* 0x0000003f003f7308 */ /* 0x000e620000000800 */
[----:B------:R-:W-:-:S07]  /*e7e0*/  FFMA.FTZ R90, R90, UR39, -R86 ;  /* 0x000000275a5a7c23 */ /* 0x000fce0008010856 */
[----:B------:R-:W4:Y:S01]  /*e7f0*/  MUFU.EX2 R76, R76 ;  /* 0x0000004c004c7308 */ /* 0x000f220000000800 */
[--C-:B------:R-:W-:Y:S01]  /*e800*/  FFMA.FTZ R81, R55, UR39, -R86.reuse ;  /* 0x0000002737517c23 */ /* 0x100fe20008010856 */
[----:B------:R-:W-:Y:S01]  /*e810*/  FFMA.FTZ R55, R58, UR39, -R86 ;  /* 0x000000273a377c23 */ /* 0x000fe20008010856 */
[----:B---3--:R-:W-:-:S05]  /*e820*/  FADD.FTZ R8, R73, R8 ;  /* 0x0000000849087221 */ /* 0x008fca0000010000 */
[----:B------:R-:W3:Y:S01]  /*e830*/  MUFU.EX2 R77, R77 ;  /* 0x0000004d004d7308 */ /* 0x000ee20000000800 */
[--C-:B------:R-:W-:Y:S01]  /*e840*/  FFMA.FTZ R14, R89, UR39, -R86.reuse ;  /* 0x00000027590e7c23 */ /* 0x100fe20008010856 */
[--C-:B------:R-:W-:Y:S01]  /*e850*/  FFMA.FTZ R58, R61, UR39, -R86.reuse ;  /* 0x000000273d3a7c23 */ /* 0x100fe20008010856 */
[----:B------:R-:W-:Y:S01]  /*e860*/  FFMA.FTZ R61, R67, UR39, -R86 ;  /* 0x00000027433d7c23 */ /* 0x000fe20008010856 */
[----:B------:R-:W-:-:S04]  /*e870*/  FFMA.FTZ R67, R11, UR39, -R4 ;  /* 0x000000270b437c23 */ /* 0x000fc80008010804 */
[----:B------:R-:W5:Y:S01]  /*e880*/  MUFU.EX2 R80, R80 ;  /* 0x0000005000507308 */ /* 0x000f620000000800 */
[----:B0-----:R-:W-:Y:S01]  /*e890*/  FADD.FTZ R11, R25, R8 ;  /* 0x00000008190b7221 */ /* 0x001fe20000010000 */
[----:B------:R-:W-:-:S06]  /*e8a0*/  FFMA.FTZ R28, R92, UR39, -R86 ;  /* 0x000000275c1c7c23 */ /* 0x000fcc0008010856 */
[----:B------:R0:W2:Y:S01]  /*e8b0*/  MUFU.EX2 R3, R90 ;  /* 0x0000005a00037308 */ /* 0x0000a20000000800 */
[--C-:B------:R-:W-:Y:S01]  /*e8c0*/  FFMA.FTZ R72, R31, UR39, -R4.reuse ;  /* 0x000000271f487c23 */ /* 0x100fe20008010804 */
[--C-:B------:R-:W-:Y:S01]  /*e8d0*/  FFMA.FTZ R31, R32, UR39, -R4.reuse ;  /* 0x00000027201f7c23 */ /* 0x100fe20008010804 */
[----:B0-----:R-:W-:Y:S01]  /*e8e0*/  FFMA.FTZ R90, R24, UR39, -R4 ;  /* 0x00000027185a7c23 */ /* 0x001fe20008010804 */
[----:B------:R-:W-:-:S04]  /*e8f0*/  FADD.FTZ R24, R62, R5 ;  /* 0x000000053e187221 */ /* 0x000fc80000010000 */
[----:B------:R-:W0:Y:S01]  /*e900*/  MUFU.EX2 R66, R66 ;  /* 0x0000004200427308 */ /* 0x000e220000000800 */
[----:B------:R-:W-:Y:S01]  /*e910*/  FFMA.FTZ R29, R91, UR39, -R86 ;  /* 0x000000275b1d7c23 */ /* 0x000fe20008010856 */
[----:B-1----:R-:W-:Y:S01]  /*e920*/  FADD.FTZ R9, R63, R24 ;  /* 0x000000183f097221 */ /* 0x002fe20000010000 */
[----:B----4-:R-:W-:Y:S01]  /*e930*/  FADD.FTZ R24, R76, R11 ;  /* 0x0000000b4c187221 */ /* 0x010fe20000010000 */
[--C-:B------:R-:W-:Y:S01]  /*e940*/  FFMA.FTZ R70, R70, UR39, -R4.reuse ;  /* 0x0000002746467c23 */ /* 0x100fe20008010804 */
[----:B------:R-:W-:-:S03]  /*e950*/  FFMA.FTZ R32, R33, UR39, -R4 ;  /* 0x0000002721207c23 */ /* 0x000fc60008010804 */
[----:B------:R-:W1:Y:S01]  /*e960*/  MUFU.EX2 R14, R14 ;  /* 0x0000000e000e7308 */ /* 0x000e620000000800 */
[--C-:B------:R-:W-:Y:S01]  /*e970*/  FFMA.FTZ R33, R34, UR39, -R4.reuse ;  /* 0x0000002722217c23 */ /* 0x100fe20008010804 */
[--C-:B------:R-:W-:Y:S01]  /*e980*/  FFMA.FTZ R34, R35, UR39, -R4.reuse ;  /* 0x0000002723227c23 */ /* 0x100fe20008010804 */
[----:B------:R-:W-:Y:S01]  /*e990*/  FFMA.FTZ R35, R36, UR39, -R4 ;  /* 0x0000002724237c23 */ /* 0x000fe20008010804 */
[----:B---3--:R-:W-:Y:S01]  /*e9a0*/  FADD.FTZ R11, R77, R24 ;  /* 0x000000184d0b7221 */ /* 0x008fe20000010000 */
[----:B------:R-:W-:Y:S01]  /*e9b0*/  FFMA.FTZ R51, R94, UR39, -R86 ;  /* 0x000000275e337c23 */ /* 0x000fe20008010856 */
[--C-:B------:R-:W-:Y:S02]  /*e9c0*/  FFMA.FTZ R36, R37, UR39, -R4.reuse ;  /* 0x0000002725247c23 */ /* 0x100fe40008010804 */
[----:B------:R-:W-:Y:S01]  /*e9d0*/  MUFU.EX2 R28, R28 ;  /* 0x0000001c001c7308 */ /* 0x000fe20000000800 */
[----:B------:R-:W-:Y:S01]  /*e9e0*/  FFMA.FTZ R37, R38, UR39, -R4 ;  /* 0x0000002726257c23 */ /* 0x000fe20008010804 */
[----:B------:R-:W-:Y:S01]  /*e9f0*/  FFMA.FTZ R50, R57, UR39, -R86 ;  /* 0x0000002739327c23 */ /* 0x000fe20008010856 */
[----:B------:R-:W-:-:S05]  /*ea00*/  FFMA.FTZ R38, R40, UR39, -R4 ;  /* 0x0000002728267c23 */ /* 0x000fca0008010804 */
[----:B------:R-:W3:Y:S01]  /*ea10*/  MUFU.EX2 R67, R67 ;  /* 0x0000004300437308 */ /* 0x000ee20000000800 */
[--C-:B------:R-:W-:Y:S01]  /*ea20*/  FFMA.FTZ R57, R60, UR39, -R86.reuse ;  /* 0x000000273c397c23 */ /* 0x100fe20008010856 */
[----:B-----5:R-:W-:Y:S01]  /*ea30*/  FADD.FTZ R40, R80, R11 ;  /* 0x0000000b50287221 */ /* 0x020fe20000010000 */
[--C-:B------:R-:W-:Y:S01]  /*ea40*/  FFMA.FTZ R78, R93, UR39, -R86.reuse ;  /* 0x000000275d4e7c23 */ /* 0x100fe20008010856 */
[--C-:B------:R-:W-:Y:S01]  /*ea50*/  FFMA.FTZ R75, R95, UR39, -R86.reuse ;  /* 0x000000275f4b7c23 */ /* 0x100fe20008010856 */
[--C-:B------:R-:W-:Y:S01]  /*ea60*/  FFMA.FTZ R52, R52, UR39, -R86.reuse ;  /* 0x0000002734347c23 */ /* 0x100fe20008010856 */
[--C-:B------:R-:W-:Y:S02]  /*ea70*/  FFMA.FTZ R54, R54, UR39, -R86.reuse ;  /* 0x0000002736367c23 */ /* 0x100fe40008010856 */
[----:B------:R-:W-:Y:S01]  /*ea80*/  MUFU.EX2 R29, R29 ;  /* 0x0000001d001d7308 */ /* 0x000fe20000000800 */
[--C-:B------:R-:W-:Y:S01]  /*ea90*/  FFMA.FTZ R60, R65, UR39, -R86.reuse ;  /* 0x00000027413c7c23 */ /* 0x100fe20008010856 */
[----:B------:R-:W-:Y:S01]  /*eaa0*/  FFMA.FTZ R49, R64, UR39, -R86 ;  /* 0x0000002740317c23 */ /* 0x000fe20008010856 */
[--C-:B------:R-:W-:Y:S01]  /*eab0*/  FFMA.FTZ R86, R39, UR39, -R4.reuse ;  /* 0x0000002727567c23 */ /* 0x100fe20008010804 */
[----:B------:R-:W-:-:S04]  /*eac0*/  FFMA.FTZ R39, R41, UR39, -R4 ;  /* 0x0000002729277c23 */ /* 0x000fc80008010804 */
[----:B------:R-:W4:Y:S01]  /*ead0*/  MUFU.EX2 R70, R70 ;  /* 0x0000004600467308 */ /* 0x000f220000000800 */
[----:B--2---:R-:W-:Y:S01]  /*eae0*/  FADD.FTZ R41, R3, R40 ;  /* 0x0000002803297221 */ /* 0x004fe20000010000 */
[--C-:B------:R-:W-:Y:S01]  /*eaf0*/  FFMA.FTZ R85, R15, UR39, -R4.reuse ;  /* 0x000000270f557c23 */ /* 0x100fe20008010804 */
[----:B------:R-:W-:Y:S01]  /*eb00*/  FFMA.FTZ R15, R26, UR39, -R4 ;  /* 0x000000271a0f7c23 */ /* 0x000fe20008010804 */
[----:B0-----:R-:W-:-:S04]  /*eb10*/  F2FP.BF16.F32.PACK_AB R11, R66, R63 ;  /* 0x0000003f420b723e */ /* 0x001fc800000010ff */
[----:B------:R-:W0:Y:S01]  /*eb20*/  MUFU.EX2 R51, R51 ;  /* 0x0000003300337308 */ /* 0x000e220000000800 */
[----:B------:R-:W-:Y:S01]  /*eb30*/  FADD.FTZ R26, R66, R9 ;  /* 0x00000009421a7221 */ /* 0x000fe20000010000 */
[----:B-1----:R-:W-:Y:S01]  /*eb40*/  FADD.FTZ R63, R14, R41 ;  /* 0x000000290e3f7221 */ /* 0x002fe20000010000 */
[----:B------:R-:W-:-:S05]  /*eb50*/  FFMA.FTZ R41, R44, UR39, -R4 ;  /* 0x000000272c297c23 */ /* 0x000fca0008010804 */
[----:B------:R-:W1:Y:S01]  /*eb60*/  MUFU.EX2 R78, R78 ;  /* 0x0000004e004e7308 */ /* 0x000e620000000800 */
[----:B---3--:R-:W-:Y:S01]  /*eb70*/  FADD.FTZ R9, R67, R26 ;  /* 0x0000001a43097221 */ /* 0x008fe20000010000 */
[----:B------:R-:W-:Y:S01]  /*eb80*/  FADD.FTZ R44, R28, R63 ;  /* 0x0000003f1c2c7221 */ /* 0x000fe20000010000 */
[--C-:B------:R-:W-:Y:S01]  /*eb90*/  FFMA.FTZ R42, R42, UR39, -R4.reuse ;  /* 0x000000272a2a7c23 */ /* 0x100fe20008010804 */
[----:B------:R-:W-:-:S04]  /*eba0*/  FFMA.FTZ R65, R30, UR39, -R4 ;  /* 0x000000271e417c23 */ /* 0x000fc80008010804 */
[----:B------:R-:W2:Y:S01]  /*ebb0*/  MUFU.EX2 R75, R75 ;  /* 0x0000004b004b7308 */ /* 0x000ea20000000800 */
[----:B----4-:R-:W-:Y:S01]  /*ebc0*/  FADD.FTZ R30, R70, R9 ;  /* 0x00000009461e7221 */ /* 0x010fe20000010000 */
[----:B------:R-:W-:Y:S01]  /*ebd0*/  FADD.FTZ R44, R29, R44 ;  /* 0x0000002c1d2c7221 */ /* 0x000fe20000010000 */
[----:B------:R-:W-:-:S05]  /*ebe0*/  F2FP.BF16.F32.PACK_AB R9, R5, R62 ;  /* 0x0000003e0509723e */ /* 0x000fca00000010ff */
[----:B------:R3:W-:Y:S02]  /*ebf0*/  MUFU.EX2 R5, R42 ;  /* 0x0000002a00057308 */ /* 0x0007e40000000800 */
[----:B---3--:R-:W-:Y:S01]  /*ec00*/  FFMA.FTZ R42, R45, UR39, -R4 ;  /* 0x000000272d2a7c23 */ /* 0x008fe20008010804 */
[----:B0-----:R-:W-:-:S04]  /*ec10*/  FADD.FTZ R45, R51, R44 ;  /* 0x0000002c332d7221 */ /* 0x001fc80000010000 */
[----:B-1----:R-:W-:-:S04]  /*ec20*/  FADD.FTZ R44, R78, R45 ;  /* 0x0000002d4e2c7221 */ /* 0x002fc80000010000 */
[----:B--2---:R-:W-:Y:S02]  /*ec30*/  FADD.FTZ R45, R75, R44 ;  /* 0x0000002c4b2d7221 */ /* 0x004fe40000010000 */
[----:B------:R-:W2:Y:S01]  /*ec40*/  LDL R44, [R1+0x20] ;  /* 0x00002000012c7983 */ /* 0x000ea20000100800 */
[----:B------:R-:W0:Y:S01]  /*ec50*/  MUFU.EX2 R85, R85 ;  /* 0x0000005500557308 */ /* 0x000e220000000800 */
[----:B------:R-:W-:-:S07]  /*ec60*/  FFMA.FTZ R64, R27, UR39, -R4 ;  /* 0x000000271b407c23 */ /* 0x000fce0008010804 */
[----:B------:R-:W1:Y:S08]  /*ec70*/  MUFU.EX2 R90, R90 ;  /* 0x0000005a005a7308 */ /* 0x000e700000000800 */
[----:B------:R-:W3:Y:S01]  /*ec80*/  MUFU.EX2 R15, R15 ;  /* 0x0000000f000f7308 */ /* 0x000ee20000000800 */
[----:B0-----:R-:W-:-:S07]  /*ec90*/  FADD.FTZ R27, R85, R30 ;  /* 0x0000001e551b7221 */ /* 0x001fce0000010000 */
[----:B------:R-:W0:Y:S01]  /*eca0*/  MUFU.EX2 R64, R64 ;  /* 0x0000004000407308 */ /* 0x000e220000000800 */
[----:B-1----:R-:W-:-:S07]  /*ecb0*/  FADD.FTZ R30, R90, R27 ;  /* 0x0000001b5a1e7221 */ /* 0x002fce0000010000 */
[----:B------:R-:W1:Y:S01]  /*ecc0*/  MUFU.EX2 R65, R65 ;  /* 0x0000004100417308 */ /* 0x000e620000000800 */
[----:B------:R-:W-:Y:S01]  /*ecd0*/  FFMA.FTZ R40, R43, UR39, -R4 ;  /* 0x000000272b287c23 */ /* 0x000fe20008010804 */
[----:B---3--:R-:W-:-:S06]  /*ece0*/  FADD.FTZ R43, R15, R30 ;  /* 0x0000001e0f2b7221 */ /* 0x008fcc0000010000 */
[----:B------:R-:W3:Y:S01]  /*ecf0*/  MUFU.EX2 R72, R72 ;  /* 0x0000004800487308 */ /* 0x000ee20000000800 */
[----:B0-----:R-:W-:-:S07]  /*ed00*/  FADD.FTZ R30, R64, R43 ;  /* 0x0000002b401e7221 */ /* 0x001fce0000010000 */
[----:B------:R-:W0:Y:S01]  /*ed10*/  MUFU.EX2 R31, R31 ;  /* 0x0000001f001f7308 */ /* 0x000e220000000800 */
[----:B-1----:R-:W-:-:S07]  /*ed20*/  FADD.FTZ R43, R65, R30 ;  /* 0x0000001e412b7221 */ /* 0x002fce0000010000 */
[----:B------:R-:W1:Y:S08]  /*ed30*/  MUFU.EX2 R32, R32 ;  /* 0x0000002000207308 */ /* 0x000e700000000800 */
[----:B------:R-:W4:Y:S01]  /*ed40*/  MUFU.EX2 R52, R52 ;  /* 0x0000003400347308 */ /* 0x000f220000000800 */
[----:B---3--:R-:W-:-:S07]  /*ed50*/  FADD.FTZ R30, R72, R43 ;  /* 0x0000002b481e7221 */ /* 0x008fce0000010000 */
[----:B------:R-:W3:Y:S08]  /*ed60*/  MUFU.EX2 R33, R33 ;  /* 0x0000002100217308 */ /* 0x000ef00000000800 */
[----:B------:R-:W5:Y:S01]  /*ed70*/  MUFU.EX2 R54, R54 ;  /* 0x0000003600367308 */ /* 0x000f620000000800 */
[----:B0-----:R-:W-:-:S07]  /*ed80*/  FADD.FTZ R43, R31, R30 ;  /* 0x0000001e1f2b7221 */ /* 0x001fce0000010000 */
[----:B------:R-:W0:Y:S01]  /*ed90*/  MUFU.EX2 R34, R34 ;  /* 0x0000002200227308 */ /* 0x000e220000000800 */
[----:B-1----:R-:W-:Y:S01]  /*eda0*/  FADD.FTZ R30, R32, R43 ;  /* 0x0000002b201e7221 */ /* 0x002fe20000010000 */
[----:B------:R-:W-:-:S06]  /*edb0*/  F2FP.BF16.F32.PACK_AB R8, R74, R71 ;  /* 0x000000474a08723e */ /* 0x000fcc00000010ff */
[----:B------:R-:W1:Y:S01]  /*edc0*/  MUFU.EX2 R35, R35 ;  /* 0x0000002300237308 */ /* 0x000e620000000800 */
[----:B------:R-:W-:Y:S01]  /*edd0*/  F2FP.BF16.F32.PACK_AB R10, R73, R10 ;  /* 0x0000000a490a723e */ /* 0x000fe200000010ff */
[----:B----4-:R-:W-:-:S06]  /*ede0*/  FADD.FTZ R45, R52, R45 ;  /* 0x0000002d342d7221 */ /* 0x010fcc0000010000 */
[----:B------:R-:W4:Y:S01]  /*edf0*/  MUFU.EX2 R81, R81 ;  /* 0x0000005100517308 */ /* 0x000f220000000800 */
[----:B---3--:R-:W-:Y:S01]  /*ee00*/  FADD.FTZ R43, R33, R30 ;  /* 0x0000001e212b7221 */ /* 0x008fe20000010000 */
[----:B-----5:R-:W-:-:S06]  /*ee10*/  FADD.FTZ R30, R54, R45 ;  /* 0x0000002d361e7221 */ /* 0x020fcc0000010000 */
[----:B------:R-:W3:Y:S01]  /*ee20*/  MUFU.EX2 R36, R36 ;  /* 0x0000002400247308 */ /* 0x000ee20000000800 */
[----:B------:R5:W-:Y:S07]  /*ee30*/  STSM.16.M88.4 [R137+0x21800], R8 ;  /* 0x0218000889007844 */ /* 0x000bee0000000200 */
[----:B------:R-:W3:Y:S01]  /*ee40*/  MUFU.EX2 R82, R82 ;  /* 0x0000005200527308 */ /* 0x000ee20000000800 */
[----:B------:R-:W-:-:S07]  /*ee50*/  FADD.FTZ R30, R69, R30 ;  /* 0x0000001e451e7221 */ /* 0x000fce0000010000 */
[----:B------:R-:W3:Y:S01]  /*ee60*/  MUFU.EX2 R37, R37 ;  /* 0x0000002500257308 */ /* 0x000ee20000000800 */
[----:B-----5:R-:W-:Y:S01]  /*ee70*/  F2FP.BF16.F32.PACK_AB R8, R14, R3 ;  /* 0x000000030e08723e */ /* 0x020fe200000010ff */
[----:B0-----:R-:W-:-:S06]  /*ee80*/  FADD.FTZ R14, R34, R43 ;  /* 0x0000002b220e7221 */ /* 0x001fcc0000010000 */
[----:B------:R-:W0:Y:S01]  /*ee90*/  MUFU.EX2 R50, R50 ;  /* 0x0000003200327308 */ /* 0x000e220000000800 */
[----:B-1----:R-:W-:Y:S01]  /*eea0*/  FADD.FTZ R3, R35, R14 ;  /* 0x0000000e23037221 */ /* 0x002fe20000010000 */
[----:B----4-:R-:W-:-:S06]  /*eeb0*/  FADD.FTZ R9, R81, R30 ;  /* 0x0000001e51097221 */ /* 0x010fcc0000010000 */
[----:B------:R-:W1:Y:S08]  /*eec0*/  MUFU.EX2 R86, R86 ;  /* 0x0000005600567308 */ /* 0x000e700000000800 */
[----:B------:R-:W4:Y:S01]  /*eed0*/  MUFU.EX2 R55, R55 ;  /* 0x0000003700377308 */ /* 0x000f220000000800 */
[----:B---3--:R-:W-:Y:S01]  /*eee0*/  FADD.FTZ R14, R36, R3 ;  /* 0x00000003240e7221 */ /* 0x008fe20000010000 */
[----:B------:R-:W-:-:S06]  /*eef0*/  FADD.FTZ R11, R82, R9 ;  /* 0x00000009520b7221 */ /* 0x000fcc0000010000 */
[----:B------:R-:W3:Y:S08]  /*ef00*/  MUFU.EX2 R38, R38 ;  /* 0x0000002600267308 */ /* 0x000ef00000000800 */
[----:B------:R-:W-:Y:S01]  /*ef10*/  MUFU.EX2 R56, R56 ;  /* 0x0000003800387308 */ /* 0x000fe20000000800 */
[----:B------:R-:W-:Y:S01]  /*ef20*/  FADD.FTZ R3, R37, R14 ;  /* 0x0000000e25037221 */ /* 0x000fe20000010000 */
[----:B------:R-:W-:-:S06]  /*ef30*/  F2FP.BF16.F32.PACK_AB R24, R76, R25 ;  /* 0x000000194c18723e */ /* 0x000fcc00000010ff */
[----:B------:R-:W5:Y:S01]  /*ef40*/  MUFU.EX2 R39, R39 ;  /* 0x0000002700277308 */ /* 0x000f620000000800 */
[----:B0-----:R-:W-:Y:S01]  /*ef50*/  FADD.FTZ R14, R50, R11 ;  /* 0x0000000b320e7221 */ /* 0x001fe20000010000 */
[----:B------:R-:W-:-:S06]  /*ef60*/  F2FP.BF16.F32.PACK_AB R26, R80, R77 ;  /* 0x0000004d501a723e */ /* 0x000fcc00000010ff */
[----:B------:R-:W0:Y:S01]  /*ef70*/  MUFU.EX2 R57, R57 ;  /* 0x0000003900397308 */ /* 0x000e220000000800 */
[----:B------:R-:W-:Y:S02]  /*ef80*/  F2FP.BF16.F32.PACK_AB R25, R70, R67 ;  /* 0x000000434619723e */ /* 0x000fe400000010ff */
[----:B------:R-:W-:Y:S01]  /*ef90*/  F2FP.BF16.F32.PACK_AB R27, R90, R85 ;  /* 0x000000555a1b723e */ /* 0x000fe200000010ff */
[----:B-1----:R-:W-:-:S04]  /*efa0*/  FADD.FTZ R3, R86, R3 ;  /* 0x0000000356037221 */ /* 0x002fc80000010000 */
[----:B------:R-:W1:Y:S01]  /*efb0*/  MUFU.EX2 R58, R58 ;  /* 0x0000003a003a7308 */ /* 0x000e620000000800 */
[----:B------:R-:W-:Y:S01]  /*efc0*/  F2FP.BF16.F32.PACK_AB R9, R64, R15 ;  /* 0x0000000f4009723e */ /* 0x000fe200000010ff */
[----:B----4-:R-:W-:Y:S01]  /*efd0*/  FADD.FTZ R15, R55, R14 ;  /* 0x0000000e370f7221 */ /* 0x010fe20000010000 */
[----:B------:R4:W-:Y:S01]  /*efe0*/  STSM.16.M88.4 [R87], R24 ;  /* 0x0000001857007844 */ /* 0x0009e20000000200 */
[----:B---3--:R-:W-:-:S04]  /*eff0*/  FADD.FTZ R14, R38, R3 ;  /* 0x00000003260e7221 */ /* 0x008fc80000010000 */
[----:B------:R-:W3:Y:S01]  /*f000*/  MUFU.EX2 R59, R59 ;  /* 0x0000003b003b7308 */ /* 0x000ee20000000800 */
[----:B------:R-:W-:Y:S01]  /*f010*/  FFMA.FTZ R46, R46, UR39, -R4 ;  /* 0x000000272e2e7c23 */ /* 0x000fe20008010804 */
[----:B-----5:R-:W-:-:S06]  /*f020*/  FADD.FTZ R14, R39, R14 ;  /* 0x0000000e270e7221 */ /* 0x020fcc0000010000 */
[----:B------:R-:W5:Y:S01]  /*f030*/  MUFU.EX2 R40, R40 ;  /* 0x0000002800287308 */ /* 0x000f620000000800 */
[----:B----4-:R-:W-:Y:S01]  /*f040*/  F2FP.BF16.F32.PACK_AB R25, R32, R31 ;  /* 0x0000001f2019723e */ /* 0x010fe200000010ff */
[----:B------:R-:W-:-:S06]  /*f050*/  FADD.FTZ R32, R56, R15 ;  /* 0x0000000f38207221 */ /* 0x000fcc0000010000 */
[----:B------:R-:W4:Y:S01]  /*f060*/  MUFU.EX2 R41, R41 ;  /* 0x0000002900297308 */ /* 0x000f220000000800 */
[----:B0-----:R-:W-:Y:S01]  /*f070*/  FADD.FTZ R15, R57, R32 ;  /* 0x00000020390f7221 */ /* 0x001fe20000010000 */
[----:B------:R-:W-:Y:S01]  /*f080*/  FFMA.FTZ R47, R47, UR39, -R4 ;  /* 0x000000272f2f7c23 */ /* 0x000fe20008010804 */
[----:B------:R-:W-:Y:S01]  /*f090*/  FADD.FTZ R3, R5, R14 ;  /* 0x0000000e05037221 */ /* 0x000fe20000010000 */
[--C-:B------:R-:W-:Y:S01]  /*f0a0*/  FFMA.FTZ R68, R68, UR39, -R4.reuse ;  /* 0x0000002744447c23 */ /* 0x100fe20008010804 */
[----:B------:R-:W-:-:S03]  /*f0b0*/  FFMA.FTZ R79, R79, UR39, -R4 ;  /* 0x000000274f4f7c23 */ /* 0x000fc60008010804 */
[----:B------:R-:W0:Y:S01]  /*f0c0*/  MUFU.EX2 R42, R42 ;  /* 0x0000002a002a7308 */ /* 0x000e220000000800 */
[--C-:B------:R-:W-:Y:S01]  /*f0d0*/  FFMA.FTZ R83, R83, UR39, -R4.reuse ;  /* 0x0000002753537c23 */ /* 0x100fe20008010804 */
[----:B-1----:R-:W-:Y:S01]  /*f0e0*/  FADD.FTZ R14, R58, R15 ;  /* 0x0000000f3a0e7221 */ /* 0x002fe20000010000 */
[----:B------:R-:W-:-:S05]  /*f0f0*/  FFMA.FTZ R4, R84, UR39, -R4 ;  /* 0x0000002754047c23 */ /* 0x000fca0008010804 */
[----:B------:R-:W1:Y:S01]  /*f100*/  MUFU.EX2 R46, R46 ;  /* 0x0000002e002e7308 */ /* 0x000e620000000800 */
[----:B---3--:R-:W-:Y:S01]  /*f110*/  FADD.FTZ R15, R59, R14 ;  /* 0x0000000e3b0f7221 */ /* 0x008fe20000010000 */
[----:B-----5:R-:W-:Y:S01]  /*f120*/  FADD.FTZ R32, R40, R3 ;  /* 0x0000000328207221 */ /* 0x020fe20000010000 */
[----:B------:R-:W-:-:S05]  /*f130*/  F2FP.BF16.F32.PACK_AB R10, R29, R28 ;  /* 0x0000001c1d0a723e */ /* 0x000fca00000010ff */
[----:B------:R-:W-:Y:S01]  /*f140*/  MUFU.EX2 R60, R60 ;  /* 0x0000003c003c7308 */ /* 0x000fe20000000800 */
[----:B------:R-:W-:Y:S01]  /*f150*/  F2FP.BF16.F32.PACK_AB R11, R72, R65 ;  /* 0x00000041480b723e */ /* 0x000fe200000010ff */
[----:B----4-:R-:W-:-:S06]  /*f160*/  FADD.FTZ R3, R41, R32 ;  /* 0x0000002029037221 */ /* 0x010fcc0000010000 */
[----:B------:R-:W-:Y:S01]  /*f170*/  MUFU.EX2 R61, R61 ;  /* 0x0000003d003d7308 */ /* 0x000fe20000000800 */
[----:B------:R-:W-:-:S07]  /*f180*/  F2FP.BF16.F32.PACK_AB R24, R78, R51 ;  /* 0x000000334e18723e */ /* 0x000fce00000010ff */
[----:B------:R-:W3:Y:S01]  /*f190*/  MUFU.EX2 R47, R47 ;  /* 0x0000002f002f7308 */ /* 0x000ee20000000800 */
[----:B------:R-:W-:Y:S02]  /*f1a0*/  F2FP.BF16.F32.PACK_AB R26, R52, R75 ;  /* 0x0000004b341a723e */ /* 0x000fe400000010ff */
[----:B------:R-:W-:-:S05]  /*f1b0*/  F2FP.BF16.F32.PACK_AB R27, R34, R33 ;  /* 0x00000021221b723e */ /* 0x000fca00000010ff */
[----:B------:R-:W-:Y:S01]  /*f1c0*/  MUFU.EX2 R0, R0 ;  /* 0x0000000000007308 */ /* 0x000fe20000000800 */
[----:B------:R-:W-:-:S07]  /*f1d0*/  F2FP.BF16.F32.PACK_AB R28, R69, R54 ;  /* 0x00000036451c723e */ /* 0x000fce00000010ff */
[----:B------:R-:W4:Y:S01]  /*f1e0*/  MUFU.EX2 R49, R49 ;  /* 0x0000003100317308 */ /* 0x000f220000000800 */
[----:B------:R-:W-:-:S07]  /*f1f0*/  F2FP.BF16.F32.PACK_AB R30, R82, R81 ;  /* 0x00000051521e723e */ /* 0x000fce00000010ff */
[----:B------:R-:W-:Y:S01]  /*f200*/  MUFU.EX2 R48, R48 ;  /* 0x0000003000307308 */ /* 0x000fe20000000800 */
[----:B------:R-:W-:-:S07]  /*f210*/  F2FP.BF16.F32.PACK_AB R29, R36, R35 ;  /* 0x00000023241d723e */ /* 0x000fce00000010ff */
[----:B------:R-:W5:Y:S01]  /*f220*/  MUFU.EX2 R53, R53 ;  /* 0x0000003500357308 */ /* 0x000f620000000800 */
[----:B------:R-:W-:-:S07]  /*f230*/  F2FP.BF16.F32.PACK_AB R31, R86, R37 ;  /* 0x00000025561f723e */ /* 0x000fce00000010ff */
[----:B------:R-:W-:Y:S08]  /*f240*/  MUFU.EX2 R68, R68 ;  /* 0x0000004400447308 */ /* 0x000ff00000000800 */
[----:B------:R-:W2:Y:S08]  /*f250*/  MUFU.EX2 R79, R79 ;  /* 0x0000004f004f7308 */ /* 0x000eb00000000800 */
[----:B------:R-:W-:Y:S08]  /*f260*/  MUFU.EX2 R83, R83 ;  /* 0x0000005300537308 */ /* 0x000ff00000000800 */
[----:B------:R-:W2:Y:S01]  /*f270*/  MUFU.EX2 R14, R4 ;  /* 0x00000004000e7308 */ /* 0x000ea20000000800 */
[----:B0-----:R-:W-:Y:S01]  /*f280*/  FADD.FTZ R3, R42, R3 ;  /* 0x000000032a037221 */ /* 0x001fe20000010000 */
[----:B------:R0:W-:Y:S04]  /*f290*/  STSM.16.M88.4 [R139], R8 ;  /* 0x000000088b007844 */ /* 0x0001e80000000200 */
[----:B------:R-:W-:Y:S04]  /*f2a0*/  STSM.16.M88.4 [R138], R24 ;  /* 0x000000188a007844 */ /* 0x000fe80000000200 */
[----:B------:R1:W-:Y:S01]  /*f2b0*/  STSM.16.M88.4 [R137+0x27800], R28 ;  /* 0x0278001c89007844 */ /* 0x0003e20000000200 */
[----:B0-----:R-:W-:-:S02]  /*f2c0*/  F2FP.BF16.F32.PACK_AB R8, R55, R50 ;  /* 0x000000323708723e */ /* 0x001fc400000010ff */
[----:B------:R-:W-:Y:S02]  /*f2d0*/  F2FP.BF16.F32.PACK_AB R10, R57, R56 ;  /* 0x00000038390a723e */ /* 0x000fe400000010ff */
[----:B------:R-:W-:Y:S01]  /*f2e0*/  F2FP.BF16.F32.PACK_AB R9, R39, R38 ;  /* 0x000000262709723e */ /* 0x000fe200000010ff */
[----:B-1----:R-:W-:Y:S01]  /*f2f0*/  FADD.FTZ R28, R46, R3 ;  /* 0x000000032e1c7221 */ /* 0x002fe20000010000 */
[----:B------:R-:W-:Y:S02]  /*f300*/  F2FP.BF16.F32.PACK_AB R11, R40, R5 ;  /* 0x00000005280b723e */ /* 0x000fe400000010ff */
[----:B------:R-:W-:Y:S01]  /*f310*/  F2FP.BF16.F32.PACK_AB R24, R59, R58 ;  /* 0x0000003a3b18723e */ /* 0x000fe200000010ff */
[----:B---3--:R-:W-:Y:S01]  /*f320*/  FADD.FTZ R3, R47, R28 ;  /* 0x0000001c2f037221 */ /* 0x008fe20000010000 */
[----:B------:R-:W-:Y:S02]  /*f330*/  F2FP.BF16.F32.PACK_AB R26, R61, R60 ;  /* 0x0000003c3d1a723e */ /* 0x000fe400000010ff */
[----:B------:R-:W-:-:S02]  /*f340*/  F2FP.BF16.F32.PACK_AB R25, R42, R41 ;  /* 0x000000292a19723e */ /* 0x000fc400000010ff */
[----:B------:R-:W-:Y:S02]  /*f350*/  F2FP.BF16.F32.PACK_AB R27, R47, R46 ;  /* 0x0000002e2f1b723e */ /* 0x000fe400000010ff */
[----:B----4-:R-:W-:Y:S02]  /*f360*/  F2FP.BF16.F32.PACK_AB R28, R49, R0 ;  /* 0x00000000311c723e */ /* 0x010fe400000010ff */
[----:B-----5:R-:W-:Y:S02]  /*f370*/  F2FP.BF16.F32.PACK_AB R30, R53, R48 ;  /* 0x00000030351e723e */ /* 0x020fe400000010ff */
[----:B--2---:R-:W-:Y:S02]  /*f380*/  F2FP.BF16.F32.PACK_AB R29, R79, R68 ;  /* 0x000000444f1d723e */ /* 0x004fe400000010ff */
[----:B------:R-:W-:Y:S01]  /*f390*/  F2FP.BF16.F32.PACK_AB R31, R14, R83 ;  /* 0x000000530e1f723e */ /* 0x000fe200000010ff */
[----:B------:R0:W-:Y:S04]  /*f3a0*/  STSM.16.M88.4 [R44], R8 ;  /* 0x000000082c007844 */ /* 0x0001e80000000200 */
[----:B------:R1:W-:Y:S04]  /*f3b0*/  STSM.16.M88.4 [R139+0x6000], R24 ;  /* 0x006000188b007844 */ /* 0x0003e80000000200 */
[----:B------:R1:W-:Y:S01]  /*f3c0*/  STSM.16.M88.4 [R138+0x6000], R28 ;  /* 0x0060001c8a007844 */ /* 0x0003e20000000200 */
[----:B------:R2:W-:Y:S06]  /*f3d0*/  MEMBAR.ALL.CTA ;  /* 0x0000000000007992 */ /* 0x0005ec0000008000 */
[----:B--2---:R-:W2:Y:S01]  /*f3e0*/  FENCE.VIEW.ASYNC.S ;  /* 0x00000000000073c6 */ /* 0x004ea20000000000 */
[----:B------:R-:W-:Y:S01]  /*f3f0*/  FADD.FTZ R32, R60, R15 ;  /* 0x0000000f3c207221 */ /* 0x000fe20000010000 */
[----:B------:R-:W-:-:S03]  /*f400*/  PLOP3.LUT P2, PT, PT, PT, UP0, 0x40, 0x0 ;  /* 0x000000000000781c */ /* 0x000fc60003f4e808 */
[----:B------:R-:W-:Y:S01]  /*f410*/  FADD.FTZ R15, R61, R32 ;  /* 0x000000203d0f7221 */ /* 0x000fe20000010000 */
[----:B------:R-:W-:-:S03]  /*f420*/  FADD.FTZ R68, R68, R3 ;  /* 0x0000000344447221 */ /* 0x000fc60000010000 */
[----:B------:R-:W-:Y:S01]  /*f430*/  FADD.FTZ R0, R0, R15 ;  /* 0x0000000f00007221 */ /* 0x000fe20000010000 */
[----:B------:R-:W-:Y:S01]  /*f440*/  FADD.FTZ R68, R79, R68 ;  /* 0x000000444f447221 */ /* 0x000fe20000010000 */
[----:B------:R-:W-:Y:S02]  /*f450*/  IMAD.IADD R141, R97, 0x1, -R98 ;  /* 0x00000001618d7824 */ /* 0x000fe400078e0a62 */
[----:B------:R-:W-:Y:S01]  /*f460*/  FADD.FTZ R49, R49, R0 ;  /* 0x0000000031317221 */ /* 0x000fe20000010000 */
[----:B------:R-:W-:Y:S01]  /*f470*/  FADD.FTZ R3, R83, R68 ;  /* 0x0000004453037221 */ /* 0x000fe20000010000 */
[----:B0-----:R-:W-:Y:S02]  /*f480*/  IMAD R9, R96, 0xc0, R141 ;  /* 0x000000c060097824 */ /* 0x001fe400078e028d */
[----:B------:R-:W-:Y:S01]  /*f490*/  FADD.FTZ R4, R48, R49 ;  /* 0x0000003130047221 */ /* 0x000fe20000010000 */
[----:B------:R-:W-:Y:S01]  /*f4a0*/  FADD.FTZ R3, R14, R3 ;  /* 0x000000030e037221 */ /* 0x000fe20000010000 */
[----:B------:R-:W-:-:S02]  /*f4b0*/  VIADD R0, R88, 0xfffffffe ;  /* 0xfffffffe58007836 */ /* 0x000fc40000000000 */
[----:B------:R-:W-:Y:S01]  /*f4c0*/  FADD.FTZ R4, R53, R4 ;  /* 0x0000000435047221 */ /* 0x000fe20000010000 */
[----:B------:R-:W-:Y:S01]  /*f4d0*/  VIADD R5, R9, UR6 ;  /* 0x0000000609057c36 */ /* 0x000fe20008000000 */
[----:B--2---:R-:W-:Y:S01]  /*f4e0*/  NOP ;  /* 0x0000000000007918 */ /* 0x004fe20000000000 */
[----:B-1----:R-:W-:Y:S05]  /*f4f0*/  @P2 BRA `(.L_x_1226) ;  /* 0x0000000000542947 */ /* 0x002fea0003800000 */
[C---:B------:R-:W-:Y:S01]  /*f500*/  ISETP.GT.AND P2, PT, R9.reuse, RZ, PT ;  /* 0x000000ff0900720c */ /* 0x040fe20003f44270 */
[----:B------:R-:W-:Y:S01]  /*f510*/  BSSY B0, `(.L_x_1227) ;  /* 0x0000010000007945 */ /* 0x000fe20003800000 */
[----:B------:R-:W-:-:S11]  /*f520*/  VIADD R8, R9, 0xffffffff ;  /* 0xffffffff09087836 */ /* 0x000fd60000000000 */
[----:B------:R-:W-:Y:S05]  /*f530*/  @P2 BRA `(.L_x_1228) ;  /* 0x0000000000202947 */ /* 0x000fea0003800000 */
[----:B------:R-:W-:Y:S01]  /*f540*/  UISETP.NE.AND UP1, UPT, UR7, 0x1, UPT ;  /* 0x000000010700788c */ /* 0x000fe2000bf25270 */
[----:B------:R-:W-:-:S05]  /*f550*/  IMAD.MOV R8, RZ, RZ, -R9 ;  /* 0x000000ffff087224 */ /* 0x000fca00078e0a09 */
[----:B------:R-:W-:-:S05]  /*f560*/  PLOP3.LUT P2, PT, PT, PT, UP1, 0x80, 0x0 ;  /* 0x000000000000781c */ /* 0x000fca0003f4f018 */
[----:B------:R-:W-:-:S08]  /*f570*/  @UP1 ULDC.64 UR4, c[0x0][0x9e8] ;  /* 0x00027a0000041ab9 */ /* 0x000fd00000000a00 */
[----:B------:R-:W-:-:S05]  /*f580*/  @P2 IMAD.HI.U32 R9, R8, UR4, RZ ;  /* 0x0000000408092c27 */ /* 0x000fca000f8e00ff */
[----:B------:R-:W-:-:S04]  /*f590*/  @P2 SHF.R.U32.HI R8, RZ, UR5, R9 ;  /* 0x00000005ff082c19 */ /* 0x000fc80008011609 */
[----:B------:R-:W-:Y:S01]  /*f5a0*/  LOP3.LUT R8, RZ, R8, RZ, 0x33, !PT ;  /* 0x00000008ff087212 */ /* 0x000fe200078e33ff */
[----:B------:R-:W-:Y:S06]  /*f5b0*/  BRA `(.L_x_1229) ;  /* 0x0000000000147947 */ /* 0x000fec0003800000 */
.L_x_1228:
[----:B------:R-:W-:-:S06]  /*f5c0*/  UISETP.NE.AND UP1, UPT, UR7, 0x1, UPT ;  /* 0x000000010700788c */ /* 0x000fcc000bf25270 */
[----:B------:R-:W-:-:S05]  /*f5d0*/  PLOP3.LUT P2, PT, PT, PT, UP1, 0x80, 0x0 ;  /* 0x000000000000781c */ /* 0x000fca0003f4f018 */
[----:B------:R-:W-:-:S08]  /*f5e0*/  @UP1 ULDC.64 UR4, c[0x0][0x9e8] ;  /* 0x00027a0000041ab9 */ /* 0x000fd00000000a00 */
[----:B------:R-:W-:-:S05]  /*f5f0*/  @P2 IMAD.HI.U32 R9, R8, UR4, RZ ;  /* 0x0000000408092c27 */ /* 0x000fca000f8e00ff */
[----:B------:R-:W-:-:S07]  /*f600*/  @P2 SHF.R.U32.HI R8, RZ, UR5, R9 ;  /* 0x00000005ff082c19 */ /* 0x000fce0008011609 */
.L_x_1229:
[----:B------:R-:W-:Y:S05]  /*f610*/  BSYNC B0 ;  /* 0x0000000000007941 */ /* 0x000fea0003800000 */
.L_x_1227:
[----:B------:R-:W-:-:S04]  /*f620*/  IMAD.U32 R9, RZ, RZ, UR7 ;  /* 0x00000007ff097e24 */ /* 0x000fc8000f8e00ff */
[----:B------:R-:W-:-:S05]  /*f630*/  IMAD R8, R8, UR7, R9 ;  /* 0x0000000708087c24 */ /* 0x000fca000f8e0209 */
[----:B------:R-:W-:-:S07]  /*f640*/  VIMNMX R5, R5, R8, PT ;  /* 0x0000000805057248 */ /* 0x000fce0003fe0100 */
.L_x_1226:
[----:B------:R-:W2:Y:S01]  /*f650*/  LDL R9, [R1+0x3c] ;  /* 0x00003c0001097983 */ /* 0x000ea20000100800 */
[----:B------:R-:W-:Y:S01]  /*f660*/  SHF.R.S32.HI R8, RZ, 0x1f, R5 ;  /* 0x0000001fff087819 */ /* 0x000fe20000011405 */
[----:B------:R-:W-:Y:S01]  /*f670*/  ULDC UR44, c[0x0][0x9e4] ;  /* 0x00027900002c7ab9 */ /* 0x000fe20000000800 */
[----:B------:R-:W-:Y:S01]  /*f680*/  ULDC UR4, c[0x0][0x9e4] ;  /* 0x0002790000047ab9 */ /* 0x000fe20000000800 */
[----:B------:R-:W-:Y:S01]  /*f690*/  ULDC UR5, c[0x0][0x988] ;  /* 0x0002620000057ab9 */ /* 0x000fe20000000800 */
[----:B------:R-:W-:Y:S01]  /*f6a0*/  LEA.HI R8, R8, R5, RZ, 0x7 ;  /* 0x0000000508087211 */ /* 0x000fe200078f38ff */
[----:B------:R-:W-:Y:S01]  /*f6b0*/  ULDC UR7, c[0x0][0x988] ;  /* 0x0002620000077ab9 */ /* 0x000fe20000000800 */
[----:B------:R-:W-:Y:S01]  /*f6c0*/  ULDC UR6, c[0x0][0x988] ;  /* 0x0002620000067ab9 */ /* 0x000fe20000000800 */
[----:B------:R-:W-:Y:S01]  /*f6d0*/  ULDC UR49, c[0x0][0x9d8] ;  /* 0x0002760000317ab9 */ /* 0x000fe20000000800 */
[----:B------:R-:W-:Y:S01]  /*f6e0*/  SHF.R.S32.HI R8, RZ, 0x7, R8 ;  /* 0x00000007ff087819 */ /* 0x000fe20000011408 */
[----:B------:R-:W-:Y:S01]  /*f6f0*/  ULDC UR47, c[0x0][0x9d8] ;  /* 0x00027600002f7ab9 */ /* 0x000fe20000000800 */
[----:B------:R-:W-:Y:S01]  /*f700*/  ULDC UR46, c[0x0][0x9d8] ;  /* 0x00027600002e7ab9 */ /* 0x000fe20000000800 */
[----:B------:R-:W-:Y:S01]  /*f710*/  ULDC UR48, c[0x0][0x9e0] ;  /* 0x0002780000307ab9 */ /* 0x000fe20000000800 */
[----:B------:R-:W-:Y:S01]  /*f720*/  ULDC UR45, c[0x0][0x9e0] ;  /* 0x00027800002d7ab9 */ /* 0x000fe20000000800 */
        /* <DEDUP_REMOVED lines=24> */
[----:B--2---:R-:W-:-:S04]  /*f8b0*/  VIMNMX R9, R9, R8, !PT ;  /* 0x0000000809097248 */ /* 0x004fc80007fe0100 */
[----:B------:R-:W-:Y:S01]  /*f8c0*/  ISETP.GE.AND P2, PT, R0, R9, PT ;  /* 0x000000090000720c */ /* 0x000fe20003f46270 */
[----:B------:R0:W-:-:S12]  /*f8d0*/  STL [R1+0x18], R9 ;  /* 0x0000180901007387 */ /* 0x0001d80000100800 */
[----:B0-----:R-:W-:Y:S05]  /*f8e0*/  @!P2 BRA `(.L_x_1230) ;  /* 0x0000003800dca947 */ /* 0x001fea0003800000 */
[----:B------:R-:W-:Y:S02]  /*f8f0*/  IMAD.IADD R141, R20, 0x1, R141 ;  /* 0x00000001148d7824 */ /* 0x000fe400078e028d */
[----:B------:R-:W-:Y:S02]  /*f900*/  IMAD.MOV.U32 R135, RZ, RZ, RZ ;  /* 0x000000ffff877224 */ /* 0x000fe400078e00ff */
[----:B------:R-:W-:Y:S01]  /*f910*/  VIADD R140, R141, 0x8 ;  /* 0x000000088d8c7836 */ /* 0x000fe20000000000 */
[----:B------:R-:W-:-:S04]  /*f920*/  LOP3.LUT R144, RZ, R141, RZ, 0x33, !PT ;  /* 0x0000008dff907212 */ /* 0x000fc800078e33ff */
[----:B------:R-:W-:-:S07]  /*f930*/  LOP3.LUT R15, RZ, R140, RZ, 0x33, !PT ;  /* 0x0000008cff0f7212 */ /* 0x000fce00078e33ff */
.L_x_1248:
[----:B------:R-:W2:Y:S01]  /*f940*/  LDL R8, [R1+0x4] ;  /* 0x0000040001087983 */ /* 0x000ea20000100800 */
[----:B------:R-:W-:Y:S01]  /*f950*/  VIADD R14, R17, 0x1 ;  /* 0x00000001110e7836 */ /* 0x000fe20000000000 */
[----:B------:R-:W-:Y:S05]  /*f960*/  YIELD ;  /* 0x0000000000007946 */ /* 0x000fea0003800000 */
[----:B------:R-:W-:-:S04]  /*f970*/  ISETP.NE.AND P3, PT, R14, 0x2, PT ;  /* 0x000000020e00780c */ /* 0x000fc80003f65270 */
[----:B------:R-:W-:Y:S02]  /*f980*/  SEL R5, RZ, 0x1, P3 ;  /* 0x00000001ff057807 */ /* 0x000fe40001800000 */
[----:B------:R-:W-:Y:S02]  /*f990*/  SEL R14, R14, RZ, P3 ;  /* 0x000000ff0e0e7207 */ /* 0x000fe40001800000 */
[----:B------:R-:W-:Y:S02]  /*f9a0*/  LOP3.LUT R5, R22, R5, RZ, 0x3c, !PT ;  /* 0x0000000516057212 */ /* 0x000fe400078e3cff */
[----:B--2---:R-:W-:-:S13]  /*f9b0*/  ISETP.NE.AND P2, PT, R8, RZ, PT ;  /* 0x000000ff0800720c */ /* 0x004fda0003f45270 */
[----:B------:R-:W-:Y:S05]  /*f9c0*/  @P2 BRA `(.L_x_1231) ;  /* 0x0000000000302947 */ /* 0x000fea0003800000 */
[----:B------:R-:W-:Y:S05]  /*f9d0*/  @!P0 BRA `(.L_x_1232) ;  /* 0x0000000000048947 */ /* 0x000fea0003800000 */
[----:B------:R-:W-:Y:S01]  /*f9e0*/  BPT.TRAP 0x1 ;  /* 0x000000040000795c */ /* 0x000fe20000300000 */
.L_x_1232:
[----:B------:R-:W-:Y:S01]  /*f9f0*/  IMAD R9, R14, 0x8, R2 ;  /* 0x000000080e097824 */ /* 0x000fe200078e0202 */
[----:B------:R-:W-:-:S04]  /*fa00*/  SHF.L.U32 R8, R5, 0x1f, RZ ;  /* 0x0000001f05087819 */ /* 0x000fc800000006ff */
[----:B------:R0:W1:Y:S01]  /*fa10*/  SYNCS.PHASECHK.TRANS64.TRYWAIT P3, [R9+URZ+0x2d830], R8 ;  /* 0x02d83008090075a7 */ /* 0x000062000806017f */
[----:B------:R-:W-:Y:S05]  /*fa20*/  @!P0 BRA `(.L_x_1233) ;  /* 0x0000000000048947 */ /* 0x000fea0003800000 */
[----:B------:R-:W-:Y:S01]  /*fa30*/  BPT.TRAP 0x1 ;  /* 0x000000040000795c */ /* 0x000fe20000300000 */
.L_x_1233:
[----:B------:R-:W-:Y:S04]  /*fa40*/  BSSY B0, `(.L_x_1231) ;  /* 0x0000004000007945 */ /* 0x000fe80003800000 */
[----:B-1----:R-:W-:Y:S05]  /*fa50*/  @P3 BRA `(.L_x_1234) ;  /* 0x0000000000083947 */ /* 0x002fea0003800000 */
[----:B------:R-:W1:Y:S02]  /*fa60*/  SYNCS.PHASECHK.TRANS64.TRYWAIT P3, [R9+URZ+0x2d830], R8 ;  /* 0x02d83008090075a7 */ /* 0x000e64000806017f */
[----:B-1----:R-:W-:Y:S05]  /*fa70*/  @!P3 BRA `(.L_x_1235) ;  /* 0x000001300048b947 */ /* 0x002fea0003800000 */
.L_x_1234:
[----:B------:R-:W-:Y:S05]  /*fa80*/  BSYNC B0 ;  /* 0x0000000000007941 */ /* 0x000fea0003800000 */
.L_x_1231:
[----:B01----:R-:W2:Y:S01]  /*fa90*/  LDL R8, [R1+0x8] ;  /* 0x0000080001087983 */ /* 0x003ea20000100800 */
[----:B------:R-:W0:Y:S01]  /*faa0*/  S2R R10, SR_TID.X ;  /* 0x00000000000a7919 */ /* 0x000e220000002100 */
[----:B------:R-:W-:Y:S05]  /*fab0*/  WARPSYNC.ALL ;  /* 0x0000000000007948 */ /* 0x000fea0003800000 */
[----:B------:R-:W-:Y:S01]  /*fac0*/  IMAD.MOV.U32 R9, RZ, RZ, -0x7fffffe0 ;  /* 0x80000020ff097424 */ /* 0x000fe200078e00ff */
[----:B0-----:R-:W-:-:S05]  /*fad0*/  SHF.R.U32.HI R10, RZ, 0x7, R10 ;  /* 0x00000007ff0a7819 */ /* 0x001fca000001160a */
[----:B------:R-:W-:Y:S01]  /*fae0*/  VIADD R28, R10, 0x8 ;  /* 0x000000080a1c7836 */ /* 0x000fe20000000000 */
[----:B------:R-:W-:Y:S01]  /*faf0*/  R2UR UR11, R9 ;  /* 0x00000000090b72ca */ /* 0x000fe200000e0000 */
[----:B------:R-:W-:Y:S01]  /*fb00*/  IMAD.MOV.U32 R25, RZ, RZ, -0x7fffffe0 ;  /* 0x80000020ff197424 */ /* 0x000fe200078e00ff */
[----:B------:R-:W-:Y:S01]  /*fb10*/  R2UR UR8, R6 ;  /* 0x00000000060872ca */ /* 0x000fe200000e0000 */
[----:B------:R-:W-:Y:S01]  /*fb20*/  IMAD.MOV.U32 R27, RZ, RZ, -0x7fffffe0 ;  /* 0x80000020ff1b7424 */ /* 0x000fe200078e00ff */
[----:B------:R-:W-:Y:S02]  /*fb30*/  R2UR UR9, R7 ;  /* 0x00000000070972ca */ /* 0x000fe400000e0000 */
[C---:B------:R-:W-:Y:S02]  /*fb40*/  R2UR UR15, R25.reuse ;  /* 0x00000000190f72ca */ /* 0x040fe400000e0000 */
[----:B------:R-:W-:Y:S02]  /*fb50*/  R2UR UR23, R25 ;  /* 0x00000000191772ca */ /* 0x000fe400000e0000 */
[----:B------:R-:W-:-:S02]  /*fb60*/  R2UR UR27, R27 ;  /* 0x000000001b1b72ca */ /* 0x000fc400000e0000 */
[----:B------:R-:W-:Y:S02]  /*fb70*/  R2UR UR12, R154 ;  /* 0x000000009a0c72ca */ /* 0x000fe400000e0000 */
[----:B------:R-:W-:Y:S01]  /*fb80*/  R2UR UR13, R155 ;  /* 0x000000009b0d72ca */ /* 0x000fe200000e0000 */
[----:B------:R0:W-:Y:S01]  /*fb90*/  BAR.SYNC.DEFER_BLOCKING R28, 0x100 ;  /* 0x0004001c0000751d */ /* 0x0001e20000010000 */
[----:B------:R-:W-:Y:S01]  /*fba0*/  IMAD.MOV.U32 R11, RZ, RZ, -0x7fffffe0 ;  /* 0x80000020ff0b7424 */ /* 0x000fe200078e00ff */
[----:B------:R-:W-:Y:S02]  /*fbb0*/  R2UR UR16, R152 ;  /* 0x00000000981072ca */ /* 0x000fe400000e0000 */
[----:B------:R-:W-:Y:S01]  /*fbc0*/  R2UR UR17, R153 ;  /* 0x00000000991172ca */ /* 0x000fe200000e0000 */
[----:B--2---:R-:W-:-:S04]  /*fbd0*/  IMAD R8, R14, 0x600, R8 ;  /* 0x000006000e087824 */ /* 0x004fc800078e0208 */
[C---:B------:R-:W-:Y:S01]  /*fbe0*/  VIADD R24, R8.reuse, 0x2 ;  /* 0x0000000208187836 */ /* 0x040fe20000000000 */
[C---:B------:R-:W-:Y:S01]  /*fbf0*/  R2UR UR10, R8.reuse ;  /* 0x00000000080a72ca */ /* 0x040fe200000e0000 */
[----:B------:R-:W-:-:S03]  /*fc00*/  VIADD R26, R8, 0x400 ;  /* 0x00000400081a7836 */ /* 0x000fc60000000000 */
[----:B------:R-:W-:Y:S01]  /*fc10*/  R2UR UR14, R24 ;  /* 0x00000000180e72ca */ /* 0x000fe200000e0000 */
[----:B------:R-:W-:Y:S01]  /*fc20*/  VIADD R24, R8, 0x202 ;  /* 0x0000020208187836 */ /* 0x000fe20000000000 */
[----:B------:R-:W-:-:S04]  /*fc30*/  R2UR UR26, R26 ;  /* 0x000000001a1a72ca */ /* 0x000fc800000e0000 */
[----:B------:R-:W-:Y:S02]  /*fc40*/  R2UR UR22, R24 ;  /* 0x00000000181672ca */ /* 0x000fe400000e0000 */
[----:B0-----:R-:W-:-:S06]  /*fc50*/  WARPGROUP.ARRIVE ;  /* 0x00000000000079c5 */ /* 0x001fcc0000000000 */
[----:B------:R-:W-:Y:S01]  /*fc60*/  HGMMA.64x128x16.F32.BF16 R24, gdesc[UR8], RZ, !UPT, gsb0 ;  /* 0x01e00000081879f0 */ /* 0x000fe2000c0018ff */
[----:B------:R-:W-:Y:S01]  /*fc70*/  VIADD R10, R8, 0x200 ;  /* 0x00000200080a7836 */ /* 0x000fe20000000000 */
[----:B------:R-:W-:-:S04]  /*fc80*/  R2UR UR19, R11 ;  /* 0x000000000b1372ca */ /* 0x000fc800000e0000 */
[----:B------:R-:W-:Y:S01]  /*fc90*/  R2UR UR18, R10 ;  /* 0x000000000a1272ca */ /* 0x000fe200000e0000 */
[----:B------:R-:W-:Y:S02]  /*fca0*/  WARPGROUP.DEPBAR.LE gsb0, 0x0 ;  /* 0x00008000000079c5 */ /* 0x000fe40000010000 */
[----:B------:R-:W-:-:S06]  /*fcb0*/  WARPGROUP.ARRIVE ;  /* 0x00000000000079c5 */ /* 0x000fcc0000000000 */
[----:B------:R-:W-:Y:S01]  /*fcc0*/  HGMMA.64x128x16.F32.BF16 R24, gdesc[UR12], R24, gsb0 ;  /* 0x01e000000c1879f0 */ /* 0x000fe20008001818 */
[----:B------:R-:W-:Y:S02]  /*fcd0*/  R2UR UR20, R150 ;  /* 0x00000000961472ca */ /* 0x000fe400000e0000 */
        /* <DEDUP_REMOVED lines=9> */
[----:B------:R-:W-:Y:S01]  /*fd70*/  VIADD R8, R8, 0x402 ;  /* 0x0000040208087836 */ /* 0x000fe20000000000 */
[----:B------:R-:W-:Y:S02]  /*fd80*/  R2UR UR31, R9 ;  /* 0x00000000091f72ca */ /* 0x000fe400000e0000 */
[----:B------:R-:W-:Y:S02]  /*fd90*/  R2UR UR28, R146 ;  /* 0x00000000921c72ca */ /* 0x000fe400000e0000 */
[----:B------:R-:W-:Y:S02]  /*fda0*/  R2UR UR30, R8 ;  /* 0x00000000081e72ca */ /* 0x000fe400000e0000 */
[----:B------:R-:W-:Y:S01]  /*fdb0*/  R2UR UR29, R147 ;  /* 0x00000000931d72ca */ /* 0x000fe200000e0000 */
[----:B------:R-:W-:Y:S02]  /*fdc0*/  WARPGROUP.DEPBAR.LE gsb0, 0x0 ;  /* 0x00008000000079c5 */ /* 0x000fe40000010000 */
[----:B------:R-:W-:-:S06]  /*fdd0*/  WARPGROUP.ARRIVE ;  /* 0x00000000000079c5 */ /* 0x000fcc0000000000 */
[----:B------:R-:W-:Y:S03]  /*fde0*/  HGMMA.64x128x16.F32.BF16 R24, gdesc[UR24], R24, gsb0 ;  /* 0x01e00000181879f0 */ /* 0x000fe60008001818 */
[----:B------:R-:W-:Y:S02]  /*fdf0*/  WARPGROUP.DEPBAR.LE gsb0, 0x0 ;  /* 0x00008000000079c5 */ /* 0x000fe40000010000 */
[----:B------:R-:W-:-:S07]  /*fe00*/  WARPGROUP.ARRIVE ;  /* 0x00000000000079c5 */ /* 0x000fce0000000000 */
[----:B------:R-:W-:Y:S03]  /*fe10*/  HGMMA.64x128x16.F32.BF16 R24, gdesc[UR28], R24, gsb0 ;  /* 0x01e000001c1879f0 */ /* 0x000fe60008001818 */
[----:B------:R-:W-:Y:S02]  /*fe20*/  WARPGROUP.DEPBAR.LE gsb0, 0x0 ;  /* 0x00008000000079c5 */ /* 0x000fe40000010000 */
[----:B------:R-:W-:Y:S05]  /*fe30*/  @P2 BRA `(.L_x_1236) ;  /* 0x0000000000282947 */ /* 0x000fea0003800000 */
[----:B------:R-:W-:Y:S05]  /*fe40*/  @!P0 BRA `(.L_x_1237) ;  /* 0x0000000000048947 */ /* 0x000fea0003800000 */
[----:B------:R-:W-:Y:S01]  /*fe50*/  BPT.TRAP 0x1 ;  /* 0x000000040000795c */ /* 0x000fe20000300000 */
.L_x_1237:
[----:B------:R-:W-:Y:S01]  /*fe60*/  SHF.L.U32 R8, R22, 0x1f, RZ ;  /* 0x0000001f16087819 */ /* 0x000fe200000006ff */
[----:B------:R-:W-:-:S04]  /*fe70*/  IMAD R9, R17, 0x8, R2 ;  /* 0x0000000811097824 */ /* 0x000fc800078e0202 */
[----:B------:R0:W1:Y:S01]  /*fe80*/  SYNCS.PHASECHK.TRANS64.TRYWAIT P2, [R9+URZ+0x2d850], R8 ;  /* 0x02d85008090075a7 */ /* 0x000062000804017f */
[----:B------:R-:W-:Y:S05]  /*fe90*/  @!P0 BRA `(.L_x_1238) ;  /* 0x0000000000048947 */ /* 0x000fea0003800000 */
[----:B------:R-:W-:Y:S01]  /*fea0*/  BPT.TRAP 0x1 ;  /* 0x000000040000795c */ /* 0x000fe20000300000 */
.L_x_1238:
[----:B-1----:R-:W-:Y:S05]  /*feb0*/  @P2 BRA `(.L_x_1236) ;  /* 0x0000000000082947 */ /* 0x002fea0003800000 */
[----:B------:R-:W1:Y:S02]  /*fec0*/  SYNCS.PHASECHK.TRANS64.TRYWAIT P2, [R9+URZ+0x2d850], R8 ;  /* 0x02d85008090075a7 */ /* 0x000e64000804017f */
[----:B-1----:R-:W-:Y:S05]  /*fed0*/  @!P2 BRA `(.L_x_1239) ;  /* 0x0000012c0044a947 */ /* 0x002fea0003800000 */
.L_x_1236:
[----:B------:R-:W2:Y:S01]  /*fee0*/  LDL R22, [R1+0x24] ;  /* 0x0000240001167983 */ /* 0x000ea20000100800 */
[----:B01----:R-:W-:Y:S01]  /*fef0*/  VIADD R8, R2, 0x400 ;  /* 0x0000040002087836 */ /* 0x003fe20000000000 */
[----:B------:R-:W-:Y:S05]  /*ff00*/  WARPSYNC.ALL ;  /* 0x0000000000007948 */ /* 0x000fea0003800000 */
[----:B------:R-:W-:Y:S01]  /*ff10*/  SHF.R.U32.HI R8, RZ, 0x4, R8 ;  /* 0x00000004ff087819 */ /* 0x000fe20000011608 */
[----:B------:R-:W-:Y:S01]  /*ff20*/  IMAD.MOV.U32 R9, RZ, RZ, -0x7fffffe0 ;  /* 0x80000020ff097424 */ /* 0x000fe200078e00ff */
[----:B------:R-:W3:Y:S01]  /*ff30*/  LDL R143, [R1+0x28] ;  /* 0x00002800018f7983 */ /* 0x000ee20000100800 */
[----:B------:R-:W-:Y:S01]  /*ff40*/  IMAD.MOV.U32 R11, RZ, RZ, -0x7fffffe0 ;  /* 0x80000020ff0b7424 */ /* 0x000fe200078e00ff */
[----:B------:R-:W-:-:S02]  /*ff50*/  LOP3.LUT R8, R8, 0x3fff, RZ, 0xc0, !PT ;  /* 0x00003fff08087812 */ /* 0x000fc400078ec0ff */
[----:B------:R-:W-:Y:S01]  /*ff60*/  R2UR UR11, R9 ;  /* 0x00000000090b72ca */ /* 0x000fe200000e0000 */
[----:B------:R-:W4:Y:S01]  /*ff70*/  LDL R142, [R1+0x30] ;  /* 0x00003000018e7983 */ /* 0x000f220000100800 */
[----:B------:R-:W-:Y:S01]  /*ff80*/  LOP3.LUT R8, R8, 0x2000000, RZ, 0xfc, !PT ;  /* 0x0200000008087812 */ /* 0x000fe200078efcff */
[----:B------:R-:W-:Y:S01]  /*ff90*/  WARPGROUP.ARRIVE ;  /* 0x00000000000079c5 */ /* 0x000fe20000000000 */
[----:B------:R-:W-:Y:S01]  /*ffa0*/  UMOV UR9, 0x40000040 ;  /* 0x4000004000097882 */ /* 0x000fe20000000000 */
[----:B------:R-:W-:Y:S02]  /*ffb0*/  R2UR UR15, R11 ;  /* 0x000000000b0f72ca */ /* 0x000fe400000e0000 */
[----:B------:R-:W-:Y:S01]  /*ffc0*/  IMAD R8, R17, 0x600, R8 ;  /* 0x0000060011087824 */ /* 0x000fe200078e0208 */
[----:B------:R-:W-:Y:S01]  /*ffd0*/  UMOV UR13, 0x40000040 ;  /* 0x40000040000d7882 */ /* 0x000fe20000000000 */
[C---:B------:R-:W-:Y:S02]  /*ffe0*/  R2UR UR19, R11.reuse ;  /* 0x000000000b1372ca */ /* 0x040fe400000e0000 */
[C---:B------:R-:W-:Y:S01]  /*fff0*/  VIADD R10, R8.reuse, 0x40 ;  /* 0x00000040080a7836 */ /* 0x040fe20000000000 */
[----:B------:R-:W-:Y:S01]  /*10000*/  R2UR UR10, R8 ;  /* 0x00000000080a72ca */ /* 0x000fe200000e0000 */
[----:B------:R-:W-:Y:S01]  /*10010*/  UMOV UR17, 0x40000040 ;  /* 0x4000004000117882 */ /* 0x000fe20000000000 */
[----:B------:R-:W-:-:S02]  /*10020*/  R2UR UR23, R11 ;  /* 0x000000000b1772ca */ /* 0x000fc400000e0000 */
[----:B------:R-:W-:Y:S01]  /*10030*/  R2UR UR14, R10 ;  /* 0x000000000a0e72ca */ /* 0x000fe200000e0000 */
[----:B------:R-:W-:Y:S01]  /*10040*/  VIADD R10, R8, 0x80 ;  /* 0x00000080080a7836 */ /* 0x000fe20000000000 */
[----:B------:R-:W-:Y:S01]  /*10050*/  UMOV UR21, 0x40000040 ;  /* 0x4000004000157882 */ /* 0x000fe20000000000 */
[C---:B------:R-:W-:Y:S01]  /*10060*/  R2UR UR27, R11.reuse ;  /* 0x000000000b1b72ca */ /* 0x040fe200000e0000 */
[----:B------:R-:W-:Y:S01]  /*10070*/  UMOV UR25, 0x40000040 ;  /* 0x4000004000197882 */ /* 0x000fe20000000000 */
[C---:B------:R-:W-:Y:S02]  /*10080*/  R2UR UR31, R11.reuse ;  /* 0x000000000b1f72ca */ /* 0x040fe400000e0000 */
[----:B------:R-:W-:Y:S01]  /*10090*/  R2UR UR18, R10 ;  /* 0x000000000a1272ca */ /* 0x000fe200000e0000 */
[----:B------:R-:W-:Y:S01]  /*100a0*/  VIADD R10, R8, 0xc0 ;  /* 0x000000c0080a7836 */ /* 0x000fe20000000000 */
[----:B------:R-:W-:Y:S01]  /*100b0*/  UMOV UR29, 0x40000040 ;  /* 0x40000040001d7882 */ /* 0x000fe20000000000 */
[----:B------:R-:W-:Y:S01]  /*100c0*/  R2UR UR35, R11 ;  /* 0x000000000b2372ca */ /* 0x000fe200000e0000 */
[----:B------:R-:W-:Y:S01]  /*100d0*/  UMOV UR33, 0x40000040 ;  /* 0x4000004000217882 */ /* 0x000fe20000000000 */
[----:B------:R-:W-:-:S02]  /*100e0*/  R2UR UR43, R9 ;  /* 0x00000000092b72ca */ /* 0x000fc400000e0000 */
[----:B------:R-:W-:Y:S01]  /*100f0*/  R2UR UR22, R10 ;  /* 0x000000000a1672ca */ /* 0x000fe200000e0000 */
[----:B------:R-:W-:-:S05]  /*10100*/  VIADD R10, R8, 0x100 ;  /* 0x00000100080a7836 */ /* 0x000fca0000000000 */
[----:B------:R-:W-:Y:S01]  /*10110*/  R2UR UR26, R10 ;  /* 0x000000000a1a72ca */ /* 0x000fe200000e0000 */
[----:B------:R-:W-:-:S05]  /*10120*/  VIADD R10, R8, 0x140 ;  /* 0x00000140080a7836 */ /* 0x000fca0000000000 */
[----:B------:R-:W-:Y:S01]  /*10130*/  R2UR UR30, R10 ;  /* 0x000000000a1e72ca */ /* 0x000fe200000e0000 */
[C---:B------:R-:W-:Y:S02]  /*10140*/  VIADD R10, R8.reuse, 0x180 ;  /* 0x00000180080a7836 */ /* 0x040fe40000000000 */
[----:B------:R-:W-:-:S03]  /*10150*/  VIADD R8, R8, 0x1c0 ;  /* 0x000001c008087836 */ /* 0x000fc60000000000 */
[----:B------:R-:W-:Y:S02]  /*10160*/  R2UR UR34, R10 ;  /* 0x000000000a2272ca */ /* 0x000fe400000e0000 */
[----:B------:R-:W-:Y:S01]  /*10170*/  R2UR UR42, R8 ;  /* 0x00000000082a72ca */ /* 0x000fe200000e0000 */
[----:B--2---:R-:W-:-:S05]  /*10180*/  IMAD R8, R22, 0x2000, R2 ;  /* 0x0000200016087824 */ /* 0x004fca00078e0202 */
[----:B------:R-:W-:-:S13]  /*10190*/  R2UR UR8, R8 ;  /* 0x00000000080872ca */ /* 0x000fda00000e0000 */
[----:B------:R-:W-:-:S04]  /*101a0*/  UIADD3 UR8, UR8, 0x21800, URZ ;  /* 0x0002180008087890 */ /* 0x000fc8000fffe03f */
[----:B------:R-:W-:-:S04]  /*101b0*/  USHF.R.U32.HI UR8, URZ, 0x4, UR8 ;  /* 0x000000043f087899 */ /* 0x000fc80008011608 */
[----:B------:R-:W-:-:S04]  /*101c0*/  ULOP3.LUT UR8, UR8, 0x3fff, URZ, 0xc0, !UPT ;  /* 0x00003fff08087892 */ /* 0x000fc8000f8ec03f */
[----:B------:R-:W-:-:S09]  /*101d0*/  ULOP3.LUT UR8, UR8, 0x10000, URZ, 0xfc, !UPT ;  /* 0x0001000008087892 */ /* 0x000fd2000f8efc3f */
[----:B------:R-:W-:Y:S01]  /*101e0*/  HGMMA.64x96x16.F32.BF16 R88, gdesc[UR8].tnspB, R88, gsb0 ;  /* 0x41600000085879f0 */ /* 0x000fe20008001858 */
[----:B------:R-:W-:Y:S02]  /*101f0*/  UIADD3 UR12, UR8, 0x2, URZ ;  /* 0x00000002080c7890 */ /* 0x000fe4000fffe03f */
[----:B------:R-:W-:Y:S01]  /*10200*/  UIADD3 UR16, UR8, 0x4, URZ ;  /* 0x0000000408107890 */ /* 0x000fe2000fffe03f */
[----:B------:R-:W-:Y:S02]  /*10210*/  WARPGROUP.DEPBAR.LE gsb0, 0x0 ;  /* 0x00008000000079c5 */ /* 0x000fe40000010000 */
[----:B------:R-:W-:-:S06]  /*10220*/  WARPGROUP.ARRIVE ;  /* 0x00000000000079c5 */ /* 0x000fcc0000000000 */
[----:B------:R-:W-:Y:S01]  /*10230*/  HGMMA.64x96x16.F32.BF16 R88, gdesc[UR12].tnspB, R88, gsb0 ;  /* 0x416000000c5879f0 */ /* 0x000fe20008001858 */
[----:B------:R-:W-:Y:S02]  /*10240*/  UIADD3 UR20, UR8, 0x6, URZ ;  /* 0x0000000608147890 */ /* 0x000fe4000fffe03f */
        /* <DEDUP_REMOVED lines=19> */
[----:B------:R-:W-:Y:S01]  /*10380*/  UMOV UR41, 0x40000040 ;  /* 0x4000004000297882 */ /* 0x000fe20000000000 */
[----:B------:R-:W-:Y:S01]  /*10390*/  FMUL.FTZ R22, R28, UR49 ;  /* 0x000000311c167c20 */ /* 0x000fe20008410000 */
[----:B------:R-:W-:Y:S01]  /*103a0*/  FMUL.FTZ R28, R33, UR49 ;  /* 0x00000031211c7c20 */ /* 0x000fe20008410000 */
[----:B------:R-:W-:Y:S01]  /*103b0*/  FMUL.FTZ R33, R38, UR49 ;  /* 0x0000003126217c20 */ /* 0x000fe20008410000 */
[----:B------:R-:W-:Y:S01]  /*103c0*/  FMUL.FTZ R38, R43, UR49 ;  /* 0x000000312b267c20 */ /* 0x000fe20008410000 */
[----:B------:R-:W-:Y:S02]  /*103d0*/  FMUL.FTZ R43, R48, UR49 ;  /* 0x00000031302b7c20 */ /* 0x000fe40008410000 */
[----:B------:R-:W0:Y:S01]  /*103e0*/  S2R R48, SR_TID.X ;  /* 0x0000000000307919 */ /* 0x000e220000002100 */
[----:B------:R-:W-:Y:S02]  /*103f0*/  WARPGROUP.DEPBAR.LE gsb0, 0x0 ;  /* 0x00008000000079c5 */ /* 0x000fe40000010000 */
[----:B------:R-:W-:-:S06]  /*10400*/  WARPGROUP.ARRIVE ;  /* 0x00000000000079c5 */ /* 0x000fcc0000000000 */
[----:B------:R-:W-:Y:S01]  /*10410*/  HGMMA.64x96x16.F32.BF16 R88, gdesc[UR40].tnspB, R88, gsb0 ;  /* 0x41600000285879f0 */ /* 0x000fe20008001858 */
[----:B0-----:R-:W-:Y:S02]  /*10420*/  SHF.R.U32.HI R145, RZ, 0x7, R48 ;  /* 0x00000007ff917819 */ /* 0x001fe40000011630 */
[----:B------:R-:W-:-:S03]  /*10430*/  ISETP.GE.U32.AND P2, PT, R48, 0x180, PT ;  /* 0x000001803000780c */ /* 0x000fc60003f46070 */
[----:B------:R-:W-:Y:S02]  /*10440*/  VIADD R48, R145, 0x9 ;  /* 0x0000000991307836 */ /* 0x000fe40000000000 */
        /* <DEDUP_REMOVED lines=61> */
[----:B------:R-:W-:Y:S01]  /*10820*/  PLOP3.LUT P2, PT, PT, PT, UP0, 0x40, 0x0 ;  /* 0x000000000000781c */ /* 0x000fe20003f4e808 */
[----:B------:R-:W0:Y:S08]  /*10830*/  MUFU.TANH R8, R8 ;  /* 0x0000000800087308 */ /* 0x000e300000002400 */
[----:B------:R-:W1:Y:S01]  /*10840*/  MUFU.TANH R9, R9 ;  /* 0x0000000900097308 */ /* 0x000e620000002400 */
[----:B------:R-:W-:-:S02]  /*10850*/  WARPGROUP.DEPBAR.LE gsb0, 0x0 ;  /* 0x00008000000079c5 */ /* 0x000fc40000010000 */
[----:B------:R2:W-:Y:S06]  /*10860*/  BAR.ARV R48, 0x100 ;  /* 0x000400300000751d */ /* 0x0005ec0000002000 */
[----:B--2---:R-:W-:-:S04]  /*10870*/  @!P1 IMAD R48, R14, 0x8, R2 ;  /* 0x000000080e309824 */ /* 0x004fc800078e0202 */
[----:B------:R-:W-:-:S05]  /*10880*/  @!P1 VIADD R48, R48, 0x2d840 ;  /* 0x0002d84030309836 */ /* 0x000fca0000000000 */
[----:B------:R-:W-:-:S04]  /*10890*/  @!P1 PRMT R48, RZ, 0x654, R48 ;  /* 0x00000654ff309816 */ /* 0x000fc80000000030 */
[----:B------:R3:W-:Y:S01]  /*108a0*/  @!P1 SYNCS.ARRIVE.TRANS64.RED.A1T0 RZ, [R48+URZ], RZ ;  /* 0x000000ff30ff99a7 */ /* 0x0007e2000810043f */
[----:B------:R-:W2:Y:S01]  /*108b0*/  MUFU.TANH R10, R10 ;  /* 0x0000000a000a7308 */ /* 0x000ea20000002400 */
[----:B---3--:R-:W-:-:S07]  /*108c0*/  IADD3 R48, R143, 0x1, -R82 ;  /* 0x000000018f307810 */ /* 0x008fce0007ffe852 */
[----:B------:R-:W3:Y:S01]  /*108d0*/  MUFU.TANH R11, R11 ;  /* 0x0000000b000b7308 */ /* 0x000ee20000002400 */
[----:B----4-:R-:W-:-:S07]  /*108e0*/  IMAD.IADD R48, R48, 0x1, -R142 ;  /* 0x0000000130307824 */ /* 0x010fce00078e0a8e */
[----:B------:R-:W4:Y:S01]  /*108f0*/  MUFU.TANH R22, R22 ;  /* 0x0000001600167308 */ /* 0x000f220000002400 */
[----:B------:R-:W-:-:S07]  /*10900*/  IMAD R48, R136, -0x2, R48 ;  /* 0xfffffffe88307824 */ /* 0x000fce00078e0230 */
        /* <DEDUP_REMOVED lines=59> */
[----:B------:R-:W-:-:S02]  /*10cc0*/  VIADD R143, R48, UR48 ;  /* 0x00000030308f7c36 */ /* 0x000fc40008000000 */
[----:B------:R-:W-:Y:S02]  /*10cd0*/  VIADD R142, R48, UR50 ;  /* 0x00000032308e7c36 */ /* 0x000fe40008000000 */
[C---:B------:R-:W-:Y:S02]  /*10ce0*/  IMAD.IADD R87, R20.reuse, 0x1, R143 ;  /* 0x0000000114577824 */ /* 0x040fe400078e028f */
[----:B------:R-:W-:Y:S01]  /*10cf0*/  IMAD.IADD R86, R20, 0x1, R142 ;  /* 0x0000000114567824 */ /* 0x000fe200078e028e */
[----:B-1234-:R-:W-:Y:S06]  /*10d00*/  @P2 BRA `(.L_x_1240) ;  /* 0x0000000000582947 */ /* 0x01efec0003800000 */
[----:B------:R-:W-:Y:S01]  /*10d10*/  ISETP.GT.AND P2, PT, R141, -0x1, PT ;  /* 0xffffffff8d00780c */ /* 0x000fe20003f44270 */
[----:B------:R-:W-:-:S12]  /*10d20*/  BSSY B0, `(.L_x_1241) ;  /* 0x0000010000007945 */ /* 0x000fd80003800000 */
[----:B------:R-:W-:Y:S05]  /*10d30*/  @P2 BRA `(.L_x_1242) ;  /* 0x0000000000202947 */ /* 0x000fea0003800000 */
[----:B------:R-:W-:Y:S02]  /*10d40*/  IMAD.U32 R145, RZ, RZ, UR44 ;  /* 0x0000002cff917e24 */ /* 0x000fe4000f8e00ff */
[----:B------:R-:W-:-:S03]  /*10d50*/  IMAD.MOV.U32 R156, RZ, RZ, R144 ;  /* 0x000000ffff9c7224 */ /* 0x000fc600078e0090 */
[----:B------:R-:W-:-:S13]  /*10d60*/  ISETP.NE.AND P2, PT, R145, 0x1, PT ;  /* 0x000000019100780c */ /* 0x000fda0003f45270 */
[----:B------:R-:W1:Y:S02]  /*10d70*/  @P2 LDC.64 R48, c[0x0][0x9e8] ;  /* 0x00027a00ff302b82 */ /* 0x000e640000000a00 */
[----:B-1----:R-:W-:-:S05]  /*10d80*/  @P2 IMAD.HI.U32 R48, R144, R48, RZ ;  /* 0x0000003090302227 */ /* 0x002fca00078e00ff */
[----:B------:R-:W-:-:S04]  /*10d90*/  @P2 SHF.R.U32.HI R156, RZ, R49, R48 ;  /* 0x00000031ff9c2219 */ /* 0x000fc80000011630 */
[----:B------:R-:W-:Y:S01]  /*10da0*/  LOP3.LUT R48, RZ, R156, RZ, 0x33, !PT ;  /* 0x0000009cff307212 */ /* 0x000fe200078e33ff */
[----:B------:R-:W-:Y:S06]  /*10db0*/  BRA `(.L_x_1243) ;  /* 0x0000000000187947 */ /* 0x000fec0003800000 */
.L_x_1242:
[----:B------:R-:W-:-:S05]  /*10dc0*/  IMAD.U32 R145, RZ, RZ, UR44 ;  /* 0x0000002cff917e24 */ /* 0x000fca000f8e00ff */
[----:B------:R-:W-:-:S13]  /*10dd0*/  ISETP.NE.AND P2, PT, R145, 0x1, PT ;  /* 0x000000019100780c */ /* 0x000fda0003f45270 */
[----:B------:R-:W1:Y:S02]  /*10de0*/  @P2 LDC.64 R48, c[0x0][0x9e8] ;  /* 0x00027a00ff302b82 */ /* 0x000e640000000a00 */
[----:B-1----:R-:W-:-:S04]  /*10df0*/  @P2 IMAD.HI.U32 R156, R141, R48, RZ ;  /* 0x000000308d9c2227 */ /* 0x002fc800078e00ff */
[----:B------:R-:W-:Y:S01]  /*10e00*/  IMAD.MOV.U32 R48, RZ, RZ, R141 ;  /* 0x000000ffff307224 */ /* 0x000fe200078e008d */
[----:B------:R-:W-:-:S07]  /*10e10*/  @P2 SHF.R.U32.HI R48, RZ, R49, R156 ;  /* 0x00000031ff302219 */ /* 0x000fce000001169c */
.L_x_1243:
[----:B------:R-:W-:Y:S05]  /*10e20*/  BSYNC B0 ;  /* 0x0000000000007941 */ /* 0x000fea0003800000 */
.L_x_1241:
[----:B------:R-:W-:-:S04]  /*10e30*/  IMAD R48, R48, R145, -R82 ;  /* 0x0000009130307224 */ /* 0x000fc800078e0a52 */
[----:B------:R-:W-:-:S05]  /*10e40*/  IMAD R48, R136, -0x2, R48 ;  /* 0xfffffffe88307824 */ /* 0x000fca00078e0230 */
[----:B------:R-:W-:Y:S02]  /*10e50*/  VIMNMX R86, R86, R48, !PT ;  /* 0x0000003056567248 */ /* 0x000fe40007fe0100 */
[----:B------:R-:W-:-:S07]  /*10e60*/  VIADDMNMX R87, R48, R145, R87, PT ;  /* 0x0000009130577246 */ /* 0x000fce0003800157 */
.L_x_1240:
[----:B------:R-:W-:Y:S01]  /*10e70*/  ISETP.GT.AND P2, PT, R0, -0x1, PT ;  /* 0xffffffff0000780c */ /* 0x000fe20003f44270 */
[C---:B------:R-:W-:Y:S02]  /*10e80*/  IMAD.IADD R143, R21.reuse, 0x1, R143 ;  /* 0x00000001158f7824 */ /* 0x040fe400078e028f */
[----:B------:R-:W-:Y:S01]  /*10e90*/  IMAD.IADD R142, R21, 0x1, R142 ;  /* 0x00000001158e7824 */ /* 0x000fe200078e028e */
[C---:B------:R-:W-:Y:S02]  /*10ea0*/  ISETP.GT.AND P5, PT, R86.reuse, 0x8, P2 ;  /* 0x000000085600780c */ /* 0x040fe400017a4270 */
[C---:B------:R-:W-:Y:S02]  /*10eb0*/  ISETP.GT.AND P4, PT, R86.reuse, RZ, P2 ;  /* 0x000000ff5600720c */ /* 0x040fe40001784270 */
[----:B------:R-:W-:Y:S02]  /*10ec0*/  ISETP.LT.OR P5, PT, R87, 0x9, P5 ;  /* 0x000000095700780c */ /* 0x000fe40002fa1670 */
[----:B------:R-:W-:-:S02]  /*10ed0*/  ISETP.GT.AND P3, PT, R86, 0x1, P2 ;  /* 0x000000015600780c */ /* 0x000fc40001764270 */
[----:B------:R-:W-:Y:S02]  /*10ee0*/  FSEL R22, R22, -INF , !P5 ;  /* 0xff80000016167808 */ /* 0x000fe40006800000 */
[----:B------:R-:W-:Y:S02]  /*10ef0*/  ISETP.GT.AND P5, PT, R86, 0x11, P2 ;  /* 0x000000115600780c */ /* 0x000fe400017a4270 */
[C---:B------:R-:W-:Y:S02]  /*10f00*/  ISETP.LT.OR P4, PT, R87.reuse, 0x1, P4 ;  /* 0x000000015700780c */ /* 0x040fe40002781670 */
[C---:B------:R-:W-:Y:S02]  /*10f10*/  ISETP.LT.OR P3, PT, R87.reuse, 0x2, P3 ;  /* 0x000000025700780c */ /* 0x040fe40001f61670 */
[----:B------:R-:W-:Y:S02]  /*10f20*/  ISETP.LT.OR P5, PT, R87, 0x12, P5 ;  /* 0x000000125700780c */ /* 0x000fe40002fa1670 */
[----:B0-----:R-:W-:-:S02]  /*10f30*/  FSEL R48, R8, -INF , !P4 ;  /* 0xff80000008307808 */ /* 0x001fc40006000000 */
[----:B------:R-:W-:Y:S02]  /*10f40*/  FSEL R49, R9, -INF , !P3 ;  /* 0xff80000009317808 */ /* 0x000fe40005800000 */
[C---:B------:R-:W-:Y:S02]  /*10f50*/  ISETP.GT.AND P4, PT, R86.reuse, 0x9, P2 ;  /* 0x000000095600780c */ /* 0x040fe40001784270 */
[----:B------:R-:W-:Y:S02]  /*10f60*/  ISETP.GT.AND P3, PT, R86, 0x10, P2 ;  /* 0x000000105600780c */ /* 0x000fe40001764270 */
[----:B------:R-:W-:Y:S02]  /*10f70*/  FSEL R28, R28, -INF , !P5 ;  /* 0xff8000001c1c7808 */ /* 0x000fe40006800000 */
[----:B------:R-:W-:Y:S02]  /*10f80*/  ISETP.GT.AND P5, PT, R86, 0x20, P2 ;  /* 0x000000205600780c */ /* 0x000fe400017a4270 */
[----:B------:R-:W-:-:S02]  /*10f90*/  ISETP.LT.OR P4, PT, R87, 0xa, P4 ;  /* 0x0000000a5700780c */ /* 0x000fc40002781670 */
[C---:B------:R-:W-:Y:S02]  /*10fa0*/  ISETP.LT.OR P3, PT, R87.reuse, 0x11, P3 ;  /* 0x000000115700780c */ /* 0x040fe40001f61670 */
[----:B------:R-:W-:Y:S02]  /*10fb0*/  ISETP.LT.OR P5, PT, R87, 0x21, P5 ;  /* 0x000000215700780c */ /* 0x000fe40002fa1670 */
[----:B------:R-:W-:Y:S02]  /*10fc0*/  FSEL R24, R24, -INF , !P4 ;  /* 0xff80000018187808 */ /* 0x000fe40006000000 */
[----:B------:R-:W-:Y:S02]  /*10fd0*/  FSEL R27, R27, -INF , !P3 ;  /* 0xff8000001b1b7808 */ /* 0x000fe40005800000 */
[C---:B------:R-:W-:Y:S02]  /*10fe0*/  ISETP.GT.AND P4, PT, R86.reuse, 0x18, P2 ;  /* 0x000000185600780c */ /* 0x040fe40001784270 */
[----:B------:R-:W-:-:S02]  /*10ff0*/  ISETP.GT.AND P3, PT, R86, 0x19, P2 ;  /* 0x000000195600780c */ /* 0x000fc40001764270 */
[----:B------:R-:W-:Y:S02]  /*11000*/  FSEL R35, R35, -INF , !P5 ;  /* 0xff80000023237808 */ /* 0x000fe40006800000 */
[----:B------:R-:W-:Y:S02]  /*11010*/  ISETP.GT.AND P5, PT, R86, 0x29, P2 ;  /* 0x000000295600780c */ /* 0x000fe400017a4270 */
[C---:B------:R-:W-:Y:S02]  /*11020*/  ISETP.LT.OR P4, PT, R87.reuse, 0x19, P4 ;  /* 0x000000195700780c */ /* 0x040fe40002781670 */
[C---:B------:R-:W-:Y:S02]  /*11030*/  ISETP.LT.OR P3, PT, R87.reuse, 0x1a, P3 ;  /* 0x0000001a5700780c */ /* 0x040fe40001f61670 */
[----:B------:R-:W-:Y:S02]  /*11040*/  ISETP.LT.OR P5, PT, R87, 0x2a, P5 ;  /* 0x0000002a5700780c */ /* 0x000fe40002fa1670 */
[----:B------:R-:W-:-:S02]  /*11050*/  FSEL R31, R31, -INF , !P4 ;  /* 0xff8000001f1f7808 */ /* 0x000fc40006000000 */
        /* <DEDUP_REMOVED lines=58> */
[----:B------:R-:W-:Y:S02]  /*11400*/  PLOP3.LUT P5, PT, PT, PT, UP0, 0x40, 0x0 ;  /* 0x000000000000781c */ /* 0x000fe40003fae808 */
[----:B------:R-:W-:-:S02]  /*11410*/  ISETP.LT.OR P4, PT, R87, 0x6a, P4 ;  /* 0x0000006a5700780c */ /* 0x000fc40002781670 */
[----:B------:R-:W-:Y:S02]  /*11420*/  ISETP.LT.OR P3, PT, R87, 0x71, P3 ;  /* 0x000000715700780c */ /* 0x000fe40001f61670 */
[----:B------:R-:W-:Y:S02]  /*11430*/  FSEL R74, R74, -INF , !P4 ;  /* 0xff8000004a4a7808 */ /* 0x000fe40006000000 */
[----:B------:R-:W-:Y:S02]  /*11440*/  FSEL R79, R79, -INF , !P3 ;  /* 0xff8000004f4f7808 */ /* 0x000fe40005800000 */
[C---:B------:R-:W-:Y:S02]  /*11450*/  ISETP.GT.AND P4, PT, R86.reuse, 0x78, P2 ;  /* 0x000000785600780c */ /* 0x040fe40001784270 */
[----:B------:R-:W-:Y:S02]  /*11460*/  ISETP.GT.AND P3, PT, R86, 0x79, P2 ;  /* 0x000000795600780c */ /* 0x000fe40001764270 */
[----:B------:R-:W-:-:S02]  /*11470*/  ISETP.LT.OR P4, PT, R87, 0x79, P4 ;  /* 0x000000795700780c */ /* 0x000fc40002781670 */
[----:B------:R-:W-:Y:S02]  /*11480*/  ISETP.LT.OR P3, PT, R87, 0x7a, P3 ;  /* 0x0000007a5700780c */ /* 0x000fe40001f61670 */
[----:B------:R-:W-:Y:S02]  /*11490*/  FSEL R84, R84, -INF , !P4 ;  /* 0xff80000054547808 */ /* 0x000fe40006000000 */
[----:B------:R-:W-:Y:S01]  /*114a0*/  FSEL R85, R85, -INF , !P3 ;  /* 0xff80000055557808 */ /* 0x000fe20005800000 */
[----:B------:R-:W-:Y:S08]  /*114b0*/  @P5 BRA `(.L_x_1244) ;  /* 0x0000000000585947 */ /* 0x000ff00003800000 */
[----:B------:R-:W-:Y:S01]  /*114c0*/  ISETP.GT.AND P3, PT, R140, -0x1, PT ;  /* 0xffffffff8c00780c */ /* 0x000fe20003f64270 */
[----:B------:R-:W-:-:S12]  /*114d0*/  BSSY B0, `(.L_x_1245) ;  /* 0x0000010000007945 */ /* 0x000fd80003800000 */
[----:B------:R-:W-:Y:S05]  /*114e0*/  @P3 BRA `(.L_x_1246) ;  /* 0x0000000000203947 */ /* 0x000fea0003800000 */
[----:B------:R-:W-:Y:S02]  /*114f0*/  IMAD.U32 R86, RZ, RZ, UR44 ;  /* 0x0000002cff567e24 */ /* 0x000fe4000f8e00ff */
[----:B------:R-:W-:-:S03]  /*11500*/  IMAD.MOV.U32 R87, RZ, RZ, R15 ;  /* 0x000000ffff577224 */ /* 0x000fc600078e000f */
[----:B------:R-:W-:-:S13]  /*11510*/  ISETP.NE.AND P3, PT, R86, 0x1, PT ;  /* 0x000000015600780c */ /* 0x000fda0003f65270 */
[----:B------:R-:W0:Y:S02]  /*11520*/  @P3 LDC.64 R8, c[0x0][0x9e8] ;  /* 0x00027a00ff083b82 */ /* 0x000e240000000a00 */
[----:B0-----:R-:W-:-:S05]  /*11530*/  @P3 IMAD.HI.U32 R8, R15, R8, RZ ;  /* 0x000000080f083227 */ /* 0x001fca00078e00ff */
[----:B------:R-:W-:-:S04]  /*11540*/  @P3 SHF.R.U32.HI R87, RZ, R9, R8 ;  /* 0x00000009ff573219 */ /* 0x000fc80000011608 */
[----:B------:R-:W-:Y:S01]  /*11550*/  LOP3.LUT R8, RZ, R87, RZ, 0x33, !PT ;  /* 0x00000057ff087212 */ /* 0x000fe200078e33ff */
[----:B------:R-:W-:Y:S06]  /*11560*/  BRA `(.L_x_1247) ;  /* 0x0000000000187947 */ /* 0x000fec0003800000 */
.L_x_1246:
[----:B------:R-:W-:-:S05]  /*11570*/  IMAD.U32 R86, RZ, RZ, UR44 ;  /* 0x0000002cff567e24 */ /* 0x000fca000f8e00ff */
[----:B------:R-:W-:-:S13]  /*11580*/  ISETP.NE.AND P3, PT, R86, 0x1, PT ;  /* 0x000000015600780c */ /* 0x000fda0003f65270 */
[----:B------:R-:W0:Y:S02]  /*11590*/  @P3 LDC.64 R8, c[0x0][0x9e8] ;  /* 0x00027a00ff083b82 */ /* 0x000e240000000a00 */
[----:B0-----:R-:W-:-:S04]  /*115a0*/  @P3 IMAD.HI.U32 R87, R140, R8, RZ ;  /* 0x000000088c573227 */ /* 0x001fc800078e00ff */
[----:B------:R-:W-:Y:S01]  /*115b0*/  IMAD.MOV.U32 R8, RZ, RZ, R140 ;  /* 0x000000ffff087224 */ /* 0x000fe200078e008c */
[----:B------:R-:W-:-:S07]  /*115c0*/  @P3 SHF.R.U32.HI R8, RZ, R9, R87 ;  /* 0x00000009ff083219 */ /* 0x000fce0000011657 */
.L_x_1247:
[----:B------:R-:W-:Y:S05]  /*115d0*/  BSYNC B0 ;  /* 0x0000000000007941 */ /* 0x000fea0003800000 */
.L_x_1245:
[----:B------:R-:W-:-:S04]  /*115e0*/  IMAD R82, R8, R86, -R82 ;  /* 0x0000005608527224 */ /* 0x000fc800078e0a52 */
[----:B------:R-:W-:-:S05]  /*115f0*/  IMAD R82, R136, -0x2, R82 ;  /* 0xfffffffe88527824 */ /* 0x000fca00078e0252 */
[----:B------:R-:W-:Y:S02]  /*11600*/  VIMNMX R142, R142, R82, !PT ;  /* 0x000000528e8e7248 */ /* 0x000fe40007fe0100 */
[----:B------:R-:W-:-:S07]  /*11610*/  VIADDMNMX R143, R82, R86, R143, PT ;  /* 0x00000056528f7246 */ /* 0x000fce000380018f */
.L_x_1244:
[----:B------:R-:W-:Y:S01]  /*11620*/  @!P1 IMAD R8, R17, 0x8, R2 ;  /* 0x0000000811089824 */ /* 0x000fe200078e0202 */
[----:B------:R-:W2:Y:S01]  /*11630*/  LDL R86, [R1+0x1c] ;  /* 0x00001c0001567983 */ /* 0x000ea20000100800 */
[----:B------:R-:W-:Y:S01]  /*11640*/  UMOV UR39, UR7 ;  /* 0x0000000700277c82 */ /* 0x000fe20008000000 */
[----:B------:R-:W-:Y:S01]  /*11650*/  ISETP.GT.AND P4, PT, R142, 0x8, P2 ;  /* 0x000000088e00780c */ /* 0x000fe20001784270 */
[----:B------:R-:W-:Y:S01]  /*11660*/  @!P1 VIADD R8, R8, 0x2d860 ;  /* 0x0002d86008089836 */ /* 0x000fe20000000000 */
[----:B------:R-:W-:Y:S02]  /*11670*/  ISETP.GT.AND P5, PT, R142, 0x9, P2 ;  /* 0x000000098e00780c */ /* 0x000fe400017a4270 */
[C---:B------:R-:W-:Y:S02]  /*11680*/  ISETP.LT.OR P4, PT, R143.reuse, 0x9, P4 ;  /* 0x000000098f00780c */ /* 0x040fe40002781670 */
[----:B------:R-:W-:Y:S02]  /*11690*/  @!P1 PRMT R8, RZ, 0x654, R8 ;  /* 0x00000654ff089816 */ /* 0x000fe40000000008 */
[----:B------:R-:W-:-:S02]  /*116a0*/  ISETP.LT.OR P5, PT, R143, 0xa, P5 ;  /* 0x0000000a8f00780c */ /* 0x000fc40002fa1670 */
[----:B------:R0:W-:Y:S01]  /*116b0*/  @!P1 SYNCS.ARRIVE.TRANS64.RED.A1T0 RZ, [R8+URZ], RZ ;  /* 0x000000ff08ff99a7 */ /* 0x0001e2000810043f */
[----:B------:R-:W-:Y:S02]  /*116c0*/  FSEL R25, R25, -INF , !P4 ;  /* 0xff80000019197808 */ /* 0x000fe40006000000 */
[----:B------:R-:W-:Y:S02]  /*116d0*/  ISETP.GT.AND P4, PT, R142, 0x11, P2 ;  /* 0x000000118e00780c */ /* 0x000fe40001784270 */
[----:B------:R-:W-:Y:S02]  /*116e0*/  FSEL R26, R26, -INF , !P5 ;  /* 0xff8000001a1a7808 */ /* 0x000fe40006800000 */
[----:B------:R-:W-:Y:S02]  /*116f0*/  ISETP.GT.AND P5, PT, R142, 0x18, P2 ;  /* 0x000000188e00780c */ /* 0x000fe400017a4270 */
[----:B0-----:R-:W-:Y:S02]  /*11700*/  FMNMX.FTZ R8, R48, R12, !PT ;  /* 0x0000000c30087209 */ /* 0x001fe40007810000 */
        /* <DEDUP_REMOVED lines=63> */
[----:B------:R-:W-:Y:S01]  /*11b00*/  FSEL R63, R63, -INF , !P4 ;  /* 0xff8000003f3f7808 */ /* 0x000fe20006000000 */
[----:B------:R-:W0:Y:S01]  /*11b10*/  SHFL.BFLY PT, R9, R8, 0x2, 0x1f ;  /* 0x0c401f0008097f89 */ /* 0x000e2200000e0000 */
[----:B------:R-:W-:Y:S02]  /*11b20*/  ISETP.GT.AND P4, PT, R142, 0x59, P2 ;  /* 0x000000598e00780c */ /* 0x000fe40001784270 */
[----:B------:R-:W-:Y:S02]  /*11b30*/  FSEL R64, R64, -INF , !P5 ;  /* 0xff80000040407808 */ /* 0x000fe40006800000 */
[----:B------:R-:W-:-:S02]  /*11b40*/  ISETP.GT.AND P5, PT, R142, 0x60, P2 ;  /* 0x000000608e00780c */ /* 0x000fc400017a4270 */
[C---:B------:R-:W-:Y:S02]  /*11b50*/  ISETP.LT.OR P4, PT, R143.reuse, 0x5a, P4 ;  /* 0x0000005a8f00780c */ /* 0x040fe40002781670 */
[----:B------:R-:W-:Y:S02]  /*11b60*/  ISETP.LT.OR P5, PT, R143, 0x61, P5 ;  /* 0x000000618f00780c */ /* 0x000fe40002fa1670 */
[----:B------:R-:W-:Y:S02]  /*11b70*/  FSEL R68, R68, -INF , !P4 ;  /* 0xff80000044447808 */ /* 0x000fe40006000000 */
[C---:B------:R-:W-:Y:S02]  /*11b80*/  ISETP.GT.AND P4, PT, R142.reuse, 0x68, P2 ;  /* 0x000000688e00780c */ /* 0x040fe40001784270 */
[----:B------:R-:W-:Y:S02]  /*11b90*/  FSEL R71, R71, -INF , !P5 ;  /* 0xff80000047477808 */ /* 0x000fe40006800000 */
[----:B------:R-:W-:-:S02]  /*11ba0*/  ISETP.GT.AND P5, PT, R142, 0x69, P2 ;  /* 0x000000698e00780c */ /* 0x000fc400017a4270 */
[C---:B------:R-:W-:Y:S02]  /*11bb0*/  ISETP.LT.OR P4, PT, R143.reuse, 0x69, P4 ;  /* 0x000000698f00780c */ /* 0x040fe40002781670 */
[----:B------:R-:W-:Y:S02]  /*11bc0*/  ISETP.LT.OR P5, PT, R143, 0x6a, P5 ;  /* 0x0000006a8f00780c */ /* 0x000fe40002fa1670 */
[----:B------:R-:W-:Y:S02]  /*11bd0*/  FSEL R75, R75, -INF , !P4 ;  /* 0xff8000004b4b7808 */ /* 0x000fe40006000000 */
[----:B0-----:R-:W-:Y:S02]  /*11be0*/  FMNMX.FTZ R9, R8, R9, !PT ;  /* 0x0000000908097209 */ /* 0x001fe40007810000 */
[----:B------:R-:W-:Y:S02]  /*11bf0*/  ISETP.GT.AND P4, PT, R142, 0x70, P2 ;  /* 0x000000708e00780c */ /* 0x000fe40001784270 */
[----:B------:R-:W-:Y:S01]  /*11c00*/  FSEL R76, R76, -INF , !P5 ;  /* 0xff8000004c4c7808 */ /* 0x000fe20006800000 */
[----:B------:R-:W0:Y:S01]  /*11c10*/  SHFL.BFLY PT, R82, R9, 0x1, 0x1f ;  /* 0x0c201f0009527f89 */ /* 0x000e2200000e0000 */
[----:B------:R-:W-:-:S02]  /*11c20*/  ISETP.GT.AND P5, PT, R142, 0x71, P2 ;  /* 0x000000718e00780c */ /* 0x000fc400017a4270 */
[C---:B------:R-:W-:Y:S02]  /*11c30*/  ISETP.LT.OR P4, PT, R143.reuse, 0x71, P4 ;  /* 0x000000718f00780c */ /* 0x040fe40002781670 */
[----:B------:R-:W-:Y:S02]  /*11c40*/  ISETP.LT.OR P5, PT, R143, 0x72, P5 ;  /* 0x000000728f00780c */ /* 0x000fe40002fa1670 */
[----:B------:R-:W-:Y:S02]  /*11c50*/  FSEL R77, R77, -INF , !P4 ;  /* 0xff8000004d4d7808 */ /* 0x000fe40006000000 */
[----:B------:R-:W-:Y:S02]  /*11c60*/  FSEL R78, R78, -INF , !P5 ;  /* 0xff8000004e4e7808 */ /* 0x000fe40006800000 */
[----:B0-----:R-:W-:-:S04]  /*11c70*/  FMNMX.FTZ R82, R9, R82, !PT ;  /* 0x0000005209527209 */ /* 0x001fc80007810000 */
[C---:B------:R-:W-:Y:S01]  /*11c80*/  FSETP.NEU.FTZ.AND P3, PT, R82.reuse, -INF , PT ;  /* 0xff8000005200780b */ /* 0x040fe20003f7d000 */
[----:B------:R-:W-:-:S03]  /*11c90*/  FMUL.FTZ R9, R82, UR39 ;  /* 0x0000002752097c20 */ /* 0x000fc60008410000 */
[----:B------:R-:W-:Y:S02]  /*11ca0*/  FSEL R8, R82, RZ, P3 ;  /* 0x000000ff52087208 */ /* 0x000fe40001800000 */
[----:B------:R-:W-:Y:S02]  /*11cb0*/  FSEL R9, R9, RZ, P3 ;  /* 0x000000ff09097208 */ /* 0x000fe40001800000 */
[----:B------:R-:W-:Y:S01]  /*11cc0*/  ISETP.GT.AND P3, PT, R142, 0x1, P2 ;  /* 0x000000018e00780c */ /* 0x000fe20001764270 */
[----:B------:R-:W-:Y:S02]  /*11cd0*/  FADD.FTZ R8, -R8, R12 ;  /* 0x0000000c08087221 */ /* 0x000fe40000010100 */
[--C-:B------:R-:W-:Y:S01]  /*11ce0*/  FFMA.FTZ R48, R48, UR39, -R9.reuse ;  /* 0x0000002730307c23 */ /* 0x100fe20008010809 */
[----:B------:R-:W-:Y:S01]  /*11cf0*/  ISETP.LT.OR P3, PT, R143, 0x2, P3 ;  /* 0x000000028f00780c */ /* 0x000fe20001f61670 */
[--C-:B------:R-:W-:Y:S01]  /*11d00*/  FFMA.FTZ R49, R49, UR39, -R9.reuse ;  /* 0x0000002731317c23 */ /* 0x100fe20008010809 */
[--C-:B------:R-:W-:Y:S01]  /*11d10*/  FFMA.FTZ R22, R22, UR39, -R9.reuse ;  /* 0x0000002716167c23 */ /* 0x100fe20008010809 */
[--C-:B------:R-:W-:Y:S01]  /*11d20*/  FFMA.FTZ R24, R24, UR39, -R9.reuse ;  /* 0x0000002718187c23 */ /* 0x100fe20008010809 */
[----:B------:R-:W-:Y:S01]  /*11d30*/  FSEL R11, R11, -INF , !P3 ;  /* 0xff8000000b0b7808 */ /* 0x000fe20005800000 */
[--C-:B------:R-:W-:Y:S01]  /*11d40*/  FFMA.FTZ R27, R27, UR39, -R9.reuse ;  /* 0x000000271b1b7c23 */ /* 0x100fe20008010809 */
[----:B------:R-:W-:Y:S01]  /*11d50*/  ISETP.GT.AND P3, PT, R142, 0x10, P2 ;  /* 0x000000108e00780c */ /* 0x000fe20001764270 */
[--C-:B------:R-:W-:Y:S01]  /*11d60*/  FFMA.FTZ R28, R28, UR39, -R9.reuse ;  /* 0x000000271c1c7c23 */ /* 0x100fe20008010809 */
[--C-:B------:R-:W-:Y:S01]  /*11d70*/  FFMA.FTZ R31, R31, UR39, -R9.reuse ;  /* 0x000000271f1f7c23 */ /* 0x100fe20008010809 */
        /* <DEDUP_REMOVED lines=34> */
[----:B------:R-:W-:Y:S01]  /*11fa0*/  FFMA.FTZ R85, R85, UR39, -R9 ;  /* 0x0000002755557c23 */ /* 0x000fe20008010809 */
[----:B------:R-:W-:Y:S01]  /*11fb0*/  FSEL R46, R46, -INF , !P3 ;  /* 0xff8000002e2e7808 */ /* 0x000fe20005800000 */
[----:B------:R-:W-:Y:S01]  /*11fc0*/  FMUL.FTZ R8, R8, UR39 ;  /* 0x0000002708087c20 */ /* 0x000fe20008410000 */
[----:B------:R-:W-:Y:S01]  /*11fd0*/  ISETP.GT.AND P3, PT, R142, 0x40, P2 ;  /* 0x000000408e00780c */ /* 0x000fe20001764270 */
[----:B------:R-:W-:Y:S03]  /*11fe0*/  MUFU.EX2 R48, R48 ;  /* 0x0000003000307308 */ /* 0x000fe60000000800 */
[----:B------:R-:W-:-:S04]  /*11ff0*/  ISETP.LT.OR P3, PT, R143, 0x41, P3 ;  /* 0x000000418f00780c */ /* 0x000fc80001f61670 */
[----:B------:R-:W-:Y:S01]  /*12000*/  FSEL R55, R55, -INF , !P3 ;  /* 0xff80000037377808 */ /* 0x000fe20005800000 */
[----:B------:R-:W0:Y:S01]  /*12010*/  MUFU.EX2 R12, R8 ;  /* 0x00000008000c7308 */ /* 0x000e220000000800 */
[----:B------:R-:W-:-:S04]  /*12020*/  ISETP.GT.AND P3, PT, R142, 0x49, P2 ;  /* 0x000000498e00780c */ /* 0x000fc80001764270 */
[----:B------:R-:W-:-:S03]  /*12030*/  ISETP.LT.OR P3, PT, R143, 0x4a, P3 ;  /* 0x0000004a8f00780c */ /* 0x000fc60001f61670 */
[----:B------:R-:W1:Y:S01]  /*12040*/  MUFU.EX2 R8, R49 ;  /* 0x0000003100087308 */ /* 0x000e620000000800 */
[----:B------:R-:W-:Y:S02]  /*12050*/  FSEL R60, R60, -INF , !P3 ;  /* 0xff8000003c3c7808 */ /* 0x000fe40005800000 */
[----:B------:R-:W-:-:S04]  /*12060*/  ISETP.GT.AND P3, PT, R142, 0x58, P2 ;  /* 0x000000588e00780c */ /* 0x000fc80001764270 */
[----:B------:R-:W-:Y:S01]  /*12070*/  ISETP.LT.OR P3, PT, R143, 0x59, P3 ;  /* 0x000000598f00780c */ /* 0x000fe20001f61670 */
[----:B------:R-:W-:Y:S01]  /*12080*/  MUFU.EX2 R28, R28 ;  /* 0x0000001c001c7308 */ /* 0x000fe20000000800 */
[----:B0-----:R-:W-:Y:S02]  /*12090*/  FFMA.FTZ R4, R12, R4, R48 ;  /* 0x000000040c047223 */ /* 0x001fe40000010030 */
[----:B------:R-:W-:Y:S02]  /*120a0*/  FSEL R67, R67, -INF , !P3 ;  /* 0xff80000043437808 */ /* 0x000fe40005800000 */
[----:B------:R-:W-:-:S03]  /*120b0*/  ISETP.GT.AND P3, PT, R142, 0x61, P2 ;  /* 0x000000618e00780c */ /* 0x000fc60001764270 */
[----:B------:R-:W-:Y:S01]  /*120c0*/  MUFU.EX2 R35, R35 ;  /* 0x0000002300237308 */ /* 0x000fe20000000800 */
[C---:B------:R-:W-:Y:S01]  /*120d0*/  ISETP.LT.OR P3, PT, R143.reuse, 0x62, P3 ;  /* 0x000000628f00780c */ /* 0x040fe20001f61670 */
[C---:B-1----:R-:W-:Y:S01]  /*120e0*/  FADD.FTZ R4, R8.reuse, R4 ;  /* 0x0000000408047221 */ /* 0x042fe20000010000 */
[----:B------:R-:W-:Y:S02]  /*120f0*/  F2FP.BF16.F32.PACK_AB R8, R8, R48 ;  /* 0x000000300808723e */ /* 0x000fe400000010ff */
[----:B------:R-:W-:Y:S02]  /*12100*/  FSEL R72, R72, -INF , !P3 ;  /* 0xff80000048487808 */ /* 0x000fe40005800000 */
[----:B------:R-:W-:Y:S01]  /*12110*/  ISETP.GT.AND P3, PT, R142, RZ, P2 ;  /* 0x000000ff8e00720c */ /* 0x000fe20001764270 */
[----:B------:R-:W-:Y:S03]  /*12120*/  MUFU.EX2 R36, R36 ;  /* 0x0000002400247308 */ /* 0x000fe60000000800 */
[----:B------:R-:W-:-:S04]  /*12130*/  ISETP.LT.OR P3, PT, R143, 0x1, P3 ;  /* 0x000000018f00780c */ /* 0x000fc80001f61670 */
[----:B------:R-:W-:Y:S01]  /*12140*/  FSEL R9, R10, -INF , !P3 ;  /* 0xff8000000a097808 */ /* 0x000fe20005800000 */
[----:B------:R-:W-:Y:S01]  /*12150*/  MUFU.EX2 R39, R39 ;  /* 0x0000002700277308 */ /* 0x000fe20000000800 */
[C---:B------:R-:W-:Y:S02]  /*12160*/  ISETP.GT.AND P3, PT, R142.reuse, 0x78, P2 ;  /* 0x000000788e00780c */ /* 0x040fe40001764270 */
[----:B------:R-:W-:Y:S02]  /*12170*/  FMNMX.FTZ R10, R9, R13, !PT ;  /* 0x0000000d090a7209 */ /* 0x000fe40007810000 */
[----:B------:R-:W-:Y:S02]  /*12180*/  ISETP.GT.AND P2, PT, R142, 0x79, P2 ;  /* 0x000000798e00780c */ /* 0x000fe40001744270 */
[----:B------:R-:W-:Y:S01]  /*12190*/  FMNMX.FTZ R10, R11, R10, !PT ;  /* 0x0000000a0b0a7209 */ /* 0x000fe20007810000 */
[----:B------:R-:W-:Y:S01]  /*121a0*/  MUFU.EX2 R40, R40 ;  /* 0x0000002800287308 */ /* 0x000fe20000000800 */
[----:B------:R-:W-:-:S02]  /*121b0*/  ISETP.LT.OR P3, PT, R143, 0x79, P3 ;  /* 0x000000798f00780c */ /* 0x000fc40001f61670 */
[----:B------:R-:W-:Y:S02]  /*121c0*/  FMNMX.FTZ R10, R25, R10, !PT ;  /* 0x0000000a190a7209 */ /* 0x000fe40007810000 */
[----:B------:R-:W-:Y:S02]  /*121d0*/  ISETP.LT.OR P2, PT, R143, 0x7a, P2 ;  /* 0x0000007a8f00780c */ /* 0x000fe40001741670 */
[----:B------:R-:W-:Y:S01]  /*121e0*/  FMNMX.FTZ R10, R26, R10, !PT ;  /* 0x0000000a1a0a7209 */ /* 0x000fe20007810000 */
[----:B------:R-:W-:Y:S01]  /*121f0*/  MUFU.EX2 R44, R44 ;  /* 0x0000002c002c7308 */ /* 0x000fe20000000800 */
[----:B------:R-:W-:Y:S02]  /*12200*/  FSEL R81, R81, -INF , !P3 ;  /* 0xff80000051517808 */ /* 0x000fe40005800000 */
[----:B------:R-:W-:Y:S02]  /*12210*/  FMNMX.FTZ R10, R29, R10, !PT ;  /* 0x0000000a1d0a7209 */ /* 0x000fe40007810000 */
[----:B------:R-:W-:-:S02]  /*12220*/  FSEL R83, R83, -INF , !P2 ;  /* 0xff80000053537808 */ /* 0x000fc40005000000 */
[----:B------:R-:W-:Y:S01]  /*12230*/  FMNMX.FTZ R10, R30, R10, !PT ;  /* 0x0000000a1e0a7209 */ /* 0x000fe20007810000 */
[----:B------:R-:W-:Y:S03]  /*12240*/  MUFU.EX2 R47, R47 ;  /* 0x0000002f002f7308 */ /* 0x000fe60000000800 */
[----:B------:R-:W-:-:S04]  /*12250*/  FMNMX.FTZ R10, R33, R10, !PT ;  /* 0x0000000a210a7209 */ /* 0x000fc80007810000 */
        /* <DEDUP_REMOVED lines=42> */
[----:B0-----:R-:W-:-:S07]  /*12500*/  FMNMX.FTZ R17, R17, R10, !PT ;  /* 0x0000000a11117209 */ /* 0x001fce0007810000 */
[----:B------:R-:W0:Y:S01]  /*12510*/  MUFU.EX2 R10, R22 ;  /* 0x00000016000a7308 */ /* 0x000e220000000800 */
[----:B------:R-:W1:Y:S07]  /*12520*/  SHFL.BFLY PT, R48, R17, 0x1, 0x1f ;  /* 0x0c201f0011307f89 */ /* 0x000e6e00000e0000 */
[----:B------:R1:W3:Y:S08]  /*12530*/  MUFU.EX2 R22, R24 ;  /* 0x0000001800167308 */ /* 0x0002f00000000800 */
[----:B------:R-:W-:Y:S01]  /*12540*/  MUFU.EX2 R85, R85 ;  /* 0x0000005500557308 */ /* 0x000fe20000000800 */
[----:B0-----:R-:W-:Y:S01]  /*12550*/  FADD.FTZ R4, R10, R4 ;  /* 0x000000040a047221 */ /* 0x001fe20000010000 */
[----:B-1----:R-:W-:-:S03]  /*12560*/  FMNMX.FTZ R24, R17, R48, !PT ;  /* 0x0000003011187209 */ /* 0x002fc60007810000 */
[C---:B---3--:R-:W-:Y:S01]  /*12570*/  FADD.FTZ R17, R22.reuse, R4 ;  /* 0x0000000416117221 */ /* 0x048fe20000010000 */
[----:B------:R-:W-:Y:S02]  /*12580*/  F2FP.BF16.F32.PACK_AB R10, R22, R10 ;  /* 0x0000000a160a723e */ /* 0x000fe400000010ff */
[C---:B------:R-:W-:Y:S01]  /*12590*/  FSETP.NEU.FTZ.AND P2, PT, R24.reuse, -INF , PT ;  /* 0xff8000001800780b */ /* 0x040fe20003f5d000 */
[----:B------:R-:W-:-:S05]  /*125a0*/  FMUL.FTZ R4, R24, UR39 ;  /* 0x0000002718047c20 */ /* 0x000fca0008410000 */
[----:B------:R-:W-:-:S05]  /*125b0*/  FSEL R4, R4, RZ, P2 ;  /* 0x000000ff04047208 */ /* 0x000fca0001000000 */
[--C-:B------:R-:W-:Y:S01]  /*125c0*/  FFMA.FTZ R22, R9, UR39, -R4.reuse ;  /* 0x0000002709167c23 */ /* 0x100fe20008010804 */
[--C-:B------:R-:W-:Y:S01]  /*125d0*/  FFMA.FTZ R48, R11, UR39, -R4.reuse ;  /* 0x000000270b307c23 */ /* 0x100fe20008010804 */
[--C-:B------:R-:W-:Y:S01]  /*125e0*/  FFMA.FTZ R25, R25, UR39, -R4.reuse ;  /* 0x0000002719197c23 */ /* 0x100fe20008010804 */
[--C-:B------:R-:W-:Y:S01]  /*125f0*/  FFMA.FTZ R26, R26, UR39, -R4.reuse ;  /* 0x000000271a1a7c23 */ /* 0x100fe20008010804 */
[--C-:B------:R-:W-:Y:S01]  /*12600*/  FFMA.FTZ R41, R41, UR39, -R4.reuse ;  /* 0x0000002729297c23 */ /* 0x100fe20008010804 */
[--C-:B------:R-:W-:Y:S01]  /*12610*/  FFMA.FTZ R42, R42, UR39, -R4.reuse ;  /* 0x000000272a2a7c23 */ /* 0x100fe20008010804 */
[----:B------:R-:W-:Y:S01]  /*12620*/  MUFU.EX2 R22, R22 ;  /* 0x0000001600167308 */ /* 0x000fe20000000800 */
[--C-:B------:R-:W-:Y:S01]  /*12630*/  FFMA.FTZ R55, R55, UR39, -R4.reuse ;  /* 0x0000002737377c23 */ /* 0x100fe20008010804 */
[--C-:B------:R-:W-:Y:S01]  /*12640*/  FFMA.FTZ R63, R63, UR39, -R4.reuse ;  /* 0x000000273f3f7c23 */ /* 0x100fe20008010804 */
[--C-:B------:R-:W-:Y:S01]  /*12650*/  FFMA.FTZ R64, R64, UR39, -R4.reuse ;  /* 0x0000002740407c23 */ /* 0x100fe20008010804 */
[--C-:B------:R-:W-:Y:S01]  /*12660*/  FFMA.FTZ R67, R67, UR39, -R4.reuse ;  /* 0x0000002743437c23 */ /* 0x100fe20008010804 */
[--C-:B------:R-:W-:Y:S01]  /*12670*/  FFMA.FTZ R68, R68, UR39, -R4.reuse ;  /* 0x0000002744447c23 */ /* 0x100fe20008010804 */
[--C-:B------:R-:W-:Y:S01]  /*12680*/  FFMA.FTZ R71, R71, UR39, -R4.reuse ;  /* 0x0000002747477c23 */ /* 0x100fe20008010804 */
[--C-:B------:R-:W-:Y:S01]  /*12690*/  FFMA.FTZ R72, R72, UR39, -R4.reuse ;  /* 0x0000002748487c23 */ /* 0x100fe20008010804 */
[----:B------:R-:W0:Y:S01]  /*126a0*/  MUFU.EX2 R48, R48 ;  /* 0x0000003000307308 */ /* 0x000e220000000800 */
[--C-:B------:R-:W-:Y:S01]  /*126b0*/  FFMA.FTZ R75, R75, UR39, -R4.reuse ;  /* 0x000000274b4b7c23 */ /* 0x100fe20008010804 */
[--C-:B------:R-:W-:Y:S01]  /*126c0*/  FFMA.FTZ R76, R76, UR39, -R4.reuse ;  /* 0x000000274c4c7c23 */ /* 0x100fe20008010804 */
[--C-:B------:R-:W-:Y:S01]  /*126d0*/  FFMA.FTZ R77, R77, UR39, -R4.reuse ;  /* 0x000000274d4d7c23 */ /* 0x100fe20008010804 */
[--C-:B------:R-:W-:Y:S01]  /*126e0*/  FFMA.FTZ R78, R78, UR39, -R4.reuse ;  /* 0x000000274e4e7c23 */ /* 0x100fe20008010804 */
[----:B------:R-:W-:-:S03]  /*126f0*/  FFMA.FTZ R81, R81, UR39, -R4 ;  /* 0x0000002751517c23 */ /* 0x000fc60008010804 */
[----:B------:R-:W-:Y:S08]  /*12700*/  MUFU.EX2 R25, R25 ;  /* 0x0000001900197308 */ /* 0x000ff00000000800 */
[----:B------:R-:W1:Y:S01]  /*12710*/  MUFU.EX2 R26, R26 ;  /* 0x0000001a001a7308 */ /* 0x000e620000000800 */
[----:B0-----:R-:W-:-:S07]  /*12720*/  F2FP.BF16.F32.PACK_AB R9, R48, R22 ;  /* 0x000000163009723e */ /* 0x001fce00000010ff */
[----:B------:R-:W-:Y:S08]  /*12730*/  MUFU.EX2 R41, R41 ;  /* 0x0000002900297308 */ /* 0x000ff00000000800 */
[----:B------:R-:W-:Y:S01]  /*12740*/  MUFU.EX2 R42, R42 ;  /* 0x0000002a002a7308 */ /* 0x000fe20000000800 */
[----:B-1----:R-:W-:-:S05]  /*12750*/  F2FP.BF16.F32.PACK_AB R11, R26, R25 ;  /* 0x000000191a0b723e */ /* 0x002fca00000010ff */
[----:B------:R0:W-:Y:S02]  /*12760*/  STSM.16.M88.4 [R137+0x21800], R8 ;  /* 0x0218000889007844 */ /* 0x0001e40000000200 */
[----:B------:R-:W-:Y:S08]  /*12770*/  MUFU.EX2 R67, R67 ;  /* 0x0000004300437308 */ /* 0x000ff00000000800 */
[----:B------:R-:W-:Y:S01]  /*12780*/  MUFU.EX2 R68, R68 ;  /* 0x0000004400447308 */ /* 0x000fe20000000800 */
[--C-:B0-----:R-:W-:Y:S01]  /*12790*/  FFMA.FTZ R11, R29, UR39, -R4.reuse ;  /* 0x000000271d0b7c23 */ /* 0x101fe20008010804 */
[----:B------:R-:W-:-:S06]  /*127a0*/  FFMA.FTZ R29, R33, UR39, -R4 ;  /* 0x00000027211d7c23 */ /* 0x000fcc0008010804 */
[----:B------:R0:W1:Y:S01]  /*127b0*/  MUFU.EX2 R8, R27 ;  /* 0x0000001b00087308 */ /* 0x0000620000000800 */
[--C-:B------:R-:W-:Y:S01]  /*127c0*/  FFMA.FTZ R33, R45, UR39, -R4.reuse ;  /* 0x000000272d217c23 */ /* 0x100fe20008010804 */
[----:B------:R-:W-:-:S06]  /*127d0*/  FFMA.FTZ R45, R59, UR39, -R4 ;  /* 0x000000273b2d7c23 */ /* 0x000fcc0008010804 */
[----:B------:R3:W-:Y:S01]  /*127e0*/  MUFU.EX2 R10, R31 ;  /* 0x0000001f000a7308 */ /* 0x0007e20000000800 */
[----:B0-----:R-:W-:Y:S01]  /*127f0*/  FFMA.FTZ R27, R30, UR39, -R4 ;  /* 0x000000271e1b7c23 */ /* 0x001fe20008010804 */
[----:B------:R-:W-:-:S05]  /*12800*/  FSEL R30, R24, RZ, P2 ;  /* 0x000000ff181e7208 */ /* 0x000fca0001000000 */
[----:B------:R-:W-:Y:S01]  /*12810*/  FADD.FTZ R30, -R30, R13 ;  /* 0x0000000d1e1e7221 */ /* 0x000fe20000010100 */
[----:B------:R-:W-:Y:S01]  /*12820*/  MUFU.EX2 R11, R11 ;  /* 0x0000000b000b7308 */ /* 0x000fe20000000800 */
[--C-:B---3--:R-:W-:Y:S01]  /*12830*/  FFMA.FTZ R31, R34, UR39, -R4.reuse ;  /* 0x00000027221f7c23 */ /* 0x108fe20008010804 */
[----:B-1----:R-:W-:Y:S01]  /*12840*/  FADD.FTZ R17, R8, R17 ;  /* 0x0000001108117221 */ /* 0x002fe20000010000 */
[----:B------:R-:W-:Y:S01]  /*12850*/  FMUL.FTZ R13, R30, UR39 ;  /* 0x000000271e0d7c20 */ /* 0x000fe20008410000 */
[--C-:B------:R-:W-:Y:S01]  /*12860*/  FFMA.FTZ R34, R37, UR39, -R4.reuse ;  /* 0x0000002725227c23 */ /* 0x100fe20008010804 */
[--C-:B------:R-:W-:Y:S01]  /*12870*/  FFMA.FTZ R37, R46, UR39, -R4.reuse ;  /* 0x000000272e257c23 */ /* 0x100fe20008010804 */
[C---:B------:R-:W-:Y:S01]  /*12880*/  FADD.FTZ R17, R28.reuse, R17 ;  /* 0x000000111c117221 */ /* 0x040fe20000010000 */
[----:B------:R-:W-:Y:S01]  /*12890*/  F2FP.BF16.F32.PACK_AB R8, R28, R8 ;  /* 0x000000081c08723e */ /* 0x000fe200000010ff */
[----:B------:R-:W-:Y:S01]  /*128a0*/  MUFU.EX2 R9, R32 ;  /* 0x0000002000097308 */ /* 0x000fe20000000800 */
[----:B------:R-:W-:Y:S01]  /*128b0*/  F2FP.BF16.F32.PACK_AB R28, R36, R35 ;  /* 0x00000023241c723e */ /* 0x000fe200000010ff */
[----:B------:R-:W-:-:S06]  /*128c0*/  FFMA.FTZ R46, R60, UR39, -R4 ;  /* 0x000000273c2e7c23 */ /* 0x000fcc0008010804 */
[----:B------:R-:W0:Y:S08]  /*128d0*/  MUFU.EX2 R13, R13 ;  /* 0x0000000d000d7308 */ /* 0x000e300000000800 */
[----:B------:R-:W1:Y:S08]  /*128e0*/  MUFU.EX2 R27, R27 ;  /* 0x0000001b001b7308 */ /* 0x000e700000000800 */
[----:B------:R-:W3:Y:S01]  /*128f0*/  MUFU.EX2 R29, R29 ;  /* 0x0000001d001d7308 */ /* 0x000ee20000000800 */
[----:B0-----:R-:W-:Y:S01]  /*12900*/  FFMA.FTZ R22, R13, R3, R22 ;  /* 0x000000030d167223 */ /* 0x001fe20000010016 */
[----:B------:R-:W-:-:S03]  /*12910*/  FFMA.FTZ R3, R52, UR39, -R4 ;  /* 0x0000002734037c23 */ /* 0x000fc60008010804 */
[----:B------:R-:W-:-:S03]  /*12920*/  FADD.FTZ R22, R48, R22 ;  /* 0x0000001630167221 */ /* 0x000fc60000010000 */
[----:B------:R-:W0:Y:S01]  /*12930*/  MUFU.EX2 R31, R31 ;  /* 0x0000001f001f7308 */ /* 0x000e220000000800 */
[----:B------:R-:W-:Y:S01]  /*12940*/  FADD.FTZ R30, R25, R22 ;  /* 0x00000016191e7221 */ /* 0x000fe20000010000 */
[----:B------:R-:W-:-:S03]  /*12950*/  FFMA.FTZ R25, R56, UR39, -R4 ;  /* 0x0000002738197c23 */ /* 0x000fc60008010804 */
[----:B------:R-:W-:Y:S01]  /*12960*/  FADD.FTZ R30, R26, R30 ;  /* 0x0000001e1a1e7221 */ /* 0x000fe20000010000 */
[----:B------:R-:W-:Y:S01]  /*12970*/  FADD.FTZ R26, R10, R17 ;  /* 0x000000110a1a7221 */ /* 0x000fe20000010000 */
[----:B------:R-:W-:Y:S01]  /*12980*/  F2FP.BF16.F32.PACK_AB R10, R9, R10 ;  /* 0x0000000a090a723e */ /* 0x000fe200000010ff */
[----:B------:R4:W5:Y:S01]  /*12990*/  MUFU.EX2 R32, R43 ;  /* 0x0000002b00207308 */ /* 0x0009620000000800 */
[----:B------:R-:W-:Y:S01]  /*129a0*/  FADD.FTZ R30, R11, R30 ;  /* 0x0000001e0b1e7221 */ /* 0x000fe20000010000 */
[----:B------:R-:W-:-:S03]  /*129b0*/  FADD.FTZ R26, R9, R26 ;  /* 0x0000001a091a7221 */ /* 0x000fc60000010000 */
[----:B-1----:R-:W-:Y:S01]  /*129c0*/  FADD.FTZ R30, R27, R30 ;  /* 0x0000001e1b1e7221 */ /* 0x002fe20000010000 */
[----:B------:R-:W-:Y:S02]  /*129d0*/  FADD.FTZ R9, R35, R26 ;  /* 0x0000001a23097221 */ /* 0x000fe40000010000 */
[----:B------:R-:W1:Y:S01]  /*129e0*/  MUFU.EX2 R34, R34 ;  /* 0x0000002200227308 */ /* 0x000e620000000800 */
[----:B----4-:R-:W-:Y:S01]  /*129f0*/  FFMA.FTZ R43, R38, UR39, -R4 ;  /* 0x00000027262b7c23 */ /* 0x010fe20008010804 */
[----:B---3--:R-:W-:Y:S01]  /*12a00*/  FADD.FTZ R30, R29, R30 ;  /* 0x0000001e1d1e7221 */ /* 0x008fe20000010000 */
[----:B------:R-:W-:Y:S01]  /*12a10*/  FADD.FTZ R9, R36, R9 ;  /* 0x0000000924097221 */ /* 0x000fe20000010000 */
[--C-:B------:R-:W-:Y:S01]  /*12a20*/  FFMA.FTZ R38, R51, UR39, -R4.reuse ;  /* 0x0000002733267c23 */ /* 0x100fe20008010804 */
[----:B------:R-:W-:Y:S01]  /*12a30*/  FFMA.FTZ R4, R83, UR39, -R4 ;  /* 0x0000002753047c23 */ /* 0x000fe20008010804 */
[----:B0-----:R-:W-:Y:S01]  /*12a40*/  FADD.FTZ R30, R31, R30 ;  /* 0x0000001e1f1e7221 */ /* 0x001fe20000010000 */
[----:B------:R-:W-:Y:S01]  /*12a50*/  FADD.FTZ R9, R39, R9 ;  /* 0x0000000927097221 */ /* 0x000fe20000010000 */
[----:B------:R-:W0:Y:S03]  /*12a60*/  MUFU.EX2 R43, R43 ;  /* 0x0000002b002b7308 */ /* 0x000e260000000800 */
[----:B------:R-:W-:-:S04]  /*12a70*/  FADD.FTZ R9, R40, R9 ;  /* 0x0000000928097221 */ /* 0x000fc80000010000 */
[----:B-----5:R-:W-:Y:S01]  /*12a80*/  FADD.FTZ R9, R32, R9 ;  /* 0x0000000920097221 */ /* 0x020fe20000010000 */
[----:B------:R-:W3:Y:S01]  /*12a90*/  MUFU.EX2 R33, R33 ;  /* 0x0000002100217308 */ /* 0x000ee20000000800 */
[----:B-1----:R-:W-:Y:S01]  /*12aa0*/  FADD.FTZ R35, R34, R30 ;  /* 0x0000001e22237221 */ /* 0x002fe20000010000 */
[----:B------:R-:W-:Y:S01]  /*12ab0*/  F2FP.BF16.F32.PACK_AB R30, R40, R39 ;  /* 0x00000027281e723e */ /* 0x000fe200000010ff */
[----:B------:R-:W-:Y:S01]  /*12ac0*/  FADD.FTZ R9, R44, R9 ;  /* 0x000000092c097221 */ /* 0x000fe20000010000 */
[----:B------:R-:W4:Y:S03]  /*12ad0*/  LDL R39, [R1+0x20] ;  /* 0x0000200001277983 */ /* 0x000f260000100800 */
[----:B------:R-:W-:Y:S01]  /*12ae0*/  FADD.FTZ R36, R47, R9 ;  /* 0x000000092f247221 */ /* 0x000fe20000010000 */
[----:B------:R-:W1:Y:S01]  /*12af0*/  MUFU.EX2 R37, R37 ;  /* 0x0000002500257308 */ /* 0x000e620000000800 */
[----:B0-----:R-:W-:Y:S01]  /*12b00*/  FADD.FTZ R35, R43, R35 ;  /* 0x000000232b237221 */ /* 0x001fe20000010000 */
[----:B------:R-:W-:Y:S01]  /*12b10*/  F2FP.BF16.F32.PACK_AB R9, R27, R11 ;  /* 0x0000000b1b09723e */ /* 0x000fe200000010ff */
[----:B------:R-:W-:Y:S01]  /*12b20*/  FADD.FTZ R36, R50, R36 ;  /* 0x0000002432247221 */ /* 0x000fe20000010000 */
[----:B------:R-:W-:Y:S01]  /*12b30*/  F2FP.BF16.F32.PACK_AB R11, R31, R29 ;  /* 0x0000001d1f0b723e */ /* 0x000fe200000010ff */
[----:B------:R-:W-:Y:S01]  /*12b40*/  FADD.FTZ R35, R41, R35 ;  /* 0x0000002329237221 */ /* 0x000fe20000010000 */
[----:B------:R-:W-:Y:S01]  /*12b50*/  F2FP.BF16.F32.PACK_AB R29, R43, R34 ;  /* 0x000000222b1d723e */ /* 0x000fe200000010ff */
[----:B------:R-:W-:Y:S01]  /*12b60*/  FADD.FTZ R36, R53, R36 ;  /* 0x0000002435247221 */ /* 0x000fe20000010000 */
[----:B------:R-:W0:Y:S01]  /*12b70*/  MUFU.EX2 R38, R38 ;  /* 0x0000002600267308 */ /* 0x000e220000000800 */
[C---:B------:R-:W-:Y:S01]  /*12b80*/  FADD.FTZ R35, R42.reuse, R35 ;  /* 0x000000232a237221 */ /* 0x040fe20000010000 */
[----:B------:R-:W-:Y:S01]  /*12b90*/  F2FP.BF16.F32.PACK_AB R31, R42, R41 ;  /* 0x000000292a1f723e */ /* 0x000fe200000010ff */
[----:B------:R-:W-:Y:S01]  /*12ba0*/  FADD.FTZ R36, R54, R36 ;  /* 0x0000002436247221 */ /* 0x000fe20000010000 */
[----:B--2---:R2:W-:Y:S01]  /*12bb0*/  STSM.16.M88.4 [R86], R8 ;  /* 0x0000000856007844 */ /* 0x0045e20000000200 */
[----:B---3--:R-:W-:-:S02]  /*12bc0*/  FADD.FTZ R35, R33, R35 ;  /* 0x0000002321237221 */ /* 0x008fc40000010000 */
[----:B------:R-:W-:Y:S01]  /*12bd0*/  FADD.FTZ R36, R57, R36 ;  /* 0x0000002439247221 */ /* 0x000fe20000010000 */
[----:B------:R-:W3:Y:S01]  /*12be0*/  MUFU.EX2 R3, R3 ;  /* 0x0000000300037308 */ /* 0x000ee20000000800 */
[----:B-1----:R-:W-:-:S07]  /*12bf0*/  FADD.FTZ R35, R37, R35 ;  /* 0x0000002325237221 */ /* 0x002fce0000010000 */
[----:B------:R-:W1:Y:S01]  /*12c00*/  MUFU.EX2 R22, R55 ;  /* 0x0000003700167308 */ /* 0x000e620000000800 */
[----:B0-----:R-:W-:-:S07]  /*12c10*/  FADD.FTZ R35, R38, R35 ;  /* 0x0000002326237221 */ /* 0x001fce0000010000 */
[----:B------:R-:W0:Y:S01]  /*12c20*/  MUFU.EX2 R25, R25 ;  /* 0x0000001900197308 */ /* 0x000e220000000800 */
[----:B---3--:R-:W-:-:S07]  /*12c30*/  FADD.FTZ R35, R3, R35 ;  /* 0x0000002303237221 */ /* 0x008fce0000010000 */
[----:B------:R-:W3:Y:S01]  /*12c40*/  MUFU.EX2 R45, R45 ;  /* 0x0000002d002d7308 */ /* 0x000ee20000000800 */
[----:B-1----:R-:W-:-:S07]  /*12c50*/  FADD.FTZ R35, R22, R35 ;  /* 0x0000002316237221 */ /* 0x002fce0000010000 */
[----:B------:R-:W1:Y:S01]  /*12c60*/  MUFU.EX2 R46, R46 ;  /* 0x0000002e002e7308 */ /* 0x000e620000000800 */
[----:B0-----:R-:W-:Y:S01]  /*12c70*/  FADD.FTZ R34, R25, R35 ;  /* 0x0000002319227221 */ /* 0x001fe20000010000 */
[----:B------:R-:W-:-:S06]  /*12c80*/  FADD.FTZ R36, R58, R36 ;  /* 0x000000243a247221 */ /* 0x000fcc0000010000 */
[----:B------:R-:W0:Y:S01]  /*12c90*/  MUFU.EX2 R17, R63 ;  /* 0x0000003f00117308 */ /* 0x000e220000000800 */
[----:B---3--:R-:W-:Y:S01]  /*12ca0*/  FADD.FTZ R27, R45, R34 ;  /* 0x000000222d1b7221 */ /* 0x008fe20000010000 */
[----:B------:R-:W-:-:S06]  /*12cb0*/  FADD.FTZ R35, R61, R36 ;  /* 0x000000243d237221 */ /* 0x000fcc0000010000 */
[----:B------:R-:W3:Y:S01]  /*12cc0*/  MUFU.EX2 R26, R64 ;  /* 0x00000040001a7308 */ /* 0x000ee20000000800 */
[----:B-1----:R-:W-:Y:S01]  /*12cd0*/  FADD.FTZ R36, R46, R27 ;  /* 0x0000001b2e247221 */ /* 0x002fe20000010000 */
[----:B------:R-:W-:Y:S01]  /*12ce0*/  FADD.FTZ R40, R62, R35 ;  /* 0x000000233e287221 */ /* 0x000fe20000010000 */
[----:B------:R3:W-:Y:S03]  /*12cf0*/  STSM.16.M88.4 [R139], R28 ;  /* 0x0000001c8b007844 */ /* 0x0007e60000000200 */
[----:B--2---:R-:W-:Y:S02]  /*12d00*/  FADD.FTZ R11, R65, R40 ;  /* 0x00000028410b7221 */ /* 0x004fe40000010000 */
[----:B------:R-:W-:Y:S01]  /*12d10*/  MUFU.EX2 R71, R71 ;  /* 0x0000004700477308 */ /* 0x000fe20000000800 */
[----:B0-----:R-:W-:Y:S01]  /*12d20*/  FADD.FTZ R9, R17, R36 ;  /* 0x0000002411097221 */ /* 0x001fe20000010000 */
[----:B------:R-:W-:-:S02]  /*12d30*/  F2FP.BF16.F32.PACK_AB R32, R44, R32 ;  /* 0x000000202c20723e */ /* 0x000fc400000010ff */
[----:B------:R-:W-:Y:S02]  /*12d40*/  F2FP.BF16.F32.PACK_AB R34, R50, R47 ;  /* 0x0000002f3222723e */ /* 0x000fe400000010ff */
[----:B------:R-:W-:Y:S02]  /*12d50*/  F2FP.BF16.F32.PACK_AB R33, R37, R33 ;  /* 0x000000212521723e */ /* 0x000fe400000010ff */
[----:B------:R-:W-:Y:S01]  /*12d60*/  F2FP.BF16.F32.PACK_AB R35, R3, R38 ;  /* 0x000000260323723e */ /* 0x000fe200000010ff */
[----:B------:R-:W0:Y:S01]  /*12d70*/  MUFU.EX2 R72, R72 ;  /* 0x0000004800487308 */ /* 0x000e220000000800 */
[----:B------:R-:W-:Y:S01]  /*12d80*/  F2FP.BF16.F32.PACK_AB R8, R54, R53 ;  /* 0x000000353608723e */ /* 0x000fe200000010ff */
[----:B---3--:R-:W-:Y:S01]  /*12d90*/  FADD.FTZ R28, R26, R9 ;  /* 0x000000091a1c7221 */ /* 0x008fe20000010000 */
[----:B------:R-:W-:Y:S01]  /*12da0*/  FADD.FTZ R30, R66, R11 ;  /* 0x0000000b421e7221 */ /* 0x000fe20000010000 */
[----:B------:R-:W-:Y:S02]  /*12db0*/  F2FP.BF16.F32.PACK_AB R10, R58, R57 ;  /* 0x000000393a0a723e */ /* 0x000fe400000010ff */
[----:B------:R-:W-:-:S02]  /*12dc0*/  F2FP.BF16.F32.PACK_AB R9, R25, R22 ;  /* 0x000000161909723e */ /* 0x000fc400000010ff */
[----:B------:R-:W-:Y:S01]  /*12dd0*/  F2FP.BF16.F32.PACK_AB R11, R46, R45 ;  /* 0x0000002d2e0b723e */ /* 0x000fe200000010ff */
[----:B------:R-:W-:Y:S01]  /*12de0*/  STSM.16.M88.4 [R138], R32 ;  /* 0x000000208a007844 */ /* 0x000fe20000000200 */
[----:B------:R-:W-:Y:S03]  /*12df0*/  MUFU.EX2 R75, R75 ;  /* 0x0000004b004b7308 */ /* 0x000fe60000000800 */
[----:B------:R1:W-:Y:S02]  /*12e00*/  STSM.16.M88.4 [R137+0x27800], R8 ;  /* 0x0278000889007844 */ /* 0x0003e40000000200 */
[----:B-1----:R-:W-:Y:S02]  /*12e10*/  F2FP.BF16.F32.PACK_AB R9, R26, R17 ;  /* 0x000000111a09723e */ /* 0x002fe400000010ff */
[----:B------:R-:W2:Y:S01]  /*12e20*/  LDL R17, [R1+0x18] ;  /* 0x0000180001117983 */ /* 0x000ea20000100800 */
[----:B------:R-:W1:Y:S01]  /*12e30*/  MUFU.EX2 R76, R76 ;  /* 0x0000004c004c7308 */ /* 0x000e620000000800 */
[----:B------:R-:W-:Y:S01]  /*12e40*/  FADD.FTZ R27, R69, R30 ;  /* 0x0000001e451b7221 */ /* 0x000fe20000010000 */
[----:B------:R-:W-:-:S03]  /*12e50*/  FADD.FTZ R3, R67, R28 ;  /* 0x0000001c43037221 */ /* 0x000fc60000010000 */
[----:B------:R-:W-:-:S03]  /*12e60*/  FADD.FTZ R28, R70, R27 ;  /* 0x0000001b461c7221 */ /* 0x000fc60000010000 */
[----:B------:R-:W-:Y:S01]  /*12e70*/  MUFU.EX2 R77, R77 ;  /* 0x0000004d004d7308 */ /* 0x000fe20000000800 */
[----:B------:R-:W-:-:S07]  /*12e80*/  FADD.FTZ R25, R73, R28 ;  /* 0x0000001c49197221 */ /* 0x000fce0000010000 */
[----:B------:R-:W3:Y:S08]  /*12e90*/  MUFU.EX2 R78, R78 ;  /* 0x0000004e004e7308 */ /* 0x000ef00000000800 */
[----:B------:R-:W-:Y:S08]  /*12ea0*/  MUFU.EX2 R81, R81 ;  /* 0x0000005100517308 */ /* 0x000ff00000000800 */
[----:B------:R-:W5:Y:S01]  /*12eb0*/  MUFU.EX2 R36, R4 ;  /* 0x0000000400247308 */ /* 0x000f620000000800 */
[----:B------:R-:W-:Y:S01]  /*12ec0*/  FADD.FTZ R28, R74, R25 ;  /* 0x000000194a1c7221 */ /* 0x000fe20000010000 */
[----:B------:R-:W-:-:S02]  /*12ed0*/  F2FP.BF16.F32.PACK_AB R8, R62, R61 ;  /* 0x0000003d3e08723e */ /* 0x000fc400000010ff */
[----:B------:R-:W-:Y:S01]  /*12ee0*/  F2FP.BF16.F32.PACK_AB R10, R66, R65 ;  /* 0x00000041420a723e */ /* 0x000fe200000010ff */
[----:B------:R-:W-:Y:S01]  /*12ef0*/  FADD.FTZ R25, R79, R28 ;  /* 0x0000001c4f197221 */ /* 0x000fe20000010000 */
[----:B------:R-:W-:Y:S02]  /*12f00*/  F2FP.BF16.F32.PACK_AB R11, R68, R67 ;  /* 0x00000043440b723e */ /* 0x000fe400000010ff */
[----:B------:R-:W-:Y:S02]  /*12f10*/  F2FP.BF16.F32.PACK_AB R28, R70, R69 ;  /* 0x00000045461c723e */ /* 0x000fe400000010ff */
[----:B------:R-:W-:Y:S02]  /*12f20*/  F2FP.BF16.F32.PACK_AB R30, R74, R73 ;  /* 0x000000494a1e723e */ /* 0x000fe400000010ff */
[----:B0-----:R-:W-:Y:S02]  /*12f30*/  F2FP.BF16.F32.PACK_AB R29, R72, R71 ;  /* 0x00000047481d723e */ /* 0x001fe400000010ff */
[----:B-1----:R-:W-:Y:S01]  /*12f40*/  F2FP.BF16.F32.PACK_AB R31, R76, R75 ;  /* 0x0000004b4c1f723e */ /* 0x002fe200000010ff */
[----:B------:R-:W-:Y:S01]  /*12f50*/  FADD.FTZ R22, R68, R3 ;  /* 0x0000000344167221 */ /* 0x000fe20000010000 */
[----:B------:R-:W-:-:S02]  /*12f60*/  F2FP.BF16.F32.PACK_AB R32, R80, R79 ;  /* 0x0000004f5020723e */ /* 0x000fc400000010ff */
[----:B---3--:R-:W-:Y:S02]  /*12f70*/  F2FP.BF16.F32.PACK_AB R33, R78, R77 ;  /* 0x0000004d4e21723e */ /* 0x008fe400000010ff */
[----:B------:R-:W-:Y:S02]  /*12f80*/  F2FP.BF16.F32.PACK_AB R34, R85, R84 ;  /* 0x000000545522723e */ /* 0x000fe400000010ff */
[----:B-----5:R-:W-:Y:S01]  /*12f90*/  F2FP.BF16.F32.PACK_AB R35, R36, R81 ;  /* 0x000000512423723e */ /* 0x020fe200000010ff */
[----:B------:R-:W-:-:S04]  /*12fa0*/  FADD.FTZ R3, R71, R22 ;  /* 0x0000001647037221 */ /* 0x000fc80000010000 */
[----:B------:R-:W-:-:S04]  /*12fb0*/  FADD.FTZ R22, R72, R3 ;  /* 0x0000000348167221 */ /* 0x000fc80000010000 */
[----:B------:R-:W-:-:S04]  /*12fc0*/  FADD.FTZ R3, R75, R22 ;  /* 0x000000164b037221 */ /* 0x000fc80000010000 */
[----:B------:R-:W-:-:S04]  /*12fd0*/  FADD.FTZ R22, R76, R3 ;  /* 0x000000034c167221 */ /* 0x000fc80000010000 */
[----:B------:R-:W-:Y:S01]  /*12fe0*/  FADD.FTZ R3, R77, R22 ;  /* 0x000000164d037221 */ /* 0x000fe20000010000 */
[----:B------:R-:W-:-:S03]  /*12ff0*/  FADD.FTZ R25, R80, R25 ;  /* 0x0000001950197221 */ /* 0x000fc60000010000 */
[----:B------:R-:W-:Y:S01]  /*13000*/  FADD.FTZ R4, R78, R3 ;  /* 0x000000034e047221 */ /* 0x000fe20000010000 */
[----:B------:R-:W-:-:S03]  /*13010*/  FADD.FTZ R84, R84, R25 ;  /* 0x0000001954547221 */ /* 0x000fc60000010000 */
[----:B------:R-:W-:Y:S01]  /*13020*/  FADD.FTZ R3, R81, R4 ;  /* 0x0000000451037221 */ /* 0x000fe20000010000 */
        /* <DEDUP_REMOVED lines=48> */
[----:B------:R-:W-:Y:S01]  /*13330*/  FADD.FTZ R4, R85, R84 ;  /* 0x0000005455047221 */ /* 0x000fe20000010000 */
[----:B------:R-:W-:Y:S01]  /*13340*/  FADD.FTZ R3, R36, R3 ;  /* 0x0000000324037221 */ /* 0x000fe20000010000 */
[----:B------:R-:W-:-:S02]  /*13350*/  IMAD.MOV.U32 R22, RZ, RZ, R5 ;  /* 0x000000ffff167224 */ /* 0x000fc400078e0005 */
[----:B------:R-:W-:Y:S02]  /*13360*/  IMAD.MOV.U32 R12, RZ, RZ, R82 ;  /* 0x000000ffff0c7224 */ /* 0x000fe400078e0052 */
[----:B------:R-:W-:Y:S01]  /*13370*/  IMAD.MOV.U32 R13, RZ, RZ, R24 ;  /* 0x000000ffff0d7224 */ /* 0x000fe200078e0018 */
[----:B----4-:R0:W-:Y:S04]  /*13380*/  STSM.16.M88.4 [R39], R8 ;  /* 0x0000000827007844 */ /* 0x0101e80000000200 */
[----:B------:R0:W-:Y:S04]  /*13390*/  STSM.16.M88.4 [R139+0x6000], R28 ;  /* 0x0060001c8b007844 */ /* 0x0001e80000000200 */
[----:B------:R0:W-:Y:S01]  /*133a0*/  STSM.16.M88.4 [R138+0x6000], R32 ;  /* 0x006000208a007844 */ /* 0x0001e20000000200 */
[----:B------:R1:W-:Y:S06]  /*133b0*/  MEMBAR.ALL.CTA ;  /* 0x0000000000007992 */ /* 0x0003ec0000008000 */
[----:B-1----:R-:W1:Y:S01]  /*133c0*/  FENCE.VIEW.ASYNC.S ;  /* 0x00000000000073c6 */ /* 0x002e620000000000 */
[C---:B--2---:R-:W-:Y:S01]  /*133d0*/  ISETP.GT.AND P2, PT, R0.reuse, R17, PT ;  /* 0x000000110000720c */ /* 0x044fe20003f44270 */
[----:B------:R-:W-:-:S02]  /*133e0*/  VIADD R0, R0, 0xffffffff ;  /* 0xffffffff00007836 */ /* 0x000fc40000000000 */
[----:B------:R-:W-:Y:S01]  /*133f0*/  IMAD.MOV.U32 R17, RZ, RZ, R14 ;  /* 0x000000ffff117224 */ /* 0x000fe200078e000e */
[----:B-1----:R-:W-:-:S09]  /*13400*/  NOP ;  /* 0x0000000000007918 */ /* 0x002fd20000000000 */
[----:B0-----:R-:W-:Y:S05]  /*13410*/  @P2 BRA `(.L_x_1248) ;  /* 0xffffffc400482947 */ /* 0x001fea000383ffff */
[----:B------:R-:W-:Y:S02]  /*13420*/  IMAD.MOV.U32 R13, RZ, RZ, R24 ;  /* 0x000000ffff0d7224 */ /* 0x000fe400078e0018 */
[----:B------:R-:W-:Y:S02]  /*13430*/  IMAD.MOV.U32 R12, RZ, RZ, R82 ;  /* 0x000000ffff0c7224 */ /* 0x000fe400078e0052 */
[----:B------:R-:W-:Y:S02]  /*13440*/  IMAD.MOV.U32 R17, RZ, RZ, R14 ;  /* 0x000000ffff117224 */ /* 0x000fe400078e000e */
[----:B------:R-:W-:-:S07]  /*13450*/  IMAD.MOV.U32 R22, RZ, RZ, R5 ;  /* 0x000000ffff167224 */ /* 0x000fce00078e0005 */
.L_x_1230:
[----:B------:R-:W2:Y:S01]  /*13460*/  LDL R9, [R1+0x30] ;  /* 0x0000300001097983 */ /* 0x000ea20000100800 */
[----:B------:R-:W0:Y:S01]  /*13470*/  LDC R14, c[0x0][0x9e4] ;  /* 0x00027900ff0e7b82 */ /* 0x000e220000000800 */
[----:B------:R-:W-:Y:S02]  /*13480*/  ULDC UR8, c[0x0][0x9dc] ;  /* 0x0002770000087ab9 */ /* 0x000fe40000000800 */
[----:B------:R-:W2:Y:S04]  /*13490*/  LDL R5, [R1+0x28] ;  /* 0x0000280001057983 */ /* 0x000ea80000100800 */
[----:B------:R-:W3:Y:S01]  /*134a0*/  LDL.LU R8, [R1+0x34] ;  /* 0x0000340001087983 */ /* 0x000ee20000300800 */
[----:B0-----:R-:W-:Y:S02]  /*134b0*/  ISETP.GE.AND P5, PT, R14, 0x1, PT ;  /* 0x000000010e00780c */ /* 0x001fe40003fa6270 */
[----:B--2---:R-:W-:-:S05]  /*134c0*/  IADD3 R5, R5, 0xc0, -R9 ;  /* 0x000000c005057810 */ /* 0x004fca0007ffe809 */
[----:B---3--:R-:W-:-:S04]  /*134d0*/  IMAD R5, R8, 0xc0, R5 ;  /* 0x000000c008057824 */ /* 0x008fc800078e0205 */
[----:B------:R-:W-:Y:S02]  /*134e0*/  VIADD R8, R5, -UR8 ;  /* 0x8000000805087c36 */ /* 0x000fe40008000000 */
[----:B------:R-:W-:Y:S05]  /*134f0*/  @!P5 BRA `(.L_x_1249) ;  /* 0x000000000044d947 */ /* 0x000fea0003800000 */
        /* <DEDUP_REMOVED lines=10> */
.L_x_1251:
[----:B------:R-:W-:-:S13]  /*135a0*/  ISETP.NE.AND P2, PT, R14, 0x1, PT ;  /* 0x000000010e00780c */ /* 0x000fda0003f45270 */
[----:B------:R-:W0:Y:S02]  /*135b0*/  @P2 LDC.64 R10, c[0x0][0x9e8] ;  /* 0x00027a00ff0a2b82 */ /* 0x000e240000000a00 */
[----:B0-----:R-:W-:-:S05]  /*135c0*/  @P2 IMAD.HI.U32 R10, R5, R10, RZ ;  /* 0x0000000a050a2227 */ /* 0x001fca00078e00ff */
[----:B------:R-:W-:-:S07]  /*135d0*/  @P2 SHF.R.U32.HI R5, RZ, R11, R10 ;  /* 0x0000000bff052219 */ /* 0x000fce000001160a */
.L_x_1252:
[----:B------:R-:W-:Y:S05]  /*135e0*/  BSYNC B0 ;  /* 0x0000000000007941 */ /* 0x000fea0003800000 */
.L_x_1250:
[----:B------:R-:W-:-:S05]  /*135f0*/  IMAD R5, R5, R14, RZ ;  /* 0x0000000e05057224 */ /* 0x000fca00078e02ff */
[----:B------:R-:W-:-:S07]  /*13600*/  VIMNMX R8, R8, R5, !PT ;  /* 0x0000000508087248 */ /* 0x000fce0007fe0100 */
.L_x_1249:
[----:B------:R-:W2:Y:S01]  /*13610*/  LDL R9, [R1+0x3c] ;  /* 0x00003c0001097983 */ /* 0x000ea20000100800 */
[----:B------:R-:W-:-:S05]  /*13620*/  VIADD R8, R8, 0x7f ;  /* 0x0000007f08087836 */ /* 0x000fca0000000000 */
[----:B------:R-:W-:-:S04]  /*13630*/  SHF.R.S32.HI R5, RZ, 0x1f, R8 ;  /* 0x0000001fff057819 */ /* 0x000fc80000011408 */
[----:B------:R-:W-:-:S04]  /*13640*/  LEA.HI R5, R5, R8, RZ, 0x7 ;  /* 0x0000000805057211 */ /* 0x000fc800078f38ff */
[----:B------:R-:W-:-:S04]  /*13650*/  SHF.R.S32.HI R5, RZ, 0x7, R5 ;  /* 0x00000007ff057819 */ /* 0x000fc80000011405 */
[----:B--2---:R-:W-:-:S04]  /*13660*/  VIMNMX R140, R9, R5, !PT ;  /* 0x00000005098c7248 */ /* 0x004fc80007fe0100 */
[----:B------:R-:W-:-:S13]  /*13670*/  ISETP.GE.AND P2, PT, R0, R140, PT ;  /* 0x0000008c0000720c */ /* 0x000fda0003f46270 */
[----:B------:R-:W-:Y:S05]  /*13680*/  @!P2 BRA `(.L_x_1253) ;  /* 0x0000002800f4a947 */ /* 0x000fea0003800000 */
[----:B------:R-:W-:Y:S02]  /*13690*/  IMAD.MOV.U32 R5, RZ, RZ, R13 ;  /* 0x000000ffff057224 */ /* 0x000fe400078e000d */
[----:B------:R-:W-:Y:S02]  /*136a0*/  IMAD.MOV.U32 R8, RZ, RZ, R12 ;  /* 0x000000ffff087224 */ /* 0x000fe400078e000c */
[----:B------:R-:W-:Y:S02]  /*136b0*/  IMAD.MOV.U32 R10, RZ, RZ, R22 ;  /* 0x000000ffff0a7224 */ /* 0x000fe400078e0016 */
[----:B------:R-:W-:-:S07]  /*136c0*/  IMAD.MOV.U32 R9, RZ, RZ, R17 ;  /* 0x000000ffff097224 */ /* 0x000fce00078e0011 */
.L_x_1263:
        /* <DEDUP_REMOVED lines=11> */
.L_x_1255:
[----:B------:R-:W-:Y:S01]  /*13780*/  IMAD R11, R17, 0x8, R2 ;  /* 0x00000008110b7824 */ /* 0x000fe200078e0202 */
[----:B------:R-:W-:-:S04]  /*13790*/  SHF.L.U32 R12, R22, 0x1f, RZ ;  /* 0x0000001f160c7819 */ /* 0x000fc800000006ff */
[----:B------:R0:W1:Y:S01]  /*137a0*/  SYNCS.PHASECHK.TRANS64.TRYWAIT P3, [R11+URZ+0x2d830], R12 ;  /* 0x02d8300c0b0075a7 */ /* 0x000062000806017f */
[----:B------:R-:W-:Y:S05]  /*137b0*/  @!P0 BRA `(.L_x_1256) ;  /* 0x0000000000048947 */ /* 0x000fea0003800000 */
[----:B------:R-:W-:Y:S01]  /*137c0*/  BPT.TRAP 0x1 ;  /* 0x000000040000795c */ /* 0x000fe20000300000 */
.L_x_1256:
[----:B------:R-:W-:Y:S04]  /*137d0*/  BSSY B0, `(.L_x_1254) ;  /* 0x0000004000007945 */ /* 0x000fe80003800000 */
[----:B-1----:R-:W-:Y:S05]  /*137e0*/  @P3 BRA `(.L_x_1257) ;  /* 0x0000000000083947 */ /* 0x002fea0003800000 */
[----:B------:R-:W1:Y:S02]  /*137f0*/  SYNCS.PHASECHK.TRANS64.TRYWAIT P3, [R11+URZ+0x2d830], R12 ;  /* 0x02d8300c0b0075a7 */ /* 0x000e64000806017f */
[----:B-1----:R-:W-:Y:S05]  /*13800*/  @!P3 BRA `(.L_x_1258) ;  /* 0x000000f4000cb947 */ /* 0x002fea0003800000 */
.L_x_1257:
[----:B------:R-:W-:Y:S05]  /*13810*/  BSYNC B0 ;  /* 0x0000000000007941 */ /* 0x000fea0003800000 */
.L_x_1254:
        /* <DEDUP_REMOVED lines=28> */
[----:B------:R-:W-:-:S06]  /*139e0*/  WARPGROUP.ARRIVE ;  /* 0x00000000000079c5 */ /* 0x000fcc0000000000 */
        /* <DEDUP_REMOVED lines=32> */
.L_x_1260:
[----:B------:R-:W-:Y:S01]  /*13bf0*/  SHF.L.U32 R10, R10, 0x1f, RZ ;  /* 0x0000001f0a0a7819 */ /* 0x000fe200000006ff */
[----:B------:R-:W-:-:S04]  /*13c00*/  IMAD R11, R9, 0x8, R2 ;  /* 0x00000008090b7824 */ /* 0x000fc800078e0202 */
[----:B------:R0:W1:Y:S01]  /*13c10*/  SYNCS.PHASECHK.TRANS64.TRYWAIT P2, [R11+URZ+0x2d850], R10 ;  /* 0x02d8500a0b0075a7 */ /* 0x000062000804017f */
[----:B------:R-:W-:Y:S05]  /*13c20*/  @!P0 BRA `(.L_x_1261) ;  /* 0x0000000000048947 */ /* 0x000fea0003800000 */
[----:B------:R-:W-:Y:S01]  /*13c30*/  BPT.TRAP 0x1 ;  /* 0x000000040000795c */ /* 0x000fe20000300000 */
.L_x_1261:
[----:B-1----:R-:W-:Y:S05]  /*13c40*/  @P2 BRA `(.L_x_1259) ;  /* 0x0000000000082947 */ /* 0x002fea0003800000 */
[----:B------:R-:W1:Y:S02]  /*13c50*/  SYNCS.PHASECHK.TRANS64.TRYWAIT P2, [R11+URZ+0x2d850], R10 ;  /* 0x02d8500a0b0075a7 */ /* 0x000e64000804017f */
[----:B-1----:R-:W-:Y:S05]  /*13c60*/  @!P2 BRA `(.L_x_1262) ;  /* 0x000000f00008a947 */ /* 0x002fea0003800000 */
.L_x_1259:
[----:B01----:R-:W-:Y:S01]  /*13c70*/  VIADD R10, R2, 0x400 ;  /* 0x00000400020a7836 */ /* 0x003fe20000000000 */
[----:B------:R-:W-:Y:S05]  /*13c80*/  WARPSYNC.ALL ;  /* 0x0000000000007948 */ /* 0x000fea0003800000 */
[----:B------:R-:W-:-:S04]  /*13c90*/  SHF.R.U32.HI R10, RZ, 0x4, R10 ;  /* 0x00000004ff0a7819 */ /* 0x000fc8000001160a */
[----:B------:R-:W-:-:S04]  /*13ca0*/  LOP3.LUT R10, R10, 0x3fff, RZ, 0xc0, !PT ;  /* 0x00003fff0a0a7812 */ /* 0x000fc800078ec0ff */
[----:B------:R-:W-:-:S05]  /*13cb0*/  LOP3.LUT R10, R10, 0x2000000, RZ, 0xfc, !PT ;  /* 0x020000000a0a7812 */ /* 0x000fca00078efcff */
[----:B------:R-:W-:Y:S01]  /*13cc0*/  IMAD R10, R9, 0x600, R10 ;  /* 0x00000600090a7824 */ /* 0x000fe200078e020a */
[----:B------:R-:W2:Y:S01]  /*13cd0*/  LDL R141, [R1+0x38] ;  /* 0x00003800018d7983 */ /* 0x000ea20000100800 */
[----:B------:R-:W-:Y:S02]  /*13ce0*/  IMAD.MOV.U32 R11, RZ, RZ, -0x7fffffe0 ;  /* 0x80000020ff0b7424 */ /* 0x000fe400078e00ff */
[----:B------:R-:W-:Y:S01]  /*13cf0*/  FMUL.FTZ R14, R29, UR47 ;  /* 0x0000002f1d0e7c20 */ /* 0x000fe20008410000 */
[C---:B------:R-:W-:Y:S01]  /*13d00*/  VIADD R12, R10.reuse, 0x40 ;  /* 0x000000400a0c7836 */ /* 0x040fe20000000000 */
[----:B------:R-:W-:Y:S01]  /*13d10*/  R2UR UR10, R10 ;  /* 0x000000000a0a72ca */ /* 0x000fe200000e0000 */
[----:B------:R-:W-:Y:S01]  /*13d20*/  IMAD.MOV.U32 R13, RZ, RZ, -0x7fffffe0 ;  /* 0x80000020ff0d7424 */ /* 0x000fe200078e00ff */
[C---:B------:R-:W-:Y:S01]  /*13d30*/  R2UR UR11, R11.reuse ;  /* 0x000000000b0b72ca */ /* 0x040fe200000e0000 */
[----:B------:R-:W-:Y:S01]  /*13d40*/  FMUL.FTZ R15, R32, UR47 ;  /* 0x0000002f200f7c20 */ /* 0x000fe20008410000 */
[----:B------:R-:W-:Y:S01]  /*13d50*/  R2UR UR14, R12 ;  /* 0x000000000c0e72ca */ /* 0x000fe200000e0000 */
[----:B------:R-:W-:Y:S01]  /*13d60*/  VIADD R12, R10, 0x80 ;  /* 0x000000800a0c7836 */ /* 0x000fe20000000000 */
[----:B------:R-:W-:Y:S01]  /*13d70*/  R2UR UR43, R11 ;  /* 0x000000000b2b72ca */ /* 0x000fe200000e0000 */
[----:B------:R-:W-:Y:S01]  /*13d80*/  FMUL.FTZ R11, R25, UR47 ;  /* 0x0000002f190b7c20 */ /* 0x000fe20008410000 */
[C---:B------:R-:W-:Y:S01]  /*13d90*/  R2UR UR15, R13.reuse ;  /* 0x000000000d0f72ca */ /* 0x040fe200000e0000 */
[----:B------:R-:W-:Y:S01]  /*13da0*/  MUFU.TANH R14, R14 ;  /* 0x0000000e000e7308 */ /* 0x000fe20000002400 */
[----:B------:R-:W-:Y:S01]  /*13db0*/  R2UR UR18, R12 ;  /* 0x000000000c1272ca */ /* 0x000fe200000e0000 */
[----:B------:R-:W-:Y:S01]  /*13dc0*/  VIADD R12, R10, 0xc0 ;  /* 0x000000c00a0c7836 */ /* 0x000fe20000000000 */
[C---:B------:R-:W-:Y:S01]  /*13dd0*/  R2UR UR19, R13.reuse ;  /* 0x000000000d1372ca */ /* 0x040fe200000e0000 */
[----:B------:R-:W-:Y:S01]  /*13de0*/  FMUL.FTZ R25, R36, UR47 ;  /* 0x0000002f24197c20 */ /* 0x000fe20008410000 */
[C---:B------:R-:W-:Y:S01]  /*13df0*/  R2UR UR23, R13.reuse ;  /* 0x000000000d1772ca */ /* 0x040fe200000e0000 */
[----:B------:R-:W-:Y:S01]  /*13e00*/  FMUL.FTZ R29, R40, UR47 ;  /* 0x0000002f281d7c20 */ /* 0x000fe20008410000 */
[----:B------:R-:W-:Y:S01]  /*13e10*/  R2UR UR22, R12 ;  /* 0x000000000c1672ca */ /* 0x000fe200000e0000 */
[----:B------:R-:W-:Y:S01]  /*13e20*/  VIADD R12, R10, 0x100 ;  /* 0x000001000a0c7836 */ /* 0x000fe20000000000 */
[C---:B------:R-:W-:Y:S01]  /*13e30*/  R2UR UR27, R13.reuse ;  /* 0x000000000d1b72ca */ /* 0x040fe200000e0000 */
[----:B------:R-:W-:Y:S01]  /*13e40*/  MUFU.TANH R11, R11 ;  /* 0x0000000b000b7308 */ /* 0x000fe20000002400 */
[----:B------:R-:W-:Y:S01]  /*13e50*/  R2UR UR31, R13 ;  /* 0x000000000d1f72ca */ /* 0x000fe200000e0000 */
[----:B------:R-:W-:Y:S01]  /*13e60*/  FMUL.FTZ R32, R41, UR47 ;  /* 0x0000002f29207c20 */ /* 0x000fe20008410000 */
[----:B------:R-:W-:Y:S01]  /*13e70*/  R2UR UR26, R12 ;  /* 0x000000000c1a72ca */ /* 0x000fe200000e0000 */
[----:B------:R-:W-:Y:S01]  /*13e80*/  VIADD R12, R10, 0x140 ;  /* 0x000001400a0c7836 */ /* 0x000fe20000000000 */
[----:B------:R-:W-:Y:S01]  /*13e90*/  R2UR UR35, R13 ;  /* 0x000000000d2372ca */ /* 0x000fe200000e0000 */
[----:B------:R-:W-:Y:S01]  /*13ea0*/  FMUL.FTZ R13, R28, UR47 ;  /* 0x0000002f1c0d7c20 */ /* 0x000fe20008410000 */
[----:B------:R-:W-:Y:S01]  /*13eb0*/  FMUL.FTZ R28, R37, UR47 ;  /* 0x0000002f251c7c20 */ /* 0x000fe20008410000 */
[----:B------:R-:W-:Y:S01]  /*13ec0*/  MUFU.TANH R15, R15 ;  /* 0x0000000f000f7308 */ /* 0x000fe20000002400 */
[----:B------:R-:W-:Y:S01]  /*13ed0*/  R2UR UR30, R12 ;  /* 0x000000000c1e72ca */ /* 0x000fe200000e0000 */
[----:B------:R-:W-:-:S02]  /*13ee0*/  VIADD R12, R10, 0x180 ;  /* 0x000001800a0c7836 */ /* 0x000fc40000000000 */
[----:B------:R-:W-:Y:S01]  /*13ef0*/  FMUL.FTZ R36, R45, UR47 ;  /* 0x0000002f2d247c20 */ /* 0x000fe20008410000 */
[----:B------:R-:W-:Y:S02]  /*13f00*/  VIADD R10, R10, 0x1c0 ;  /* 0x000001c00a0a7836 */ /* 0x000fe40000000000 */
[----:B------:R-:W-:Y:S01]  /*13f10*/  FMUL.FTZ R37, R48, UR47 ;  /* 0x0000002f30257c20 */ /* 0x000fe20008410000 */
[----:B------:R-:W-:Y:S01]  /*13f20*/  FMUL.FTZ R40, R49, UR47 ;  /* 0x0000002f31287c20 */ /* 0x000fe20008410000 */
[----:B------:R-:W-:Y:S01]  /*13f30*/  R2UR UR34, R12 ;  /* 0x000000000c2272ca */ /* 0x000fe200000e0000 */
[----:B------:R-:W-:Y:S01]  /*13f40*/  MUFU.TANH R13, R13 ;  /* 0x0000000d000d7308 */ /* 0x000fe20000002400 */
[----:B------:R-:W-:Y:S01]  /*13f50*/  R2UR UR42, R10 ;  /* 0x000000000a2a72ca */ /* 0x000fe200000e0000 */
[----:B------:R-:W-:Y:S01]  /*13f60*/  FMUL.FTZ R10, R24, UR47 ;  /* 0x0000002f180a7c20 */ /* 0x000fe20008410000 */
[----:B------:R-:W-:Y:S01]  /*13f70*/  FMUL.FTZ R24, R33, UR47 ;  /* 0x0000002f21187c20 */ /* 0x000fe20008410000 */
[----:B------:R-:W-:Y:S01]  /*13f80*/  FMUL.FTZ R33, R44, UR47 ;  /* 0x0000002f2c217c20 */ /* 0x000fe20008410000 */
[----:B------:R-:W-:Y:S01]  /*13f90*/  FMUL.FTZ R41, R52, UR47 ;  /* 0x0000002f34297c20 */ /* 0x000fe20008410000 */
[----:B------:R-:W-:Y:S01]  /*13fa0*/  FMUL.FTZ R44, R53, UR47 ;  /* 0x0000002f352c7c20 */ /* 0x000fe20008410000 */
[----:B------:R-:W-:Y:S01]  /*13fb0*/  FMUL.FTZ R45, R56, UR47 ;  /* 0x0000002f382d7c20 */ /* 0x000fe20008410000 */
        /* <DEDUP_REMOVED lines=17> */
[----:B0-----:R-:W-:Y:S01]  /*140d0*/  FMNMX.FTZ R12, R10, R8, !PT ;  /* 0x000000080a0c7209 */ /* 0x001fe20007810000 */
[----:B------:R-:W-:Y:S01]  /*140e0*/  FMUL.FTZ R76, R85, UR47 ;  /* 0x0000002f554c7c20 */ /* 0x000fe20008410000 */
[----:B------:R-:W-:Y:S01]  /*140f0*/  UMOV UR39, UR6 ;  /* 0x0000000600277c82 */ /* 0x000fe20008000000 */
[----:B------:R-:W-:Y:S01]  /*14100*/  FMUL.FTZ R26, R26, UR47 ;  /* 0x0000002f1a1a7c20 */ /* 0x000fe20008410000 */
[----:B------:R-:W-:Y:S01]  /*14110*/  FMNMX.FTZ R12, R11, R12, !PT ;  /* 0x0000000c0b0c7209 */ /* 0x000fe20007810000 */
[----:B------:R-:W-:Y:S01]  /*14120*/  FMUL.FTZ R27, R27, UR47 ;  /* 0x0000002f1b1b7c20 */ /* 0x000fe20008410000 */
[----:B------:R-:W-:Y:S01]  /*14130*/  FMUL.FTZ R30, R30, UR47 ;  /* 0x0000002f1e1e7c20 */ /* 0x000fe20008410000 */
[----:B------:R-:W0:Y:S01]  /*14140*/  MUFU.TANH R28, R28 ;  /* 0x0000001c001c7308 */ /* 0x000e220000002400 */
[----:B------:R-:W-:Y:S01]  /*14150*/  FMNMX.FTZ R12, R13, R12, !PT ;  /* 0x0000000c0d0c7209 */ /* 0x000fe20007810000 */
[----:B------:R-:W-:Y:S01]  /*14160*/  FMUL.FTZ R31, R31, UR47 ;  /* 0x0000002f1f1f7c20 */ /* 0x000fe20008410000 */
[----:B------:R-:W-:Y:S01]  /*14170*/  FMUL.FTZ R34, R34, UR47 ;  /* 0x0000002f22227c20 */ /* 0x000fe20008410000 */
[----:B------:R-:W-:Y:S01]  /*14180*/  FMUL.FTZ R35, R35, UR47 ;  /* 0x0000002f23237c20 */ /* 0x000fe20008410000 */
[----:B------:R-:W-:Y:S01]  /*14190*/  FMNMX.FTZ R12, R14, R12, !PT ;  /* 0x0000000c0e0c7209 */ /* 0x000fe20007810000 */
[----:B------:R-:W-:Y:S01]  /*141a0*/  FMUL.FTZ R38, R38, UR47 ;  /* 0x0000002f26267c20 */ /* 0x000fe20008410000 */
[----:B------:R-:W-:Y:S01]  /*141b0*/  FMUL.FTZ R39, R39, UR47 ;  /* 0x0000002f27277c20 */ /* 0x000fe20008410000 */
[----:B------:R-:W4:Y:S01]  /*141c0*/  MUFU.TANH R29, R29 ;  /* 0x0000001d001d7308 */ /* 0x000f220000002400 */
[----:B------:R-:W-:Y:S01]  /*141d0*/  FMNMX.FTZ R12, R15, R12, !PT ;  /* 0x0000000c0f0c7209 */ /* 0x000fe20007810000 */
[----:B------:R-:W-:Y:S01]  /*141e0*/  FMUL.FTZ R42, R42, UR47 ;  /* 0x0000002f2a2a7c20 */ /* 0x000fe20008410000 */
[----:B------:R-:W-:Y:S01]  /*141f0*/  FMUL.FTZ R43, R43, UR47 ;  /* 0x0000002f2b2b7c20 */ /* 0x000fe20008410000 */
[----:B------:R-:W-:Y:S01]  /*14200*/  FMUL.FTZ R46, R46, UR47 ;  /* 0x0000002f2e2e7c20 */ /* 0x000fe20008410000 */
[----:B-1----:R-:W-:Y:S01]  /*14210*/  FMNMX.FTZ R12, R24, R12, !PT ;  /* 0x0000000c180c7209 */ /* 0x002fe20007810000 */
[----:B------:R-:W-:Y:S01]  /*14220*/  FMUL.FTZ R47, R47, UR47 ;  /* 0x0000002f2f2f7c20 */ /* 0x000fe20008410000 */
[----:B------:R-:W-:Y:S01]  /*14230*/  FMUL.FTZ R50, R50, UR47 ;  /* 0x0000002f32327c20 */ /* 0x000fe20008410000 */
[----:B------:R-:W1:Y:S01]  /*14240*/  MUFU.TANH R32, R32 ;  /* 0x0000002000207308 */ /* 0x000e620000002400 */
[----:B---3--:R-:W-:Y:S01]  /*14250*/  FMNMX.FTZ R12, R25, R12, !PT ;  /* 0x0000000c190c7209 */ /* 0x008fe20007810000 */
[----:B------:R-:W-:Y:S01]  /*14260*/  FMUL.FTZ R63, R63, UR47 ;  /* 0x0000002f3f3f7c20 */ /* 0x000fe20008410000 */
[----:B------:R-:W-:Y:S01]  /*14270*/  FMUL.FTZ R81, R66, UR47 ;  /* 0x0000002f42517c20 */ /* 0x000fe20008410000 */
[----:B------:R-:W-:Y:S01]  /*14280*/  FMUL.FTZ R67, R67, UR47 ;  /* 0x0000002f43437c20 */ /* 0x000fe20008410000 */
[----:B0-----:R-:W-:Y:S01]  /*14290*/  FMNMX.FTZ R12, R28, R12, !PT ;  /* 0x0000000c1c0c7209 */ /* 0x001fe20007810000 */
[----:B------:R-:W-:Y:S01]  /*142a0*/  FMUL.FTZ R70, R70, UR47 ;  /* 0x0000002f46467c20 */ /* 0x000fe20008410000 */
[----:B------:R-:W-:Y:S01]  /*142b0*/  FMUL.FTZ R71, R71, UR47 ;  /* 0x0000002f47477c20 */ /* 0x000fe20008410000 */
[----:B------:R-:W0:Y:S01]  /*142c0*/  MUFU.TANH R33, R33 ;  /* 0x0000002100217308 */ /* 0x000e220000002400 */
[----:B----4-:R-:W-:Y:S01]  /*142d0*/  FMNMX.FTZ R12, R29, R12, !PT ;  /* 0x0000000c1d0c7209 */ /* 0x010fe20007810000 */
        /* <DEDUP_REMOVED lines=10> */
[----:B------:R-:W-:-:S04]  /*14380*/  WARPGROUP.ARRIVE ;  /* 0x00000000000079c5 */ /* 0x000fc80000000000 */
[----:B------:R-:W1:Y:S01]  /*14390*/  MUFU.TANH R37, R37 ;  /* 0x0000002500257308 */ /* 0x000e620000002400 */
[----:B0-----:R-:W-:-:S07]  /*143a0*/  FMNMX.FTZ R12, R33, R12, !PT ;  /* 0x0000000c210c7209 */ /* 0x001fce0007810000 */
[----:B------:R-:W0:Y:S01]  /*143b0*/  MUFU.TANH R40, R40 ;  /* 0x0000002800287308 */ /* 0x000e220000002400 */
[----:B---3--:R-:W-:-:S07]  /*143c0*/  FMNMX.FTZ R12, R36, R12, !PT ;  /* 0x0000000c240c7209 */ /* 0x008fce0007810000 */
[----:B------:R-:W3:Y:S01]  /*143d0*/  MUFU.TANH R41, R41 ;  /* 0x0000002900297308 */ /* 0x000ee20000002400 */
[----:B-1----:R-:W-:-:S07]  /*143e0*/  FMNMX.FTZ R12, R37, R12, !PT ;  /* 0x0000000c250c7209 */ /* 0x002fce0007810000 */
        /* <DEDUP_REMOVED lines=34> */
[----:B------:R-:W-:Y:S01]  /*14610*/  MUFU.TANH R26, R26 ;  /* 0x0000001a001a7308 */ /* 0x000fe20000002400 */
[----:B-1----:R-:W-:-:S07]  /*14620*/  FMNMX.FTZ R12, R73, R12, !PT ;  /* 0x0000000c490c7209 */ /* 0x002fce0007810000 */
[----:B------:R-:W-:Y:S01]  /*14630*/  MUFU.TANH R27, R27 ;  /* 0x0000001b001b7308 */ /* 0x000fe20000002400 */
[----:B0-----:R-:W-:-:S05]  /*14640*/  FMNMX.FTZ R12, R76, R12, !PT ;  /* 0x0000000c4c0c7209 */ /* 0x001fca0007810000 */
[----:B------:R-:W0:Y:S02]  /*14650*/  SHFL.BFLY PT, R77, R12, 0x2, 0x1f ;  /* 0x0c401f000c4d7f89 */ /* 0x000e2400000e0000 */
[----:B------:R-:W-:Y:S08]  /*14660*/  MUFU.TANH R30, R30 ;  /* 0x0000001e001e7308 */ /* 0x000ff00000002400 */
[----:B------:R-:W-:Y:S08]  /*14670*/  MUFU.TANH R31, R31 ;  /* 0x0000001f001f7308 */ /* 0x000ff00000002400 */
[----:B------:R-:W-:Y:S01]  /*14680*/  MUFU.TANH R34, R34 ;  /* 0x0000002200227308 */ /* 0x000fe20000002400 */
[----:B0-----:R-:W-:-:S07]  /*14690*/  FMNMX.FTZ R12, R12, R77, !PT ;  /* 0x0000004d0c0c7209 */ /* 0x001fce0007810000 */
[----:B------:R-:W-:Y:S01]  /*146a0*/  MUFU.TANH R35, R35 ;  /* 0x0000002300237308 */ /* 0x000fe20000002400 */
[----:B------:R-:W0:Y:S07]  /*146b0*/  SHFL.BFLY PT, R77, R12, 0x1, 0x1f ;  /* 0x0c201f000c4d7f89 */ /* 0x000e2e00000e0000 */
[----:B------:R-:W-:Y:S08]  /*146c0*/  MUFU.TANH R38, R38 ;  /* 0x0000002600267308 */ /* 0x000ff00000002400 */
[----:B------:R-:W-:Y:S08]  /*146d0*/  MUFU.TANH R39, R39 ;  /* 0x0000002700277308 */ /* 0x000ff00000002400 */
[----:B------:R-:W-:Y:S01]  /*146e0*/  MUFU.TANH R42, R42 ;  /* 0x0000002a002a7308 */ /* 0x000fe20000002400 */
[----:B0-----:R-:W-:-:S05]  /*146f0*/  FMNMX.FTZ R12, R12, R77, !PT ;  /* 0x0000004d0c0c7209 */ /* 0x001fca0007810000 */
[C---:B------:R-:W-:Y:S01]  /*14700*/  FADD.FTZ R8, -R12.reuse, R8 ;  /* 0x000000080c087221 */ /* 0x040fe20000010100 */
[----:B------:R-:W-:Y:S01]  /*14710*/  FMUL.FTZ R77, R12, UR39 ;  /* 0x000000270c4d7c20 */ /* 0x000fe20008410000 */
[----:B------:R-:W-:Y:S02]  /*14720*/  MUFU.TANH R43, R43 ;  /* 0x0000002b002b7308 */ /* 0x000fe40000002400 */
[----:B------:R-:W-:Y:S01]  /*14730*/  FMUL.FTZ R8, R8, UR39 ;  /* 0x0000002708087c20 */ /* 0x000fe20008410000 */
        /* <DEDUP_REMOVED lines=18> */
[--C-:B------:R-:W-:Y:S01]  /*14860*/  FFMA.FTZ R45, R45, UR39, -R77.reuse ;  /* 0x000000272d2d7c23 */ /* 0x100fe2000801084d */
[--C-:B------:R-:W-:Y:S01]  /*14870*/  FFMA.FTZ R48, R48, UR39, -R77.reuse ;  /* 0x0000002730307c23 */ /* 0x100fe2000801084d */
[--C-:B------:R-:W-:Y:S01]  /*14880*/  FFMA.FTZ R49, R49, UR39, -R77.reuse ;  /* 0x0000002731317c23 */ /* 0x100fe2000801084d */
[----:B------:R1:W3:Y:S01]  /*14890*/  MUFU.EX2 R10, R11 ;  /* 0x0000000b000a7308 */ /* 0x0002e20000000800 */
[--C-:B------:R-:W-:Y:S01]  /*148a0*/  FFMA.FTZ R52, R52, UR39, -R77.reuse ;  /* 0x0000002734347c23 */ /* 0x100fe2000801084d */
[--C-:B------:R-:W-:Y:S01]  /*148b0*/  FFMA.FTZ R53, R53, UR39, -R77.reuse ;  /* 0x0000002735357c23 */ /* 0x100fe2000801084d */
[--C-:B------:R-:W-:Y:S01]  /*148c0*/  FFMA.FTZ R56, R56, UR39, -R77.reuse ;  /* 0x0000002738387c23 */ /* 0x100fe2000801084d */
[--C-:B------:R-:W-:Y:S01]  /*148d0*/  FFMA.FTZ R57, R57, UR39, -R77.reuse ;  /* 0x0000002739397c23 */ /* 0x100fe2000801084d */
[--C-:B------:R-:W-:Y:S01]  /*148e0*/  FFMA.FTZ R60, R60, UR39, -R77.reuse ;  /* 0x000000273c3c7c23 */ /* 0x100fe2000801084d */
[--C-:B------:R-:W-:Y:S01]  /*148f0*/  FFMA.FTZ R61, R61, UR39, -R77.reuse ;  /* 0x000000273d3d7c23 */ /* 0x100fe2000801084d */
[--C-:B------:R-:W-:Y:S01]  /*14900*/  FFMA.FTZ R64, R64, UR39, -R77.reuse ;  /* 0x0000002740407c23 */ /* 0x100fe2000801084d */
[----:B------:R-:W-:Y:S01]  /*14910*/  MUFU.TANH R46, R46 ;  /* 0x0000002e002e7308 */ /* 0x000fe20000002400 */
[----:B0-----:R-:W-:Y:S01]  /*14920*/  FFMA.FTZ R4, R80, R4, R8 ;  /* 0x0000000450047223 */ /* 0x001fe20000010008 */
[----:B-1----:R-:W-:Y:S01]  /*14930*/  FMUL.FTZ R11, R51, UR47 ;  /* 0x0000002f330b7c20 */ /* 0x002fe20008410000 */
[----:B------:R-:W-:Y:S01]  /*14940*/  FMUL.FTZ R51, R54, UR47 ;  /* 0x0000002f36337c20 */ /* 0x000fe20008410000 */
[----:B------:R-:W-:Y:S01]  /*14950*/  FMUL.FTZ R54, R58, UR47 ;  /* 0x0000002f3a367c20 */ /* 0x000fe20008410000 */
[----:B------:R-:W-:Y:S01]  /*14960*/  FMUL.FTZ R58, R59, UR47 ;  /* 0x0000002f3b3a7c20 */ /* 0x000fe20008410000 */
[--C-:B------:R-:W-:Y:S01]  /*14970*/  FFMA.FTZ R65, R65, UR39, -R77.reuse ;  /* 0x0000002741417c23 */ /* 0x100fe2000801084d */
[--C-:B------:R-:W-:Y:S01]  /*14980*/  FFMA.FTZ R68, R68, UR39, -R77.reuse ;  /* 0x0000002744447c23 */ /* 0x100fe2000801084d */
[----:B------:R-:W-:Y:S01]  /*14990*/  MUFU.TANH R47, R47 ;  /* 0x0000002f002f7308 */ /* 0x000fe20000002400 */
[C---:B---3--:R-:W-:Y:S01]  /*149a0*/  FADD.FTZ R4, R10.reuse, R4 ;  /* 0x000000040a047221 */ /* 0x048fe20000010000 */
[----:B------:R-:W-:Y:S01]  /*149b0*/  F2FP.BF16.F32.PACK_AB R8, R10, R8 ;  /* 0x000000080a08723e */ /* 0x000fe200000010ff */
[--C-:B------:R-:W-:Y:S01]  /*149c0*/  FFMA.FTZ R69, R69, UR39, -R77.reuse ;  /* 0x0000002745457c23 */ /* 0x100fe2000801084d */
[--C-:B------:R-:W-:Y:S01]  /*149d0*/  FFMA.FTZ R72, R72, UR39, -R77.reuse ;  /* 0x0000002748487c23 */ /* 0x100fe2000801084d */
[--C-:B------:R-:W-:Y:S01]  /*149e0*/  FFMA.FTZ R73, R73, UR39, -R77.reuse ;  /* 0x0000002749497c23 */ /* 0x100fe2000801084d */
[----:B------:R-:W-:Y:S01]  /*149f0*/  FFMA.FTZ R76, R76, UR39, -R77 ;  /* 0x000000274c4c7c23 */ /* 0x000fe2000801084d */
[----:B------:R-:W-:Y:S01]  /*14a00*/  FMUL.FTZ R77, R62, UR47 ;  /* 0x0000002f3e4d7c20 */ /* 0x000fe20008410000 */
[----:B------:R-:W0:Y:S08]  /*14a10*/  MUFU.EX2 R10, R13 ;  /* 0x0000000d000a7308 */ /* 0x000e300000000800 */
[----:B------:R1:W3:Y:S08]  /*14a20*/  MUFU.EX2 R13, R14 ;  /* 0x0000000e000d7308 */ /* 0x0002f00000000800 */
[----:B------:R-:W4:Y:S01]  /*14a30*/  MUFU.TANH R50, R50 ;  /* 0x0000003200327308 */ /* 0x000f220000002400 */
[----:B0-----:R-:W-:Y:S01]  /*14a40*/  FADD.FTZ R4, R10, R4 ;  /* 0x000000040a047221 */ /* 0x001fe20000010000 */
[----:B-1----:R-:W-:-:S06]  /*14a50*/  FMUL.FTZ R14, R55, UR47 ;  /* 0x0000002f370e7c20 */ /* 0x002fcc0008410000 */
[----:B------:R-:W0:Y:S01]  /*14a60*/  MUFU.TANH R11, R11 ;  /* 0x0000000b000b7308 */ /* 0x000e220000002400 */
[C---:B---3--:R-:W-:Y:S01]  /*14a70*/  FADD.FTZ R4, R13.reuse, R4 ;  /* 0x000000040d047221 */ /* 0x048fe20000010000 */
[----:B------:R-:W-:Y:S02]  /*14a80*/  F2FP.BF16.F32.PACK_AB R10, R13, R10 ;  /* 0x0000000a0d0a723e */ /* 0x000fe400000010ff */
[----:B------:R-:W-:-:S04]  /*14a90*/  FMNMX.FTZ R13, R26, R5, !PT ;  /* 0x000000051a0d7209 */ /* 0x000fc80007810000 */
[----:B------:R-:W-:Y:S01]  /*14aa0*/  FMNMX.FTZ R13, R27, R13, !PT ;  /* 0x0000000d1b0d7209 */ /* 0x000fe20007810000 */
[----:B------:R-:W1:Y:S03]  /*14ab0*/  MUFU.TANH R51, R51 ;  /* 0x0000003300337308 */ /* 0x000e660000002400 */
[----:B------:R-:W-:-:S04]  /*14ac0*/  FMNMX.FTZ R13, R30, R13, !PT ;  /* 0x0000000d1e0d7209 */ /* 0x000fc80007810000 */
[----:B------:R-:W-:Y:S01]  /*14ad0*/  FMNMX.FTZ R13, R31, R13, !PT ;  /* 0x0000000d1f0d7209 */ /* 0x000fe20007810000 */
[----:B------:R-:W3:Y:S03]  /*14ae0*/  MUFU.TANH R14, R14 ;  /* 0x0000000e000e7308 */ /* 0x000ee60000002400 */
[----:B------:R-:W-:-:S04]  /*14af0*/  FMNMX.FTZ R13, R34, R13, !PT ;  /* 0x0000000d220d7209 */ /* 0x000fc80007810000 */
[----:B------:R-:W-:Y:S01]  /*14b00*/  FMNMX.FTZ R13, R35, R13, !PT ;  /* 0x0000000d230d7209 */ /* 0x000fe20007810000 */
[----:B------:R-:W5:Y:S03]  /*14b10*/  MUFU.TANH R54, R54 ;  /* 0x0000003600367308 */ /* 0x000f660000002400 */
[----:B------:R-:W-:-:S04]  /*14b20*/  FMNMX.FTZ R13, R38, R13, !PT ;  /* 0x0000000d260d7209 */ /* 0x000fc80007810000 */
[----:B------:R-:W-:Y:S01]  /*14b30*/  FMNMX.FTZ R13, R39, R13, !PT ;  /* 0x0000000d270d7209 */ /* 0x000fe20007810000 */
[----:B------:R-:W2:Y:S03]  /*14b40*/  MUFU.TANH R58, R58 ;  /* 0x0000003a003a7308 */ /* 0x000ea60000002400 */
[----:B------:R-:W-:-:S04]  /*14b50*/  FMNMX.FTZ R13, R42, R13, !PT ;  /* 0x0000000d2a0d7209 */ /* 0x000fc80007810000 */
[----:B------:R-:W-:Y:S01]  /*14b60*/  FMNMX.FTZ R13, R43, R13, !PT ;  /* 0x0000000d2b0d7209 */ /* 0x000fe20007810000 */
[----:B------:R-:W2:Y:S03]  /*14b70*/  MUFU.TANH R77, R77 ;  /* 0x0000004d004d7308 */ /* 0x000ea60000002400 */
[----:B------:R-:W-:-:S04]  /*14b80*/  FMNMX.FTZ R13, R46, R13, !PT ;  /* 0x0000000d2e0d7209 */ /* 0x000fc80007810000 */
[----:B------:R-:W-:Y:S01]  /*14b90*/  FMNMX.FTZ R13, R47, R13, !PT ;  /* 0x0000000d2f0d7209 */ /* 0x000fe20007810000 */
[----:B------:R-:W2:Y:S03]  /*14ba0*/  MUFU.TANH R63, R63 ;  /* 0x0000003f003f7308 */ /* 0x000ea60000002400 */
[----:B----4-:R-:W-:-:S04]  /*14bb0*/  FMNMX.FTZ R13, R50, R13, !PT ;  /* 0x0000000d320d7209 */ /* 0x010fc80007810000 */
[----:B0-----:R-:W-:Y:S01]  /*14bc0*/  FMNMX.FTZ R13, R11, R13, !PT ;  /* 0x0000000d0b0d7209 */ /* 0x001fe20007810000 */
[----:B------:R-:W0:Y:S03]  /*14bd0*/  MUFU.TANH R81, R81 ;  /* 0x0000005100517308 */ /* 0x000e260000002400 */
[----:B-1----:R-:W-:-:S04]  /*14be0*/  FMNMX.FTZ R13, R51, R13, !PT ;  /* 0x0000000d330d7209 */ /* 0x002fc80007810000 */
[----:B---3--:R-:W-:Y:S01]  /*14bf0*/  FMNMX.FTZ R13, R14, R13, !PT ;  /* 0x0000000d0e0d7209 */ /* 0x008fe20007810000 */
[----:B------:R-:W1:Y:S03]  /*14c00*/  MUFU.TANH R67, R67 ;  /* 0x0000004300437308 */ /* 0x000e660000002400 */
[----:B-----5:R-:W-:-:S04]  /*14c10*/  FMNMX.FTZ R13, R54, R13, !PT ;  /* 0x0000000d360d7209 */ /* 0x020fc80007810000 */
[----:B--2---:R-:W-:Y:S01]  /*14c20*/  FMNMX.FTZ R13, R58, R13, !PT ;  /* 0x0000000d3a0d7209 */ /* 0x004fe20007810000 */
[----:B------:R-:W2:Y:S03]  /*14c30*/  MUFU.TANH R70, R70 ;  /* 0x0000004600467308 */ /* 0x000ea60000002400 */
[----:B------:R-:W-:-:S04]  /*14c40*/  FMNMX.FTZ R13, R77, R13, !PT ;  /* 0x0000000d4d0d7209 */ /* 0x000fc80007810000 */
[----:B------:R-:W-:Y:S01]  /*14c50*/  FMNMX.FTZ R13, R63, R13, !PT ;  /* 0x0000000d3f0d7209 */ /* 0x000fe20007810000 */
[----:B------:R-:W3:Y:S03]  /*14c60*/  MUFU.TANH R71, R71 ;  /* 0x0000004700477308 */ /* 0x000ee60000002400 */
[----:B0-----:R-:W-:-:S04]  /*14c70*/  FMNMX.FTZ R13, R81, R13, !PT ;  /* 0x0000000d510d7209 */ /* 0x001fc80007810000 */
[----:B-1----:R-:W-:Y:S01]  /*14c80*/  FMNMX.FTZ R13, R67, R13, !PT ;  /* 0x0000000d430d7209 */ /* 0x002fe20007810000 */
[----:B------:R-:W0:Y:S03]  /*14c90*/  MUFU.TANH R74, R74 ;  /* 0x0000004a004a7308 */ /* 0x000e260000002400 */
[----:B--2---:R-:W-:-:S05]  /*14ca0*/  FMNMX.FTZ R13, R70, R13, !PT ;  /* 0x0000000d460d7209 */ /* 0x004fca0007810000 */
[----:B------:R-:W1:Y:S01]  /*14cb0*/  MUFU.TANH R75, R75 ;  /* 0x0000004b004b7308 */ /* 0x000e620000002400 */
[----:B---3--:R-:W-:-:S07]  /*14cc0*/  FMNMX.FTZ R13, R71, R13, !PT ;  /* 0x0000000d470d7209 */ /* 0x008fce0007810000 */
        /* <DEDUP_REMOVED lines=11> */
[----:B--2---:R-:W-:-:S04]  /*14d80*/  FMNMX.FTZ R13, R83, R13, !PT ;  /* 0x0000000d530d7209 */ /* 0x004fc80007810000 */
[----:B0-----:R-:W-:-:S04]  /*14d90*/  FMNMX.FTZ R13, R85, R13, !PT ;  /* 0x0000000d550d7209 */ /* 0x001fc80007810000 */
[----:B-1----:R-:W-:-:S05]  /*14da0*/  FMNMX.FTZ R13, R87, R13, !PT ;  /* 0x0000000d570d7209 */ /* 0x002fca0007810000 */
[----:B------:R-:W0:Y:S02]  /*14db0*/  SHFL.BFLY PT, R55, R13, 0x2, 0x1f ;  /* 0x0c401f000d377f89 */ /* 0x000e2400000e0000 */
[----:B0-----:R-:W-:-:S05]  /*14dc0*/  FMNMX.FTZ R13, R13, R55, !PT ;  /* 0x000000370d0d7209 */ /* 0x001fca0007810000 */
[----:B------:R-:W0:Y:S02]  /*14dd0*/  SHFL.BFLY PT, R55, R13, 0x1, 0x1f ;  /* 0x0c201f000d377f89 */ /* 0x000e2400000e0000 */
[----:B0-----:R-:W-:-:S05]  /*14de0*/  FMNMX.FTZ R13, R13, R55, !PT ;  /* 0x000000370d0d7209 */ /* 0x001fca0007810000 */
[C---:B------:R-:W-:Y:S01]  /*14df0*/  FMUL.FTZ R86, R13.reuse, UR39 ;  /* 0x000000270d567c20 */ /* 0x040fe20008410000 */
[----:B------:R-:W-:-:S03]  /*14e00*/  FADD.FTZ R5, -R13, R5 ;  /* 0x000000050d057221 */ /* 0x000fc60000010100 */
[--C-:B------:R-:W-:Y:S01]  /*14e10*/  FFMA.FTZ R59, R27, UR39, -R86.reuse ;  /* 0x000000271b3b7c23 */ /* 0x100fe20008010856 */
[--C-:B------:R-:W-:Y:S01]  /*14e20*/  FFMA.FTZ R55, R26, UR39, -R86.reuse ;  /* 0x000000271a377c23 */ /* 0x100fe20008010856 */
[----:B------:R-:W-:Y:S01]  /*14e30*/  IMAD.MOV.U32 R27, RZ, RZ, 0x40000040 ;  /* 0x40000040ff1b7424 */ /* 0x000fe200078e00ff */
[----:B------:R-:W-:Y:S01]  /*14e40*/  LOP3.LUT R26, R141, 0x10000, RZ, 0xfc, !PT ;  /* 0x000100008d1a7812 */ /* 0x000fe200078efcff */
[--C-:B------:R-:W-:Y:S01]  /*14e50*/  FFMA.FTZ R62, R30, UR39, -R86.reuse ;  /* 0x000000271e3e7c23 */ /* 0x100fe20008010856 */
[----:B------:R-:W-:Y:S01]  /*14e60*/  FFMA.FTZ R66, R31, UR39, -R86 ;  /* 0x000000271f427c23 */ /* 0x000fe20008010856 */
[----:B------:R-:W-:Y:S01]  /*14e70*/  IMAD.MOV.U32 R31, RZ, RZ, 0x40000040 ;  /* 0x40000040ff1f7424 */ /* 0x000fe200078e00ff */
[C---:B------:R-:W-:Y:S01]  /*14e80*/  R2UR UR8, R26.reuse ;  /* 0x000000001a0872ca */ /* 0x040fe200000e0000 */
[----:B------:R-:W-:Y:S01]  /*14e90*/  VIADD R30, R26, 0x2 ;  /* 0x000000021a1e7836 */ /* 0x000fe20000000000 */
[----:B------:R-:W-:Y:S01]  /*14ea0*/  R2UR UR9, R27 ;  /* 0x000000001b0972ca */ /* 0x000fe200000e0000 */
[----:B------:R-:W-:Y:S01]  /*14eb0*/  IMAD.MOV.U32 R27, RZ, RZ, 0x40000040 ;  /* 0x40000040ff1b7424 */ /* 0x000fe200078e00ff */
[----:B------:R-:W-:Y:S01]  /*14ec0*/  R2UR UR13, R31 ;  /* 0x000000001f0d72ca */ /* 0x000fe200000e0000 */
[----:B------:R-:W-:Y:S01]  /*14ed0*/  IMAD.MOV.U32 R31, RZ, RZ, 0x40000040 ;  /* 0x40000040ff1f7424 */ /* 0x000fe200078e00ff */
[----:B------:R-:W-:Y:S01]  /*14ee0*/  R2UR UR12, R30 ;  /* 0x000000001e0c72ca */ /* 0x000fe200000e0000 */
[----:B------:R-:W-:Y:S01]  /*14ef0*/  VIADD R30, R26, 0x4 ;  /* 0x000000041a1e7836 */ /* 0x000fe20000000000 */
[----:B------:R-:W-:Y:S01]  /*14f00*/  R2UR UR41, R27 ;  /* 0x000000001b2972ca */ /* 0x000fe200000e0000 */
[----:B------:R-:W0:Y:S01]  /*14f10*/  S2R R141, SR_TID.X ;  /* 0x00000000008d7919 */ /* 0x000e220000002100 */
[----:B------:R-:W-:Y:S01]  /*14f20*/  R2UR UR17, R31 ;  /* 0x000000001f1172ca */ /* 0x000fe200000e0000 */
[----:B------:R-:W-:Y:S01]  /*14f30*/  IMAD.MOV.U32 R31, RZ, RZ, 0x40000040 ;  /* 0x40000040ff1f7424 */ /* 0x000fe200078e00ff */
[----:B------:R-:W-:Y:S01]  /*14f40*/  R2UR UR16, R30 ;  /* 0x000000001e1072ca */ /* 0x000fe200000e0000 */
[----:B------:R-:W-:-:S02]  /*14f50*/  VIADD R30, R26, 0x6 ;  /* 0x000000061a1e7836 */ /* 0x000fc40000000000 */
[--C-:B------:R-:W-:Y:S01]  /*14f60*/  FFMA.FTZ R82, R11, UR39, -R86.reuse ;  /* 0x000000270b527c23 */ /* 0x100fe20008010856 */
[----:B------:R-:W-:Y:S01]  /*14f70*/  HGMMA.64x96x16.F32.BF16 R88, gdesc[UR8].tnspB, R88, gsb0 ;  /* 0x41600000085879f0 */ /* 0x000fe20008001858 */
[----:B------:R-:W-:Y:S01]  /*14f80*/  R2UR UR21, R31 ;  /* 0x000000001f1572ca */ /* 0x000fe200000e0000 */
[----:B------:R-:W-:Y:S01]  /*14f90*/  IMAD.MOV.U32 R31, RZ, RZ, 0x40000040 ;  /* 0x40000040ff1f7424 */ /* 0x000fe200078e00ff */
[----:B------:R-:W-:Y:S01]  /*14fa0*/  R2UR UR20, R30 ;  /* 0x000000001e1472ca */ /* 0x000fe200000e0000 */
[----:B------:R-:W-:Y:S01]  /*14fb0*/  VIADD R30, R26, 0x600 ;  /* 0x000006001a1e7836 */ /* 0x000fe20000000000 */
[----:B------:R-:W-:Y:S01]  /*14fc0*/  MUFU.EX2 R55, R55 ;  /* 0x0000003700377308 */ /* 0x000fe20000000800 */
[----:B------:R-:W-:Y:S01]  /*14fd0*/  FFMA.FTZ R34, R34, UR39, -R86 ;  /* 0x0000002722227c23 */ /* 0x000fe20008010856 */
[----:B------:R-:W-:Y:S01]  /*14fe0*/  R2UR UR25, R31 ;  /* 0x000000001f1972ca */ /* 0x000fe200000e0000 */
[----:B------:R-:W-:Y:S01]  /*14ff0*/  IMAD.MOV.U32 R31, RZ, RZ, 0x40000040 ;  /* 0x40000040ff1f7424 */ /* 0x000fe200078e00ff */
[----:B------:R-:W-:Y:S01]  /*15000*/  R2UR UR24, R30 ;  /* 0x000000001e1872ca */ /* 0x000fe200000e0000 */
[----:B------:R-:W-:-:S02]  /*15010*/  VIADD R30, R26, 0x602 ;  /* 0x000006021a1e7836 */ /* 0x000fc40000000000 */
[--C-:B------:R-:W-:Y:S01]  /*15020*/  FFMA.FTZ R35, R35, UR39, -R86.reuse ;  /* 0x0000002723237c23 */ /* 0x100fe20008010856 */
[--C-:B------:R-:W-:Y:S01]  /*15030*/  FFMA.FTZ R38, R38, UR39, -R86.reuse ;  /* 0x0000002726267c23 */ /* 0x100fe20008010856 */
[----:B------:R-:W-:Y:S01]  /*15040*/  R2UR UR29, R31 ;  /* 0x000000001f1d72ca */ /* 0x000fe200000e0000 */
[----:B------:R-:W-:Y:S01]  /*15050*/  IMAD.MOV.U32 R31, RZ, RZ, 0x40000040 ;  /* 0x40000040ff1f7424 */ /* 0x000fe200078e00ff */
[----:B------:R-:W-:Y:S01]  /*15060*/  R2UR UR28, R30 ;  /* 0x000000001e1c72ca */ /* 0x000fe200000e0000 */
[C---:B------:R-:W-:Y:S01]  /*15070*/  VIADD R30, R26.reuse, 0x604 ;  /* 0x000006041a1e7836 */ /* 0x040fe20000000000 */
[----:B------:R-:W-:Y:S01]  /*15080*/  MUFU.EX2 R59, R59 ;  /* 0x0000003b003b7308 */ /* 0x000fe20000000800 */
[----:B------:R-:W-:Y:S01]  /*15090*/  VIADD R26, R26, 0x606 ;  /* 0x000006061a1a7836 */ /* 0x000fe20000000000 */
[----:B------:R-:W-:Y:S01]  /*150a0*/  R2UR UR33, R31 ;  /* 0x000000001f2172ca */ /* 0x000fe200000e0000 */
[--C-:B------:R-:W-:Y:S01]  /*150b0*/  FFMA.FTZ R39, R39, UR39, -R86.reuse ;  /* 0x0000002727277c23 */ /* 0x100fe20008010856 */
[----:B------:R-:W-:Y:S01]  /*150c0*/  R2UR UR32, R30 ;  /* 0x000000001e2072ca */ /* 0x000fe200000e0000 */
[--C-:B------:R-:W-:Y:S01]  /*150d0*/  FFMA.FTZ R42, R42, UR39, -R86.reuse ;  /* 0x000000272a2a7c23 */ /* 0x100fe20008010856 */
[----:B------:R-:W-:Y:S01]  /*150e0*/  R2UR UR40, R26 ;  /* 0x000000001a2872ca */ /* 0x000fe200000e0000 */
[--C-:B------:R-:W-:Y:S01]  /*150f0*/  FFMA.FTZ R43, R43, UR39, -R86.reuse ;  /* 0x000000272b2b7c23 */ /* 0x100fe20008010856 */
[--C-:B------:R-:W-:Y:S01]  /*15100*/  FFMA.FTZ R46, R46, UR39, -R86.reuse ;  /* 0x000000272e2e7c23 */ /* 0x100fe20008010856 */
[----:B0-----:R-:W-:Y:S01]  /*15110*/  SHF.R.U32.HI R11, RZ, 0x7, R141 ;  /* 0x00000007ff0b7819 */ /* 0x001fe2000001168d */
[--C-:B------:R-:W-:Y:S01]  /*15120*/  FFMA.FTZ R47, R47, UR39, -R86.reuse ;  /* 0x000000272f2f7c23 */ /* 0x100fe20008010856 */
[----:B------:R-:W-:Y:S01]  /*15130*/  ISETP.GE.U32.AND P2, PT, R141, 0x180, PT ;  /* 0x000001808d00780c */ /* 0x000fe20003f46070 */
[--C-:B------:R-:W-:Y:S01]  /*15140*/  FFMA.FTZ R50, R50, UR39, -R86.reuse ;  /* 0x0000002732327c23 */ /* 0x100fe20008010856 */
[----:B------:R-:W-:Y:S01]  /*15150*/  FFMA.FTZ R51, R51, UR39, -R86 ;  /* 0x0000002733337c23 */ /* 0x000fe20008010856 */
[----:B------:R-:W-:-:S02]  /*15160*/  VIADD R11, R11, 0x9 ;  /* 0x000000090b0b7836 */ /* 0x000fc40000000000 */
        /* <DEDUP_REMOVED lines=15> */
[----:B------:R-:W-:Y:S01]  /*15260*/  FFMA.FTZ R85, R85, UR39, -R86 ;  /* 0x0000002755557c23 */ /* 0x000fe20008010856 */
[----:B------:R-:W-:-:S02]  /*15270*/  @!P1 IMAD R9, R9, 0x8, R2 ;  /* 0x0000000809099824 */ /* 0x000fc400078e0202 */
[----:B------:R-:W-:Y:S01]  /*15280*/  FMUL.FTZ R5, R5, UR39 ;  /* 0x0000002705057c20 */ /* 0x000fe20008410000 */
[----:B------:R-:W-:Y:S02]  /*15290*/  WARPGROUP.DEPBAR.LE gsb0, 0x0 ;  /* 0x00008000000079c5 */ /* 0x000fe40000010000 */
[----:B------:R-:W-:Y:S01]  /*152a0*/  WARPGROUP.ARRIVE ;  /* 0x00000000000079c5 */ /* 0x000fe20000000000 */
[----:B------:R-:W-:Y:S01]  /*152b0*/  SEL R11, R11, 0x9, !P2 ;  /* 0x000000090b0b7807 */ /* 0x000fe20005000000 */
[----:B------:R-:W-:Y:S01]  /*152c0*/  MUFU.EX2 R62, R62 ;  /* 0x0000003e003e7308 */ /* 0x000fe20000000800 */
[----:B------:R-:W-:Y:S02]  /*152d0*/  FFMA.FTZ R86, R87, UR39, -R86 ;  /* 0x0000002757567c23 */ /* 0x000fe40008010856 */
[----:B------:R-:W2:Y:S01]  /*152e0*/  LDL R87, [R1+0x1c] ;  /* 0x00001c0001577983 */ /* 0x000ea20000100800 */
[----:B------:R-:W-:Y:S04]  /*152f0*/  HGMMA.64x96x16.F32.BF16 R88, gdesc[UR12].tnspB, R88, gsb0 ;  /* 0x416000000c5879f0 */ /* 0x000fe80008001858 */
[----:B------:R-:W-:Y:S01]  /*15300*/  MUFU.EX2 R66, R66 ;  /* 0x0000004200427308 */ /* 0x000fe20000000800 */
[----:B------:R-:W-:-:S07]  /*15310*/  @!P1 VIADD R9, R9, 0x2d860 ;  /* 0x0002d86009099836 */ /* 0x000fce0000000000 */
[----:B------:R-:W0:Y:S01]  /*15320*/  MUFU.EX2 R5, R5 ;  /* 0x0000000500057308 */ /* 0x000e220000000800 */
[----:B------:R-:W-:Y:S02]  /*15330*/  WARPGROUP.DEPBAR.LE gsb0, 0x0 ;  /* 0x00008000000079c5 */ /* 0x000fe40000010000 */
[----:B------:R-:W-:-:S06]  /*15340*/  WARPGROUP.ARRIVE ;  /* 0x00000000000079c5 */ /* 0x000fcc0000000000 */
[----:B------:R-:W-:Y:S03]  /*15350*/  HGMMA.64x96x16.F32.BF16 R88, gdesc[UR16].tnspB, R88, gsb0 ;  /* 0x41600000105879f0 */ /* 0x000fe60008001858 */
        /* <DEDUP_REMOVED lines=14> */
[----:B------:R-:W-:Y:S01]  /*15440*/  HGMMA.64x96x16.F32.BF16 R88, gdesc[UR40].tnspB, R88, gsb0 ;  /* 0x41600000285879f0 */ /* 0x000fe20008001858 */
[----:B------:R-:W-:Y:S01]  /*15450*/  @!P1 PRMT R9, RZ, 0x654, R9 ;  /* 0x00000654ff099816 */ /* 0x000fe20000000009 */
[----:B------:R-:W1:Y:S01]  /*15460*/  MUFU.EX2 R34, R34 ;  /* 0x0000002200227308 */ /* 0x000e620000000800 */
[----:B0-----:R-:W-:-:S04]  /*15470*/  FFMA.FTZ R3, R5, R3, R55 ;  /* 0x0000000305037223 */ /* 0x001fc80000010037 */
[----:B------:R-:W-:-:S03]  /*15480*/  FADD.FTZ R3, R59, R3 ;  /* 0x000000033b037221 */ /* 0x000fc60000010000 */
[----:B------:R-:W0:Y:S01]  /*15490*/  MUFU.EX2 R35, R35 ;  /* 0x0000002300237308 */ /* 0x000e220000000800 */
[----:B------:R-:W-:-:S07]  /*154a0*/  FADD.FTZ R3, R62, R3 ;  /* 0x000000033e037221 */ /* 0x000fce0000010000 */
[----:B------:R-:W3:Y:S01]  /*154b0*/  MUFU.EX2 R38, R38 ;  /* 0x0000002600267308 */ /* 0x000ee20000000800 */
[----:B------:R-:W-:-:S07]  /*154c0*/  FADD.FTZ R3, R66, R3 ;  /* 0x0000000342037221 */ /* 0x000fce0000010000 */
[----:B------:R-:W-:Y:S01]  /*154d0*/  MUFU.EX2 R39, R39 ;  /* 0x0000002700277308 */ /* 0x000fe20000000800 */
[----:B-1----:R-:W-:-:S04]  /*154e0*/  FADD.FTZ R3, R34, R3 ;  /* 0x0000000322037221 */ /* 0x002fc80000010000 */
[----:B0-----:R-:W-:-:S04]  /*154f0*/  FADD.FTZ R3, R35, R3 ;  /* 0x0000000323037221 */ /* 0x001fc80000010000 */
[----:B---3--:R-:W-:Y:S01]  /*15500*/  FADD.FTZ R3, R38, R3 ;  /* 0x0000000326037221 */ /* 0x008fe20000010000 */
[----:B------:R-:W-:Y:S02]  /*15510*/  WARPGROUP.DEPBAR.LE gsb0, 0x0 ;  /* 0x00008000000079c5 */ /* 0x000fe40000010000 */
[----:B------:R0:W-:Y:S06]  /*15520*/  BAR.ARV R11, 0x100 ;  /* 0x0004000b0000751d */ /* 0x0001ec0000002000 */
[----:B0-----:R-:W-:-:S04]  /*15530*/  @!P1 IMAD R11, R17, 0x8, R2 ;  /* 0x00000008110b9824 */ /* 0x001fc800078e0202 */
[----:B------:R-:W-:-:S05]  /*15540*/  @!P1 VIADD R11, R11, 0x2d840 ;  /* 0x0002d8400b0b9836 */ /* 0x000fca0000000000 */
[----:B------:R-:W-:-:S04]  /*15550*/  @!P1 PRMT R11, RZ, 0x654, R11 ;  /* 0x00000654ff0b9816 */ /* 0x000fc8000000000b */
[----:B------:R0:W-:Y:S01]  /*15560*/  @!P1 SYNCS.ARRIVE.TRANS64.RED.A1T0 RZ, [R11+URZ], RZ ;  /* 0x000000ff0bff99a7 */ /* 0x0001e2000810043f */
[----:B------:R1:W-:Y:S01]  /*15570*/  @!P1 SYNCS.ARRIVE.TRANS64.RED.A1T0 RZ, [R9+URZ], RZ ;  /* 0x000000ff09ff99a7 */ /* 0x0003e2000810043f */
[----:B0-----:R-:W-:Y:S02]  /*15580*/  F2FP.BF16.F32.PACK_AB R11, R66, R62 ;  /* 0x0000003e420b723e */ /* 0x001fe400000010ff */
[----:B-1----:R-:W-:-:S05]  /*15590*/  F2FP.BF16.F32.PACK_AB R9, R59, R55 ;  /* 0x000000373b09723e */ /* 0x002fca00000010ff */
[----:B------:R0:W-:Y:S02]  /*155a0*/  STSM.16.M88.4 [R137+0x21800], R8 ;  /* 0x0218000889007844 */ /* 0x0001e40000000200 */
[----:B0-----:R-:W0:Y:S08]  /*155b0*/  MUFU.EX2 R8, R15 ;  /* 0x0000000f00087308 */ /* 0x001e300000000800 */
[----:B------:R-:W1:Y:S08]  /*155c0*/  MUFU.EX2 R9, R24 ;  /* 0x0000001800097308 */ /* 0x000e700000000800 */
[----:B------:R-:W3:Y:S01]  /*155d0*/  MUFU.EX2 R10, R25 ;  /* 0x00000019000a7308 */ /* 0x000ee20000000800 */
[----:B0-----:R-:W-:-:S07]  /*155e0*/  FADD.FTZ R4, R8, R4 ;  /* 0x0000000408047221 */ /* 0x001fce0000010000 */
[----:B------:R-:W0:Y:S01]  /*155f0*/  MUFU.EX2 R11, R28 ;  /* 0x0000001c000b7308 */ /* 0x000e220000000800 */
[----:B-1----:R-:W-:-:S04]  /*15600*/  FADD.FTZ R4, R9, R4 ;  /* 0x0000000409047221 */ /* 0x002fc80000010000 */
[----:B---3--:R-:W-:-:S04]  /*15610*/  FADD.FTZ R4, R10, R4 ;  /* 0x000000040a047221 */ /* 0x008fc80000010000 */
[C---:B0-----:R-:W-:Y:S01]  /*15620*/  FADD.FTZ R4, R11.reuse, R4 ;  /* 0x000000040b047221 */ /* 0x041fe20000010000 */
[----:B------:R-:W-:Y:S02]  /*15630*/  F2FP.BF16.F32.PACK_AB R10, R11, R10 ;  /* 0x0000000a0b0a723e */ /* 0x000fe400000010ff */
[----:B------:R-:W-:Y:S02]  /*15640*/  F2FP.BF16.F32.PACK_AB R11, R39, R38 ;  /* 0x00000026270b723e */ /* 0x000fe400000010ff */
[----:B------:R-:W3:Y:S01]  /*15650*/  LDL R38, [R1+0x20] ;  /* 0x0000200001267983 */ /* 0x000ee20000100800 */
[----:B------:R-:W0:Y:S08]  /*15660*/  MUFU.EX2 R24, R29 ;  /* 0x0000001d00187308 */ /* 0x000e300000000800 */
[----:B------:R-:W1:Y:S08]  /*15670*/  MUFU.EX2 R15, R32 ;  /* 0x00000020000f7308 */ /* 0x000e700000000800 */
[----:B------:R-:W4:Y:S08]  /*15680*/  MUFU.EX2 R25, R42 ;  /* 0x0000002a00197308 */ /* 0x000f300000000800 */
[----:B------:R-:W5:Y:S01]  /*15690*/  MUFU.EX2 R26, R33 ;  /* 0x00000021001a7308 */ /* 0x000f620000000800 */
[----:B0-----:R-:W-:-:S07]  /*156a0*/  FADD.FTZ R4, R24, R4 ;  /* 0x0000000418047221 */ /* 0x001fce0000010000 */
[----:B------:R-:W0:Y:S08]  /*156b0*/  MUFU.EX2 R43, R43 ;  /* 0x0000002b002b7308 */ /* 0x000e300000000800 */
[----:B------:R-:W0:Y:S01]  /*156c0*/  MUFU.EX2 R36, R36 ;  /* 0x0000002400247308 */ /* 0x000e220000000800 */
[----:B------:R-:W-:Y:S01]  /*156d0*/  FADD.FTZ R3, R39, R3 ;  /* 0x0000000327037221 */ /* 0x000fe20000010000 */
[----:B-1----:R-:W-:-:S06]  /*156e0*/  FADD.FTZ R4, R15, R4 ;  /* 0x000000040f047221 */ /* 0x002fcc0000010000 */
[----:B------:R-:W1:Y:S08]  /*156f0*/  MUFU.EX2 R27, R46 ;  /* 0x0000002e001b7308 */ /* 0x000e700000000800 */
[----:B------:R-:W1:Y:S01]  /*15700*/  MUFU.EX2 R37, R37 ;  /* 0x0000002500257308 */ /* 0x000e620000000800 */
[----:B----4-:R-:W-:Y:S01]  /*15710*/  FADD.FTZ R3, R25, R3 ;  /* 0x0000000319037221 */ /* 0x010fe20000010000 */
[----:B-----5:R-:W-:-:S06]  /*15720*/  FADD.FTZ R4, R26, R4 ;  /* 0x000000041a047221 */ /* 0x020fcc0000010000 */
[----:B------:R-:W4:Y:S08]  /*15730*/  MUFU.EX2 R47, R47 ;  /* 0x0000002f002f7308 */ /* 0x000f300000000800 */
[----:B------:R-:W5:Y:S01]  /*15740*/  MUFU.EX2 R40, R40 ;  /* 0x0000002800287308 */ /* 0x000f620000000800 */
[----:B0-----:R-:W-:Y:S01]  /*15750*/  FADD.FTZ R3, R43, R3 ;  /* 0x000000032b037221 */ /* 0x001fe20000010000 */
[----:B------:R-:W-:-:S06]  /*15760*/  FADD.FTZ R4, R36, R4 ;  /* 0x0000000424047221 */ /* 0x000fcc0000010000 */
[----:B------:R-:W0:Y:S08]  /*15770*/  MUFU.EX2 R50, R50 ;  /* 0x0000003200327308 */ /* 0x000e300000000800 */
[----:B------:R-:W0:Y:S01]  /*15780*/  MUFU.EX2 R41, R41 ;  /* 0x0000002900297308 */ /* 0x000e220000000800 */
[----:B-1----:R-:W-:Y:S01]  /*15790*/  FADD.FTZ R3, R27, R3 ;  /* 0x000000031b037221 */ /* 0x002fe20000010000 */
[----:B------:R-:W-:-:S06]  /*157a0*/  FADD.FTZ R4, R37, R4 ;  /* 0x0000000425047221 */ /* 0x000fcc0000010000 */
        /* <DEDUP_REMOVED lines=9> */
[----:B------:R-:W2:Y:S01]  /*15840*/  MUFU.EX2 R48, R48 ;  /* 0x0000003000307308 */ /* 0x000ea20000000800 */
        /* <DEDUP_REMOVED lines=9> */
[----:B--2---:R-:W-:-:S06]  /*158e0*/  FADD.FTZ R33, R48, R33 ;  /* 0x0000002130217221 */ /* 0x004fcc0000010000 */
[----:B------:R-:W0:Y:S01]  /*158f0*/  MUFU.EX2 R31, R77 ;  /* 0x0000004d001f7308 */ /* 0x000e220000000800 */
[----:B------:R-:W-:-:S07]  /*15900*/  F2FP.BF16.F32.PACK_AB R8, R9, R8 ;  /* 0x000000080908723e */ /* 0x000fce00000010ff */
[----:B------:R-:W2:Y:S01]  /*15910*/  MUFU.EX2 R53, R53 ;  /* 0x0000003500357308 */ /* 0x000ea20000000800 */
[----:B------:R-:W-:Y:S01]  /*15920*/  F2FP.BF16.F32.PACK_AB R9, R35, R34 ;  /* 0x000000222309723e */ /* 0x000fe200000010ff */
[----:B-1----:R-:W-:-:S06]  /*15930*/  FADD.FTZ R3, R29, R4 ;  /* 0x000000041d037221 */ /* 0x002fcc0000010000 */
[----:B------:R-:W1:Y:S01]  /*15940*/  MUFU.EX2 R63, R63 ;  /* 0x0000003f003f7308 */ /* 0x000e620000000800 */
[----:B------:R-:W-:-:S07]  /*15950*/  FADD.FTZ R33, R30, R33 ;  /* 0x000000211e217221 */ /* 0x000fce0000010000 */
[----:B------:R-:W1:Y:S01]  /*15960*/  MUFU.EX2 R56, R56 ;  /* 0x0000003800387308 */ /* 0x000e620000000800 */
[----:B------:R5:W-:Y:S01]  /*15970*/  STSM.16.M88.4 [R87], R8 ;  /* 0x0000000857007844 */ /* 0x000be20000000200 */
[----:B----4-:R-:W-:-:S06]  /*15980*/  FADD.FTZ R4, R58, R3 ;  /* 0x000000033a047221 */ /* 0x010fcc0000010000 */
[----:B------:R-:W4:Y:S08]  /*15990*/  MUFU.EX2 R81, R81 ;  /* 0x0000005100517308 */ /* 0x000f300000000800 */
[----:B------:R-:W4:Y:S01]  /*159a0*/  MUFU.EX2 R57, R57 ;  /* 0x0000003900397308 */ /* 0x000f220000000800 */
[----:B-----5:R-:W-:Y:S01]  /*159b0*/  FADD.FTZ R10, R52, R33 ;  /* 0x00000021340a7221 */ /* 0x020fe20000010000 */
[----:B0-----:R-:W-:-:S06]  /*159c0*/  FADD.FTZ R4, R31, R4 ;  /* 0x000000041f047221 */ /* 0x001fcc0000010000 */
[----:B------:R-:W0:Y:S01]  /*159d0*/  MUFU.EX2 R67, R67 ;  /* 0x0000004300437308 */ /* 0x000e220000000800 */
[----:B--2---:R-:W-:-:S07]  /*159e0*/  FADD.FTZ R3, R53, R10 ;  /* 0x0000000a35037221 */ /* 0x004fce0000010000 */
[----:B------:R-:W2:Y:S01]  /*159f0*/  MUFU.EX2 R60, R60 ;  /* 0x0000003c003c7308 */ /* 0x000ea20000000800 */
[----:B-1----:R-:W-:Y:S01]  /*15a00*/  FADD.FTZ R4, R63, R4 ;  /* 0x000000043f047221 */ /* 0x002fe20000010000 */
[----:B------:R-:W-:-:S06]  /*15a10*/  F2FP.BF16.F32.PACK_AB R11, R14, R51 ;  /* 0x000000330e0b723e */ /* 0x000fcc00000010ff */
[----:B------:R-:W1:Y:S01]  /*15a20*/  MUFU.EX2 R70, R70 ;  /* 0x0000004600467308 */ /* 0x000e620000000800 */
[----:B------:R-:W-:-:S07]  /*15a30*/  FADD.FTZ R14, R56, R3 ;  /* 0x00000003380e7221 */ /* 0x000fce0000010000 */
[----:B------:R-:W5:Y:S01]  /*15a40*/  MUFU.EX2 R61, R61 ;  /* 0x0000003d003d7308 */ /* 0x000f620000000800 */
[----:B------:R-:W-:Y:S01]  /*15a50*/  F2FP.BF16.F32.PACK_AB R24, R15, R24 ;  /* 0x000000180f18723e */ /* 0x000fe200000010ff */
[----:B----4-:R-:W-:-:S06]  /*15a60*/  FADD.FTZ R4, R81, R4 ;  /* 0x0000000451047221 */ /* 0x010fcc0000010000 */
[----:B------:R-:W4:Y:S01]  /*15a70*/  MUFU.EX2 R71, R71 ;  /* 0x0000004700477308 */ /* 0x000f220000000800 */
[----:B------:R-:W-:-:S07]  /*15a80*/  FADD.FTZ R15, R57, R14 ;  /* 0x0000000e390f7221 */ /* 0x000fce0000010000 */
[----:B------:R-:W4:Y:S01]  /*15a90*/  MUFU.EX2 R64, R64 ;  /* 0x0000004000407308 */ /* 0x000f220000000800 */
[----:B0-----:R-:W-:Y:S01]  /*15aa0*/  FADD.FTZ R3, R67, R4 ;  /* 0x0000000443037221 */ /* 0x001fe20000010000 */
[----:B--2---:R-:W-:-:S06]  /*15ab0*/  FADD.FTZ R34, R60, R15 ;  /* 0x0000000f3c227221 */ /* 0x004fcc0000010000 */
[----:B------:R-:W-:Y:S08]  /*15ac0*/  MUFU.EX2 R65, R65 ;  /* 0x0000004100417308 */ /* 0x000ff00000000800 */
[----:B------:R-:W0:Y:S01]  /*15ad0*/  MUFU.EX2 R74, R74 ;  /* 0x0000004a004a7308 */ /* 0x000e220000000800 */
[----:B-1----:R-:W-:Y:S01]  /*15ae0*/  FADD.FTZ R14, R70, R3 ;  /* 0x00000003460e7221 */ /* 0x002fe20000010000 */
[----:B-----5:R-:W-:-:S06]  /*15af0*/  FADD.FTZ R15, R61, R34 ;  /* 0x000000223d0f7221 */ /* 0x020fcc0000010000 */
[----:B------:R-:W-:Y:S01]  /*15b00*/  MUFU.EX2 R68, R68 ;  /* 0x0000004400447308 */ /* 0x000fe20000000800 */
[----:B------:R-:W-:-:S07]  /*15b10*/  F2FP.BF16.F32.PACK_AB R25, R43, R25 ;  /* 0x000000192b19723e */ /* 0x000fce00000010ff */
[----:B------:R-:W1:Y:S01]  /*15b20*/  MUFU.EX2 R75, R75 ;  /* 0x0000004b004b7308 */ /* 0x000e620000000800 */
[----:B------:R-:W-:Y:S02]  /*15b30*/  F2FP.BF16.F32.PACK_AB R26, R36, R26 ;  /* 0x0000001a241a723e */ /* 0x000fe400000010ff */
[----:B------:R-:W-:Y:S01]  /*15b40*/  F2FP.BF16.F32.PACK_AB R27, R47, R27 ;  /* 0x0000001b2f1b723e */ /* 0x000fe200000010ff */
[----:B----4-:R-:W-:Y:S01]  /*15b50*/  FADD.FTZ R3, R71, R14 ;  /* 0x0000000e47037221 */ /* 0x010fe20000010000 */
[----:B------:R-:W-:-:S03]  /*15b60*/  F2FP.BF16.F32.PACK_AB R8, R40, R37 ;  /* 0x000000252808723e */ /* 0x000fc600000010ff */
[----:B------:R-:W-:Y:S01]  /*15b70*/  MUFU.EX2 R32, R69 ;  /* 0x0000004500207308 */ /* 0x000fe20000000800 */
[----:B------:R-:W-:Y:S02]  /*15b80*/  F2FP.BF16.F32.PACK_AB R9, R82, R50 ;  /* 0x000000325209723e */ /* 0x000fe400000010ff */
[----:B------:R-:W-:-:S05]  /*15b90*/  F2FP.BF16.F32.PACK_AB R10, R44, R41 ;  /* 0x000000292c0a723e */ /* 0x000fca00000010ff */
[----:B------:R-:W2:Y:S01]  /*15ba0*/  MUFU.EX2 R78, R78 ;  /* 0x0000004e004e7308 */ /* 0x000ea20000000800 */
[----:B------:R-:W-:Y:S01]  /*15bb0*/  FADD.FTZ R14, R64, R15 ;  /* 0x0000000f400e7221 */ /* 0x000fe20000010000 */
[----:B------:R-:W-:Y:S06]  /*15bc0*/  STSM.16.M88.4 [R139], R24 ;  /* 0x000000188b007844 */ /* 0x000fec0000000200 */
[----:B------:R-:W-:Y:S01]  /*15bd0*/  MUFU.EX2 R72, R72 ;  /* 0x0000004800487308 */ /* 0x000fe20000000800 */
[----:B------:R0:W-:Y:S07]  /*15be0*/  STSM.16.M88.4 [R138], R8 ;  /* 0x000000088a007844 */ /* 0x0001ee0000000200 */
[----:B------:R-:W4:Y:S08]  /*15bf0*/  MUFU.EX2 R79, R79 ;  /* 0x0000004f004f7308 */ /* 0x000f300000000800 */
[----:B------:R-:W-:Y:S01]  /*15c00*/  MUFU.EX2 R73, R73 ;  /* 0x0000004900497308 */ /* 0x000fe20000000800 */
[----:B0-----:R-:W-:Y:S01]  /*15c10*/  FADD.FTZ R10, R74, R3 ;  /* 0x000000034a0a7221 */ /* 0x001fe20000010000 */
[----:B------:R-:W-:-:S06]  /*15c20*/  FADD.FTZ R11, R65, R14 ;  /* 0x0000000e410b7221 */ /* 0x000fcc0000010000 */
[----:B------:R-:W0:Y:S01]  /*15c30*/  MUFU.EX2 R33, R84 ;  /* 0x0000005400217308 */ /* 0x000e220000000800 */
[----:B-1----:R-:W-:Y:S01]  /*15c40*/  FADD.FTZ R3, R75, R10 ;  /* 0x0000000a4b037221 */ /* 0x002fe20000010000 */
[----:B------:R-:W-:-:S06]  /*15c50*/  FADD.FTZ R15, R68, R11 ;  /* 0x0000000b440f7221 */ /* 0x000fcc0000010000 */
[----:B------:R-:W-:Y:S08]  /*15c60*/  MUFU.EX2 R76, R76 ;  /* 0x0000004c004c7308 */ /* 0x000ff00000000800 */
[----:B------:R-:W1:Y:S08]  /*15c70*/  MUFU.EX2 R4, R83 ;  /* 0x0000005300047308 */ /* 0x000e700000000800 */
[----:B------:R-:W-:Y:S08]  /*15c80*/  MUFU.EX2 R85, R85 ;  /* 0x0000005500557308 */ /* 0x000ff00000000800 */
[----:B------:R-:W5:Y:S01]  /*15c90*/  MUFU.EX2 R86, R86 ;  /* 0x0000005600567308 */ /* 0x000f620000000800 */
[----:B--2---:R-:W-:Y:S01]  /*15ca0*/  FADD.FTZ R14, R78, R3 ;  /* 0x000000034e0e7221 */ /* 0x004fe20000010000 */
[----:B------:R-:W-:Y:S01]  /*15cb0*/  FADD.FTZ R15, R32, R15 ;  /* 0x0000000f200f7221 */ /* 0x000fe20000010000 */
[----:B------:R-:W-:-:S02]  /*15cc0*/  F2FP.BF16.F32.PACK_AB R28, R48, R28 ;  /* 0x0000001c301c723e */ /* 0x000fc400000010ff */
[----:B----4-:R-:W-:Y:S01]  /*15cd0*/  FADD.FTZ R14, R79, R14 ;  /* 0x0000000e4f0e7221 */ /* 0x010fe20000010000 */
[----:B------:R-:W-:Y:S01]  /*15ce0*/  FADD.FTZ R34, R72, R15 ;  /* 0x0000000f48227221 */ /* 0x000fe20000010000 */
[----:B------:R-:W-:Y:S02]  /*15cf0*/  F2FP.BF16.F32.PACK_AB R29, R58, R29 ;  /* 0x0000001d3a1d723e */ /* 0x000fe400000010ff */
[----:B------:R-:W-:Y:S02]  /*15d00*/  F2FP.BF16.F32.PACK_AB R30, R52, R30 ;  /* 0x0000001e341e723e */ /* 0x000fe400000010ff */
[----:B------:R-:W-:Y:S01]  /*15d10*/  F2FP.BF16.F32.PACK_AB R31, R63, R31 ;  /* 0x0000001f3f1f723e */ /* 0x000fe200000010ff */
[----:B0-----:R-:W-:Y:S01]  /*15d20*/  FADD.FTZ R3, R33, R14 ;  /* 0x0000000e21037221 */ /* 0x001fe20000010000 */
[----:B------:R-:W-:Y:S01]  /*15d30*/  F2FP.BF16.F32.PACK_AB R8, R56, R53 ;  /* 0x000000353808723e */ /* 0x000fe200000010ff */
[----:B------:R-:W-:Y:S01]  /*15d40*/  FADD.FTZ R15, R73, R34 ;  /* 0x00000022490f7221 */ /* 0x000fe20000010000 */
[----:B------:R-:W-:-:S02]  /*15d50*/  F2FP.BF16.F32.PACK_AB R9, R67, R81 ;  /* 0x000000514309723e */ /* 0x000fc400000010ff */
[----:B------:R-:W-:Y:S02]  /*15d60*/  F2FP.BF16.F32.PACK_AB R10, R60, R57 ;  /* 0x000000393c0a723e */ /* 0x000fe400000010ff */
[----:B------:R-:W-:Y:S02]  /*15d70*/  F2FP.BF16.F32.PACK_AB R11, R71, R70 ;  /* 0x00000046470b723e */ /* 0x000fe400000010ff */
[----:B------:R-:W-:Y:S02]  /*15d80*/  F2FP.BF16.F32.PACK_AB R24, R64, R61 ;  /* 0x0000003d4018723e */ /* 0x000fe400000010ff */
[----:B------:R-:W-:Y:S02]  /*15d90*/  F2FP.BF16.F32.PACK_AB R25, R75, R74 ;  /* 0x0000004a4b19723e */ /* 0x000fe400000010ff */
[----:B------:R-:W-:Y:S02]  /*15da0*/  F2FP.BF16.F32.PACK_AB R26, R68, R65 ;  /* 0x00000041441a723e */ /* 0x000fe400000010ff */
[----:B------:R-:W-:-:S02]  /*15db0*/  F2FP.BF16.F32.PACK_AB R27, R79, R78 ;  /* 0x0000004e4f1b723e */ /* 0x000fc400000010ff */
[----:B------:R-:W-:Y:S02]  /*15dc0*/  F2FP.BF16.F32.PACK_AB R32, R72, R32 ;  /* 0x000000204820723e */ /* 0x000fe400000010ff */
[----:B-1----:R-:W-:Y:S02]  /*15dd0*/  F2FP.BF16.F32.PACK_AB R33, R4, R33 ;  /* 0x000000210421723e */ /* 0x002fe400000010ff */
[----:B------:R-:W-:Y:S02]  /*15de0*/  F2FP.BF16.F32.PACK_AB R34, R76, R73 ;  /* 0x000000494c22723e */ /* 0x000fe400000010ff */
[----:B-----5:R-:W-:Y:S01]  /*15df0*/  F2FP.BF16.F32.PACK_AB R35, R86, R85 ;  /* 0x000000555623723e */ /* 0x020fe200000010ff */
[----:B------:R-:W-:Y:S04]  /*15e00*/  STSM.16.M88.4 [R137+0x27800], R28 ;  /* 0x0278001c89007844 */ /* 0x000fe80000000200 */
[----:B---3--:R0:W-:Y:S04]  /*15e10*/  STSM.16.M88.4 [R38], R8 ;  /* 0x0000000826007844 */ /* 0x0081e80000000200 */
[----:B------:R1:W-:Y:S04]  /*15e20*/  STSM.16.M88.4 [R139+0x6000], R24 ;  /* 0x006000188b007844 */ /* 0x0003e80000000200 */
[----:B------:R1:W-:Y:S01]  /*15e30*/  STSM.16.M88.4 [R138+0x6000], R32 ;  /* 0x006000208a007844 */ /* 0x0003e20000000200 */
[----:B------:R-:W-:Y:S01]  /*15e40*/  @!PT LDS RZ, [RZ] ;  /* 0x00000000fffff984 */ /* 0x000fe20000000800 */
[----:B------:R-:W-:Y:S01]  /*15e50*/  @!PT LDS RZ, [RZ] ;  /* 0x00000000fffff984 */ /* 0x000fe20000000800 */
[----:B------:R-:W-:Y:S01]  /*15e60*/  @!PT LDS RZ, [RZ] ;  /* 0x00000000fffff984 */ /* 0x000fe20000000800 */
[----:B------:R-:W-:Y:S01]  /*15e70*/  @!PT LDS RZ, [RZ] ;  /* 0x00000000fffff984 */ /* 0x000fe20000000800 */
[----:B------:R2:W-:Y:S06]  /*15e80*/  MEMBAR.ALL.CTA ;  /* 0x0000000000007992 */ /* 0x0005ec0000008000 */
[----:B--2---:R-:W2:Y:S01]  /*15e90*/  FENCE.VIEW.ASYNC.S ;  /* 0x00000000000073c6 */ /* 0x004ea20000000000 */
[----:B------:R-:W-:Y:S01]  /*15ea0*/  ISETP.GT.AND P2, PT, R0, R140, PT ;  /* 0x0000008c0000720c */ /* 0x000fe20003f44270 */
[----:B------:R-:W-:Y:S01]  /*15eb0*/  FADD.FTZ R14, R4, R3 ;  /* 0x00000003040e7221 */ /* 0x000fe20000010000 */
[----:B------:R-:W-:-:S03]  /*15ec0*/  FMUL.FTZ R90, R90, R5 ;  /* 0x000000055a5a7220 */ /* 0x000fc60000410000 */
        /* <DEDUP_REMOVED lines=50> */
[----:B------:R-:W-:-:S02]  /*161f0*/  VIADD R0, R0, 0xffffffff ;  /* 0xffffffff00007836 */ /* 0x000fc40000000000 */
[----:B0-----:R-:W-:Y:S02]  /*16200*/  IMAD.MOV.U32 R10, RZ, RZ, R22 ;  /* 0x000000ffff0a7224 */ /* 0x001fe400078e0016 */
[----:B------:R-:W-:Y:S02]  /*16210*/  IMAD.MOV.U32 R9, RZ, RZ, R17 ;  /* 0x000000ffff097224 */ /* 0x000fe400078e0011 */
[----:B------:R-:W-:Y:S02]  /*16220*/  IMAD.MOV.U32 R5, RZ, RZ, R13 ;  /* 0x000000ffff057224 */ /* 0x000fe400078e000d */
[----:B------:R-:W-:Y:S01]  /*16230*/  IMAD.MOV.U32 R8, RZ, RZ, R12 ;  /* 0x000000ffff087224 */ /* 0x000fe200078e000c */
[----:B--2---:R-:W-:Y:S01]  /*16240*/  NOP ;  /* 0x0000000000007918 */ /* 0x004fe20000000000 */
[----:B-1----:R-:W-:Y:S05]  /*16250*/  @P2 BRA `(.L_x_1263) ;  /* 0xffffffd4001c2947 */ /* 0x002fea000383ffff */
.L_x_1253:
[----:B------:R-:W2:Y:S02]  /*16260*/  LDL R5, [R1+0x3c] ;  /* 0x00003c0001057983 */ /* 0x000ea40000100800 */
[----:B--2---:R-:W-:-:S13]  /*16270*/  ISETP.GE.AND P2, PT, R0, R5, PT ;  /* 0x000000050000720c */ /* 0x004fda0003f46270 */
[----:B------:R-:W-:Y:S05]  /*16280*/  @!P2 BRA `(.L_x_1264) ;  /* 0x0000003c0008a947 */ /* 0x000fea0003800000 */
[----:B------:R-:W2:Y:S04]  /*16290*/  LDL R8, [R1+0x30] ;  /* 0x0000300001087983 */ /* 0x000ea80000100800 */
[----:B------:R-:W2:Y:S01]  /*162a0*/  LDL R5, [R1+0x28] ;  /* 0x0000280001057983 */ /* 0x000ea20000100800 */
[----:B------:R-:W-:Y:S02]  /*162b0*/  IMAD.MOV.U32 R14, RZ, RZ, R22 ;  /* 0x000000ffff0e7224 */ /* 0x000fe400078e0016 */
[----:B------:R-:W-:Y:S02]  /*162c0*/  IMAD.MOV.U32 R11, RZ, RZ, R17 ;  /* 0x000000ffff0b7224 */ /* 0x000fe400078e0011 */
[----:B--2---:R-:W-:Y:S02]  /*162d0*/  IMAD.IADD R10, R5, 0x1, -R8 ;  /* 0x00000001050a7824 */ /* 0x004fe400078e0a08 */
[----:B------:R-:W-:-:S02]  /*162e0*/  IMAD.MOV.U32 R5, RZ, RZ, R13 ;  /* 0x000000ffff057224 */ /* 0x000fc400078e000d */
[--C-:B------:R-:W-:Y:S02]  /*162f0*/  IMAD.IADD R9, R20, 0x1, R10.reuse ;  /* 0x0000000114097824 */ /* 0x100fe400078e020a */
[----:B------:R-:W-:Y:S02]  /*16300*/  IMAD.IADD R10, R21, 0x1, R10 ;  /* 0x00000001150a7824 */ /* 0x000fe400078e020a */
[----:B------:R-:W-:Y:S01]  /*16310*/  IMAD.MOV.U32 R8, RZ, RZ, R12 ;  /* 0x000000ffff087224 */ /* 0x000fe200078e000c */
[----:B------:R-:W-:Y:S02]  /*16320*/  LOP3.LUT R145, RZ, R9, RZ, 0x33, !PT ;  /* 0x00000009ff917212 */ /* 0x000fe400078e33ff */
[----:B------:R-:W-:-:S07]  /*16330*/  LOP3.LUT R140, RZ, R10, RZ, 0x33, !PT ;  /* 0x0000000aff8c7212 */ /* 0x000fce00078e33ff */
.L_x_1282:
        /* <DEDUP_REMOVED lines=11> */
.L_x_1266:
[----:B------:R-:W-:Y:S01]  /*163f0*/  IMAD R12, R17, 0x8, R2 ;  /* 0x00000008110c7824 */ /* 0x000fe200078e0202 */
[----:B------:R-:W-:-:S04]  /*16400*/  SHF.L.U32 R13, R22, 0x1f, RZ ;  /* 0x0000001f160d7819 */ /* 0x000fc800000006ff */
[----:B------:R0:W1:Y:S01]  /*16410*/  SYNCS.PHASECHK.TRANS64.TRYWAIT P3, [R12+URZ+0x2d830], R13 ;  /* 0x02d8300d0c0075a7 */ /* 0x000062000806017f */
[----:B------:R-:W-:Y:S05]  /*16420*/  @!P0 BRA `(.L_x_1267) ;  /* 0x0000000000048947 */ /* 0x000fea0003800000 */
[----:B------:R-:W-:Y:S01]  /*16430*/  BPT.TRAP 0x1 ;  /* 0x000000040000795c */ /* 0x000fe20000300000 */
.L_x_1267:
[----:B------:R-:W-:Y:S04]  /*16440*/  BSSY B0, `(.L_x_1265) ;  /* 0x0000004000007945 */ /* 0x000fe80003800000 */
[----:B-1----:R-:W-:Y:S05]  /*16450*/  @P3 BRA `(.L_x_1268) ;  /* 0x0000000000083947 */ /* 0x002fea0003800000 */
[----:B------:R-:W1:Y:S02]  /*16460*/  SYNCS.PHASECHK.TRANS64.TRYWAIT P3, [R12+URZ+0x2d830], R13 ;  /* 0x02d8300d0c0075a7 */ /* 0x000e64000806017f */
[----:B-1----:R-:W-:Y:S05]  /*16470*/  @!P3 BRA `(.L_x_1269) ;  /* 0x000000c80018b947 */ /* 0x002fea0003800000 */
.L_x_1268:
[----:B------:R-:W-:Y:S05]  /*16480*/  BSYNC B0 ;  /* 0x0000000000007941 */ /* 0x000fea0003800000 */
.L_x_1265:
        /* <DEDUP_REMOVED lines=10> */
[----:B------:R-:W-:Y:S01]  /*16530*/  R2UR UR9, R7 ;  /* 0x00000000070972ca */ /* 0x000fe200000e0000 */
[----:B------:R-:W-:Y:S01]  /*16540*/  IMAD.MOV.U32 R29, RZ, RZ, -0x7fffffe0 ;  /* 0x80000020ff1d7424 */ /* 0x000fe200078e00ff */
[----:B------:R-:W-:Y:S02]  /*16550*/  R2UR UR15, R27 ;  /* 0x000000001b0f72ca */ /* 0x000fe400000e0000 */
[----:B------:R-:W-:Y:S02]  /*16560*/  R2UR UR19, R25 ;  /* 0x00000000191372ca */ /* 0x000fe400000e0000 */
[----:B------:R-:W-:-:S02]  /*16570*/  R2UR UR23, R27 ;  /* 0x000000001b1772ca */ /* 0x000fc400000e0000 */
[----:B------:R-:W-:Y:S02]  /*16580*/  R2UR UR27, R29 ;  /* 0x000000001d1b72ca */ /* 0x000fe400000e0000 */
[----:B------:R-:W-:Y:S02]  /*16590*/  R2UR UR12, R154 ;  /* 0x000000009a0c72ca */ /* 0x000fe400000e0000 */
[----:B------:R-:W-:Y:S01]  /*165a0*/  R2UR UR13, R155 ;  /* 0x000000009b0d72ca */ /* 0x000fe200000e0000 */
[----:B------:R0:W-:Y:S01]  /*165b0*/  BAR.SYNC.DEFER_BLOCKING R15, 0x100 ;  /* 0x0004000f0000751d */ /* 0x0001e20000010000 */
[----:B------:R-:W-:Y:S01]  /*165c0*/  R2UR UR16, R152 ;  /* 0x00000000981072ca */ /* 0x000fe200000e0000 */
[----:B--2---:R-:W-:-:S04]  /*165d0*/  IMAD R12, R17, 0x600, R12 ;  /* 0x00000600110c7824 */ /* 0x004fc800078e020c */
[C---:B------:R-:W-:Y:S01]  /*165e0*/  VIADD R26, R12.reuse, 0x2 ;  /* 0x000000020c1a7836 */ /* 0x040fe20000000000 */
[C---:B------:R-:W-:Y:S01]  /*165f0*/  R2UR UR10, R12.reuse ;  /* 0x000000000c0a72ca */ /* 0x040fe200000e0000 */
[C---:B------:R-:W-:Y:S02]  /*16600*/  VIADD R24, R12.reuse, 0x200 ;  /* 0x000002000c187836 */ /* 0x040fe40000000000 */
[----:B------:R-:W-:Y:S01]  /*16610*/  VIADD R28, R12, 0x400 ;  /* 0x000004000c1c7836 */ /* 0x000fe20000000000 */
[----:B------:R-:W-:Y:S01]  /*16620*/  R2UR UR14, R26 ;  /* 0x000000001a0e72ca */ /* 0x000fe200000e0000 */
[----:B------:R-:W-:Y:S01]  /*16630*/  VIADD R26, R12, 0x202 ;  /* 0x000002020c1a7836 */ /* 0x000fe20000000000 */
[----:B------:R-:W-:Y:S02]  /*16640*/  R2UR UR18, R24 ;  /* 0x00000000181272ca */ /* 0x000fe400000e0000 */
[----:B------:R-:W-:Y:S02]  /*16650*/  R2UR UR26, R28 ;  /* 0x000000001c1a72ca */ /* 0x000fe400000e0000 */
[----:B------:R-:W-:-:S02]  /*16660*/  R2UR UR22, R26 ;  /* 0x000000001a1672ca */ /* 0x000fc400000e0000 */
[----:B------:R-:W-:-:S06]  /*16670*/  WARPGROUP.ARRIVE ;  /* 0x00000000000079c5 */ /* 0x000fcc0000000000 */
[----:B------:R-:W-:Y:S01]  /*16680*/  HGMMA.64x128x16.F32.BF16 R24, gdesc[UR8], RZ, !UPT, gsb0 ;  /* 0x01e00000081879f0 */ /* 0x000fe2000c0018ff */
[----:B------:R-:W-:Y:S02]  /*16690*/  R2UR UR17, R153 ;  /* 0x00000000991172ca */ /* 0x000fe400000e0000 */
[----:B------:R-:W-:Y:S02]  /*166a0*/  WARPGROUP.DEPBAR.LE gsb0, 0x0 ;  /* 0x00008000000079c5 */ /* 0x000fe40000010000 */
[----:B------:R-:W-:-:S07]  /*166b0*/  WARPGROUP.ARRIVE ;  /* 0x00000000000079c5 */ /* 0x000fce0000000000 */
        /* <DEDUP_REMOVED lines=26> */
.L_x_1271:
[----:B------:R-:W-:Y:S01]  /*16860*/  SHF.L.U32 R12, R14, 0x1f, RZ ;  /* 0x0000001f0e0c7819 */ /* 0x000fe200000006ff */
[----:B------:R-:W-:-:S04]  /*16870*/  IMAD R13, R11, 0x8, R2 ;  /* 0x000000080b0d7824 */ /* 0x000fc800078e0202 */
[----:B------:R0:W1:Y:S01]  /*16880*/  SYNCS.PHASECHK.TRANS64.TRYWAIT P2, [R13+URZ+0x2d850], R12 ;  /* 0x02d8500c0d0075a7 */ /* 0x000062000804017f */
[----:B------:R-:W-:Y:S05]  /*16890*/  @!P0 BRA `(.L_x_1272) ;  /* 0x0000000000048947 */ /* 0x000fea0003800000 */
[----:B------:R-:W-:Y:S01]  /*168a0*/  BPT.TRAP 0x1 ;  /* 0x000000040000795c */ /* 0x000fe20000300000 */
.L_x_1272:
[----:B-1----:R-:W-:Y:S05]  /*168b0*/  @P2 BRA `(.L_x_1270) ;  /* 0x0000000000082947 */ /* 0x002fea0003800000 */
[----:B------:R-:W1:Y:S02]  /*168c0*/  SYNCS.PHASECHK.TRANS64.TRYWAIT P2, [R13+URZ+0x2d850], R12 ;  /* 0x02d8500c0d0075a7 */ /* 0x000e64000804017f */
[----:B-1----:R-:W-:Y:S05]  /*168d0*/  @!P2 BRA `(.L_x_1273) ;  /* 0x000000c40014a947 */ /* 0x002fea0003800000 */
.L_x_1270:
        /* <DEDUP_REMOVED lines=8> */
[C---:B------:R-:W-:Y:S01]  /*16960*/  R2UR UR11, R13.reuse ;  /* 0x000000000d0b72ca */ /* 0x040fe200000e0000 */
[----:B------:R-:W4:Y:S01]  /*16970*/  LDL R142, [R1+0x30] ;  /* 0x00003000018e7983 */ /* 0x000f220000100800 */
[----:B------:R-:W-:Y:S02]  /*16980*/  LOP3.LUT R12, R12, 0x2000000, RZ, 0xfc, !PT ;  /* 0x020000000c0c7812 */ /* 0x000fe400078efcff */
[----:B------:R-:W-:Y:S01]  /*16990*/  R2UR UR43, R13 ;  /* 0x000000000d2b72ca */ /* 0x000fe200000e0000 */
[----:B------:R-:W-:Y:S01]  /*169a0*/  WARPGROUP.ARRIVE ;  /* 0x00000000000079c5 */ /* 0x000fe20000000000 */
[----:B------:R-:W-:Y:S01]  /*169b0*/  R2UR UR15, R15 ;  /* 0x000000000f0f72ca */ /* 0x000fe200000e0000 */
[----:B------:R-:W-:Y:S01]  /*169c0*/  IMAD R12, R11, 0x600, R12 ;  /* 0x000006000b0c7824 */ /* 0x000fe200078e020c */
[C---:B------:R-:W-:Y:S02]  /*169d0*/  R2UR UR19, R15.reuse ;  /* 0x000000000f1372ca */ /* 0x040fe400000e0000 */
[----:B------:R-:W-:Y:S01]  /*169e0*/  R2UR UR23, R15 ;  /* 0x000000000f1772ca */ /* 0x000fe200000e0000 */
[C---:B------:R-:W-:Y:S01]  /*169f0*/  VIADD R14, R12.reuse, 0x40 ;  /* 0x000000400c0e7836 */ /* 0x040fe20000000000 */
[----:B------:R-:W-:-:S02]  /*16a00*/  R2UR UR10, R12 ;  /* 0x000000000c0a72ca */ /* 0x000fc400000e0000 */
[C---:B------:R-:W-:Y:S02]  /*16a10*/  R2UR UR27, R15.reuse ;  /* 0x000000000f1b72ca */ /* 0x040fe400000e0000 */
[----:B------:R-:W-:Y:S01]  /*16a20*/  R2UR UR14, R14 ;  /* 0x000000000e0e72ca */ /* 0x000fe200000e0000 */
[----:B------:R-:W-:Y:S01]  /*16a30*/  VIADD R14, R12, 0x80 ;  /* 0x000000800c0e7836 */ /* 0x000fe20000000000 */
[C---:B------:R-:W-:Y:S02]  /*16a40*/  R2UR UR31, R15.reuse ;  /* 0x000000000f1f72ca */ /* 0x040fe400000e0000 */
[----:B------:R-:W-:Y:S02]  /*16a50*/  R2UR UR35, R15 ;  /* 0x000000000f2372ca */ /* 0x000fe400000e0000 */
        /* <DEDUP_REMOVED lines=8> */
[----:B------:R-:W-:Y:S02]  /*16ae0*/  VIADD R12, R12, 0x1c0 ;  /* 0x000001c00c0c7836 */ /* 0x000fe40000000000 */
[----:B------:R-:W-:Y:S01]  /*16af0*/  IMAD.MOV.U32 R13, RZ, RZ, 0x40000040 ;  /* 0x40000040ff0d7424 */ /* 0x000fe200078e00ff */
[----:B------:R-:W-:Y:S02]  /*16b00*/  R2UR UR34, R14 ;  /* 0x000000000e2272ca */ /* 0x000fe400000e0000 */
[----:B------:R-:W-:Y:S02]  /*16b10*/  R2UR UR42, R12 ;  /* 0x000000000c2a72ca */ /* 0x000fe400000e0000 */
[----:B------:R-:W-:Y:S01]  /*16b20*/  R2UR UR9, R13 ;  /* 0x000000000d0972ca */ /* 0x000fe200000e0000 */
[----:B------:R-:W-:-:S05]  /*16b30*/  IMAD.MOV.U32 R15, RZ, RZ, 0x40000040 ;  /* 0x40000040ff0f7424 */ /* 0x000fca00078e00ff */
[----:B------:R-:W-:Y:S01]  /*16b40*/  R2UR UR13, R15 ;  /* 0x000000000f0d72ca */ /* 0x000fe200000e0000 */
[----:B------:R-:W-:-:S05]  /*16b50*/  IMAD.MOV.U32 R15, RZ, RZ, 0x40000040 ;  /* 0x40000040ff0f7424 */ /* 0x000fca00078e00ff */
[----:B------:R-:W-:Y:S02]  /*16b60*/  R2UR UR17, R15 ;  /* 0x000000000f1172ca */ /* 0x000fe400000e0000 */
[----:B--2---:R-:W-:-:S04]  /*16b70*/  LOP3.LUT R12, R141, 0x10000, RZ, 0xfc, !PT ;  /* 0x000100008d0c7812 */ /* 0x004fc800078efcff */
        /* <DEDUP_REMOVED lines=10> */
[----:B------:R-:W-:-:S03]  /*16c20*/  IMAD.MOV.U32 R15, RZ, RZ, 0x40000040 ;  /* 0x40000040ff0f7424 */ /* 0x000fc600078e00ff */
[----:B------:R-:W-:Y:S02]  /*16c30*/  R2UR UR20, R14 ;  /* 0x000000000e1472ca */ /* 0x000fe400000e0000 */
[----:B------:R-:W-:Y:S01]  /*16c40*/  R2UR UR21, R15 ;  /* 0x000000000f1572ca */ /* 0x000fe200000e0000 */
[----:B------:R-:W-:Y:S02]  /*16c50*/  WARPGROUP.DEPBAR.LE gsb0, 0x0 ;  /* 0x00008000000079c5 */ /* 0x000fe40000010000 */
[----:B------:R-:W-:-:S06]  /*16c60*/  WARPGROUP.ARRIVE ;  /* 0x00000000000079c5 */ /* 0x000fcc0000000000 */
[----:B------:R-:W-:Y:S01]  /*16c70*/  HGMMA.64x96x16.F32.BF16 R88, gdesc[UR16].tnspB, R88, gsb0 ;  /* 0x41600000105879f0 */ /* 0x000fe20008001858 */
        /* <DEDUP_REMOVED lines=28> */
[----:B------:R-:W-:Y:S01]  /*16e40*/  FMUL.FTZ R14, R25, UR46 ;  /* 0x0000002e190e7c20 */ /* 0x000fe20008410000 */
[----:B------:R-:W-:Y:S01]  /*16e50*/  FMUL.FTZ R25, R30, UR46 ;  /* 0x0000002e1e197c20 */ /* 0x000fe20008410000 */
[----:B------:R-:W-:Y:S01]  /*16e60*/  FMUL.FTZ R30, R34, UR46 ;  /* 0x0000002e221e7c20 */ /* 0x000fe20008410000 */
[----:B------:R-:W-:Y:S01]  /*16e70*/  FMUL.FTZ R34, R37, UR46 ;  /* 0x0000002e25227c20 */ /* 0x000fe20008410000 */
[----:B------:R-:W-:Y:S01]  /*16e80*/  FMUL.FTZ R37, R42, UR46 ;  /* 0x0000002e2a257c20 */ /* 0x000fe20008410000 */
[----:B------:R-:W-:Y:S01]  /*16e90*/  FMUL.FTZ R42, R45, UR46 ;  /* 0x0000002e2d2a7c20 */ /* 0x000fe20008410000 */
[----:B------:R-:W-:Y:S02]  /*16ea0*/  FMUL.FTZ R45, R50, UR46 ;  /* 0x0000002e322d7c20 */ /* 0x000fe40008410000 */
[----:B------:R-:W0:Y:S01]  /*16eb0*/  S2R R50, SR_TID.X ;  /* 0x0000000000327919 */ /* 0x000e220000002100 */
[----:B------:R-:W-:Y:S01]  /*16ec0*/  FMUL.FTZ R12, R24, UR46 ;  /* 0x0000002e180c7c20 */ /* 0x000fe20008410000 */
[----:B------:R-:W-:Y:S01]  /*16ed0*/  FMUL.FTZ R24, R28, UR46 ;  /* 0x0000002e1c187c20 */ /* 0x000fe20008410000 */
[----:B------:R-:W-:Y:S01]  /*16ee0*/  FMUL.FTZ R28, R32, UR46 ;  /* 0x0000002e201c7c20 */ /* 0x000fe20008410000 */
[----:B------:R-:W-:-:S02]  /*16ef0*/  WARPGROUP.DEPBAR.LE gsb0, 0x0 ;  /* 0x00008000000079c5 */ /* 0x000fc40000010000 */
[----:B------:R-:W-:-:S06]  /*16f00*/  WARPGROUP.ARRIVE ;  /* 0x00000000000079c5 */ /* 0x000fcc0000000000 */
[----:B------:R-:W-:Y:S01]  /*16f10*/  HGMMA.64x96x16.F32.BF16 R88, gdesc[UR40].tnspB, R88, gsb0 ;  /* 0x41600000285879f0 */ /* 0x000fe20008001858 */
[----:B0-----:R-:W-:Y:S01]  /*16f20*/  SHF.R.U32.HI R144, RZ, 0x7, R50 ;  /* 0x00000007ff907819 */ /* 0x001fe20000011632 */
[----:B------:R-:W-:Y:S01]  /*16f30*/  FMUL.FTZ R32, R36, UR46 ;  /* 0x0000002e24207c20 */ /* 0x000fe20008410000 */
[----:B------:R-:W-:Y:S01]  /*16f40*/  ISETP.GE.U32.AND P2, PT, R50, 0x180, PT ;  /* 0x000001803200780c */ /* 0x000fe20003f46070 */
[----:B------:R-:W-:Y:S02]  /*16f50*/  FMUL.FTZ R36, R40, UR46 ;  /* 0x0000002e28247c20 */ /* 0x000fe40008410000 */
[----:B------:R-:W-:Y:S02]  /*16f60*/  VIADD R50, R144, 0x9 ;  /* 0x0000000990327836 */ /* 0x000fe40000000000 */
        /* <DEDUP_REMOVED lines=54> */
[----:B------:R-:W0:Y:S08]  /*172d0*/  MUFU.TANH R12, R12 ;  /* 0x0000000c000c7308 */ /* 0x000e300000002400 */
[----:B------:R-:W1:Y:S08]  /*172e0*/  MUFU.TANH R14, R14 ;  /* 0x0000000e000e7308 */ /* 0x000e700000002400 */
[----:B------:R-:W2:Y:S01]  /*172f0*/  MUFU.TANH R13, R13 ;  /* 0x0000000d000d7308 */ /* 0x000ea20000002400 */
[----:B------:R-:W-:-:S02]  /*17300*/  WARPGROUP.DEPBAR.LE gsb0, 0x0 ;  /* 0x00008000000079c5 */ /* 0x000fc40000010000 */
[----:B------:R5:W-:Y:S06]  /*17310*/  BAR.ARV R50, 0x100 ;  /* 0x000400320000751d */ /* 0x000bec0000002000 */
[----:B-----5:R-:W-:-:S04]  /*17320*/  @!P1 IMAD R50, R17, 0x8, R2 ;  /* 0x0000000811329824 */ /* 0x020fc800078e0202 */
[----:B------:R-:W-:-:S05]  /*17330*/  @!P1 VIADD R50, R50, 0x2d840 ;  /* 0x0002d84032329836 */ /* 0x000fca0000000000 */
[----:B------:R-:W-:-:S04]  /*17340*/  @!P1 PRMT R50, RZ, 0x654, R50 ;  /* 0x00000654ff329816 */ /* 0x000fc80000000032 */
[----:B------:R3:W-:Y:S01]  /*17350*/  @!P1 SYNCS.ARRIVE.TRANS64.RED.A1T0 RZ, [R50+URZ], RZ ;  /* 0x000000ff32ff99a7 */ /* 0x0007e2000810043f */
[----:B------:R-:W0:Y:S01]  /*17360*/  MUFU.TANH R15, R15 ;  /* 0x0000000f000f7308 */ /* 0x000e220000002400 */
[----:B---3--:R-:W-:-:S07]  /*17370*/  IADD3 R50, R143, 0x1, -R83 ;  /* 0x000000018f327810 */ /* 0x008fce0007ffe853 */
[----:B------:R-:W3:Y:S01]  /*17380*/  MUFU.TANH R24, R24 ;  /* 0x0000001800187308 */ /* 0x000ee20000002400 */
[----:B----4-:R-:W-:-:S07]  /*17390*/  IMAD.IADD R50, R50, 0x1, -R142 ;  /* 0x0000000132327824 */ /* 0x010fce00078e0a8e */
[----:B------:R-:W4:Y:S01]  /*173a0*/  MUFU.TANH R26, R26 ;  /* 0x0000001a001a7308 */ /* 0x000f220000002400 */
[----:B------:R-:W-:-:S07]  /*173b0*/  IMAD R142, R136, -0x2, R50 ;  /* 0xfffffffe888e7824 */ /* 0x000fce00078e0232 */
[----:B------:R-:W0:Y:S01]  /*173c0*/  MUFU.TANH R25, R25 ;  /* 0x0000001900197308 */ /* 0x000e220000002400 */
[----:B------:R-:W-:-:S07]  /*173d0*/  VIADD R143, R142, UR45 ;  /* 0x0000002d8e8f7c36 */ /* 0x000fce0008000000 */
        /* <DEDUP_REMOVED lines=58> */
[C---:B------:R-:W-:Y:S02]  /*17780*/  IMAD.IADD R87, R20.reuse, 0x1, R143 ;  /* 0x0000000114577824 */ /* 0x040fe400078e028f */
[----:B------:R-:W-:Y:S01]  /*17790*/  IMAD.IADD R86, R20, 0x1, R142 ;  /* 0x0000000114567824 */ /* 0x000fe200078e028e */
[----:B-1234-:R-:W-:Y:S06]  /*177a0*/  @!P5 BRA `(.L_x_1274) ;  /* 0x000000000058d947 */ /* 0x01efec0003800000 */
        /* <DEDUP_REMOVED lines=11> */
.L_x_1276:
[----:B------:R-:W-:-:S05]  /*17860*/  IMAD.U32 R144, RZ, RZ, UR4 ;  /* 0x00000004ff907e24 */ /* 0x000fca000f8e00ff */
[----:B------:R-:W-:-:S13]  /*17870*/  ISETP.NE.AND P2, PT, R144, 0x1, PT ;  /* 0x000000019000780c */ /* 0x000fda0003f45270 */
[----:B------:R-:W1:Y:S02]  /*17880*/  @P2 LDC.64 R50, c[0x0][0x9e8] ;  /* 0x00027a00ff322b82 */ /* 0x000e640000000a00 */
[----:B-1----:R-:W-:-:S04]  /*17890*/  @P2 IMAD.HI.U32 R156, R9, R50, RZ ;  /* 0x00000032099c2227 */ /* 0x002fc800078e00ff */
[----:B------:R-:W-:Y:S01]  /*178a0*/  IMAD.MOV.U32 R50, RZ, RZ, R9 ;  /* 0x000000ffff327224 */ /* 0x000fe200078e0009 */
[----:B------:R-:W-:-:S07]  /*178b0*/  @P2 SHF.R.U32.HI R50, RZ, R51, R156 ;  /* 0x00000033ff322219 */ /* 0x000fce000001169c */
.L_x_1277:
[----:B------:R-:W-:Y:S05]  /*178c0*/  BSYNC B0 ;  /* 0x0000000000007941 */ /* 0x000fea0003800000 */
.L_x_1275:
[----:B------:R-:W-:-:S04]  /*178d0*/  IMAD R50, R50, R144, -R83 ;  /* 0x0000009032327224 */ /* 0x000fc800078e0a53 */
[----:B------:R-:W-:-:S05]  /*178e0*/  IMAD R50, R136, -0x2, R50 ;  /* 0xfffffffe88327824 */ /* 0x000fca00078e0232 */
[----:B------:R-:W-:Y:S02]  /*178f0*/  VIMNMX R86, R86, R50, !PT ;  /* 0x0000003256567248 */ /* 0x000fe40007fe0100 */
[----:B------:R-:W-:-:S07]  /*17900*/  VIADDMNMX R87, R50, R144, R87, PT ;  /* 0x0000009032577246 */ /* 0x000fce0003800157 */
.L_x_1274:
[----:B------:R-:W-:Y:S01]  /*17910*/  ISETP.GT.AND P2, PT, R0, -0x1, PT ;  /* 0xffffffff0000780c */ /* 0x000fe20003f44270 */
[C---:B------:R-:W-:Y:S02]  /*17920*/  IMAD.IADD R143, R21.reuse, 0x1, R143 ;  /* 0x00000001158f7824 */ /* 0x040fe400078e028f */
[----:B------:R-:W-:Y:S01]  /*17930*/  IMAD.IADD R142, R21, 0x1, R142 ;  /* 0x00000001158e7824 */ /* 0x000fe200078e028e */
[C---:B------:R-:W-:Y:S02]  /*17940*/  ISETP.GT.AND P4, PT, R86.reuse, RZ, P2 ;  /* 0x000000ff5600720c */ /* 0x040fe40001784270 */
[----:B------:R-:W-:Y:S02]  /*17950*/  ISETP.GT.AND P3, PT, R86, 0x1, P2 ;  /* 0x000000015600780c */ /* 0x000fe40001764270 */
[C---:B------:R-:W-:Y:S02]  /*17960*/  ISETP.LT.OR P4, PT, R87.reuse, 0x1, P4 ;  /* 0x000000015700780c */ /* 0x040fe40002781670 */
[----:B------:R-:W-:-:S02]  /*17970*/  ISETP.LT.OR P3, PT, R87, 0x2, P3 ;  /* 0x000000025700780c */ /* 0x000fc40001f61670 */
[----:B0-----:R-:W-:Y:S02]  /*17980*/  FSEL R50, R12, -INF , !P4 ;  /* 0xff8000000c327808 */ /* 0x001fe40006000000 */
[----:B------:R-:W-:Y:S02]  /*17990*/  FSEL R14, R14, -INF , !P3 ;  /* 0xff8000000e0e7808 */ /* 0x000fe40005800000 */
[C---:B------:R-:W-:Y:S02]  /*179a0*/  ISETP.GT.AND P4, PT, R86.reuse, 0x8, P2 ;  /* 0x000000085600780c */ /* 0x040fe40001784270 */
[----:B------:R-:W-:Y:S02]  /*179b0*/  ISETP.GT.AND P3, PT, R86, 0x9, P2 ;  /* 0x000000095600780c */ /* 0x000fe40001764270 */
[C---:B------:R-:W-:Y:S02]  /*179c0*/  ISETP.LT.OR P4, PT, R87.reuse, 0x9, P4 ;  /* 0x000000095700780c */ /* 0x040fe40002781670 */
[----:B------:R-:W-:-:S02]  /*179d0*/  ISETP.LT.OR P3, PT, R87, 0xa, P3 ;  /* 0x0000000a5700780c */ /* 0x000fc40001f61670 */
[----:B------:R-:W-:Y:S02]  /*179e0*/  FSEL R24, R24, -INF , !P4 ;  /* 0xff80000018187808 */ /* 0x000fe40006000000 */
        /* <DEDUP_REMOVED lines=84> */
[----:B------:R-:W-:Y:S01]  /*17f30*/  FSEL R85, R85, -INF , !P3 ;  /* 0xff80000055557808 */ /* 0x000fe20005800000 */
[----:B------:R-:W-:Y:S08]  /*17f40*/  @!P5 BRA `(.L_x_1278) ;  /* 0x000000000058d947 */ /* 0x000ff00003800000 */
        /* <DEDUP_REMOVED lines=11> */
.L_x_1280:
[----:B------:R-:W-:-:S05]  /*18000*/  IMAD.U32 R12, RZ, RZ, UR4 ;  /* 0x00000004ff0c7e24 */ /* 0x000fca000f8e00ff */
[----:B------:R-:W-:-:S13]  /*18010*/  ISETP.NE.AND P3, PT, R12, 0x1, PT ;  /* 0x000000010c00780c */ /* 0x000fda0003f65270 */
[----:B------:R-:W0:Y:S02]  /*18020*/  @P3 LDC.64 R28, c[0x0][0x9e8] ;  /* 0x00027a00ff1c3b82 */ /* 0x000e240000000a00 */
[----:B0-----:R-:W-:-:S04]  /*18030*/  @P3 IMAD.HI.U32 R86, R10, R28, RZ ;  /* 0x0000001c0a563227 */ /* 0x001fc800078e00ff */
[----:B------:R-:W-:Y:S01]  /*18040*/  IMAD.MOV.U32 R28, RZ, RZ, R10 ;  /* 0x000000ffff1c7224 */ /* 0x000fe200078e000a */
[----:B------:R-:W-:-:S07]  /*18050*/  @P3 SHF.R.U32.HI R28, RZ, R29, R86 ;  /* 0x0000001dff1c3219 */ /* 0x000fce0000011656 */
.L_x_1281:
[----:B------:R-:W-:Y:S05]  /*18060*/  BSYNC B0 ;  /* 0x0000000000007941 */ /* 0x000fea0003800000 */
.L_x_1279:
[----:B------:R-:W-:-:S04]  /*18070*/  IMAD R83, R28, R12, -R83 ;  /* 0x0000000c1c537224 */ /* 0x000fc800078e0a53 */
[----:B------:R-:W-:-:S05]  /*18080*/  IMAD R83, R136, -0x2, R83 ;  /* 0xfffffffe88537824 */ /* 0x000fca00078e0253 */
[----:B------:R-:W-:Y:S02]  /*18090*/  VIMNMX R142, R142, R83, !PT ;  /* 0x000000538e8e7248 */ /* 0x000fe40007fe0100 */
[----:B------:R-:W-:-:S07]  /*180a0*/  VIADDMNMX R143, R83, R12, R143, PT ;  /* 0x0000000c538f7246 */ /* 0x000fce000380018f */
.L_x_1278:
[----:B------:R-:W-:Y:S01]  /*180b0*/  @!P1 IMAD R11, R11, 0x8, R2 ;  /* 0x000000080b0b9824 */ /* 0x000fe200078e0202 */
[----:B------:R-:W2:Y:S01]  /*180c0*/  LDL R83, [R1+0x1c] ;  /* 0x00001c0001537983 */ /* 0x000ea20000100800 */
[----:B------:R-:W-:Y:S02]  /*180d0*/  UMOV UR39, UR5 ;  /* 0x0000000500277c82 */ /* 0x000fe40008000000 */
[----:B------:R-:W-:-:S05]  /*180e0*/  @!P1 VIADD R11, R11, 0x2d860 ;  /* 0x0002d8600b0b9836 */ /* 0x000fca0000000000 */
[----:B------:R-:W-:-:S04]  /*180f0*/  @!P1 PRMT R11, RZ, 0x654, R11 ;  /* 0x00000654ff0b9816 */ /* 0x000fc8000000000b */
[----:B------:R0:W-:Y:S02]  /*18100*/  @!P1 SYNCS.ARRIVE.TRANS64.RED.A1T0 RZ, [R11+URZ], RZ ;  /* 0x000000ff0bff99a7 */ /* 0x0001e4000810043f */
[----:B0-----:R-:W-:-:S04]  /*18110*/  FMNMX.FTZ R11, R50, R8, !PT ;  /* 0x00000008320b7209 */ /* 0x001fc80007810000 */
        /* <DEDUP_REMOVED lines=30> */
[----:B------:R-:W-:-:S05]  /*18300*/  FMNMX.FTZ R11, R85, R11, !PT ;  /* 0x0000000b550b7209 */ /* 0x000fca0007810000 */
[----:B------:R-:W0:Y:S02]  /*18310*/  SHFL.BFLY PT, R12, R11, 0x2, 0x1f ;  /* 0x0c401f000b0c7f89 */ /* 0x000e2400000e0000 */
[----:B0-----:R-:W-:-:S05]  /*18320*/  FMNMX.FTZ R12, R11, R12, !PT ;  /* 0x0000000c0b0c7209 */ /* 0x001fca0007810000 */
[----:B------:R-:W0:Y:S02]  /*18330*/  SHFL.BFLY PT, R11, R12, 0x1, 0x1f ;  /* 0x0c201f000c0b7f89 */ /* 0x000e2400000e0000 */
[----:B0-----:R-:W-:-:S04]  /*18340*/  FMNMX.FTZ R12, R12, R11, !PT ;  /* 0x0000000b0c0c7209 */ /* 0x001fc80007810000 */
[----:B------:R-:W-:-:S04]  /*18350*/  FSETP.NEU.FTZ.AND P3, PT, R12, -INF , PT ;  /* 0xff8000000c00780b */ /* 0x000fc80003f7d000 */
[----:B------:R-:W-:-:S05]  /*18360*/  FSEL R11, R12, RZ, P3 ;  /* 0x000000ff0c0b7208 */ /* 0x000fca0001800000 */
[----:B------:R-:W-:Y:S01]  /*18370*/  FADD.FTZ R8, -R11, R8 ;  /* 0x000000080b087221 */ /* 0x000fe20000010100 */
[----:B------:R-:W-:-:S03]  /*18380*/  FMUL.FTZ R11, R12, UR39 ;  /* 0x000000270c0b7c20 */ /* 0x000fc60008410000 */
[----:B------:R-:W-:Y:S02]  /*18390*/  FMUL.FTZ R8, R8, UR39 ;  /* 0x0000002708087c20 */ /* 0x000fe40008410000 */
[----:B------:R-:W-:Y:S02]  /*183a0*/  FSEL R11, R11, RZ, P3 ;  /* 0x000000ff0b0b7208 */ /* 0x000fe40001800000 */
[----:B------:R-:W-:Y:S02]  /*183b0*/  ISETP.GT.AND P3, PT, R142, 0x1, P2 ;  /* 0x000000018e00780c */ /* 0x000fe40001764270 */
[----:B------:R-:W-:Y:S01]  /*183c0*/  MUFU.EX2 R8, R8 ;  /* 0x0000000800087308 */ /* 0x000fe20000000800 */
[--C-:B------:R-:W-:Y:S01]  /*183d0*/  FFMA.FTZ R50, R50, UR39, -R11.reuse ;  /* 0x0000002732327c23 */ /* 0x100fe2000801080b */
[----:B------:R-:W-:Y:S01]  /*183e0*/  ISETP.LT.OR P4, PT, R143, 0x2, P3 ;  /* 0x000000028f00780c */ /* 0x000fe20001f81670 */
[--C-:B------:R-:W-:Y:S01]  /*183f0*/  FFMA.FTZ R14, R14, UR39, -R11.reuse ;  /* 0x000000270e0e7c23 */ /* 0x100fe2000801080b */
[----:B------:R-:W-:Y:S01]  /*18400*/  ISETP.GT.AND P3, PT, R142, 0x8, P2 ;  /* 0x000000088e00780c */ /* 0x000fe20001764270 */
[--C-:B------:R-:W-:Y:S01]  /*18410*/  FFMA.FTZ R28, R24, UR39, -R11.reuse ;  /* 0x00000027181c7c23 */ /* 0x100fe2000801080b */
[----:B------:R-:W-:Y:S01]  /*18420*/  FSEL R15, R15, -INF , !P4 ;  /* 0xff8000000f0f7808 */ /* 0x000fe20006000000 */
[--C-:B------:R-:W-:Y:S01]  /*18430*/  FFMA.FTZ R26, R26, UR39, -R11.reuse ;  /* 0x000000271a1a7c23 */ /* 0x100fe2000801080b */
[----:B------:R-:W-:Y:S01]  /*18440*/  ISETP.GT.AND P4, PT, R142, 0x9, P2 ;  /* 0x000000098e00780c */ /* 0x000fe20001784270 */
[----:B------:R-:W0:Y:S01]  /*18450*/  MUFU.EX2 R24, R50 ;  /* 0x0000003200187308 */ /* 0x000e220000000800 */
[----:B------:R-:W-:Y:S01]  /*18460*/  ISETP.LT.OR P3, PT, R143, 0x9, P3 ;  /* 0x000000098f00780c */ /* 0x000fe20001f61670 */
[--C-:B------:R-:W-:Y:S01]  /*18470*/  FFMA.FTZ R51, R51, UR39, -R11.reuse ;  /* 0x0000002733337c23 */ /* 0x100fe2000801080b */
[----:B------:R-:W-:Y:S01]  /*18480*/  ISETP.LT.OR P4, PT, R143, 0xa, P4 ;  /* 0x0000000a8f00780c */ /* 0x000fe20002781670 */
[--C-:B------:R-:W-:Y:S01]  /*18490*/  FFMA.FTZ R144, R144, UR39, -R11.reuse ;  /* 0x0000002790907c23 */ /* 0x100fe2000801080b */
[----:B------:R-:W-:Y:S01]  /*184a0*/  FSEL R25, R25, -INF , !P3 ;  /* 0xff80000019197808 */ /* 0x000fe20005800000 */
[--C-:B------:R-:W-:Y:S01]  /*184b0*/  FFMA.FTZ R32, R32, UR39, -R11.reuse ;  /* 0x0000002720207c23 */ /* 0x100fe2000801080b */
[----:B------:R-:W-:Y:S01]  /*184c0*/  FSEL R27, R27, -INF , !P4 ;  /* 0xff8000001b1b7808 */ /* 0x000fe20006000000 */
[----:B------:R-:W1:Y:S01]  /*184d0*/  MUFU.EX2 R14, R14 ;  /* 0x0000000e000e7308 */ /* 0x000e620000000800 */
[----:B------:R-:W-:Y:S01]  /*184e0*/  ISETP.GT.AND P4, PT, R142, 0x11, P2 ;  /* 0x000000118e00780c */ /* 0x000fe20001784270 */
[--C-:B------:R-:W-:Y:S01]  /*184f0*/  FFMA.FTZ R34, R34, UR39, -R11.reuse ;  /* 0x0000002722227c23 */ /* 0x100fe2000801080b */
[----:B------:R-:W-:Y:S01]  /*18500*/  ISETP.GT.AND P3, PT, R142, 0x10, P2 ;  /* 0x000000108e00780c */ /* 0x000fe20001764270 */
[--C-:B------:R-:W-:Y:S01]  /*18510*/  FFMA.FTZ R36, R36, UR39, -R11.reuse ;  /* 0x0000002724247c23 */ /* 0x100fe2000801080b */
[C---:B------:R-:W-:Y:S01]  /*18520*/  ISETP.LT.OR P4, PT, R143.reuse, 0x12, P4 ;  /* 0x000000128f00780c */ /* 0x040fe20002781670 */
[--C-:B------:R-:W-:Y:S01]  /*18530*/  FFMA.FTZ R38, R38, UR39, -R11.reuse ;  /* 0x0000002726267c23 */ /* 0x100fe2000801080b */
[----:B------:R-:W-:Y:S01]  /*18540*/  ISETP.LT.OR P3, PT, R143, 0x11, P3 ;  /* 0x000000118f00780c */ /* 0x000fe20001f61670 */
[----:B------:R-:W3:Y:S01]  /*18550*/  MUFU.EX2 R28, R28 ;  /* 0x0000001c001c7308 */ /* 0x000ee20000000800 */
[----:B------:R-:W-:Y:S01]  /*18560*/  FSEL R31, R31, -INF , !P4 ;  /* 0xff8000001f1f7808 */ /* 0x000fe20006000000 */
[----:B0-----:R-:W-:Y:S01]  /*18570*/  FFMA.FTZ R4, R8, R4, R24 ;  /* 0x0000000408047223 */ /* 0x001fe20000010018 */
[----:B------:R-:W-:Y:S01]  /*18580*/  ISETP.GT.AND P4, PT, R142, 0x19, P2 ;  /* 0x000000198e00780c */ /* 0x000fe20001784270 */
[--C-:B------:R-:W-:Y:S01]  /*18590*/  FFMA.FTZ R40, R40, UR39, -R11.reuse ;  /* 0x0000002728287c23 */ /* 0x100fe2000801080b */
[----:B------:R-:W-:Y:S01]  /*185a0*/  FSEL R30, R30, -INF , !P3 ;  /* 0xff8000001e1e7808 */ /* 0x000fe20005800000 */
[--C-:B------:R-:W-:Y:S01]  /*185b0*/  FFMA.FTZ R42, R42, UR39, -R11.reuse ;  /* 0x000000272a2a7c23 */ /* 0x100fe2000801080b */
[----:B------:R-:W-:Y:S01]  /*185c0*/  ISETP.LT.OR P4, PT, R143, 0x1a, P4 ;  /* 0x0000001a8f00780c */ /* 0x000fe20002781670 */
[----:B------:R-:W0:Y:S01]  /*185d0*/  MUFU.EX2 R26, R26 ;  /* 0x0000001a001a7308 */ /* 0x000e220000000800 */
[----:B------:R-:W-:Y:S01]  /*185e0*/  ISETP.GT.AND P3, PT, R142, 0x18, P2 ;  /* 0x000000188e00780c */ /* 0x000fe20001764270 */
[----:B-1----:R-:W-:Y:S01]  /*185f0*/  FADD.FTZ R4, R14, R4 ;  /* 0x000000040e047221 */ /* 0x002fe20000010000 */
[----:B------:R-:W-:Y:S01]  /*18600*/  FSEL R35, R35, -INF , !P4 ;  /* 0xff80000023237808 */ /* 0x000fe20006000000 */
[--C-:B------:R-:W-:Y:S01]  /*18610*/  FFMA.FTZ R44, R44, UR39, -R11.reuse ;  /* 0x000000272c2c7c23 */ /* 0x100fe2000801080b */
[----:B------:R-:W-:Y:S01]  /*18620*/  ISETP.GT.AND P4, PT, R142, 0x21, P2 ;  /* 0x000000218e00780c */ /* 0x000fe20001784270 */
[--C-:B------:R-:W-:Y:S01]  /*18630*/  FFMA.FTZ R46, R46, UR39, -R11.reuse ;  /* 0x000000272e2e7c23 */ /* 0x100fe2000801080b */
[C---:B------:R-:W-:Y:S01]  /*18640*/  ISETP.LT.OR P3, PT, R143.reuse, 0x19, P3 ;  /* 0x000000198f00780c */ /* 0x040fe20001f61670 */
[----:B------:R-:W1:Y:S01]  /*18650*/  MUFU.EX2 R51, R51 ;  /* 0x0000003300337308 */ /* 0x000e620000000800 */
[----:B------:R-:W-:Y:S01]  /*18660*/  ISETP.LT.OR P4, PT, R143, 0x22, P4 ;  /* 0x000000228f00780c */ /* 0x000fe20002781670 */
[----:B---3--:R-:W-:Y:S01]  /*18670*/  FADD.FTZ R4, R28, R4 ;  /* 0x000000041c047221 */ /* 0x008fe20000010000 */
[----:B------:R-:W-:Y:S01]  /*18680*/  FSEL R33, R33, -INF , !P3 ;  /* 0xff80000021217808 */ /* 0x000fe20005800000 */
[--C-:B------:R-:W-:Y:S01]  /*18690*/  FFMA.FTZ R48, R48, UR39, -R11.reuse ;  /* 0x0000002730307c23 */ /* 0x100fe2000801080b */
[----:B------:R-:W-:Y:S01]  /*186a0*/  FSEL R39, R39, -INF , !P4 ;  /* 0xff80000027277808 */ /* 0x000fe20006000000 */
[--C-:B------:R-:W-:Y:S01]  /*186b0*/  FFMA.FTZ R52, R52, UR39, -R11.reuse ;  /* 0x0000002734347c23 */ /* 0x100fe2000801080b */
[C---:B------:R-:W-:Y:S01]  /*186c0*/  ISETP.GT.AND P4, PT, R142.reuse, 0x29, P2 ;  /* 0x000000298e00780c */ /* 0x040fe20001784270 */
[----:B------:R-:W-:Y:S01]  /*186d0*/  MUFU.EX2 R34, R34 ;  /* 0x0000002200227308 */ /* 0x000fe20000000800 */
[----:B------:R-:W-:Y:S01]  /*186e0*/  ISETP.GT.AND P3, PT, R142, 0x20, P2 ;  /* 0x000000208e00780c */ /* 0x000fe20001764270 */
[--C-:B------:R-:W-:Y:S01]  /*186f0*/  FFMA.FTZ R54, R54, UR39, -R11.reuse ;  /* 0x0000002736367c23 */ /* 0x100fe2000801080b */
[C---:B------:R-:W-:Y:S01]  /*18700*/  ISETP.LT.OR P4, PT, R143.reuse, 0x2a, P4 ;  /* 0x0000002a8f00780c */ /* 0x040fe20002781670 */
[--C-:B------:R-:W-:Y:S01]  /*18710*/  FFMA.FTZ R56, R56, UR39, -R11.reuse ;  /* 0x0000002738387c23 */ /* 0x100fe2000801080b */
[----:B------:R-:W-:Y:S01]  /*18720*/  ISETP.LT.OR P3, PT, R143, 0x21, P3 ;  /* 0x000000218f00780c */ /* 0x000fe20001f61670 */
[--C-:B------:R-:W-:Y:S01]  /*18730*/  FFMA.FTZ R58, R58, UR39, -R11.reuse ;  /* 0x000000273a3a7c23 */ /* 0x100fe2000801080b */
[----:B------:R-:W-:Y:S01]  /*18740*/  FSEL R43, R43, -INF , !P4 ;  /* 0xff8000002b2b7808 */ /* 0x000fe20006000000 */
[----:B------:R-:W-:Y:S01]  /*18750*/  MUFU.EX2 R36, R36 ;  /* 0x0000002400247308 */ /* 0x000fe20000000800 */
[----:B------:R-:W-:Y:S01]  /*18760*/  ISETP.GT.AND P4, PT, R142, 0x31, P2 ;  /* 0x000000318e00780c */ /* 0x000fe20001784270 */
[--C-:B------:R-:W-:Y:S01]  /*18770*/  FFMA.FTZ R60, R60, UR39, -R11.reuse ;  /* 0x000000273c3c7c23 */ /* 0x100fe2000801080b */
[----:B------:R-:W-:Y:S01]  /*18780*/  FSEL R37, R37, -INF , !P3 ;  /* 0xff80000025257808 */ /* 0x000fe20005800000 */
[--C-:B------:R-:W-:Y:S01]  /*18790*/  FFMA.FTZ R62, R62, UR39, -R11.reuse ;  /* 0x000000273e3e7c23 */ /* 0x100fe2000801080b */
[----:B------:R-:W-:Y:S01]  /*187a0*/  ISETP.LT.OR P4, PT, R143, 0x32, P4 ;  /* 0x000000328f00780c */ /* 0x000fe20002781670 */
[--C-:B------:R-:W-:Y:S01]  /*187b0*/  FFMA.FTZ R64, R64, UR39, -R11.reuse ;  /* 0x0000002740407c23 */ /* 0x100fe2000801080b */
[----:B------:R-:W-:Y:S01]  /*187c0*/  ISETP.GT.AND P3, PT, R142, 0x28, P2 ;  /* 0x000000288e00780c */ /* 0x000fe20001764270 */
[----:B------:R-:W-:Y:S01]  /*187d0*/  MUFU.EX2 R38, R38 ;  /* 0x0000002600267308 */ /* 0x000fe20000000800 */
[----:B------:R-:W-:Y:S01]  /*187e0*/  FSEL R47, R47, -INF , !P4 ;  /* 0xff8000002f2f7808 */ /* 0x000fe20006000000 */
[--C-:B------:R-:W-:Y:S01]  /*187f0*/  FFMA.FTZ R66, R66, UR39, -R11.reuse ;  /* 0x0000002742427c23 */ /* 0x100fe2000801080b */
[----:B------:R-:W-:Y:S01]  /*18800*/  ISETP.GT.AND P4, PT, R142, 0x39, P2 ;  /* 0x000000398e00780c */ /* 0x000fe20001784270 */
[--C-:B------:R-:W-:Y:S01]  /*18810*/  FFMA.FTZ R68, R68, UR39, -R11.reuse ;  /* 0x0000002744447c23 */ /* 0x100fe2000801080b */
[C---:B------:R-:W-:Y:S01]  /*18820*/  ISETP.LT.OR P3, PT, R143.reuse, 0x29, P3 ;  /* 0x000000298f00780c */ /* 0x040fe20001f61670 */
[--C-:B------:R-:W-:Y:S01]  /*18830*/  FFMA.FTZ R70, R70, UR39, -R11.reuse ;  /* 0x0000002746467c23 */ /* 0x100fe2000801080b */
[----:B------:R-:W-:Y:S01]  /*18840*/  ISETP.LT.OR P4, PT, R143, 0x3a, P4 ;  /* 0x0000003a8f00780c */ /* 0x000fe20002781670 */
[----:B------:R-:W-:Y:S01]  /*18850*/  MUFU.EX2 R40, R40 ;  /* 0x0000002800287308 */ /* 0x000fe20000000800 */
[----:B------:R-:W-:Y:S01]  /*18860*/  FSEL R41, R41, -INF , !P3 ;  /* 0xff80000029297808 */ /* 0x000fe20005800000 */
[--C-:B------:R-:W-:Y:S01]  /*18870*/  FFMA.FTZ R72, R72, UR39, -R11.reuse ;  /* 0x0000002748487c23 */ /* 0x100fe2000801080b */
[----:B------:R-:W-:Y:S01]  /*18880*/  FSEL R53, R53, -INF , !P4 ;  /* 0xff80000035357808 */ /* 0x000fe20006000000 */
[--C-:B------:R-:W-:Y:S01]  /*18890*/  FFMA.FTZ R74, R74, UR39, -R11.reuse ;  /* 0x000000274a4a7c23 */ /* 0x100fe2000801080b */
[----:B------:R-:W-:Y:S01]  /*188a0*/  ISETP.GT.AND P4, PT, R142, 0x41, P2 ;  /* 0x000000418e00780c */ /* 0x000fe20001784270 */
[--C-:B------:R-:W-:Y:S01]  /*188b0*/  FFMA.FTZ R76, R76, UR39, -R11.reuse ;  /* 0x000000274c4c7c23 */ /* 0x100fe2000801080b */
[----:B------:R-:W-:Y:S01]  /*188c0*/  ISETP.GT.AND P3, PT, R142, 0x30, P2 ;  /* 0x000000308e00780c */ /* 0x000fe20001764270 */
[----:B------:R-:W-:Y:S01]  /*188d0*/  MUFU.EX2 R42, R42 ;  /* 0x0000002a002a7308 */ /* 0x000fe20000000800 */
[C---:B------:R-:W-:Y:S01]  /*188e0*/  ISETP.LT.OR P4, PT, R143.reuse, 0x42, P4 ;  /* 0x000000428f00780c */ /* 0x040fe20002781670 */
[--C-:B------:R-:W-:Y:S01]  /*188f0*/  FFMA.FTZ R80, R80, UR39, -R11.reuse ;  /* 0x0000002750507c23 */ /* 0x100fe2000801080b */
[----:B------:R-:W-:Y:S01]  /*18900*/  ISETP.LT.OR P3, PT, R143, 0x31, P3 ;  /* 0x000000318f00780c */ /* 0x000fe20001f61670 */
[--C-:B------:R-:W-:Y:S01]  /*18910*/  FFMA.FTZ R141, R141, UR39, -R11.reuse ;  /* 0x000000278d8d7c23 */ /* 0x100fe2000801080b */
[----:B------:R-:W-:Y:S01]  /*18920*/  FSEL R57, R57, -INF , !P4 ;  /* 0xff80000039397808 */ /* 0x000fe20006000000 */
[--C-:B------:R-:W-:Y:S01]  /*18930*/  FFMA.FTZ R84, R84, UR39, -R11.reuse ;  /* 0x0000002754547c23 */ /* 0x100fe2000801080b */
[----:B------:R-:W-:Y:S01]  /*18940*/  ISETP.GT.AND P4, PT, R142, 0x49, P2 ;  /* 0x000000498e00780c */ /* 0x000fe20001784270 */
[----:B------:R-:W-:Y:S01]  /*18950*/  MUFU.EX2 R44, R44 ;  /* 0x0000002c002c7308 */ /* 0x000fe20000000800 */
[----:B------:R-:W-:Y:S01]  /*18960*/  FSEL R45, R45, -INF , !P3 ;  /* 0xff8000002d2d7808 */ /* 0x000fe20005800000 */
[----:B------:R-:W-:Y:S01]  /*18970*/  FFMA.FTZ R11, R85, UR39, -R11 ;  /* 0x00000027550b7c23 */ /* 0x000fe2000801080b */
[----:B------:R-:W-:-:S02]  /*18980*/  ISETP.LT.OR P4, PT, R143, 0x4a, P4 ;  /* 0x0000004a8f00780c */ /* 0x000fc40002781670 */
[C---:B------:R-:W-:Y:S02]  /*18990*/  ISETP.GT.AND P3, PT, R142.reuse, 0x38, P2 ;  /* 0x000000388e00780c */ /* 0x040fe40001764270 */
[----:B------:R-:W-:Y:S01]  /*189a0*/  FSEL R61, R61, -INF , !P4 ;  /* 0xff8000003d3d7808 */ /* 0x000fe20006000000 */
[----:B------:R-:W-:Y:S01]  /*189b0*/  MUFU.EX2 R46, R46 ;  /* 0x0000002e002e7308 */ /* 0x000fe20000000800 */
[----:B------:R-:W-:Y:S02]  /*189c0*/  ISETP.GT.AND P4, PT, R142, 0x51, P2 ;  /* 0x000000518e00780c */ /* 0x000fe40001784270 */
[C---:B------:R-:W-:Y:S02]  /*189d0*/  ISETP.LT.OR P3, PT, R143.reuse, 0x39, P3 ;  /* 0x000000398f00780c */ /* 0x040fe40001f61670 */
[----:B------:R-:W-:Y:S02]  /*189e0*/  ISETP.LT.OR P4, PT, R143, 0x52, P4 ;  /* 0x000000528f00780c */ /* 0x000fe40002781670 */
[----:B------:R-:W-:Y:S01]  /*189f0*/  FSEL R49, R49, -INF , !P3 ;  /* 0xff80000031317808 */ /* 0x000fe20005800000 */
[----:B------:R-:W-:Y:S01]  /*18a00*/  MUFU.EX2 R48, R48 ;  /* 0x0000003000307308 */ /* 0x000fe20000000800 */
[----:B------:R-:W-:-:S02]  /*18a10*/  FSEL R65, R65, -INF , !P4 ;  /* 0xff80000041417808 */ /* 0x000fc40006000000 */
[C---:B------:R-:W-:Y:S02]  /*18a20*/  ISETP.GT.AND P4, PT, R142.reuse, 0x59, P2 ;  /* 0x000000598e00780c */ /* 0x040fe40001784270 */
[C---:B------:R-:W-:Y:S02]  /*18a30*/  ISETP.GT.AND P3, PT, R142.reuse, 0x40, P2 ;  /* 0x000000408e00780c */ /* 0x040fe40001764270 */
[C---:B------:R-:W-:Y:S01]  /*18a40*/  ISETP.LT.OR P4, PT, R143.reuse, 0x5a, P4 ;  /* 0x0000005a8f00780c */ /* 0x040fe20002781670 */
[----:B------:R-:W-:Y:S01]  /*18a50*/  MUFU.EX2 R52, R52 ;  /* 0x0000003400347308 */ /* 0x000fe20000000800 */
[----:B------:R-:W-:Y:S02]  /*18a60*/  ISETP.LT.OR P3, PT, R143, 0x41, P3 ;  /* 0x000000418f00780c */ /* 0x000fe40001f61670 */
[----:B------:R-:W-:Y:S02]  /*18a70*/  FSEL R69, R69, -INF , !P4 ;  /* 0xff80000045457808 */ /* 0x000fe40006000000 */
[----:B------:R-:W-:-:S02]  /*18a80*/  ISETP.GT.AND P4, PT, R142, 0x61, P2 ;  /* 0x000000618e00780c */ /* 0x000fc40001784270 */
[----:B------:R-:W-:Y:S01]  /*18a90*/  FSEL R55, R55, -INF , !P3 ;  /* 0xff80000037377808 */ /* 0x000fe20005800000 */
[----:B------:R-:W-:Y:S01]  /*18aa0*/  MUFU.EX2 R54, R54 ;  /* 0x0000003600367308 */ /* 0x000fe20000000800 */
[----:B------:R-:W-:Y:S02]  /*18ab0*/  ISETP.LT.OR P4, PT, R143, 0x62, P4 ;  /* 0x000000628f00780c */ /* 0x000fe40002781670 */
[C---:B------:R-:W-:Y:S02]  /*18ac0*/  ISETP.GT.AND P3, PT, R142.reuse, 0x48, P2 ;  /* 0x000000488e00780c */ /* 0x040fe40001764270 */
[----:B------:R-:W-:Y:S02]  /*18ad0*/  FSEL R73, R73, -INF , !P4 ;  /* 0xff80000049497808 */ /* 0x000fe40006000000 */
[----:B------:R-:W-:Y:S01]  /*18ae0*/  ISETP.GT.AND P4, PT, R142, 0x69, P2 ;  /* 0x000000698e00780c */ /* 0x000fe20001784270 */
[----:B------:R-:W-:Y:S01]  /*18af0*/  MUFU.EX2 R56, R56 ;  /* 0x0000003800387308 */ /* 0x000fe20000000800 */
[----:B------:R-:W-:-:S02]  /*18b00*/  ISETP.LT.OR P3, PT, R143, 0x49, P3 ;  /* 0x000000498f00780c */ /* 0x000fc40001f61670 */
[----:B------:R-:W-:Y:S02]  /*18b10*/  ISETP.LT.OR P4, PT, R143, 0x6a, P4 ;  /* 0x0000006a8f00780c */ /* 0x000fe40002781670 */
[----:B------:R-:W-:Y:S02]  /*18b20*/  FSEL R59, R59, -INF , !P3 ;  /* 0xff8000003b3b7808 */ /* 0x000fe40005800000 */
[----:B------:R-:W-:Y:S01]  /*18b30*/  FSEL R77, R77, -INF , !P4 ;  /* 0xff8000004d4d7808 */ /* 0x000fe20006000000 */
[----:B------:R-:W-:Y:S01]  /*18b40*/  MUFU.EX2 R58, R58 ;  /* 0x0000003a003a7308 */ /* 0x000fe20000000800 */
[C---:B------:R-:W-:Y:S02]  /*18b50*/  ISETP.GT.AND P4, PT, R142.reuse, RZ, P2 ;  /* 0x000000ff8e00720c */ /* 0x040fe40001784270 */
[----:B------:R-:W-:Y:S02]  /*18b60*/  ISETP.GT.AND P3, PT, R142, 0x50, P2 ;  /* 0x000000508e00780c */ /* 0x000fe40001764270 */
[----:B------:R-:W-:-:S02]  /*18b70*/  ISETP.LT.OR P4, PT, R143, 0x1, P4 ;  /* 0x000000018f00780c */ /* 0x000fc40002781670 */
[----:B------:R-:W-:Y:S01]  /*18b80*/  ISETP.LT.OR P3, PT, R143, 0x51, P3 ;  /* 0x000000518f00780c */ /* 0x000fe20001f61670 */
[----:B------:R-:W-:Y:S01]  /*18b90*/  MUFU.EX2 R60, R60 ;  /* 0x0000003c003c7308 */ /* 0x000fe20000000800 */
[----:B------:R-:W-:Y:S02]  /*18ba0*/  FSEL R29, R13, -INF , !P4 ;  /* 0xff8000000d1d7808 */ /* 0x000fe40006000000 */
[----:B------:R-:W-:Y:S02]  /*18bb0*/  FSEL R63, R63, -INF , !P3 ;  /* 0xff8000003f3f7808 */ /* 0x000fe40005800000 */
[----:B------:R-:W-:Y:S02]  /*18bc0*/  FMNMX.FTZ R13, R29, R5, !PT ;  /* 0x000000051d0d7209 */ /* 0x000fe40007810000 */
        /* <DEDUP_REMOVED lines=8> */
[----:B------:R-:W-:Y:S02]  /*18c50*/  ISETP.GT.AND P3, PT, R142, 0x60, P2 ;  /* 0x000000608e00780c */ /* 0x000fe40001764270 */
[----:B------:R-:W-:-:S02]  /*18c60*/  FMNMX.FTZ R13, R30, R13, !PT ;  /* 0x0000000d1e0d7209 */ /* 0x000fc40007810000 */
[----:B------:R-:W-:Y:S01]  /*18c70*/  ISETP.LT.OR P3, PT, R143, 0x61, P3 ;  /* 0x000000618f00780c */ /* 0x000fe20001f61670 */
[----:B------:R-:W-:Y:S01]  /*18c80*/  MUFU.EX2 R66, R66 ;  /* 0x0000004200427308 */ /* 0x000fe20000000800 */
[----:B------:R-:W-:Y:S02]  /*18c90*/  FMNMX.FTZ R13, R31, R13, !PT ;  /* 0x0000000d1f0d7209 */ /* 0x000fe40007810000 */
        /* <DEDUP_REMOVED lines=20> */
[C---:B------:R-:W-:Y:S02]  /*18de0*/  ISETP.GT.AND P4, PT, R142.reuse, 0x78, P2 ;  /* 0x000000788e00780c */ /* 0x040fe40001784270 */
[----:B------:R-:W-:Y:S02]  /*18df0*/  FMNMX.FTZ R13, R49, R13, !PT ;  /* 0x0000000d310d7209 */ /* 0x000fe40007810000 */
[----:B------:R-:W-:Y:S01]  /*18e00*/  ISETP.LT.OR P3, PT, R143, 0x72, P3 ;  /* 0x000000728f00780c */ /* 0x000fe20001f61670 */
        /* <DEDUP_REMOVED lines=9> */
[----:B------:R-:W-:Y:S01]  /*18ea0*/  ISETP.LT.OR P2, PT, R143, 0x7a, P2 ;  /* 0x0000007a8f00780c */ /* 0x000fe20001741670 */
[----:B------:R-:W-:Y:S01]  /*18eb0*/  MUFU.EX2 R84, R84 ;  /* 0x0000005400547308 */ /* 0x000fe20000000800 */
[----:B------:R-:W-:-:S02]  /*18ec0*/  FMNMX.FTZ R13, R61, R13, !PT ;  /* 0x0000000d3d0d7209 */ /* 0x000fc40007810000 */
[----:B------:R-:W-:Y:S02]  /*18ed0*/  FSEL R81, R81, -INF , !P4 ;  /* 0xff80000051517808 */ /* 0x000fe40006000000 */
[----:B------:R-:W-:Y:S02]  /*18ee0*/  FMNMX.FTZ R13, R63, R13, !PT ;  /* 0x0000000d3f0d7209 */ /* 0x000fe40007810000 */
[----:B------:R-:W-:Y:S01]  /*18ef0*/  FSEL R82, R82, -INF , !P2 ;  /* 0xff80000052527808 */ /* 0x000fe20005000000 */
[----:B------:R-:W-:Y:S01]  /*18f00*/  MUFU.EX2 R11, R11 ;  /* 0x0000000b000b7308 */ /* 0x000fe20000000800 */
[----:B------:R-:W-:Y:S02]  /*18f10*/  FMNMX.FTZ R13, R65, R13, !PT ;  /* 0x0000000d410d7209 */ /* 0x000fe40007810000 */
[----:B------:R-:W-:Y:S02]  /*18f20*/  F2FP.BF16.F32.PACK_AB R24, R14, R24 ;  /* 0x000000180e18723e */ /* 0x000fe400000010ff */
        /* <DEDUP_REMOVED lines=10> */
[----:B------:R-:W3:Y:S02]  /*18fd0*/  SHFL.BFLY PT, R14, R13, 0x2, 0x1f ;  /* 0x0c401f000d0e7f89 */ /* 0x000ee400000e0000 */
[----:B---3--:R-:W-:-:S05]  /*18fe0*/  FMNMX.FTZ R13, R13, R14, !PT ;  /* 0x0000000e0d0d7209 */ /* 0x008fca0007810000 */
[----:B------:R-:W3:Y:S02]  /*18ff0*/  SHFL.BFLY PT, R14, R13, 0x1, 0x1f ;  /* 0x0c201f000d0e7f89 */ /* 0x000ee400000e0000 */
[----:B---3--:R-:W-:Y:S01]  /*19000*/  FMNMX.FTZ R13, R13, R14, !PT ;  /* 0x0000000e0d0d7209 */ /* 0x008fe20007810000 */
[C---:B0-----:R-:W-:Y:S01]  /*19010*/  FADD.FTZ R14, R26.reuse, R4 ;  /* 0x000000041a0e7221 */ /* 0x041fe20000010000 */
[----:B------:R-:W-:Y:S02]  /*19020*/  F2FP.BF16.F32.PACK_AB R26, R26, R28 ;  /* 0x0000001c1a1a723e */ /* 0x000fe400000010ff */
[C---:B------:R-:W-:Y:S01]  /*19030*/  FSETP.NEU.FTZ.AND P2, PT, R13.reuse, -INF , PT ;  /* 0xff8000000d00780b */ /* 0x040fe20003f5d000 */
[----:B------:R-:W-:Y:S01]  /*19040*/  FMUL.FTZ R4, R13, UR39 ;  /* 0x000000270d047c20 */ /* 0x000fe20008410000 */
[----:B-1----:R-:W-:-:S04]  /*19050*/  FADD.FTZ R14, R51, R14 ;  /* 0x0000000e330e7221 */ /* 0x002fc80000010000 */
        /* <DEDUP_REMOVED lines=21> */
[----:B------:R-:W-:-:S02]  /*191b0*/  FFMA.FTZ R79, R79, UR39, -R4 ;  /* 0x000000274f4f7c23 */ /* 0x000fc40008010804 */
        /* <DEDUP_REMOVED lines=10> */
[----:B------:R-:W-:Y:S01]  /*19260*/  FSEL R30, R13, RZ, P2 ;  /* 0x000000ff0d1e7208 */ /* 0x000fe20001000000 */
[----:B------:R-:W-:-:S05]  /*19270*/  FFMA.FTZ R27, R31, UR39, -R4 ;  /* 0x000000271f1b7c23 */ /* 0x000fca0008010804 */
[----:B------:R-:W0:Y:S01]  /*19280*/  MUFU.EX2 R24, R144 ;  /* 0x0000009000187308 */ /* 0x000e220000000800 */
[--C-:B------:R-:W-:Y:S01]  /*19290*/  FFMA.FTZ R31, R33, UR39, -R4.reuse ;  /* 0x00000027211f7c23 */ /* 0x100fe20008010804 */
[--C-:B------:R-:W-:Y:S01]  /*192a0*/  FFMA.FTZ R33, R35, UR39, -R4.reuse ;  /* 0x0000002723217c23 */ /* 0x100fe20008010804 */
[----:B------:R-:W-:Y:S01]  /*192b0*/  FADD.FTZ R30, -R30, R5 ;  /* 0x000000051e1e7221 */ /* 0x000fe20000010100 */
[--C-:B------:R-:W-:Y:S01]  /*192c0*/  FFMA.FTZ R35, R37, UR39, -R4.reuse ;  /* 0x0000002725237c23 */ /* 0x100fe20008010804 */
[--C-:B------:R-:W-:Y:S01]  /*192d0*/  FFMA.FTZ R37, R47, UR39, -R4.reuse ;  /* 0x000000272f257c23 */ /* 0x100fe20008010804 */
[--C-:B------:R-:W-:Y:S01]  /*192e0*/  FFMA.FTZ R47, R49, UR39, -R4.reuse ;  /* 0x00000027312f7c23 */ /* 0x100fe20008010804 */
[----:B------:R-:W-:Y:S01]  /*192f0*/  FMUL.FTZ R5, R30, UR39 ;  /* 0x000000271e057c20 */ /* 0x000fe20008410000 */
[----:B------:R-:W-:Y:S01]  /*19300*/  MUFU.EX2 R25, R25 ;  /* 0x0000001900197308 */ /* 0x000fe20000000800 */
[----:B------:R-:W-:-:S07]  /*19310*/  FFMA.FTZ R49, R57, UR39, -R4 ;  /* 0x0000002739317c23 */ /* 0x000fce0008010804 */
[----:B------:R-:W1:Y:S01]  /*19320*/  MUFU.EX2 R5, R5 ;  /* 0x0000000500057308 */ /* 0x000e620000000800 */
[C---:B0-----:R-:W-:Y:S01]  /*19330*/  FADD.FTZ R14, R24.reuse, R14 ;  /* 0x0000000e180e7221 */ /* 0x041fe20000010000 */
[----:B------:R-:W-:-:S06]  /*19340*/  F2FP.BF16.F32.PACK_AB R24, R24, R51 ;  /* 0x000000331818723e */ /* 0x000fcc00000010ff */
[----:B------:R-:W0:Y:S08]  /*19350*/  MUFU.EX2 R26, R32 ;  /* 0x00000020001a7308 */ /* 0x000e300000000800 */
[----:B------:R-:W3:Y:S01]  /*19360*/  MUFU.EX2 R27, R27 ;  /* 0x0000001b001b7308 */ /* 0x000ee20000000800 */
[----:B-1----:R-:W-:Y:S01]  /*19370*/  FFMA.FTZ R28, R5, R3, R28 ;  /* 0x00000003051c7223 */ /* 0x002fe2000001001c */
[--C-:B------:R-:W-:Y:S01]  /*19380*/  FFMA.FTZ R3, R53, UR39, -R4.reuse ;  /* 0x0000002735037c23 */ /* 0x100fe20008010804 */
[----:B------:R-:W-:-:S02]  /*19390*/  FFMA.FTZ R53, R59, UR39, -R4 ;  /* 0x000000273b357c23 */ /* 0x000fc40008010804 */
[----:B------:R-:W-:Y:S01]  /*193a0*/  FADD.FTZ R28, R15, R28 ;  /* 0x0000001c0f1c7221 */ /* 0x000fe20000010000 */
[--C-:B------:R-:W-:Y:S01]  /*193b0*/  FFMA.FTZ R15, R55, UR39, -R4.reuse ;  /* 0x00000027370f7c23 */ /* 0x100fe20008010804 */
[----:B------:R-:W-:Y:S01]  /*193c0*/  FFMA.FTZ R55, R61, UR39, -R4 ;  /* 0x000000273d377c23 */ /* 0x000fe20008010804 */
[----:B------:R-:W1:Y:S01]  /*193d0*/  MUFU.EX2 R31, R31 ;  /* 0x0000001f001f7308 */ /* 0x000e620000000800 */
[----:B------:R-:W-:Y:S01]  /*193e0*/  FADD.FTZ R29, R29, R28 ;  /* 0x0000001c1d1d7221 */ /* 0x000fe20000010000 */
[----:B0-----:R-:W-:Y:S01]  /*193f0*/  FADD.FTZ R28, R26, R14 ;  /* 0x0000000e1a1c7221 */ /* 0x001fe20000010000 */
[----:B------:R-:W-:Y:S01]  /*19400*/  F2FP.BF16.F32.PACK_AB R26, R34, R26 ;  /* 0x0000001a221a723e */ /* 0x000fe200000010ff */
[----:B------:R-:W-:Y:S01]  /*19410*/  FFMA.FTZ R4, R82, UR39, -R4 ;  /* 0x0000002752047c23 */ /* 0x000fe20008010804 */
[----:B------:R-:W-:Y:S01]  /*19420*/  FADD.FTZ R29, R50, R29 ;  /* 0x0000001d321d7221 */ /* 0x000fe20000010000 */
[----:B------:R-:W-:Y:S02]  /*19430*/  FADD.FTZ R28, R34, R28 ;  /* 0x0000001c221c7221 */ /* 0x000fe40000010000 */
[----:B------:R-:W0:Y:S01]  /*19440*/  MUFU.EX2 R33, R33 ;  /* 0x0000002100217308 */ /* 0x000e220000000800 */
[----:B------:R-:W-:Y:S01]  /*19450*/  FADD.FTZ R29, R25, R29 ;  /* 0x0000001d191d7221 */ /* 0x000fe20000010000 */
[----:B------:R-:W-:Y:S01]  /*19460*/  FADD.FTZ R28, R36, R28 ;  /* 0x0000001c241c7221 */ /* 0x000fe20000010000 */
[----:B---3--:R-:W-:-:S02]  /*19470*/  F2FP.BF16.F32.PACK_AB R25, R27, R25 ;  /* 0x000000191b19723e */ /* 0x008fc400000010ff */
[----:B------:R-:W-:Y:S01]  /*19480*/  FADD.FTZ R29, R27, R29 ;  /* 0x0000001d1b1d7221 */ /* 0x000fe20000010000 */
[C---:B------:R-:W-:Y:S01]  /*19490*/  FADD.FTZ R30, R38.reuse, R28 ;  /* 0x0000001c261e7221 */ /* 0x040fe20000010000 */
[----:B------:R-:W-:Y:S01]  /*194a0*/  F2FP.BF16.F32.PACK_AB R28, R38, R36 ;  /* 0x00000024261c723e */ /* 0x000fe200000010ff */
[----:B------:R-:W3:Y:S01]  /*194b0*/  MUFU.EX2 R35, R35 ;  /* 0x0000002300237308 */ /* 0x000ee20000000800 */
[----:B-1----:R-:W-:Y:S01]  /*194c0*/  FADD.FTZ R29, R31, R29 ;  /* 0x0000001d1f1d7221 */ /* 0x002fe20000010000 */
[----:B------:R-:W-:-:S04]  /*194d0*/  FADD.FTZ R30, R40, R30 ;  /* 0x0000001e281e7221 */ /* 0x000fc80000010000 */
[----:B------:R-:W-:Y:S02]  /*194e0*/  FADD.FTZ R30, R42, R30 ;  /* 0x0000001e2a1e7221 */ /* 0x000fe40000010000 */
[----:B------:R-:W1:Y:S01]  /*194f0*/  MUFU.EX2 R37, R37 ;  /* 0x0000002500257308 */ /* 0x000e620000000800 */
[C---:B0-----:R-:W-:Y:S01]  /*19500*/  FADD.FTZ R29, R33.reuse, R29 ;  /* 0x0000001d211d7221 */ /* 0x041fe20000010000 */
[----:B------:R-:W-:Y:S01]  /*19510*/  FADD.FTZ R30, R44, R30 ;  /* 0x0000001e2c1e7221 */ /* 0x000fe20000010000 */
[----:B------:R-:W-:-:S05]  /*19520*/  F2FP.BF16.F32.PACK_AB R27, R33, R31 ;  /* 0x0000001f211b723e */ /* 0x000fca00000010ff */
[----:B------:R-:W0:Y:S01]  /*19530*/  MUFU.EX2 R47, R47 ;  /* 0x0000002f002f7308 */ /* 0x000e220000000800 */
[----:B---3--:R-:W-:-:S07]  /*19540*/  FADD.FTZ R29, R35, R29 ;  /* 0x0000001d231d7221 */ /* 0x008fce0000010000 */
[----:B------:R-:W3:Y:S01]  /*19550*/  MUFU.EX2 R3, R3 ;  /* 0x0000000300037308 */ /* 0x000ee20000000800 */
[----:B------:R-:W-:-:S07]  /*19560*/  FADD.FTZ R29, R39, R29 ;  /* 0x0000001d271d7221 */ /* 0x000fce0000010000 */
[----:B------:R-:W4:Y:S01]  /*19570*/  MUFU.EX2 R15, R15 ;  /* 0x0000000f000f7308 */ /* 0x000f220000000800 */
[----:B------:R-:W-:-:S07]  /*19580*/  FADD.FTZ R29, R41, R29 ;  /* 0x0000001d291d7221 */ /* 0x000fce0000010000 */
[----:B------:R-:W5:Y:S01]  /*19590*/  MUFU.EX2 R49, R49 ;  /* 0x0000003100317308 */ /* 0x000f620000000800 */
[----:B------:R-:W-:Y:S01]  /*195a0*/  FADD.FTZ R51, R43, R29 ;  /* 0x0000001d2b337221 */ /* 0x000fe20000010000 */
[----:B------:R-:W-:Y:S01]  /*195b0*/  FADD.FTZ R29, R46, R30 ;  /* 0x0000001e2e1d7221 */ /* 0x000fe20000010000 */
[----:B------:R-:W-:Y:S01]  /*195c0*/  F2FP.BF16.F32.PACK_AB R30, R42, R40 ;  /* 0x000000282a1e723e */ /* 0x000fe200000010ff */
[----:B--2---:R2:W-:Y:S01]  /*195d0*/  STSM.16.M88.4 [R83], R24 ;  /* 0x0000001853007844 */ /* 0x0045e20000000200 */
[----:B------:R-:W-:Y:S01]  /*195e0*/  FADD.FTZ R51, R45, R51 ;  /* 0x000000332d337221 */ /* 0x000fe20000010000 */
[----:B------:R-:W-:Y:S02]  /*195f0*/  FADD.FTZ R29, R48, R29 ;  /* 0x0000001d301d7221 */ /* 0x000fe40000010000 */
[----:B------:R-:W2:Y:S01]  /*19600*/  MUFU.EX2 R53, R53 ;  /* 0x0000003500357308 */ /* 0x000ea20000000800 */
[----:B-1----:R-:W-:Y:S01]  /*19610*/  FADD.FTZ R51, R37, R51 ;  /* 0x0000003325337221 */ /* 0x002fe20000010000 */
[----:B------:R-:W-:-:S03]  /*19620*/  FADD.FTZ R40, R52, R29 ;  /* 0x0000001d34287221 */ /* 0x000fc60000010000 */
[----:B0-----:R-:W-:-:S03]  /*19630*/  FADD.FTZ R29, R47, R51 ;  /* 0x000000332f1d7221 */ /* 0x001fc60000010000 */
[----:B------:R-:W0:Y:S01]  /*19640*/  MUFU.EX2 R55, R55 ;  /* 0x0000003700377308 */ /* 0x000e220000000800 */
[----:B---3--:R-:W-:Y:S01]  /*19650*/  FADD.FTZ R31, R3, R29 ;  /* 0x0000001d031f7221 */ /* 0x008fe20000010000 */
[----:B------:R-:W-:Y:S01]  /*19660*/  F2FP.BF16.F32.PACK_AB R29, R39, R35 ;  /* 0x00000023271d723e */ /* 0x000fe200000010ff */
[----:B------:R-:W-:Y:S02]  /*19670*/  FADD.FTZ R40, R54, R40 ;  /* 0x0000002836287221 */ /* 0x000fe40000010000 */
[----:B----4-:R-:W-:Y:S01]  /*19680*/  FADD.FTZ R33, R15, R31 ;  /* 0x0000001f0f217221 */ /* 0x010fe20000010000 */
[----:B------:R-:W-:Y:S01]  /*19690*/  F2FP.BF16.F32.PACK_AB R31, R43, R41 ;  /* 0x000000292b1f723e */ /* 0x000fe200000010ff */
[----:B------:R-:W-:Y:S01]  /*196a0*/  FADD.FTZ R40, R56, R40 ;  /* 0x0000002838287221 */ /* 0x000fe20000010000 */
[----:B------:R-:W1:Y:S01]  /*196b0*/  MUFU.EX2 R14, R63 ;  /* 0x0000003f000e7308 */ /* 0x000e620000000800 */
[----:B------:R-:W3:Y:S01]  /*196c0*/  LDL R41, [R1+0x20] ;  /* 0x0000200001297983 */ /* 0x000ee20000100800 */
[----:B-----5:R-:W-:-:S06]  /*196d0*/  FADD.FTZ R42, R49, R33 ;  /* 0x00000021312a7221 */ /* 0x020fcc0000010000 */
[----:B------:R-:W4:Y:S01]  /*196e0*/  MUFU.EX2 R34, R65 ;  /* 0x0000004100227308 */ /* 0x000f220000000800 */
[----:B--2---:R-:W-:Y:S01]  /*196f0*/  FADD.FTZ R42, R53, R42 ;  /* 0x0000002a352a7221 */ /* 0x004fe20000010000 */
[----:B------:R-:W-:Y:S02]  /*19700*/  F2FP.BF16.F32.PACK_AB R44, R46, R44 ;  /* 0x0000002c2e2c723e */ /* 0x000fe400000010ff */
[----:B------:R-:W-:Y:S02]  /*19710*/  F2FP.BF16.F32.PACK_AB R45, R37, R45 ;  /* 0x0000002d252d723e */ /* 0x000fe400000010ff */
[----:B------:R-:W-:Y:S02]  /*19720*/  F2FP.BF16.F32.PACK_AB R47, R3, R47 ;  /* 0x0000002f032f723e */ /* 0x000fe400000010ff */
[----:B------:R-:W-:Y:S01]  /*19730*/  F2FP.BF16.F32.PACK_AB R24, R56, R54 ;  /* 0x000000363818723e */ /* 0x000fe200000010ff */
[----:B------:R-:W2:Y:S01]  /*19740*/  MUFU.EX2 R38, R67 ;  /* 0x0000004300267308 */ /* 0x000ea20000000800 */
[----:B------:R-:W-:-:S02]  /*19750*/  F2FP.BF16.F32.PACK_AB R46, R52, R48 ;  /* 0x00000030342e723e */ /* 0x000fc400000010ff */
[----:B------:R-:W-:Y:S02]  /*19760*/  F2FP.BF16.F32.PACK_AB R26, R60, R58 ;  /* 0x0000003a3c1a723e */ /* 0x000fe400000010ff */
[----:B------:R-:W-:Y:S02]  /*19770*/  F2FP.BF16.F32.PACK_AB R25, R49, R15 ;  /* 0x0000000f3119723e */ /* 0x000fe400000010ff */
[C---:B0-----:R-:W-:Y:S01]  /*19780*/  F2FP.BF16.F32.PACK_AB R27, R55.reuse, R53 ;  /* 0x00000035371b723e */ /* 0x041fe200000010ff */
[----:B------:R-:W-:Y:S01]  /*19790*/  FADD.FTZ R35, R55, R42 ;  /* 0x0000002a37237221 */ /* 0x000fe20000010000 */
[----:B------:R-:W-:Y:S01]  /*197a0*/  STSM.16.M88.4 [R139], R28 ;  /* 0x0000001c8b007844 */ /* 0x000fe20000000200 */
[----:B------:R-:W-:Y:S01]  /*197b0*/  FADD.FTZ R40, R58, R40 ;  /* 0x000000283a287221 */ /* 0x000fe20000010000 */
[----:B------:R-:W0:Y:S02]  /*197c0*/  MUFU.EX2 R50, R69 ;  /* 0x0000004500327308 */ /* 0x000e240000000800 */
[----:B------:R-:W-:Y:S01]  /*197d0*/  STSM.16.M88.4 [R138], R44 ;  /* 0x0000002c8a007844 */ /* 0x000fe20000000200 */
[----:B-1----:R-:W-:-:S03]  /*197e0*/  FADD.FTZ R35, R14, R35 ;  /* 0x000000230e237221 */ /* 0x002fc60000010000 */
[----:B------:R4:W-:Y:S02]  /*197f0*/  STSM.16.M88.4 [R137+0x27800], R24 ;  /* 0x0278001889007844 */ /* 0x0009e40000000200 */
[----:B------:R-:W1:Y:S08]  /*19800*/  MUFU.EX2 R36, R71 ;  /* 0x0000004700247308 */ /* 0x000e700000000800 */
[----:B------:R-:W5:Y:S01]  /*19810*/  MUFU.EX2 R73, R73 ;  /* 0x0000004900497308 */ /* 0x000f620000000800 */
[----:B----4-:R-:W-:-:S02]  /*19820*/  F2FP.BF16.F32.PACK_AB R25, R34, R14 ;  /* 0x0000000e2219723e */ /* 0x010fc400000010ff */
[----:B------:R-:W4:Y:S01]  /*19830*/  LDL R14, [R1+0x3c] ;  /* 0x00003c00010e7983 */ /* 0x000f220000100800 */
[----:B------:R-:W-:-:S04]  /*19840*/  FADD.FTZ R33, R60, R40 ;  /* 0x000000283c217221 */ /* 0x000fc80000010000 */
[----:B------:R-:W5:Y:S01]  /*19850*/  MUFU.EX2 R75, R75 ;  /* 0x0000004b004b7308 */ /* 0x000f620000000800 */
[----:B------:R-:W-:Y:S01]  /*19860*/  FADD.FTZ R33, R62, R33 ;  /* 0x000000213e217221 */ /* 0x000fe20000010000 */
[----:B------:R-:W-:-:S03]  /*19870*/  FADD.FTZ R35, R34, R35 ;  /* 0x0000002322237221 */ /* 0x000fc60000010000 */
[----:B------:R-:W-:Y:S01]  /*19880*/  FADD.FTZ R39, R64, R33 ;  /* 0x0000002140277221 */ /* 0x000fe20000010000 */
[----:B--2---:R-:W-:Y:S02]  /*19890*/  FADD.FTZ R35, R38, R35 ;  /* 0x0000002326237221 */ /* 0x004fe40000010000 */
[----:B------:R-:W2:Y:S01]  /*198a0*/  MUFU.EX2 R77, R77 ;  /* 0x0000004d004d7308 */ /* 0x000ea20000000800 */
[----:B------:R-:W-:Y:S01]  /*198b0*/  FADD.FTZ R39, R66, R39 ;  /* 0x0000002742277221 */ /* 0x000fe20000010000 */
[----:B0-----:R-:W-:-:S03]  /*198c0*/  FADD.FTZ R35, R50, R35 ;  /* 0x0000002332237221 */ /* 0x001fc60000010000 */
[----:B------:R-:W-:Y:S01]  /*198d0*/  FADD.FTZ R39, R68, R39 ;  /* 0x0000002744277221 */ /* 0x000fe20000010000 */
[----:B-1----:R-:W-:Y:S02]  /*198e0*/  FADD.FTZ R28, R36, R35 ;  /* 0x00000023241c7221 */ /* 0x002fe40000010000 */
[----:B------:R-:W0:Y:S01]  /*198f0*/  MUFU.EX2 R32, R80 ;  /* 0x0000005000207308 */ /* 0x000e220000000800 */
[----:B------:R-:W-:Y:S01]  /*19900*/  FADD.FTZ R39, R70, R39 ;  /* 0x0000002746277221 */ /* 0x000fe20000010000 */
[----:B-----5:R-:W-:-:S06]  /*19910*/  FADD.FTZ R28, R73, R28 ;  /* 0x0000001c491c7221 */ /* 0x020fcc0000010000 */
[----:B------:R-:W1:Y:S01]  /*19920*/  MUFU.EX2 R33, R78 ;  /* 0x0000004e00217308 */ /* 0x000e620000000800 */
[----:B------:R-:W-:-:S07]  /*19930*/  FADD.FTZ R39, R72, R39 ;  /* 0x0000002748277221 */ /* 0x000fce0000010000 */
[----:B------:R-:W5:Y:S08]  /*19940*/  MUFU.EX2 R40, R79 ;  /* 0x0000004f00287308 */ /* 0x000f700000000800 */
[----:B------:R-:W-:Y:S08]  /*19950*/  MUFU.EX2 R81, R81 ;  /* 0x0000005100517308 */ /* 0x000ff00000000800 */
[----:B------:R-:W5:Y:S01]  /*19960*/  MUFU.EX2 R52, R4 ;  /* 0x0000000400347308 */ /* 0x000f620000000800 */
[----:B------:R-:W-:Y:S01]  /*19970*/  FADD.FTZ R39, R74, R39 ;  /* 0x000000274a277221 */ /* 0x000fe20000010000 */
[----:B------:R-:W-:-:S03]  /*19980*/  FADD.FTZ R42, R75, R28 ;  /* 0x0000001c4b2a7221 */ /* 0x000fc60000010000 */
[----:B------:R-:W-:Y:S01]  /*19990*/  FADD.FTZ R39, R76, R39 ;  /* 0x000000274c277221 */ /* 0x000fe20000010000 */
[----:B--2---:R-:W-:Y:S01]  /*199a0*/  FADD.FTZ R42, R77, R42 ;  /* 0x0000002a4d2a7221 */ /* 0x004fe20000010000 */
[----:B------:R-:W-:Y:S02]  /*199b0*/  F2FP.BF16.F32.PACK_AB R24, R64, R62 ;  /* 0x0000003e4018723e */ /* 0x000fe400000010ff */
[----:B------:R-:W-:Y:S01]  /*199c0*/  F2FP.BF16.F32.PACK_AB R26, R68, R66 ;  /* 0x00000042441a723e */ /* 0x000fe200000010ff */
[----:B0-----:R-:W-:Y:S01]  /*199d0*/  FADD.FTZ R48, R32, R39 ;  /* 0x0000002720307221 */ /* 0x001fe20000010000 */
[----:B------:R-:W-:Y:S01]  /*199e0*/  F2FP.BF16.F32.PACK_AB R27, R50, R38 ;  /* 0x00000026321b723e */ /* 0x000fe200000010ff */
[----:B-1----:R-:W-:Y:S01]  /*199f0*/  FADD.FTZ R3, R33, R42 ;  /* 0x0000002a21037221 */ /* 0x002fe20000010000 */
[----:B------:R-:W-:Y:S02]  /*19a00*/  F2FP.BF16.F32.PACK_AB R28, R72, R70 ;  /* 0x00000046481c723e */ /* 0x000fe400000010ff */
[----:B------:R-:W-:-:S02]  /*19a10*/  F2FP.BF16.F32.PACK_AB R30, R76, R74 ;  /* 0x0000004a4c1e723e */ /* 0x000fc400000010ff */
[----:B------:R-:W-:Y:S02]  /*19a20*/  F2FP.BF16.F32.PACK_AB R29, R73, R36 ;  /* 0x00000024491d723e */ /* 0x000fe400000010ff */
[----:B------:R-:W-:Y:S02]  /*19a30*/  F2FP.BF16.F32.PACK_AB R31, R77, R75 ;  /* 0x0000004b4d1f723e */ /* 0x000fe400000010ff */
[----:B------:R-:W-:Y:S02]  /*19a40*/  F2FP.BF16.F32.PACK_AB R32, R141, R32 ;  /* 0x000000208d20723e */ /* 0x000fe400000010ff */
[----:B-----5:R-:W-:Y:S02]  /*19a50*/  F2FP.BF16.F32.PACK_AB R33, R40, R33 ;  /* 0x000000212821723e */ /* 0x020fe400000010ff */
[----:B------:R-:W-:Y:S02]  /*19a60*/  F2FP.BF16.F32.PACK_AB R34, R11, R84 ;  /* 0x000000540b22723e */ /* 0x000fe400000010ff */
[----:B------:R-:W-:Y:S01]  /*19a70*/  F2FP.BF16.F32.PACK_AB R35, R52, R81 ;  /* 0x000000513423723e */ /* 0x000fe200000010ff */
[----:B------:R-:W-:Y:S01]  /*19a80*/  FADD.FTZ R15, R141, R48 ;  /* 0x000000308d0f7221 */ /* 0x000fe20000010000 */
[----:B------:R-:W-:-:S03]  /*19a90*/  FADD.FTZ R4, R40, R3 ;  /* 0x0000000328047221 */ /* 0x000fc60000010000 */
[----:B------:R-:W-:Y:S01]  /*19aa0*/  FADD.FTZ R84, R84, R15 ;  /* 0x0000000f54547221 */ /* 0x000fe20000010000 */
[----:B------:R-:W-:Y:S01]  /*19ab0*/  FADD.FTZ R3, R81, R4 ;  /* 0x0000000451037221 */ /* 0x000fe20000010000 */
[-C--:B------:R-:W-:Y:S01]  /*19ac0*/  FMUL.FTZ R88, R88, R8.reuse ;  /* 0x0000000858587220 */ /* 0x080fe20000410000 */
[-C--:B------:R-:W-:Y:S01]  /*19ad0*/  FMUL.FTZ R89, R89, R8.reuse ;  /* 0x0000000859597220 */ /* 0x080fe20000410000 */
        /* <DEDUP_REMOVED lines=48> */
[----:B------:R-:W-:-:S02]  /*19de0*/  IMAD.MOV.U32 R11, RZ, RZ, R17 ;  /* 0x000000ffff0b7224 */ /* 0x000fc400078e0011 */
[----:B------:R-:W-:Y:S02]  /*19df0*/  IMAD.MOV.U32 R8, RZ, RZ, R12 ;  /* 0x000000ffff087224 */ /* 0x000fe400078e000c */
[----:B------:R-:W-:Y:S01]  /*19e00*/  IMAD.MOV.U32 R5, RZ, RZ, R13 ;  /* 0x000000ffff057224 */ /* 0x000fe200078e000d */
[----:B---3--:R0:W-:Y:S04]  /*19e10*/  STSM.16.M88.4 [R41], R24 ;  /* 0x0000001829007844 */ /* 0x0081e80000000200 */
[----:B------:R0:W-:Y:S04]  /*19e20*/  STSM.16.M88.4 [R139+0x6000], R28 ;  /* 0x0060001c8b007844 */ /* 0x0001e80000000200 */
[----:B------:R0:W-:Y:S01]  /*19e30*/  STSM.16.M88.4 [R138+0x6000], R32 ;  /* 0x006000208a007844 */ /* 0x0001e20000000200 */
[----:B------:R1:W-:Y:S06]  /*19e40*/  MEMBAR.ALL.CTA ;  /* 0x0000000000007992 */ /* 0x0003ec0000008000 */
[----:B-1----:R-:W1:Y:S01]  /*19e50*/  FENCE.VIEW.ASYNC.S ;  /* 0x00000000000073c6 */ /* 0x002e620000000000 */
[C---:B----4-:R-:W-:Y:S01]  /*19e60*/  ISETP.GT.AND P2, PT, R0.reuse, R14, PT ;  /* 0x0000000e0000720c */ /* 0x050fe20003f44270 */
[----:B------:R-:W-:-:S02]  /*19e70*/  VIADD R0, R0, 0xffffffff ;  /* 0xffffffff00007836 */ /* 0x000fc40000000000 */
[----:B------:R-:W-:Y:S01]  /*19e80*/  IMAD.MOV.U32 R14, RZ, RZ, R22 ;  /* 0x000000ffff0e7224 */ /* 0x000fe200078e0016 */
[----:B-1----:R-:W-:-:S09]  /*19e90*/  NOP ;  /* 0x0000000000007918 */ /* 0x002fd20000000000 */
[----:B0-----:R-:W-:Y:S05]  /*19ea0*/  @P2 BRA `(.L_x_1282) ;  /* 0xffffffc400242947 */ /* 0x001fea000383ffff */
.L_x_1264:
[----:B------:R-:W-:Y:S05]  /*19eb0*/  WARPSYNC.ALL ;  /* 0x0000000000007948 */ /* 0x000fea0003800000 */
[----:B------:R-:W-:Y:S06]  /*19ec0*/  BAR.ARV 0x8, 0x1a0 ;  /* 0x0206800000007b1d */ /* 0x000fec0000002000 */
[----:B------:R-:W-:Y:S05]  /*19ed0*/  @!P0 BRA `(.L_x_1283) ;  /* 0x0000000000048947 */ /* 0x000fea0003800000 */
[----:B------:R-:W-:Y:S01]  /*19ee0*/  BPT.TRAP 0x1 ;  /* 0x000000040000795c */ /* 0x000fe20000300000 */
.L_x_1283:
[----:B------:R-:W-:Y:S01]  /*19ef0*/  IMAD R11, R17, 0x8, R2 ;  /* 0x00000008110b7824 */ /* 0x000fe200078e0202 */
[----:B------:R-:W-:-:S04]  /*19f00*/  SHF.L.U32 R0, R22, 0x1f, RZ ;  /* 0x0000001f16007819 */ /* 0x000fc800000006ff */
[----:B------:R0:W1:Y:S01]  /*19f10*/  SYNCS.PHASECHK.TRANS64.TRYWAIT P2, [R11+URZ+0x2d850], R0 ;  /* 0x02d850000b0075a7 */ /* 0x000062000804017f */
[----:B------:R-:W-:Y:S05]  /*19f20*/  @!P0 BRA `(.L_x_1284) ;  /* 0x0000000000048947 */ /* 0x000fea0003800000 */
[----:B------:R-:W-:Y:S01]  /*19f30*/  BPT.TRAP 0x1 ;  /* 0x000000040000795c */ /* 0x000fe20000300000 */
.L_x_1284:
[----:B------:R-:W2:Y:S01]  /*19f40*/  LDL.LU R5, [R1+0x38] ;  /* 0x0000380001057983 */ /* 0x000ea20000300800 */
[----:B------:R-:W-:Y:S02]  /*19f50*/  VIADD R2, R2, 0x400 ;  /* 0x0000040002027836 */ /* 0x000fe40000000000 */
[----:B------:R-:W-:-:S03]  /*19f60*/  IMAD.MOV.U32 R9, RZ, RZ, 0x40000040 ;  /* 0x40000040ff097424 */ /* 0x000fc600078e00ff */
[----:B------:R-:W-:-:S04]  /*19f70*/  SHF.R.U32.HI R2, RZ, 0x4, R2 ;  /* 0x00000004ff027819 */ /* 0x000fc80000011602 */
[----:B------:R-:W-:-:S04]  /*19f80*/  LOP3.LUT R2, R2, 0x3fff, RZ, 0xc0, !PT ;  /* 0x00003fff02027812 */ /* 0x000fc800078ec0ff */
[----:B------:R-:W-:Y:S02]  /*19f90*/  LOP3.LUT R2, R2, 0x2000000, RZ, 0xfc, !PT ;  /* 0x0200000002027812 */ /* 0x000fe400078efcff */
[----:B--2---:R-:W-:Y:S01]  /*19fa0*/  LOP3.LUT R8, R5, 0x10000, RZ, 0xfc, !PT ;  /* 0x0001000005087812 */ /* 0x004fe200078efcff */
[----:B-1----:R-:W-:Y:S06]  /*19fb0*/  @P2 BRA `(.L_x_1285) ;  /* 0x0000000000082947 */ /* 0x002fec0003800000 */
[----:B------:R-:W1:Y:S02]  /*19fc0*/  SYNCS.PHASECHK.TRANS64.TRYWAIT P0, [R11+URZ+0x2d850], R0 ;  /* 0x02d850000b0075a7 */ /* 0x000e64000800017f */
[----:B-1----:R-:W-:Y:S05]  /*19fd0*/  @!P0 BRA `(.L_x_1286) ;  /* 0x0000008c00688947 */ /* 0x002fea0003800000 */
.L_x_1285:
[----:B------:R-:W-:Y:S01]  /*19fe0*/  IMAD R6, R17, 0x600, R2 ;  /* 0x0000060011067824 */ /* 0x000fe200078e0202 */
[----:B------:R-:W2:Y:S01]  /*19ff0*/  LDL.LU R24, [R1+0x4c] ;  /* 0x00004c0001187983 */ /* 0x000ea20000300800 */
[----:B------:R-:W-:Y:S01]  /*1a000*/  IMAD.MOV.U32 R7, RZ, RZ, -0x7fffffe0 ;  /* 0x80000020ff077424 */ /* 0x000fe200078e00ff */
[----:B------:R-:W-:Y:S05]  /*1a010*/  WARPSYNC.ALL ;  /* 0x0000000000007948 */ /* 0x000fea0003800000 */
[C---:B------:R-:W-:Y:S01]  /*1a020*/  R2UR UR4, R8.reuse ;  /* 0x00000000080472ca */ /* 0x040fe200000e0000 */
[----:B------:R-:W-:Y:S01]  /*1a030*/  WARPGROUP.ARRIVE ;  /* 0x00000000000079c5 */ /* 0x000fe20000000000 */
[----:B------:R-:W-:Y:S01]  /*1a040*/  R2UR UR5, R9 ;  /* 0x00000000090572ca */ /* 0x000fe200000e0000 */
[----:B------:R-:W-:Y:S01]  /*1a050*/  VIADD R20, R8, 0x2 ;  /* 0x0000000208147836 */ /* 0x000fe20000000000 */
[C---:B------:R-:W-:Y:S01]  /*1a060*/  R2UR UR6, R6.reuse ;  /* 0x00000000060672ca */ /* 0x040fe200000e0000 */
[----:B------:R-:W-:Y:S01]  /*1a070*/  VIADD R14, R6, 0x40 ;  /* 0x00000040060e7836 */ /* 0x000fe20000000000 */
[----:B------:R-:W-:Y:S01]  /*1a080*/  R2UR UR7, R7 ;  /* 0x00000000070772ca */ /* 0x000fe200000e0000 */
[----:B------:R-:W-:Y:S01]  /*1a090*/  IMAD.MOV.U32 R21, RZ, RZ, 0x40000040 ;  /* 0x40000040ff157424 */ /* 0x000fe200078e00ff */
[----:B------:R-:W3:Y:S01]  /*1a0a0*/  SHFL.BFLY PT, R5, R4, 0x2, 0x1f ;  /* 0x0c401f0004057f89 */ /* 0x000ee200000e0000 */
[----:B------:R-:W-:-:S02]  /*1a0b0*/  IMAD.MOV.U32 R15, RZ, RZ, -0x7fffffe0 ;  /* 0x80000020ff0f7424 */ /* 0x000fc400078e00ff */
[----:B------:R-:W-:Y:S01]  /*1a0c0*/  IMAD.MOV.U32 R9, RZ, RZ, 0x40000040 ;  /* 0x40000040ff097424 */ /* 0x000fe200078e00ff */
[----:B01----:R-:W0:Y:S01]  /*1a0d0*/  SHFL.BFLY PT, R0, R3, 0x2, 0x1f ;  /* 0x0c401f0003007f89 */ /* 0x003e2200000e0000 */
[----:B------:R-:W-:Y:S02]  /*1a0e0*/  IMAD.MOV.U32 R7, RZ, RZ, -0x7fffffe0 ;  /* 0x80000020ff077424 */ /* 0x000fe400078e00ff */
[----:B------:R-:W-:-:S04]  /*1a0f0*/  VIADD R17, R17, 0x1 ;  /* 0x0000000111117836 */ /* 0x000fc80000000000 */
[----:B------:R-:W-:Y:S01]  /*1a100*/  HGMMA.64x96x16.F32.BF16 R88, gdesc[UR4].tnspB, R88, gsb0 ;  /* 0x41600000045879f0 */ /* 0x000fe20008001858 */
[----:B------:R-:W-:Y:S01]  /*1a110*/  R2UR UR4, R20 ;  /* 0x00000000140472ca */ /* 0x000fe200000e0000 */
[----:B------:R-:W-:Y:S01]  /*1a120*/  VIADD R20, R8, 0x4 ;  /* 0x0000000408147836 */ /* 0x000fe20000000000 */
[----:B------:R-:W-:Y:S01]  /*1a130*/  R2UR UR5, R21 ;  /* 0x00000000150572ca */ /* 0x000fe200000e0000 */
[----:B------:R-:W-:Y:S01]  /*1a140*/  IMAD.MOV.U32 R21, RZ, RZ, 0x40000040 ;  /* 0x40000040ff157424 */ /* 0x000fe200078e00ff */
[----:B------:R-:W-:Y:S01]  /*1a150*/  R2UR UR6, R14 ;  /* 0x000000000e0672ca */ /* 0x000fe200000e0000 */
[----:B------:R-:W-:Y:S01]  /*1a160*/  VIADD R14, R6, 0x80 ;  /* 0x00000080060e7836 */ /* 0x000fe20000000000 */
[----:B------:R-:W-:Y:S01]  /*1a170*/  R2UR UR7, R15 ;  /* 0x000000000f0772ca */ /* 0x000fe200000e0000 */
[----:B------:R-:W-:Y:S01]  /*1a180*/  IMAD.MOV.U32 R15, RZ, RZ, -0x7fffffe0 ;  /* 0x80000020ff0f7424 */ /* 0x000fe200078e00ff */
[----:B------:R-:W-:Y:S01]  /*1a190*/  ISETP.NE.AND P2, PT, R17, 0x2, PT ;  /* 0x000000021100780c */ /* 0x000fe20003f45270 */
[----:B---3--:R-:W-:Y:S01]  /*1a1a0*/  FADD.FTZ R5, R5, R4 ;  /* 0x0000000405057221 */ /* 0x008fe20000010000 */
[----:B------:R-:W-:-:S02]  /*1a1b0*/  IMAD.MOV.U32 R4, RZ, RZ, RZ ;  /* 0x000000ffff047224 */ /* 0x000fc400078e00ff */
[----:B------:R-:W-:Y:S01]  /*1a1c0*/  SEL R17, R17, RZ, P2 ;  /* 0x000000ff11117207 */ /* 0x000fe20001000000 */
[----:B0-----:R-:W-:Y:S01]  /*1a1d0*/  FADD.FTZ R2, R0, R3 ;  /* 0x0000000300027221 */ /* 0x001fe20000010000 */
[----:B------:R-:W-:Y:S01]  /*1a1e0*/  SEL R3, RZ, 0x1, P2 ;  /* 0x00000001ff037807 */ /* 0x000fe20001000000 */
[----:B------:R-:W0:Y:S03]  /*1a1f0*/  SHFL.BFLY PT, R0, R5, 0x1, 0x1f ;  /* 0x0c201f0005007f89 */ /* 0x000e2600000e0000 */
[----:B------:R-:W-:Y:S01]  /*1a200*/  LOP3.LUT R22, R22, R3, RZ, 0x3c, !PT ;  /* 0x0000000316167212 */ /* 0x000fe200078e3cff */
[----:B------:R-:W-:Y:S01]  /*1a210*/  IMAD.MOV.U32 R3, RZ, RZ, -0x800000 ;  /* 0xff800000ff037424 */ /* 0x000fe200078e00ff */
[----:B------:R-:W-:Y:S02]  /*1a220*/  WARPGROUP.DEPBAR.LE gsb0, 0x0 ;  /* 0x00008000000079c5 */ /* 0x000fe40000010000 */
[----:B------:R-:W-:-:S06]  /*1a230*/  WARPGROUP.ARRIVE ;  /* 0x00000000000079c5 */ /* 0x000fcc0000000000 */
        /* <DEDUP_REMOVED lines=19> */
[----:B------:R-:W-:Y:S02]  /*1a370*/  IMAD.MOV.U32 R15, RZ, RZ, -0x7fffffe0 ;  /* 0x80000020ff0f7424 */ /* 0x000fe400078e00ff */
[----:B--2---:R-:W-:-:S05]  /*1a380*/  VIADD R24, R24, 0x1 ;  /* 0x0000000118187836 */ /* 0x004fca0000000000 */
[----:B------:R-:W-:Y:S01]  /*1a390*/  STL [R1+0x4c], R24 ;  /* 0x00004c1801007387 */ /* 0x000fe20000100800 */
        /* <DEDUP_REMOVED lines=34> */
[----:B------:R-:W-:Y:S01]  /*1a5c0*/  R2UR UR4, R8 ;  /* 0x00000000080472ca */ /* 0x000fe200000e0000 */
[----:B0-----:R-:W-:Y:S01]  /*1a5d0*/  FADD.FTZ R8, R5, R0 ;  /* 0x0000000005087221 */ /* 0x001fe20000010000 */
[----:B------:R-:W-:Y:S01]  /*1a5e0*/  R2UR UR5, R9 ;  /* 0x00000000090572ca */ /* 0x000fe200000e0000 */
[----:B------:R-:W-:Y:S01]  /*1a5f0*/  @!P1 VIADD R9, R11, 0x2d860 ;  /* 0x0002d8600b099836 */ /* 0x000fe20000000000 */
[----:B------:R-:W-:Y:S01]  /*1a600*/  R2UR UR6, R6 ;  /* 0x00000000060672ca */ /* 0x000fe200000e0000 */
[----:B------:R-:W-:Y:S01]  /*1a610*/  IMAD.U32 R5, RZ, RZ, UR39 ;  /* 0x00000027ff057e24 */ /* 0x000fe2000f8e00ff */
[----:B------:R-:W-:Y:S01]  /*1a620*/  R2UR UR7, R7 ;  /* 0x00000000070772ca */ /* 0x000fe200000e0000 */
[----:B------:R-:W-:Y:S01]  /*1a630*/  IMAD.U32 R11, RZ, RZ, UR39 ;  /* 0x00000027ff0b7e24 */ /* 0x000fe2000f8e00ff */
[----:B------:R-:W0:Y:S01]  /*1a640*/  SHFL.BFLY PT, R7, R2, 0x1, 0x1f ;  /* 0x0c201f0002077f89 */ /* 0x000e2200000e0000 */
[----:B------:R-:W-:Y:S01]  /*1a650*/  FSETP.NE.FTZ.AND P0, PT, R8, RZ, PT ;  /* 0x000000ff0800720b */ /* 0x000fe20003f15000 */
[----:B------:R-:W-:Y:S01]  /*1a660*/  IMAD.MOV.U32 R0, RZ, RZ, -0x800000 ;  /* 0xff800000ff007424 */ /* 0x000fe200078e00ff */
[----:B------:R-:W-:-:S11]  /*1a670*/  @!P1 PRMT R9, RZ, 0x654, R9 ;  /* 0x00000654ff099816 */ /* 0x000fd60000000009 */
[----:B------:R-:W1:Y:S01]  /*1a680*/  @P0 MUFU.LG2 R6, R8 ;  /* 0x0000000800060308 */ /* 0x000e620000000c00 */
[----:B------:R-:W-:-:S07]  /*1a690*/  @P0 FMUL.FTZ R5, R5, 0.69314718246459960938 ;  /* 0x3f31721805050820 */ /* 0x000fce0000410000 */
[----:B------:R-:W-:Y:S01]  /*1a6a0*/  @P0 MUFU.RCP R4, R8 ;  /* 0x0000000800040308 */ /* 0x000fe20000001000 */
[----:B0-----:R-:W-:Y:S01]  /*1a6b0*/  FADD.FTZ R10, R2, R7 ;  /* 0x00000007020a7221 */ /* 0x001fe20000010000 */
[----:B------:R-:W-:-:S04]  /*1a6c0*/  IMAD.MOV.U32 R2, RZ, RZ, RZ ;  /* 0x000000ffff027224 */ /* 0x000fc800078e00ff */
[----:B------:R-:W-:Y:S01]  /*1a6d0*/  FSETP.NE.FTZ.AND P3, PT, R10, RZ, PT ;  /* 0x000000ff0a00720b */ /* 0x000fe20003f75000 */
[----:B-1----:R-:W-:-:S04]  /*1a6e0*/  @P0 FMUL.FTZ R6, R6, 0.69314718246459960938 ;  /* 0x3f31721806060820 */ /* 0x002fc80000410000 */
[----:B------:R-:W-:Y:S01]  /*1a6f0*/  @P0 FFMA.FTZ R0, R5, R12, R6 ;  /* 0x0000000c05000223 */ /* 0x000fe20000010006 */
[----:B------:R-:W-:-:S07]  /*1a700*/  PLOP3.LUT P0, PT, PT, PT, PT, 0x8, 0x0 ;  /* 0x000000000000781c */ /* 0x000fce0003f0e170 */
[----:B------:R-:W0:Y:S01]  /*1a710*/  @P3 MUFU.LG2 R7, R10 ;  /* 0x0000000a00073308 */ /* 0x000e220000000c00 */
[----:B------:R-:W-:-:S07]  /*1a720*/  @P3 FMUL.FTZ R11, R11, 0.69314718246459960938 ;  /* 0x3f3172180b0b3820 */ /* 0x000fce0000410000 */
[----:B------:R-:W1:Y:S01]  /*1a730*/  @P3 MUFU.RCP R2, R10 ;  /* 0x0000000a00023308 */ /* 0x000e620000001000 */
[----:B0-----:R-:W-:-:S04]  /*1a740*/  @P3 FMUL.FTZ R8, R7, 0.69314718246459960938 ;  /* 0x3f31721807083820 */ /* 0x001fc80000410000 */
[----:B------:R-:W-:Y:S01]  /*1a750*/  @P3 FFMA.FTZ R3, R11, R13, R8 ;  /* 0x0000000d0b033223 */ /* 0x000fe20000010008 */
[----:B------:R-:W-:Y:S02]  /*1a760*/  WARPGROUP.DEPBAR.LE gsb0, 0x0 ;  /* 0x00008000000079c5 */ /* 0x000fe40000010000 */
[----:B------:R-:W-:-:S06]  /*1a770*/  WARPGROUP.ARRIVE ;  /* 0x00000000000079c5 */ /* 0x000fcc0000000000 */
[----:B------:R-:W-:Y:S03]  /*1a780*/  HGMMA.64x96x16.F32.BF16 R88, gdesc[UR4].tnspB, R88, gsb0 ;  /* 0x41600000045879f0 */ /* 0x000fe60008001858 */
        /* <DEDUP_REMOVED lines=49> */
[----:B0-----:R-:W-:-:S07]  /*1aaa0*/  FMUL.FTZ R135, R135, R2 ;  /* 0x0000000287877220 */ /* 0x001fce0000410000 */
.L_x_1171:
[----:B------:R-:W-:Y:S05]  /*1aab0*/  WARPSYNC.ALL ;  /* 0x0000000000007948 */ /* 0x000fea0003800000 */
[----:B------:R-:W0:Y:S08]  /*1aac0*/  S2UR UR5, SR_CgaCtaId ;  /* 0x00000000000579c3 */ /* 0x000e300000008800 */
[----:B------:R-:W-:Y:S06]  /*1aad0*/  BAR.SYNC.DEFER_BLOCKING 0x5, 0x1a0 ;  /* 0x0146800000007b1d */ /* 0x000fec0000010000 */
[----:B------:R-:W-:Y:S01]  /*1aae0*/  UMOV UR4, 0x400 ;  /* 0x0000040000047882 */ /* 0x000fe20000000000 */
[----:B------:R-:W-:Y:S01]  /*1aaf0*/  BSSY B0, `(.L_x_1287) ;  /* 0x0000190000007945 */ /* 0x000fe20003800000 */
[----:B------:R-:W1:Y:S01]  /*1ab00*/  S2R R46, SR_TID.X ;  /* 0x00000000002e7919 */ /* 0x000e620000002100 */
[----:B0-----:R-:W-:-:S06]  /*1ab10*/  ULEA UR4, UR5, UR4, 0x18 ;  /* 0x0000000405047291 */ /* 0x001fcc000f8ec03f */
[----:B------:R-:W-:-:S05]  /*1ab20*/  IMAD.U32 R2, RZ, RZ, UR4 ;  /* 0x00000004ff027e24 */ /* 0x000fca000f8e00ff */
[----:B------:R-:W0:Y:S01]  /*1ab30*/  LDS.128 R8, [R2+0x2d8d0] ;  /* 0x02d8d00002087984 */ /* 0x000e220000000c00 */
[----:B-1----:R-:W-:-:S05]  /*1ab40*/  VIADD R32, R46, 0xffffff80 ;  /* 0xffffff802e207836 */ /* 0x002fca0000000000 */
[----:B------:R-:W-:-:S04]  /*1ab50*/  SHF.R.S32.HI R33, RZ, 0x1f, R32 ;  /* 0x0000001fff217819 */ /* 0x000fc80000011420 */
[----:B------:R-:W-:-:S04]  /*1ab60*/  LEA.HI R20, R33, R32, RZ, 0x2 ;  /* 0x0000002021147211 */ /* 0x000fc800078f10ff */
[----:B------:R-:W-:Y:S02]  /*1ab70*/  LOP3.LUT R5, R20, 0x1ffffffc, RZ, 0xc0, !PT ;  /* 0x1ffffffc14057812 */ /* 0x000fe400078ec0ff */
[----:B------:R-:W-:-:S03]  /*1ab80*/  SHF.R.S32.HI R20, RZ, 0x2, R20 ;  /* 0x00000002ff147819 */ /* 0x000fc60000011414 */
[----:B------:R-:W-:-:S04]  /*1ab90*/  IMAD.IADD R5, R32, 0x1, -R5 ;  /* 0x0000000120057824 */ /* 0x000fc800078e0a05 */
[----:B------:R-:W-:Y:S01]  /*1aba0*/  IMAD.SHL.U32 R36, R5, 0x8, RZ ;  /* 0x0000000805247824 */ /* 0x000fe200078e00ff */
[----:B0-----:R0:W-:Y:S04]  /*1abb0*/  STL.64 [R1+0x30], R8 ;  /* 0x0000300801007387 */ /* 0x0011e80000100a00 */
[----:B------:R0:W-:Y:S01]  /*1abc0*/  STL.64 [R1+0x38], R10 ;  /* 0x0000380a01007387 */ /* 0x0001e20000100a00 */
[----:B------:R-:W-:Y:S06]  /*1abd0*/  BAR.ARV 0x4, 0x1a0 ;  /* 0x0106800000007b1d */ /* 0x000fec0000002000 */
[----:B------:R-:W-:Y:S05]  /*1abe0*/  @P0 BRA `(.L_x_1288) ;  /* 0x0000001000240947 */ /* 0x000fea0003800000 */
[----:B------:R-:W2:Y:S01]  /*1abf0*/  LDL R45, [R1+0x48] ;  /* 0x00004800012d7983 */ /* 0x000ea20000100800 */
[CC--:B------:R-:W-:Y:S01]  /*1ac00*/  LEA.HI R4, R33.reuse, R32.reuse, RZ, 0x4 ;  /* 0x0000002021047211 */ /* 0x0c0fe200078f20ff */
[----:B------:R-:W-:Y:S05]  /*1ac10*/  WARPSYNC.ALL ;  /* 0x0000000000007948 */ /* 0x000fea0003800000 */
[----:B------:R-:W1:Y:S01]  /*1ac20*/  S2R R5, SR_SWINHI ;  /* 0x0000000000057919 */ /* 0x000e620000002f00 */
[----:B0-----:R-:W-:Y:S01]  /*1ac30*/  SHF.R.S32.HI R11, RZ, 0x4, R4 ;  /* 0x00000004ff0b7819 */ /* 0x001fe20000011404 */
[----:B------:R-:W-:Y:S01]  /*1ac40*/  ULDC.64 UR4, c[0x0][0xbd8] ;  /* 0x0002f60000047ab9 */ /* 0x000fe20000000a00 */
[----:B------:R-:W-:-:S02]  /*1ac50*/  LEA.HI R10, R33, R32, RZ, 0x5 ;  /* 0x00000020210a7211 */ /* 0x000fc400078f28ff */
[C---:B------:R-:W-:Y:S02]  /*1ac60*/  LEA.HI R8, R4.reuse, R11, RZ, 0x1 ;  /* 0x0000000b04087211 */ /* 0x040fe400078f08ff */
[----:B------:R-:W-:Y:S02]  /*1ac70*/  LOP3.LUT R9, R4, 0xfffffff0, RZ, 0xc0, !PT ;  /* 0xfffffff004097812 */ /* 0x000fe400078ec0ff */
[----:B------:R-:W-:Y:S02]  /*1ac80*/  LOP3.LUT R8, R8, 0x1ffffffe, RZ, 0xc0, !PT ;  /* 0x1ffffffe08087812 */ /* 0x000fe400078ec0ff */
[----:B------:R-:W-:Y:S01]  /*1ac90*/  SHF.R.S32.HI R10, RZ, 0x5, R10 ;  /* 0x00000005ff0a7819 */ /* 0x000fe2000001140a */
[----:B------:R-:W-:Y:S01]  /*1aca0*/  IMAD.IADD R9, R32, 0x1, -R9 ;  /* 0x0000000120097824 */ /* 0x000fe200078e0a09 */
[----:B------:R-:W-:Y:S01]  /*1acb0*/  F2FP.BF16.F32.PACK_AB R6, R93, R6 ;  /* 0x000000065d06723e */ /* 0x000fe200000010ff */
[----:B------:R-:W-:Y:S01]  /*1acc0*/  IMAD.IADD R8, R11, 0x1, -R8 ;  /* 0x000000010b087824 */ /* 0x000fe200078e0a08 */
[----:B------:R-:W-:Y:S01]  /*1acd0*/  F2FP.BF16.F32.PACK_AB R26, R125, R26 ;  /* 0x0000001a7d1a723e */ /* 0x000fe200000010ff */
[----:B------:R-:W-:Y:S01]  /*1ace0*/  IMAD R9, R10, 0x10, R9 ;  /* 0x000000100a097824 */ /* 0x000fe200078e0209 */
[----:B------:R-:W-:Y:S01]  /*1acf0*/  F2FP.BF16.F32.PACK_AB R27, R34, R27 ;  /* 0x0000001b221b723e */ /* 0x000fe200000010ff */
[----:B------:R-:W-:Y:S01]  /*1ad00*/  IMAD.SHL.U32 R8, R8, 0x8, RZ ;  /* 0x0000000808087824 */ /* 0x000fe200078e00ff */
[----:B------:R-:W-:-:S02]  /*1ad10*/  MOV R28, R2 ;  /* 0x00000002001c7202 */ /* 0x000fc40000000f00 */
[----:B-1----:R-:W-:Y:S01]  /*1ad20*/  MOV R29, R5 ;  /* 0x00000005001d7202 */ /* 0x002fe20000000f00 */
[----:B------:R-:W-:-:S04]  /*1ad30*/  IMAD.U32 R5, R9, 0x20, R8 ;  /* 0x0000002009057824 */ /* 0x000fc800078e0008 */
[----:B------:R-:W-:Y:S01]  /*1ad40*/  IMAD.WIDE R4, R5, 0x2, R28 ;  /* 0x0000000205047825 */ /* 0x000fe200078e021c */
[----:B------:R-:W-:Y:S02]  /*1ad50*/  BAR.SYNC.DEFER_BLOCKING 0x1, 0x180 ;  /* 0x0046000000007b1d */ /* 0x000fe40000010000 */
[C---:B------:R-:W-:Y:S02]  /*1ad60*/  IADD3 R39, P1, R4.reuse, 0x6000, RZ ;  /* 0x0000600004277810 */ /* 0x040fe40007f3e0ff */
[C---:B------:R-:W-:Y:S02]  /*1ad70*/  IADD3 R31, P4, R4.reuse, 0x20, RZ ;  /* 0x00000020041f7810 */ /* 0x040fe40007f9e0ff */
[C---:B------:R-:W-:Y:S01]  /*1ad80*/  IADD3 R35, P3, R4.reuse, 0x3000, RZ ;  /* 0x0000300004237810 */ /* 0x040fe20007f7e0ff */
[--C-:B------:R-:W-:Y:S01]  /*1ad90*/  IMAD.X R15, RZ, RZ, R5.reuse, P1 ;  /* 0x000000ffff0f7224 */ /* 0x100fe200008e0605 */
[C---:B------:R-:W-:Y:S01]  /*1ada0*/  IADD3 R37, P2, R4.reuse, 0x3020, RZ ;  /* 0x0000302004257810 */ /* 0x040fe20007f5e0ff */
[--C-:B------:R-:W-:Y:S01]  /*1adb0*/  IMAD.X R9, RZ, RZ, R5.reuse, P4 ;  /* 0x000000ffff097224 */ /* 0x100fe200020e0605 */
[----:B------:R-:W-:Y:S01]  /*1adc0*/  LOP3.LUT R13, R4, 0x180, RZ, 0xc0, !PT ;  /* 0x00000180040d7812 */ /* 0x000fe200078ec0ff */
[----:B------:R-:W-:Y:S01]  /*1add0*/  IMAD.X R11, RZ, RZ, R5, P3 ;  /* 0x000000ffff0b7224 */ /* 0x000fe200018e0605 */
[----:B------:R-:W-:-:S02]  /*1ade0*/  ISETP.NE.U32.AND P1, PT, RZ, UR4, PT ;  /* 0x00000004ff007c0c */ /* 0x000fc4000bf25070 */
[----:B------:R-:W-:Y:S02]  /*1adf0*/  IADD3 R41, P0, R4, 0x6020, RZ ;  /* 0x0000602004297810 */ /* 0x000fe40007f1e0ff */
[----:B------:R-:W-:Y:S02]  /*1ae00*/  LOP3.LUT R8, R31, 0x180, RZ, 0xc0, !PT ;  /* 0x000001801f087812 */ /* 0x000fe400078ec0ff */
[----:B------:R-:W-:Y:S01]  /*1ae10*/  LOP3.LUT R10, R35, 0x180, RZ, 0xc0, !PT ;  /* 0x00000180230a7812 */ /* 0x000fe200078ec0ff */
[----:B------:R-:W-:Y:S01]  /*1ae20*/  IMAD.X R25, RZ, RZ, R5, P0 ;  /* 0x000000ffff197224 */ /* 0x000fe200000e0605 */
[----:B------:R-:W-:Y:S02]  /*1ae30*/  LOP3.LUT R12, R37, 0x180, RZ, 0xc0, !PT ;  /* 0x00000180250c7812 */ /* 0x000fe400078ec0ff */
[----:B------:R-:W-:Y:S02]  /*1ae40*/  LOP3.LUT R14, R39, 0x180, RZ, 0xc0, !PT ;  /* 0x00000180270e7812 */ /* 0x000fe400078ec0ff */
[----:B------:R-:W-:-:S02]  /*1ae50*/  SHF.R.U64 R13, R13, 0x3, RZ ;  /* 0x000000030d0d7819 */ /* 0x000fc400000012ff */
[----:B------:R-:W-:Y:S01]  /*1ae60*/  ISETP.NE.AND.EX P1, PT, RZ, UR5, PT, P1 ;  /* 0x00000005ff007c0c */ /* 0x000fe2000bf25310 */
[----:B------:R-:W-:Y:S01]  /*1ae70*/  ULDC.64 UR4, c[0x0][0xbe0] ;  /* 0x0002f80000047ab9 */ /* 0x000fe20000000a00 */
[----:B------:R-:W-:Y:S02]  /*1ae80*/  SHF.R.U64 R8, R8, 0x3, RZ ;  /* 0x0000000308087819 */ /* 0x000fe400000012ff */
[----:B------:R-:W-:Y:S02]  /*1ae90*/  SHF.R.U64 R10, R10, 0x3, RZ ;  /* 0x000000030a0a7819 */ /* 0x000fe400000012ff */
[----:B------:R-:W-:Y:S02]  /*1aea0*/  SHF.R.U64 R12, R12, 0x3, RZ ;  /* 0x000000030c0c7819 */ /* 0x000fe400000012ff */
[----:B------:R-:W-:Y:S02]  /*1aeb0*/  SHF.R.U64 R14, R14, 0x3, RZ ;  /* 0x000000030e0e7819 */ /* 0x000fe400000012ff */
[----:B------:R-:W-:Y:S01]  /*1aec0*/  LOP3.LUT R4, R13, R4, RZ, 0x3c, !PT ;  /* 0x000000040d047212 */ /* 0x000fe200078e3cff */
[----:B------:R-:W-:Y:S01]  /*1aed0*/  IMAD.X R13, RZ, RZ, R5, P2 ;  /* 0x000000ffff0d7224 */ /* 0x000fe200010e0605 */
[----:B------:R-:W-:-:S02]  /*1aee0*/  ISETP.NE.U32.AND P0, PT, RZ, UR4, PT ;  /* 0x00000004ff007c0c */ /* 0x000fc4000bf05070 */
[----:B------:R-:W-:Y:S02]  /*1aef0*/  LOP3.LUT R8, R8, R31, RZ, 0x3c, !PT ;  /* 0x0000001f08087212 */ /* 0x000fe400078e3cff */
[----:B------:R-:W-:Y:S02]  /*1af00*/  LOP3.LUT R24, R41, 0x180, RZ, 0xc0, !PT ;  /* 0x0000018029187812 */ /* 0x000fe400078ec0ff */
[----:B------:R-:W-:Y:S02]  /*1af10*/  LOP3.LUT R10, R10, R35, RZ, 0x3c, !PT ;  /* 0x000000230a0a7212 */ /* 0x000fe400078e3cff */
[----:B------:R-:W-:Y:S02]  /*1af20*/  LOP3.LUT R12, R12, R37, RZ, 0x3c, !PT ;  /* 0x000000250c0c7212 */ /* 0x000fe400078e3cff */
[----:B------:R-:W-:Y:S02]  /*1af30*/  LOP3.LUT R14, R14, R39, RZ, 0x3c, !PT ;  /* 0x000000270e0e7212 */ /* 0x000fe400078e3cff */
[----:B------:R-:W-:-:S02]  /*1af40*/  MOV R35, R4 ;  /* 0x0000000400237202 */ /* 0x000fc40000000f00 */
[----:B------:R-:W-:Y:S02]  /*1af50*/  ISETP.NE.AND.EX P0, PT, RZ, UR5, PT, P0 ;  /* 0x00000005ff007c0c */ /* 0x000fe4000bf05300 */
[----:B------:R-:W-:Y:S02]  /*1af60*/  F2FP.BF16.F32.PACK_AB R4, R30, R7 ;  /* 0x000000071e04723e */ /* 0x000fe400000010ff */
[----:B------:R-:W-:Y:S01]  /*1af70*/  SHF.R.U64 R24, R24, 0x3, RZ ;  /* 0x0000000318187819 */ /* 0x000fe200000012ff */
[----:B------:R-:W2:Y:S01]  /*1af80*/  LDC.64 R30, c[0x0][0xbd8] ;  /* 0x0002f600ff1e7b82 */ /* 0x000ea20000000a00 */
[----:B------:R-:W-:Y:S02]  /*1af90*/  F2FP.BF16.F32.PACK_AB R5, R91, R90 ;  /* 0x0000005a5b05723e */ /* 0x000fe400000010ff */
[----:B------:R-:W-:Y:S02]  /*1afa0*/  F2FP.BF16.F32.PACK_AB R7, R95, R94 ;  /* 0x0000005e5f07723e */ /* 0x000fe400000010ff */
[----:B------:R-:W-:-:S02]  /*1afb0*/  MOV R40, R8 ;  /* 0x0000000800287202 */ /* 0x000fc40000000f00 */
[----:B------:R-:W-:Y:S01]  /*1afc0*/  MOV R38, R10 ;  /* 0x0000000a00267202 */ /* 0x000fe20000000f00 */
[----:B------:R0:W-:Y:S01]  /*1afd0*/  STSM.16.M88.4 [R35], R4 ;  /* 0x0000000423007844 */ /* 0x0001e20000000200 */
[----:B------:R-:W-:Y:S02]  /*1afe0*/  MOV R39, R12 ;  /* 0x0000000c00277202 */ /* 0x000fe40000000f00 */
[----:B------:R-:W-:Y:S02]  /*1aff0*/  MOV R37, R14 ;  /* 0x0000000e00257202 */ /* 0x000fe40000000f00 */
[----:B------:R-:W-:Y:S02]  /*1b000*/  F2FP.BF16.F32.PACK_AB R8, R97, R96 ;  /* 0x000000606108723e */ /* 0x000fe400000010ff */
[----:B------:R-:W-:Y:S02]  /*1b010*/  F2FP.BF16.F32.PACK_AB R9, R99, R98 ;  /* 0x000000626309723e */ /* 0x000fe400000010ff */
[----:B------:R-:W-:-:S02]  /*1b020*/  F2FP.BF16.F32.PACK_AB R10, R101, R100 ;  /* 0x00000064650a723e */ /* 0x000fc400000010ff */
[----:B------:R-:W-:Y:S02]  /*1b030*/  F2FP.BF16.F32.PACK_AB R11, R103, R102 ;  /* 0x00000066670b723e */ /* 0x000fe400000010ff */
[----:B------:R-:W-:Y:S02]  /*1b040*/  F2FP.BF16.F32.PACK_AB R12, R21, R104 ;  /* 0x00000068150c723e */ /* 0x000fe400000010ff */
[----:B------:R-:W-:Y:S01]  /*1b050*/  F2FP.BF16.F32.PACK_AB R13, R107, R106 ;  /* 0x0000006a6b0d723e */ /* 0x000fe200000010ff */
[----:B------:R1:W-:Y:S01]  /*1b060*/  STSM.16.M88.4 [R40], R8 ;  /* 0x0000000828007844 */ /* 0x0003e20000000200 */
[----:B------:R-:W-:Y:S02]  /*1b070*/  F2FP.BF16.F32.PACK_AB R14, R109, R108 ;  /* 0x0000006c6d0e723e */ /* 0x000fe400000010ff */
[----:B------:R-:W-:Y:S02]  /*1b080*/  F2FP.BF16.F32.PACK_AB R15, R111, R110 ;  /* 0x0000006e6f0f723e */ /* 0x000fe400000010ff */
[----:B------:R-:W-:-:S02]  /*1b090*/  LOP3.LUT R24, R24, R41, RZ, 0x3c, !PT ;  /* 0x0000002918187212 */ /* 0x000fc400078e3cff */
[----:B------:R-:W-:Y:S01]  /*1b0a0*/  LEA.HI R33, R33, R32, RZ, 0x7 ;  /* 0x0000002021217211 */ /* 0x000fe200078f38ff */
[----:B------:R3:W-:Y:S01]  /*1b0b0*/  STSM.16.M88.4 [R38], R12 ;  /* 0x0000000c26007844 */ /* 0x0007e20000000200 */
[----:B0-----:R-:W-:Y:S02]  /*1b0c0*/  MOV R35, R24 ;  /* 0x0000001800237202 */ /* 0x001fe40000000f00 */
[----:B------:R-:W-:Y:S02]  /*1b0d0*/  F2FP.BF16.F32.PACK_AB R4, R113, R112 ;  /* 0x000000707104723e */ /* 0x000fe400000010ff */
[----:B------:R-:W-:Y:S02]  /*1b0e0*/  F2FP.BF16.F32.PACK_AB R5, R115, R114 ;  /* 0x000000727305723e */ /* 0x000fe400000010ff */
[----:B------:R-:W-:Y:S02]  /*1b0f0*/  F2FP.BF16.F32.PACK_AB R6, R117, R116 ;  /* 0x000000747506723e */ /* 0x000fe400000010ff */
[----:B------:R-:W-:-:S02]  /*1b100*/  F2FP.BF16.F32.PACK_AB R7, R119, R118 ;  /* 0x000000767707723e */ /* 0x000fc400000010ff */
[----:B------:R-:W-:Y:S02]  /*1b110*/  F2FP.BF16.F32.PACK_AB R24, R121, R120 ;  /* 0x000000787918723e */ /* 0x000fe400000010ff */
[----:B------:R-:W-:Y:S01]  /*1b120*/  F2FP.BF16.F32.PACK_AB R25, R123, R122 ;  /* 0x0000007a7b19723e */ /* 0x000fe200000010ff */
[----:B------:R0:W-:Y:S01]  /*1b130*/  STSM.16.M88.4 [R39], R4 ;  /* 0x0000000427007844 */ /* 0x0001e20000000200 */
[----:B-1----:R-:W-:Y:S01]  /*1b140*/  F2FP.BF16.F32.PACK_AB R8, R129, R128 ;  /* 0x000000808108723e */ /* 0x002fe200000010ff */
[----:B---3--:R-:W1:Y:S01]  /*1b150*/  @P0 LDC.64 R12, c[0x0][0xbe0] ;  /* 0x0002f800ff0c0b82 */ /* 0x008e620000000a00 */
[----:B------:R-:W-:Y:S01]  /*1b160*/  LOP3.LUT R15, R33, 0xffffff80, RZ, 0xc0, !PT ;  /* 0xffffff80210f7812 */ /* 0x000fe200078ec0ff */
[----:B------:R3:W-:Y:S01]  /*1b170*/  STSM.16.M88.4 [R37], R24 ;  /* 0x0000001825007844 */ /* 0x0007e20000000200 */
[----:B------:R-:W-:Y:S01]  /*1b180*/  F2FP.BF16.F32.PACK_AB R9, R131, R130 ;  /* 0x000000828309723e */ /* 0x000fe200000010ff */
[----:B------:R-:W-:Y:S01]  /*1b190*/  ULDC UR4, c[0x0][0xa88] ;  /* 0x0002a20000047ab9 */ /* 0x000fe20000000800 */
[----:B------:R-:W-:-:S02]  /*1b1a0*/  F2FP.BF16.F32.PACK_AB R10, R133, R132 ;  /* 0x00000084850a723e */ /* 0x000fc400000010ff */
[----:B------:R-:W-:Y:S01]  /*1b1b0*/  F2FP.BF16.F32.PACK_AB R11, R135, R134 ;  /* 0x00000086870b723e */ /* 0x000fe200000010ff */
[----:B------:R-:W-:Y:S02]  /*1b1c0*/  IMAD.IADD R15, R32, 0x1, -R15 ;  /* 0x00000001200f7824 */ /* 0x000fe400078e0a0f */
[----:B------:R-:W-:Y:S02]  /*1b1d0*/  IMAD.MOV.U32 R38, RZ, RZ, RZ ;  /* 0x000000ffff267224 */ /* 0x000fe400078e00ff */
[----:B------:R3:W-:Y:S01]  /*1b1e0*/  STSM.16.M88.4 [R35], R8 ;  /* 0x0000000823007844 */ /* 0x0007e20000000200 */
[----:B------:R-:W-:-:S04]  /*1b1f0*/  SHF.R.S32.HI R14, RZ, 0x1f, R15 ;  /* 0x0000001fff0e7819 */ /* 0x000fc8000001140f */
[----:B0-----:R-:W-:-:S04]  /*1b200*/  LEA.HI R4, R14, R15, RZ, 0x2 ;  /* 0x0000000f0e047211 */ /* 0x001fc800078f10ff */
[--C-:B------:R-:W-:Y:S02]  /*1b210*/  SHF.R.S32.HI R6, RZ, 0x2, R4.reuse ;  /* 0x00000002ff067819 */ /* 0x100fe40000011404 */
[----:B------:R-:W-:-:S04]  /*1b220*/  SHF.R.S32.HI R5, RZ, 0x1f, R4 ;  /* 0x0000001fff057819 */ /* 0x000fc80000011404 */
[----:B------:R-:W-:Y:S01]  /*1b230*/  LEA.HI R5, R5, R6, RZ, 0x3 ;  /* 0x0000000605057211 */ /* 0x000fe200078f18ff */
[----:B------:R-:W-:-:S03]  /*1b240*/  IMAD.U32 R42, RZ, RZ, UR4 ;  /* 0x00000004ff2a7e24 */ /* 0x000fc6000f8e00ff */
[----:B------:R-:W-:Y:S01]  /*1b250*/  LOP3.LUT R7, R5, 0xfffffff8, RZ, 0xc0, !PT ;  /* 0xfffffff805077812 */ /* 0x000fe200078ec0ff */
[C---:B--2---:R-:W-:Y:S01]  /*1b260*/  IMAD.WIDE R30, R45.reuse, 0x4, R30 ;  /* 0x000000042d1e7825 */ /* 0x044fe200078e021e */
[----:B------:R-:W-:Y:S03]  /*1b270*/  BAR.SYNC.DEFER_BLOCKING 0x1, 0x180 ;  /* 0x0046000000007b1d */ /* 0x000fe60000010000 */
[----:B-1----:R-:W-:-:S03]  /*1b280*/  @P0 IMAD.WIDE R4, R45, 0x4, R12 ;  /* 0x000000042d040825 */ /* 0x002fc600078e020c */
[----:B------:R3:W5:Y:S01]  /*1b290*/  @P1 LDG.E R38, desc[UR52][R30.64] ;  /* 0x000000341e261981 */ /* 0x000762000c1e1900 */
[----:B------:R-:W-:Y:S01]  /*1b2a0*/  SHF.R.S32.HI R33, RZ, 0x7, R33 ;  /* 0x00000007ff217819 */ /* 0x000fe20000011421 */
[----:B------:R-:W-:Y:S01]  /*1b2b0*/  IMAD.IADD R7, R6, 0x1, -R7 ;  /* 0x0000000106077824 */ /* 0x000fe200078e0a07 */
[----:B------:R-:W-:Y:S01]  /*1b2c0*/  LEA.HI R14, R14, R15, RZ, 0x5 ;  /* 0x0000000f0e0e7211 */ /* 0x000fe200078f28ff */
[----:B------:R3:W5:Y:S02]  /*1b2d0*/  @P0 LDG.E R42, desc[UR52][R4.64] ;  /* 0x00000034042a0981 */ /* 0x000764000c1e1900 */
[----:B------:R-:W-:Y:S01]  /*1b2e0*/  IMAD.HI R6, R33, 0x55555556, RZ ;  /* 0x5555555621067827 */ /* 0x000fe200078e02ff */
[----:B------:R-:W-:Y:S06]  /*1b2f0*/  @P0 BRA `(.L_x_1289) ;  /* 0x0000000000100947 */ /* 0x000fec0003800000 */
[----:B------:R-:W-:Y:S05]  /*1b300*/  @!P1 BRA `(.L_x_1289) ;  /* 0x00000000000c9947 */ /* 0x000fea0003800000 */
[----:B---3--:R-:W2:Y:S04]  /*1b310*/  LDG.E R5, desc[UR52][R30.64] ;  /* 0x000000341e057981 */ /* 0x008ea8000c1e1900 */
[----:B-----5:R-:W2:Y:S02]  /*1b320*/  LDG.E R42, desc[UR52][R30.64+0x4] ;  /* 0x000004341e2a7981 */ /* 0x020ea4000c1e1900 */
[----:B--2---:R-:W-:-:S07]  /*1b330*/  IMAD.IADD R42, R42, 0x1, -R5 ;  /* 0x000000012a2a7824 */ /* 0x004fce00078e0a05 */
.L_x_1289:
[----:B------:R-:W2:Y:S01]  /*1b340*/  LDL.LU R47, [R1+0x44] ;  /* 0x00004400012f7983 */ /* 0x000ea20000300800 */
[----:B------:R-:W-:Y:S01]  /*1b350*/  LEA.HI R6, R6, R6, RZ, 0x1 ;  /* 0x0000000606067211 */ /* 0x000fe200078f08ff */
[----:B------:R-:W-:Y:S02]  /*1b360*/  ULDC.64 UR4, c[0x0][0xb70] ;  /* 0x0002dc0000047ab9 */ /* 0x000fe40000000a00 */
[----:B------:R-:W4:Y:S01]  /*1b370*/  LDL.LU R46, [R1+0x50] ;  /* 0x00005000012e7983 */ /* 0x000f220000300800 */
[----:B------:R-:W-:Y:S01]  /*1b380*/  SHF.R.S32.HI R14, RZ, 0x5, R14 ;  /* 0x00000005ff0e7819 */ /* 0x000fe2000001140e */
[----:B------:R-:W-:Y:S01]  /*1b390*/  IMAD R33, R6, -0x3, R33 ;  /* 0xfffffffd06217824 */ /* 0x000fe200078e0221 */
[----:B-----5:R-:W-:Y:S02]  /*1b3a0*/  SHF.R.S32.HI R39, RZ, 0x1f, R38 ;  /* 0x0000001fff277819 */ /* 0x020fe40000011426 */
[----:B------:R-:W-:Y:S01]  /*1b3b0*/  SHF.R.S32.HI R6, RZ, 0x1f, R45 ;  /* 0x0000001fff067819 */ /* 0x000fe2000001142d */
[----:B------:R-:W-:Y:S01]  /*1b3c0*/  IMAD R14, R14, 0x10, R7 ;  /* 0x000000100e0e7824 */ /* 0x000fe200078e0207 */
[----:B------:R-:W-:Y:S01]  /*1b3d0*/  SEL R45, R45, RZ, !P1 ;  /* 0x000000ff2d2d7207 */ /* 0x000fe20004800000 */
[----:B------:R-:W-:Y:S01]  /*1b3e0*/  IMAD R7, R20, 0x20, R36 ;  /* 0x0000002014077824 */ /* 0x000fe200078e0224 */
[----:B------:R-:W-:Y:S01]  /*1b3f0*/  SEL R44, R6, RZ, !P1 ;  /* 0x000000ff062c7207 */ /* 0x000fe20004800000 */
[----:B---3--:R-:W-:Y:S01]  /*1b400*/  IMAD R11, R33, 0x40, R14 ;  /* 0x00000040210b7824 */ /* 0x008fe200078e020e */
[----:B------:R-:W-:Y:S01]  /*1b410*/  LOP3.LUT P0, RZ, R15, 0x3, RZ, 0xc0, !PT ;  /* 0x000000030fff7812 */ /* 0x000fe2000780c0ff */
[----:B------:R-:W-:-:S03]  /*1b420*/  IMAD.WIDE R28, R7, 0x2, R28 ;  /* 0x00000002071c7825 */ /* 0x000fc600078e021c */
[C---:B------:R-:W-:Y:S02]  /*1b430*/  IADD3 R13, P5, R28.reuse, 0x3000, RZ ;  /* 0x000030001c0d7810 */ /* 0x040fe40007fbe0ff */
[C---:B------:R-:W-:Y:S02]  /*1b440*/  IADD3 R25, P4, R28.reuse, 0x4800, RZ ;  /* 0x000048001c197810 */ /* 0x040fe40007f9e0ff */
[----:B------:R-:W-:Y:S02]  /*1b450*/  IADD3 R31, P3, R28, 0x6000, RZ ;  /* 0x000060001c1f7810 */ /* 0x000fe40007f7e0ff */
[----:B------:R-:W-:Y:S02]  /*1b460*/  LOP3.LUT R12, R13, 0x180, RZ, 0xc0, !PT ;  /* 0x000001800d0c7812 */ /* 0x000fe400078ec0ff */
[----:B------:R-:W-:Y:S02]  /*1b470*/  LOP3.LUT R24, R25, 0x180, RZ, 0xc0, !PT ;  /* 0x0000018019187812 */ /* 0x000fe400078ec0ff */
[----:B------:R-:W-:-:S02]  /*1b480*/  LOP3.LUT R30, R31, 0x180, RZ, 0xc0, !PT ;  /* 0x000001801f1e7812 */ /* 0x000fc400078ec0ff */
[----:B------:R-:W-:Y:S02]  /*1b490*/  SHF.R.U64 R12, R12, 0x3, RZ ;  /* 0x000000030c0c7819 */ /* 0x000fe400000012ff */
[----:B------:R-:W-:Y:S02]  /*1b4a0*/  SHF.R.U64 R24, R24, 0x3, RZ ;  /* 0x0000000318187819 */ /* 0x000fe400000012ff */
[----:B------:R-:W-:Y:S02]  /*1b4b0*/  SHF.R.U64 R30, R30, 0x3, RZ ;  /* 0x000000031e1e7819 */ /* 0x000fe400000012ff */
[----:B------:R-:W-:Y:S01]  /*1b4c0*/  LOP3.LUT R12, R12, R13, RZ, 0x3c, !PT ;  /* 0x0000000d0c0c7212 */ /* 0x000fe200078e3cff */
[--C-:B------:R-:W-:Y:S01]  /*1b4d0*/  IMAD.X R13, RZ, RZ, R29.reuse, P5 ;  /* 0x000000ffff0d7224 */ /* 0x100fe200028e061d */
[----:B------:R-:W-:Y:S01]  /*1b4e0*/  LOP3.LUT R24, R24, R25, RZ, 0x3c, !PT ;  /* 0x0000001918187212 */ /* 0x000fe200078e3cff */
[--C-:B------:R-:W-:Y:S01]  /*1b4f0*/  IMAD.X R25, RZ, RZ, R29.reuse, P4 ;  /* 0x000000ffff197224 */ /* 0x100fe200020e061d */
[----:B------:R-:W-:Y:S01]  /*1b500*/  LOP3.LUT R30, R30, R31, RZ, 0x3c, !PT ;  /* 0x0000001f1e1e7212 */ /* 0x000fe200078e3cff */
[----:B------:R-:W-:Y:S01]  /*1b510*/  IMAD.X R31, RZ, RZ, R29, P3 ;  /* 0x000000ffff1f7224 */ /* 0x000fe200018e061d */
[----:B------:R-:W-:Y:S01]  /*1b520*/  SHF.R.S32.HI R37, RZ, 0x1f, R36 ;  /* 0x0000001fff257819 */ /* 0x000fe20000011424 */
[----:B------:R-:W-:Y:S01]  /*1b530*/  BSSY B1, `(.L_x_1290) ;  /* 0x000005c000017945 */ /* 0x000fe20003800000 */
[----:B--2---:R-:W-:Y:S01]  /*1b540*/  SHF.R.S32.HI R43, RZ, 0x1f, R47 ;  /* 0x0000001fff2b7819 */ /* 0x004fe2000001142f */
[----:B----4-:R-:W-:-:S04]  /*1b550*/  IMAD R11, R46, 0xc0, R11 ;  /* 0x000000c02e0b7824 */ /* 0x010fc800078e020b */
[----:B------:R-:W-:Y:S01]  /*1b560*/  IMAD R4, R43, UR4, RZ ;  /* 0x000000042b047c24 */ /* 0x000fe2000f8e02ff */
[----:B------:R-:W-:-:S03]  /*1b570*/  SHF.R.S32.HI R7, RZ, 0x1f, R11 ;  /* 0x0000001fff077819 */ /* 0x000fc6000001140b */
[C---:B------:R-:W-:Y:S02]  /*1b580*/  IMAD R9, R47.reuse, UR5, R4 ;  /* 0x000000052f097c24 */ /* 0x040fe4000f8e0204 */
[----:B------:R-:W-:Y:S01]  /*1b590*/  IMAD.WIDE.U32 R4, R47, UR4, R38 ;  /* 0x000000042f047c25 */ /* 0x000fe2000f8e0026 */
[----:B------:R-:W-:-:S03]  /*1b5a0*/  ULDC.64 UR4, c[0x0][0xb78] ;  /* 0x0002de0000047ab9 */ /* 0x000fc60000000a00 */
[----:B------:R-:W-:Y:S01]  /*1b5b0*/  IMAD.IADD R5, R5, 0x1, R9 ;  /* 0x0000000105057824 */ /* 0x000fe200078e0209 */
[----:B------:R-:W-:Y:S01]  /*1b5c0*/  IADD3 R9, P2, R28, 0x1800, RZ ;  /* 0x000018001c097810 */ /* 0x000fe20007f5e0ff */
[----:B------:R-:W-:Y:S02]  /*1b5d0*/  IMAD R6, R44, UR4, RZ ;  /* 0x000000042c067c24 */ /* 0x000fe4000f8e02ff */
[----:B------:R-:W-:Y:S01]  /*1b5e0*/  IMAD.WIDE.U32 R4, R45, UR4, R4 ;  /* 0x000000042d047c25 */ /* 0x000fe2000f8e0004 */
[----:B------:R-:W-:-:S03]  /*1b5f0*/  LOP3.LUT R8, R9, 0x180, RZ, 0xc0, !PT ;  /* 0x0000018009087812 */ /* 0x000fc600078ec0ff */
[----:B------:R-:W-:Y:S01]  /*1b600*/  IMAD R6, R45, UR5, R6 ;  /* 0x000000052d067c24 */ /* 0x000fe2000f8e0206 */
[----:B------:R-:W-:Y:S01]  /*1b610*/  IADD3 R4, P1, R11, R4, RZ ;  /* 0x000000040b047210 */ /* 0x000fe20007f3e0ff */
[----:B------:R-:W-:Y:S01]  /*1b620*/  ULDC.64 UR4, c[0x0][0xb40] ;  /* 0x0002d00000047ab9 */ /* 0x000fe20000000a00 */
[----:B------:R-:W-:Y:S02]  /*1b630*/  SHF.R.U64 R8, R8, 0x3, RZ ;  /* 0x0000000308087819 */ /* 0x000fe400000012ff */
[----:B------:R-:W-:Y:S01]  /*1b640*/  IADD3.X R7, R7, R5, R6, P1, !PT ;  /* 0x0000000507077210 */ /* 0x000fe20000ffe406 */
[----:B------:R-:W-:Y:S01]  /*1b650*/  VIADD R5, R11, 0x8 ;  /* 0x000000080b057836 */ /* 0x000fe20000000000 */
[----:B------:R-:W-:Y:S02]  /*1b660*/  LEA R40, P1, R4, UR4, 0x2 ;  /* 0x0000000404287c11 */ /* 0x000fe4000f8210ff */
[----:B------:R-:W-:Y:S01]  /*1b670*/  LOP3.LUT R8, R8, R9, RZ, 0x3c, !PT ;  /* 0x0000000908087212 */ /* 0x000fe200078e3cff */
[----:B------:R-:W-:Y:S01]  /*1b680*/  IMAD.X R9, RZ, RZ, R29, P2 ;  /* 0x000000ffff097224 */ /* 0x000fe200010e061d */
[----:B------:R-:W-:Y:S01]  /*1b690*/  LEA.HI.X R41, R4, UR5, R7, 0x2, P1 ;  /* 0x0000000504297c11 */ /* 0x000fe200088f1407 */
[----:B------:R-:W-:Y:S01]  /*1b6a0*/  ULDC.64 UR4, c[0x0][0xaa0] ;  /* 0x0002a80000047ab9 */ /* 0x000fe20000000a00 */
[----:B------:R-:W-:-:S02]  /*1b6b0*/  IADD3 R7, P2, R28, 0x7800, RZ ;  /* 0x000078001c077810 */ /* 0x000fc40007f5e0ff */
[----:B------:R-:W-:Y:S02]  /*1b6c0*/  LOP3.LUT R4, R28, 0x180, RZ, 0xc0, !PT ;  /* 0x000001801c047812 */ /* 0x000fe400078ec0ff */
[-C--:B------:R-:W-:Y:S01]  /*1b6d0*/  ISETP.GE.OR P1, PT, R11, R42.reuse, P0 ;  /* 0x0000002a0b00720c */ /* 0x080fe20000726670 */
[----:B------:R-:W-:Y:S01]  /*1b6e0*/  IMAD.X R33, RZ, RZ, R29, P2 ;  /* 0x000000ffff217224 */ /* 0x000fe200010e061d */
[----:B------:R-:W-:Y:S02]  /*1b6f0*/  ISETP.GE.OR P0, PT, R5, R42, P0 ;  /* 0x0000002a0500720c */ /* 0x000fe40000706670 */
[----:B------:R-:W-:Y:S02]  /*1b700*/  LOP3.LUT R6, R7, 0x180, RZ, 0xc0, !PT ;  /* 0x0000018007067812 */ /* 0x000fe400078ec0ff */
[----:B------:R-:W-:Y:S02]  /*1b710*/  SHF.R.U64 R5, R4, 0x3, RZ ;  /* 0x0000000304057819 */ /* 0x000fe400000012ff */
[----:B------:R-:W-:-:S02]  /*1b720*/  SHF.R.U64 R6, R6, 0x3, RZ ;  /* 0x0000000306067819 */ /* 0x000fc400000012ff */
[----:B------:R-:W-:Y:S01]  /*1b730*/  LOP3.LUT R4, R5, R28, RZ, 0x3c, !PT ;  /* 0x0000001c05047212 */ /* 0x000fe200078e3cff */
[----:B------:R-:W-:Y:S01]  /*1b740*/  IMAD.MOV.U32 R5, RZ, RZ, R29 ;  /* 0x000000ffff057224 */ /* 0x000fe200078e001d */
[----:B------:R-:W-:Y:S01]  /*1b750*/  LOP3.LUT R32, R6, R7, RZ, 0x3c, !PT ;  /* 0x0000000706207212 */ /* 0x000fe200078e3cff */
[----:B------:R-:W-:Y:S04]  /*1b760*/  @!P1 STG.E desc[UR52][R40.64], R0 ;  /* 0x0000000028009986 */ /* 0x000fe8000c101934 */
[----:B------:R0:W-:Y:S01]  /*1b770*/  @!P0 STG.E desc[UR52][R40.64+0x20], R3 ;  /* 0x0000200328008986 */ /* 0x0001e2000c101934 */
[----:B------:R-:W-:-:S03]  /*1b780*/  IMAD R21, R39, UR4, RZ ;  /* 0x0000000427157c24 */ /* 0x000fc6000f8e02ff */
[----:B------:R-:W5:Y:S04]  /*1b790*/  LD.E.128 R4, desc[UR52][R4.64] ;  /* 0x0000003404047980 */ /* 0x000f68000c101d00 */
[----:B------:R-:W5:Y:S04]  /*1b7a0*/  LD.E.128 R8, desc[UR52][R8.64] ;  /* 0x0000003408087980 */ /* 0x000f68000c101d00 */
[----:B------:R-:W5:Y:S04]  /*1b7b0*/  LD.E.128 R12, desc[UR52][R12.64] ;  /* 0x000000340c0c7980 */ /* 0x000f68000c101d00 */
[----:B------:R-:W5:Y:S04]  /*1b7c0*/  LD.E.128 R24, desc[UR52][R24.64] ;  /* 0x0000003418187980 */ /* 0x000f68000c101d00 */
[----:B------:R-:W5:Y:S04]  /*1b7d0*/  LD.E.128 R28, desc[UR52][R30.64] ;  /* 0x000000341e1c7980 */ /* 0x000f68000c101d00 */
[----:B------:R-:W5:Y:S01]  /*1b7e0*/  LD.E.128 R32, desc[UR52][R32.64] ;  /* 0x0000003420207980 */ /* 0x000f62000c101d00 */
[C---:B0-----:R-:W-:Y:S01]  /*1b7f0*/  IMAD.WIDE.U32 R40, R38.reuse, UR4, R36 ;  /* 0x0000000426287c25 */ /* 0x041fe2000f8e0024 */
[----:B------:R-:W-:Y:S01]  /*1b800*/  @!PT LDS RZ, [RZ] ;  /* 0x00000000fffff984 */ /* 0x000fe20000000800 */
[----:B------:R-:W-:Y:S01]  /*1b810*/  @!PT LDS RZ, [RZ] ;  /* 0x00000000fffff984 */ /* 0x000fe20000000800 */
[----:B------:R-:W-:Y:S01]  /*1b820*/  @!PT LDS RZ, [RZ] ;  /* 0x00000000fffff984 */ /* 0x000fe20000000800 */
[----:B------:R-:W-:Y:S01]  /*1b830*/  @!PT LDS RZ, [RZ] ;  /* 0x00000000fffff984 */ /* 0x000fe20000000800 */
[----:B------:R0:W-:Y:S06]  /*1b840*/  MEMBAR.ALL.CTA ;  /* 0x0000000000007992 */ /* 0x0001ec0000008000 */
[----:B0-----:R-:W0:Y:S01]  /*1b850*/  FENCE.VIEW.ASYNC.S ;  /* 0x00000000000073c6 */ /* 0x001e220000000000 */
[----:B------:R-:W-:Y:S01]  /*1b860*/  IMAD R21, R38, UR5, R21 ;  /* 0x0000000526157c24 */ /* 0x000fe2000f8e0215 */
[----:B------:R-:W-:Y:S01]  /*1b870*/  ULDC.64 UR4, c[0x0][0xae0] ;  /* 0x0002b80000047ab9 */ /* 0x000fe20000000a00 */
[----:B------:R-:W-:-:S02]  /*1b880*/  IMAD R42, R46, -0xc0, R42 ;  /* 0xffffff402e2a7824 */ /* 0x000fc400078e022a */
[----:B------:R-:W-:Y:S02]  /*1b890*/  IMAD.IADD R41, R41, 0x1, R21 ;  /* 0x0000000129297824 */ /* 0x000fe400078e0215 */
[----:B------:R-:W-:Y:S01]  /*1b8a0*/  IMAD R21, R43, UR4, RZ ;  /* 0x000000042b157c24 */ /* 0x000fe2000f8e02ff */
[CC--:B------:R-:W-:Y:S01]  /*1b8b0*/  ISETP.GE.AND P0, PT, R20.reuse, R42.reuse, PT ;  /* 0x0000002a1400720c */ /* 0x0c0fe20003f06270 */
[----:B------:R-:W-:Y:S02]  /*1b8c0*/  VIADD R3, R20, 0x60 ;  /* 0x0000006014037836 */ /* 0x000fe40000000000 */
[----:B------:R-:W-:Y:S02]  /*1b8d0*/  VIADD R0, R2, 0x2d820 ;  /* 0x0002d82002007836 */ /* 0x000fe40000000000 */
[----:B------:R-:W-:Y:S01]  /*1b8e0*/  IMAD R21, R47, UR5, R21 ;  /* 0x000000052f157c24 */ /* 0x000fe2000f8e0215 */
[----:B------:R-:W-:Y:S01]  /*1b8f0*/  ISETP.GE.AND P3, PT, R3, R42, PT ;  /* 0x0000002a0300720c */ /* 0x000fe20003f66270 */
[----:B------:R-:W-:Y:S01]  /*1b900*/  IMAD.WIDE.U32 R38, R47, UR4, R40 ;  /* 0x000000042f267c25 */ /* 0x000fe2000f8e0028 */
[----:B------:R-:W-:Y:S01]  /*1b910*/  ULDC.64 UR4, c[0x0][0xae8] ;  /* 0x0002ba0000047ab9 */ /* 0x000fe20000000a00 */
[----:B------:R-:W-:-:S02]  /*1b920*/  PRMT R0, RZ, 0x654, R0 ;  /* 0x00000654ff007816 */ /* 0x000fc40000000000 */
[----:B------:R-:W-:Y:S01]  /*1b930*/  IMAD.IADD R39, R39, 0x1, R21 ;  /* 0x0000000127277824 */ /* 0x000fe200078e0215 */
[----:B------:R-:W-:Y:S01]  /*1b940*/  SHF.R.S32.HI R21, RZ, 0x1f, R20 ;  /* 0x0000001fff157819 */ /* 0x000fe20000011414 */
[----:B------:R-:W-:Y:S02]  /*1b950*/  IMAD R3, R44, UR4, RZ ;  /* 0x000000042c037c24 */ /* 0x000fe4000f8e02ff */
[C---:B------:R-:W-:Y:S01]  /*1b960*/  IMAD.WIDE.U32 R40, R45.reuse, UR4, R38 ;  /* 0x000000042d287c25 */ /* 0x040fe2000f8e0026 */
[----:B0-----:R0:W-:Y:S03]  /*1b970*/  SYNCS.ARRIVE.TRANS64.RED.A1T0 RZ, [R0+URZ], RZ ;  /* 0x000000ff00ff79a7 */ /* 0x0011e6000810043f */
[----:B------:R-:W-:Y:S02]  /*1b980*/  IMAD R3, R45, UR5, R3 ;  /* 0x000000052d037c24 */ /* 0x000fe4000f8e0203 */
        /* <DEDUP_REMOVED lines=22> */
.L_x_1291:
[----:B------:R-:W-:Y:S05]  /*1baf0*/  BSYNC B1 ;  /* 0x0000000000017941 */ /* 0x000fea0003800000 */
.L_x_1290:
        /* <DEDUP_REMOVED lines=24> */
.L_x_1288:
[----:B0-----:R-:W2:Y:S01]  /*1bc80*/  LDL R8, [R1+0x48] ;  /* 0x0000480001087983 */ /* 0x001ea20000100800 */
[----:B------:R-:W-:Y:S01]  /*1bc90*/  ULDC.64 UR4, c[0x0][0xbd8] ;  /* 0x0002f60000047ab9 */ /* 0x000fe20000000a00 */
[----:B------:R-:W2:Y:S01]  /*1bca0*/  LDC.64 R4, c[0x0][0xbd8] ;  /* 0x0002f600ff047b82 */ /* 0x000ea20000000a00 */
[----:B------:R-:W-:Y:S01]  /*1bcb0*/  ISETP.NE.U32.AND P0, PT, RZ, UR4, PT ;  /* 0x00000004ff007c0c */ /* 0x000fe2000bf05070 */
[----:B------:R-:W-:-:S03]  /*1bcc0*/  IMAD.MOV.U32 R3, RZ, RZ, RZ ;  /* 0x000000ffff037224 */ /* 0x000fc600078e00ff */
[----:B------:R-:W-:Y:S01]  /*1bcd0*/  ISETP.NE.AND.EX P0, PT, RZ, UR5, PT, P0 ;  /* 0x00000005ff007c0c */ /* 0x000fe2000bf05300 */
[----:B------:R-:W-:Y:S02]  /*1bce0*/  ULDC.64 UR4, c[0x0][0xbe0] ;  /* 0x0002f80000047ab9 */ /* 0x000fe40000000a00 */
[----:B------:R-:W-:-:S04]  /*1bcf0*/  ISETP.NE.U32.AND P1, PT, RZ, UR4, PT ;  /* 0x00000004ff007c0c */ /* 0x000fc8000bf25070 */
[----:B------:R-:W-:-:S13]  /*1bd00*/  ISETP.NE.AND.EX P1, PT, RZ, UR5, PT, P1 ;  /* 0x00000005ff007c0c */ /* 0x000fda000bf25310 */
[----:B------:R-:W0:Y:S01]  /*1bd10*/  @P1 LDC.64 R6, c[0x0][0xbe0] ;  /* 0x0002f800ff061b82 */ /* 0x000e220000000a00 */
[----:B------:R-:W-:Y:S02]  /*1bd20*/  ULDC UR4, c[0x0][0xa88] ;  /* 0x0002a20000047ab9 */ /* 0x000fe40000000800 */
[----:B------:R-:W-:Y:S02]  /*1bd30*/  IMAD.U32 R0, RZ, RZ, UR4 ;  /* 0x00000004ff007e24 */ /* 0x000fe4000f8e00ff */
[----:B--2---:R-:W-:-:S04]  /*1bd40*/  IMAD.WIDE R4, R8, 0x4, R4 ;  /* 0x0000000408047825 */ /* 0x004fc800078e0204 */
[----:B0-----:R-:W-:Y:S01]  /*1bd50*/  @P1 IMAD.WIDE R6, R8, 0x4, R6 ;  /* 0x0000000408061825 */ /* 0x001fe200078e0206 */
[----:B------:R0:W5:Y:S04]  /*1bd60*/  @P0 LDG.E R3, desc[UR52][R4.64] ;  /* 0x0000003404030981 */ /* 0x000168000c1e1900 */
[----:B------:R0:W5:Y:S01]  /*1bd70*/  @P1 LDG.E R0, desc[UR52][R6.64] ;  /* 0x0000003406001981 */ /* 0x000162000c1e1900 */
[----:B------:R-:W-:Y:S01]  /*1bd80*/  ISETP.GT.AND P2, PT, R32, 0xbf, PT ;  /* 0x000000bf2000780c */ /* 0x000fe20003f44270 */
[----:B------:R-:W-:-:S12]  /*1bd90*/  @P1 BRA `(.L_x_1293) ;  /* 0x0000000000101947 */ /* 0x000fd80003800000 */
[----:B------:R-:W-:Y:S05]  /*1bda0*/  @!P0 BRA `(.L_x_1293) ;  /* 0x00000000000c8947 */ /* 0x000fea0003800000 */
[----:B0-----:R-:W2:Y:S04]  /*1bdb0*/  LDG.E R7, desc[UR52][R4.64] ;  /* 0x0000003404077981 */ /* 0x001ea8000c1e1900 */
[----:B-----5:R-:W2:Y:S02]  /*1bdc0*/  LDG.E R0, desc[UR52][R4.64+0x4] ;  /* 0x0000043404007981 */ /* 0x020ea4000c1e1900 */
[----:B--2---:R-:W-:-:S07]  /*1bdd0*/  IMAD.IADD R0, R0, 0x1, -R7 ;  /* 0x0000000100007824 */ /* 0x004fce00078e0a07 */
.L_x_1293:
[----:B------:R-:W2:Y:S04]  /*1bde0*/  LDL R13, [R1+0x44] ;  /* 0x00004400010d7983 */ /* 0x000ea80000100800 */
[----:B------:R1:W5:Y:S01]  /*1bdf0*/  LDL R12, [R1+0x50] ;  /* 0x00005000010c7983 */ /* 0x0003620000100800 */
[----:B0-----:R-:W-:Y:S01]  /*1be00*/  SHF.R.S32.HI R4, RZ, 0x1f, R8 ;  /* 0x0000001fff047819 */ /* 0x001fe20000011408 */
[----:B------:R-:W-:Y:S01]  /*1be10*/  BSSY B1, `(.L_x_1294) ;  /* 0x000001c000017945 */ /* 0x000fe20003800000 */
[----:B------:R-:W-:Y:S02]  /*1be20*/  SEL R11, R8, RZ, !P0 ;  /* 0x000000ff080b7207 */ /* 0x000fe40004000000 */
[----:B------:R-:W-:Y:S02]  /*1be30*/  SHF.R.S32.HI R37, RZ, 0x1f, R36 ;  /* 0x0000001fff257819 */ /* 0x000fe40000011424 */
[----:B------:R-:W-:-:S02]  /*1be40*/  SEL R10, R4, RZ, !P0 ;  /* 0x000000ff040a7207 */ /* 0x000fc40004000000 */
[----:B-----5:R-:W-:Y:S02]  /*1be50*/  SHF.R.S32.HI R8, RZ, 0x1f, R3 ;  /* 0x0000001fff087819 */ /* 0x020fe40000011403 */
[----:B--2---:R-:W-:Y:S01]  /*1be60*/  SHF.R.S32.HI R9, RZ, 0x1f, R13 ;  /* 0x0000001fff097819 */ /* 0x004fe2000001140d */
[----:B-1----:R-:W-:Y:S06]  /*1be70*/  @P2 BRA `(.L_x_1295) ;  /* 0x0000000000542947 */ /* 0x002fec0003800000 */
[----:B------:R-:W-:-:S04]  /*1be80*/  IMAD R4, R12, 0xc0, R46 ;  /* 0x000000c00c047824 */ /* 0x000fc800078e022e */
        /* <DEDUP_REMOVED lines=20> */
.L_x_1295:
[----:B------:R-:W-:Y:S05]  /*1bfd0*/  BSYNC B1 ;  /* 0x0000000000017941 */ /* 0x000fea0003800000 */
.L_x_1294:
[----:B------:R-:W-:Y:S01]  /*1bfe0*/  ULDC.64 UR4, c[0x0][0xaa0] ;  /* 0x0002a80000047ab9 */ /* 0x000fe20000000a00 */
[----:B0-----:R-:W-:Y:S01]  /*1bff0*/  IMAD R7, R12, -0xc0, R0 ;  /* 0xffffff400c077824 */ /* 0x001fe200078e0200 */
[----:B------:R-:W-:Y:S01]  /*1c000*/  SHF.R.S32.HI R21, RZ, 0x1f, R20 ;  /* 0x0000001fff157819 */ /* 0x000fe20000011414 */
[----:B------:R-:W-:Y:S01]  /*1c010*/  IMAD R6, R8, UR4, RZ ;  /* 0x0000000408067c24 */ /* 0x000fe2000f8e02ff */
[----:B------:R-:W-:Y:S01]  /*1c020*/  BSSY B1, `(.L_x_1296) ;  /* 0x0000026000017945 */ /* 0x000fe20003800000 */
[----:B------:R-:W-:Y:S01]  /*1c030*/  IMAD.WIDE.U32 R4, R3, UR4, R36 ;  /* 0x0000000403047c25 */ /* 0x000fe2000f8e0024 */
[----:B------:R-:W-:-:S03]  /*1c040*/  ISETP.GE.AND P0, PT, R20, R7, PT ;  /* 0x000000071400720c */ /* 0x000fc60003f06270 */
[----:B------:R-:W-:Y:S01]  /*1c050*/  IMAD R3, R3, UR5, R6 ;  /* 0x0000000503037c24 */ /* 0x000fe2000f8e0206 */
[----:B------:R-:W-:Y:S01]  /*1c060*/  ULDC.64 UR4, c[0x0][0xae0] ;  /* 0x0002b80000047ab9 */ /* 0x000fe20000000a00 */
[----:B------:R-:W-:Y:S02]  /*1c070*/  VIADD R0, R20, 0x60 ;  /* 0x0000006014007836 */ /* 0x000fe40000000000 */
[----:B------:R-:W-:Y:S02]  /*1c080*/  IMAD R6, R9, UR4, RZ ;  /* 0x0000000409067c24 */ /* 0x000fe4000f8e02ff */
[----:B------:R-:W-:Y:S01]  /*1c090*/  IMAD.IADD R5, R5, 0x1, R3 ;  /* 0x0000000105057824 */ /* 0x000fe200078e0203 */
[----:B------:R-:W-:Y:S01]  /*1c0a0*/  ISETP.GE.AND P1, PT, R0, R7, PT ;  /* 0x000000070000720c */ /* 0x000fe20003f26270 */
[C---:B------:R-:W-:Y:S02]  /*1c0b0*/  IMAD R3, R13.reuse, UR5, R6 ;  /* 0x000000050d037c24 */ /* 0x040fe4000f8e0206 */
[----:B------:R-:W-:Y:S01]  /*1c0c0*/  IMAD.WIDE.U32 R4, R13, UR4, R4 ;  /* 0x000000040d047c25 */ /* 0x000fe2000f8e0004 */
[----:B------:R-:W-:-:S03]  /*1c0d0*/  ULDC.64 UR4, c[0x0][0xae8] ;  /* 0x0002ba0000047ab9 */ /* 0x000fc60000000a00 */
[----:B------:R-:W-:Y:S02]  /*1c0e0*/  IMAD.IADD R5, R5, 0x1, R3 ;  /* 0x0000000105057824 */ /* 0x000fe400078e0203 */
[----:B------:R-:W-:Y:S02]  /*1c0f0*/  IMAD R0, R10, UR4, RZ ;  /* 0x000000040a007c24 */ /* 0x000fe4000f8e02ff */
[----:B------:R-:W-:-:S04]  /*1c100*/  IMAD.WIDE.U32 R6, R11, UR4, R4 ;  /* 0x000000040b067c25 */ /* 0x000fc8000f8e0004 */
[----:B------:R-:W-:Y:S02]  /*1c110*/  IMAD R3, R11, UR5, R0 ;  /* 0x000000050b037c24 */ /* 0x000fe4000f8e0200 */
        /* <DEDUP_REMOVED lines=22> */
.L_x_1297:
[----:B------:R-:W-:Y:S05]  /*1c280*/  BSYNC B1 ;  /* 0x0000000000017941 */ /* 0x000fea0003800000 */
.L_x_1296:
        /* <DEDUP_REMOVED lines=22> */
.L_x_1292:
[----:B------:R-:W-:Y:S05]  /*1c3f0*/  BSYNC B0 ;  /* 0x0000000000007941 */ /* 0x000fea0003800000 */
.L_x_1287:
[----:B------:R-:W4:Y:S01]  /*1c400*/  LDL R0, [R1+0x3c] ;  /* 0x00003c0001007983 */ /* 0x000f220000100800 */
[----:B------:R-:W-:Y:S02]  /*1c410*/  ULDC UR4, c[0x0][0xc14] ;  /* 0x0003050000047ab9 */ /* 0x000fe40000000800 */
[----:B----4-:R-:W-:-:S13]  /*1c420*/  ISETP.GE.AND P0, PT, R0, UR4, PT ;  /* 0x0000000400007c0c */ /* 0x010fda000bf06270 */
[----:B------:R-:W-:Y:S05]  /*1c430*/  @!P0 BRA `(.L_x_1298) ;  /* 0xfffffe4c00288947 */ /* 0x000fea000383ffff */
[----:B------:R-:W-:Y:S05]  /*1c440*/  BRA `(.L_x_1089) ;  /* 0x0000005c00dc7947 */ /* 0x000fea0003800000 */
.L_x_1087:
[----:B------:R-:W-:-:S08]  /*1c450*/  NOP ;  /* 0x0000000000007918 */ /* 0x000fd00000000000 */
[----:B------:R-:W0:-:S00]  /*1c460*/  USETMAXREG.DEALLOC.CTAPOOL 0x20 ;  /* 0x00000020000079c8 */ /* 0x000e0000080e0500 */
[----:B0-----:R-:W-:-:S06]  /*1c470*/  LOP3.LUT R0, R0, 0x3, RZ, 0xc0, !PT ;  /* 0x0000000300007812 */ /* 0x001fcc00078ec0ff */
[----:B------:R-:W0:Y:S02]  /*1c480*/  SHFL.IDX PT, R0, R0, RZ, 0x1f ;  /* 0x00001fff00007589 */ /* 0x000e2400000e0000 */
[----:B0-----:R-:W-:-:S13]  /*1c490*/  ISETP.NE.AND P0, PT, R0, RZ, PT ;  /* 0x000000ff0000720c */ /* 0x001fda0003f05270 */
[----:B------:R-:W-:Y:S05]  /*1c4a0*/  @P0 BRA `(.L_x_1089) ;  /* 0x0000005c00c40947 */ /* 0x000fea0003800000 */
[----:B------:R-:W2:Y:S01]  /*1c4b0*/  LDL.LU R7, [R1] ;  /* 0x0000000001077983 */ /* 0x000ea20000300800 */
        /* <DEDUP_REMOVED lines=20> */
[----:B------:R-:W-:Y:S02]  /*1c600*/  IMAD.MOV.U32 R16, RZ, RZ, RZ ;  /* 0x000000ffff107224 */ /* 0x000fe400078e00ff */
        /* <DEDUP_REMOVED lines=25> */
[----:B------:R2:W-:Y:S01]  /*1c7a0*/  STL [R1], R7 ;  /* 0x0000000701007387 */ /* 0x0005e20000100800 */
[----:B0-----:R-:W-:-:S05]  /*1c7b0*/  IMAD R4, R4, UR4, RZ ;  /* 0x0000000404047c24 */ /* 0x001fca000f8e02ff */
[----:B-1----:R-:W-:Y:S01]  /*1c7c0*/  ISETP.GT.AND P0, PT, R4, UR6, PT ;  /* 0x0000000604007c0c */ /* 0x002fe2000bf04270 */
[----:B------:R-:W-:-:S12]  /*1c7d0*/  IMAD.MOV.U32 R3, RZ, RZ, R4 ;  /* 0x000000ffff037224 */ /* 0x000fd800078e0004 */
[----:B--2---:R-:W-:Y:S05]  /*1c7e0*/  @P0 BRA `(.L_x_1299) ;  /* 0x0000000000b80947 */ /* 0x004fea0003800000 */
[----:B------:R-:W-:Y:S01]  /*1c7f0*/  IMAD.MOV.U32 R4, RZ, RZ, R3 ;  /* 0x000000ffff047224 */ /* 0x000fe200078e0003 */
[----:B------:R-:W-:Y:S01]  /*1c800*/  ULDC UR5, c[0x0][0xc14] ;  /* 0x0003050000057ab9 */ /* 0x000fe20000000800 */
[----:B------:R-:W-:Y:S01]  /*1c810*/  IMAD.MOV.U32 R19, RZ, RZ, RZ ;  /* 0x000000ffff137224 */ /* 0x000fe200078e00ff */
[----:B------:R-:W-:Y:S01]  /*1c820*/  ULDC UR7, c[0x0][0xc14] ;  /* 0x0003050000077ab9 */ /* 0x000fe20000000800 */
[----:B------:R-:W-:-:S05]  /*1c830*/  ULDC UR4, c[0x0][0xc10] ;  /* 0x0003040000047ab9 */ /* 0x000fca0000000800 */
.L_x_1303:
[----:B------:R-:W-:Y:S02]  /*1c840*/  VIADD R0, R19, 0x1f ;  /* 0x0000001f13007836 */ /* 0x000fe40000000000 */
[----:B------:R-:W-:-:S03]  /*1c850*/  IMAD.U32 R19, RZ, RZ, UR7 ;  /* 0x00000007ff137e24 */ /* 0x000fc6000f8e00ff */
[----:B------:R-:W-:-:S13]  /*1c860*/  ISETP.GE.AND P0, PT, R0, UR5, PT ;  /* 0x0000000500007c0c */ /* 0x000fda000bf06270 */
[----:B------:R-:W-:Y:S05]  /*1c870*/  @P0 BRA `(.L_x_1300) ;  /* 0x0000000400d00947 */ /* 0x000fea0003800000 */
[----:B------:R-:W-:Y:S01]  /*1c880*/  IMAD.MOV.U32 R19, RZ, RZ, R0 ;  /* 0x000000ffff137224 */ /* 0x000fe200078e0000 */
[C---:B------:R-:W-:Y:S01]  /*1c890*/  ISETP.NE.AND P1, PT, R28.reuse, 0x1f, PT ;  /* 0x0000001f1c00780c */ /* 0x040fe20003f25270 */
[----:B------:R-:W-:Y:S01]  /*1c8a0*/  BSSY B0, `(.L_x_1301) ;  /* 0x0000008000007945 */ /* 0x000fe20003800000 */
[----:B------:R-:W-:Y:S02]  /*1c8b0*/  IMAD.MOV.U32 R0, RZ, RZ, RZ ;  /* 0x000000ffff007224 */ /* 0x000fe400078e00ff */
[----:B------:R-:W-:-:S05]  /*1c8c0*/  IMAD.IADD R5, R28, 0x1, R19 ;  /* 0x000000011c057824 */ /* 0x000fca00078e0213 */
[----:B------:R-:W-:-:S13]  /*1c8d0*/  ISETP.GE.OR P0, PT, R5, UR5, !P1 ;  /* 0x0000000505007c0c */ /* 0x000fda000cf06670 */
[----:B------:R-:W-:Y:S05]  /*1c8e0*/  @P0 BRA `(.L_x_1302) ;  /* 0x00000000000c0947 */ /* 0x000fea0003800000 */
[----:B------:R-:W0:Y:S02]  /*1c8f0*/  LDC.64 R2, c[0x0][0xc58] ;  /* 0x00031600ff027b82 */ /* 0x000e240000000a00 */
[----:B0-----:R-:W-:-:S05]  /*1c900*/  IMAD.WIDE R2, R5, 0x4, R2 ;  /* 0x0000000405027825 */ /* 0x001fca00078e0202 */
[----:B------:R0:W5:Y:S02]  /*1c910*/  LDG.E R0, desc[UR52][R2.64] ;  /* 0x0000003402007981 */ /* 0x000164000c1e1900 */
.L_x_1302:
[----:B------:R-:W-:Y:S05]  /*1c920*/  BSYNC B0 ;  /* 0x0000000000007941 */ /* 0x000fea0003800000 */
.L_x_1301:
[----:B0----5:R-:W0:Y:S01]  /*1c930*/  SHFL.UP PT, R2, R0, 0x1, RZ ;  /* 0x0420000000027989 */ /* 0x021e2200000e00ff */
[C---:B------:R-:W-:Y:S02]  /*1c940*/  ISETP.NE.AND P0, PT, R28.reuse, RZ, PT ;  /* 0x000000ff1c00720c */ /* 0x040fe40003f05270 */
[----:B------:R-:W-:Y:S02]  /*1c950*/  ISETP.GE.U32.AND P1, PT, R28, 0x2, PT ;  /* 0x000000021c00780c */ /* 0x000fe40003f26070 */
        /* <DEDUP_REMOVED lines=23> */
.L_x_1299:
        /* <DEDUP_REMOVED lines=20> */
.L_x_1304:
        /* <DEDUP_REMOVED lines=59> */
.L_x_1300:
[----:B------:R-:W-:Y:S02]  /*1cfc0*/  IMAD.MOV.U32 R17, RZ, RZ, RZ ;  /* 0x000000ffff117224 */ /* 0x000fe400078e00ff */
[----:B------:R-:W-:Y:S02]  /*1cfd0*/  IMAD.U32 R16, RZ, RZ, UR6 ;  /* 0x00000006ff107e24 */ /* 0x000fe4000f8e00ff */
[----:B------:R-:W-:-:S07]  /*1cfe0*/  IMAD.MOV.U32 R18, RZ, RZ, RZ ;  /* 0x000000ffff127224 */ /* 0x000fce00078e00ff */
.L_x_1305:
        /* <DEDUP_REMOVED lines=16> */
[----:B------:R-:W-:Y:S02]  /*1d0f0*/  IMAD.MOV.U32 R22, RZ, RZ, RZ ;  /* 0x000000ffff167224 */ /* 0x000fe400078e00ff */
[----:B------:R-:W-:-:S07]  /*1d100*/  IMAD.MOV.U32 R24, RZ, RZ, 0x1 ;  /* 0x00000001ff187424 */ /* 0x000fce00078e00ff */
.L_x_1408:
[----:B------:R-:W-:Y:S05]  /*1d110*/  YIELD ;  /* 0x0000000000007946 */ /* 0x000fea0003800000 */
[----:B------:R-:W-:Y:S01]  /*1d120*/  ULDC.64 UR4, c[0x0][0xa28] ;  /* 0x00028a0000047ab9 */ /* 0x000fe20000000a00 */
[----:B0-----:R-:W-:Y:S01]  /*1d130*/  IMAD.MOV.U32 R8, RZ, RZ, RZ ;  /* 0x000000ffff087224 */ /* 0x001fe200078e00ff */
[----:B------:R-:W-:Y:S01]  /*1d140*/  ISETP.NE.U32.AND P0, PT, RZ, UR4, PT ;  /* 0x00000004ff007c0c */ /* 0x000fe2000bf05070 */
[----:B0-----:R-:W-:Y:S01]  /*1d150*/  IMAD.MOV.U32 R0, RZ, RZ, RZ ;  /* 0x000000ffff007224 */ /* 0x001fe200078e00ff */
[----:B------:R-:W-:Y:S01]  /*1d160*/  ULDC.64 UR8, c[0x0][0xa08] ;  /* 0x0002820000087ab9 */ /* 0x000fe20000000a00 */
[----:B------:R-:W-:Y:S01]  /*1d170*/  ULDC.64 UR10, c[0x0][0xa10] ;  /* 0x00028400000a7ab9 */ /* 0x000fe20000000a00 */
[----:B------:R-:W-:Y:S01]  /*1d180*/  ISETP.NE.AND.EX P0, PT, RZ, UR5, PT, P0 ;  /* 0x00000005ff007c0c */ /* 0x000fe2000bf05300 */
[----:B------:R-:W-:-:S12]  /*1d190*/  ULDC.64 UR4, c[0x0][0xa00] ;  /* 0x0002800000047ab9 */ /* 0x000fd80000000a00 */
[----:B--2---:R-:W0:Y:S01]  /*1d1a0*/  @P0 LDC.64 R2, c[0x0][0xa28] ;  /* 0x00028a00ff020b82 */ /* 0x004e220000000a00 */
[----:B------:R-:W-:-:S04]  /*1d1b0*/  ISETP.NE.U32.AND P2, PT, RZ, UR4, PT ;  /* 0x00000004ff007c0c */ /* 0x000fc8000bf45070 */
[----:B------:R-:W-:Y:S01]  /*1d1c0*/  ISETP.NE.AND.EX P2, PT, RZ, UR5, PT, P2 ;  /* 0x00000005ff007c0c */ /* 0x000fe2000bf45320 */
[----:B------:R-:W-:Y:S01]  /*1d1d0*/  ULDC.64 UR4, c[0x0][0xa18] ;  /* 0x0002860000047ab9 */ /* 0x000fe20000000a00 */
[----:B0-----:R-:W-:-:S05]  /*1d1e0*/  @P0 IMAD.WIDE R2, R19, 0x4, R2 ;  /* 0x0000000413020825 */ /* 0x001fca00078e0202 */
[----:B------:R0:W5:Y:S01]  /*1d1f0*/  @P0 LDG.E R8, desc[UR52][R2.64] ;  /* 0x0000003402080981 */ /* 0x000162000c1e1900 */
[----:B------:R-:W-:Y:S01]  /*1d200*/  ISETP.NE.U32.AND P0, PT, RZ, UR4, PT ;  /* 0x00000004ff007c0c */ /* 0x000fe2000bf05070 */
[----:B0-----:R-:W0:Y:S03]  /*1d210*/  LDC.64 R2, c[0x0][0xa00] ;  /* 0x00028000ff027b82 */ /* 0x001e260000000a00 */
[----:B------:R-:W-:-:S13]  /*1d220*/  ISETP.NE.AND.EX P0, PT, RZ, UR5, PT, P0 ;  /* 0x00000005ff007c0c */ /* 0x000fda000bf05300 */
[----:B------:R-:W2:Y:S01]  /*1d230*/  @P0 LDC.64 R4, c[0x0][0xa18] ;  /* 0x00028600ff040b82 */ /* 0x000ea20000000a00 */
[----:B0-----:R-:W-:-:S05]  /*1d240*/  IMAD.WIDE R2, R19, 0x4, R2 ;  /* 0x0000000413027825 */ /* 0x001fca00078e0202 */
[----:B------:R-:W3:Y:S01]  /*1d250*/  @P2 LDG.E R0, desc[UR52][R2.64] ;  /* 0x0000003402002981 */ /* 0x000ee2000c1e1900 */
[----:B------:R-:W-:Y:S02]  /*1d260*/  ULDC UR4, c[0x0][0x288] ;  /* 0x0000a20000047ab9 */ /* 0x000fe40000000800 */
[----:B------:R-:W-:Y:S01]  /*1d270*/  IMAD.U32 R7, RZ, RZ, UR4 ;  /* 0x00000004ff077e24 */ /* 0x000fe2000f8e00ff */
[----:B------:R-:W-:Y:S01]  /*1d280*/  ULDC.64 UR4, c[0x0][0x3f8] ;  /* 0x0000fe0000047ab9 */ /* 0x000fe20000000a00 */
[----:B--2---:R-:W-:-:S05]  /*1d290*/  @P0 IMAD.WIDE R4, R19, 0x4, R4 ;  /* 0x0000000413040825 */ /* 0x004fca00078e0204 */
[----:B------:R0:W5:Y:S01]  /*1d2a0*/  @P0 LDG.E R7, desc[UR52][R4.64] ;  /* 0x0000003404070981 */ /* 0x000162000c1e1900 */
[----:B------:R-:W-:Y:S01]  /*1d2b0*/  UISETP.NE.U32.AND UP0, UPT, UR4, URZ, UPT ;  /* 0x0000003f0400728c */ /* 0x000fe2000bf05070 */
[----:B------:R-:W-:Y:S01]  /*1d2c0*/  ISETP.NE.U32.AND P1, PT, RZ, UR8, PT ;  /* 0x00000008ff007c0c */ /* 0x000fe2000bf25070 */
[----:B------:R-:W-:Y:S01]  /*1d2d0*/  ULDC UR6, c[0x0][0x338] ;  /* 0x0000ce0000067ab9 */ /* 0x000fe20000000800 */
[----:B------:R-:W-:Y:S01]  /*1d2e0*/  ULDC UR4, c[0x0][0x404] ;  /* 0x0001010000047ab9 */ /* 0x000fe20000000800 */
[----:B------:R-:W-:Y:S01]  /*1d2f0*/  UISETP.NE.AND.EX UP0, UPT, UR5, URZ, UPT, UP0 ;  /* 0x0000003f0500728c */ /* 0x000fe2000bf05300 */
[----:B------:R-:W-:Y:S01]  /*1d300*/  ISETP.NE.AND.EX P3, PT, RZ, UR9, PT, P1 ;  /* 0x00000009ff007c0c */ /* 0x000fe2000bf65310 */
[----:B------:R-:W-:Y:S01]  /*1d310*/  IMAD.U32 R6, RZ, RZ, UR6 ;  /* 0x00000006ff067e24 */ /* 0x000fe2000f8e00ff */
[----:B------:R-:W-:Y:S01]  /*1d320*/  ULDC UR5, c[0x0][0x2e0] ;  /* 0x0000b80000057ab9 */ /* 0x000fe20000000800 */
[----:B------:R-:W-:Y:S01]  /*1d330*/  USEL UR4, UR4, 0x1, UP0 ;  /* 0x0000000104047887 */ /* 0x000fe20008000000 */
[----:B------:R-:W-:-:S03]  /*1d340*/  ISETP.NE.U32.AND P1, PT, RZ, UR10, PT ;  /* 0x0000000aff007c0c */ /* 0x000fc6000bf25070 */
[----:B------:R-:W-:Y:S01]  /*1d350*/  UIMAD UR4, UR4, UR5, URZ ;  /* 0x00000005040472a4 */ /* 0x000fe2000f8e023f */
[----:B------:R-:W-:-:S05]  /*1d360*/  ISETP.NE.AND.EX P1, PT, RZ, UR11, PT, P1 ;  /* 0x0000000bff007c0c */ /* 0x000fca000bf25310 */
[----:B------:R-:W-:Y:S01]  /*1d370*/  IMAD.U32 R9, RZ, RZ, UR4 ;  /* 0x00000004ff097e24 */ /* 0x000fe2000f8e00ff */
[----:B---3--:R0:W-:Y:S01]  /*1d380*/  STL [R1+0x8], R0 ;  /* 0x0000080001007387 */ /* 0x0081e20000100800 */
[----:B------:R-:W-:Y:S06]  /*1d390*/  @P0 BRA `(.L_x_1307) ;  /* 0x0000000000100947 */ /* 0x000fec0003800000 */
[----:B------:R-:W-:Y:S05]  /*1d3a0*/  @!P2 BRA `(.L_x_1307) ;  /* 0x00000000000ca947 */ /* 0x000fea0003800000 */
[----:B0-----:R-:W2:Y:S04]  /*1d3b0*/  LDG.E R0, desc[UR52][R2.64] ;  /* 0x0000003402007981 */ /* 0x001ea8000c1e1900 */
[----:B-----5:R-:W2:Y:S02]  /*1d3c0*/  LDG.E R7, desc[UR52][R2.64+0x4] ;  /* 0x0000043402077981 */ /* 0x020ea4000c1e1900 */
[----:B--2---:R-:W-:-:S07]  /*1d3d0*/  IMAD.IADD R7, R7, 0x1, -R0 ;  /* 0x0000000107077824 */ /* 0x004fce00078e0a00 */
.L_x_1307:
[----:B0-----:R-:W0:Y:S01]  /*1d3e0*/  LDC.64 R4, c[0x0][0xa08] ;  /* 0x00028200ff047b82 */ /* 0x001e220000000a00 */
[----:B------:R-:W-:Y:S01]  /*1d3f0*/  IMAD.MOV.U32 R23, RZ, RZ, RZ ;  /* 0x000000ffff177224 */ /* 0x000fe200078e00ff */
[----:B------:R-:W-:-:S06]  /*1d400*/  ULDC.64 UR4, c[0x0][0xa20] ;  /* 0x0002880000047ab9 */ /* 0x000fcc0000000a00 */
[----:B------:R-:W2:Y:S01]  /*1d410*/  LDC.64 R2, c[0x0][0xa10] ;  /* 0x00028400ff027b82 */ /* 0x000ea20000000a00 */
[----:B------:R-:W-:Y:S02]  /*1d420*/  IMAD.MOV.U32 R0, RZ, RZ, RZ ;  /* 0x000000ffff007224 */ /* 0x000fe400078e00ff */
[----:B0-----:R-:W-:-:S05]  /*1d430*/  IMAD.WIDE R4, R19, 0x4, R4 ;  /* 0x0000000413047825 */ /* 0x001fca00078e0204 */
[----:B------:R-:W3:Y:S01]  /*1d440*/  @P3 LDG.E R23, desc[UR52][R4.64] ;  /* 0x0000003404173981 */ /* 0x000ee2000c1e1900 */
[----:B--2---:R-:W-:-:S05]  /*1d450*/  IMAD.WIDE R2, R19, 0x4, R2 ;  /* 0x0000000413027825 */ /* 0x004fca00078e0202 */
[----:B------:R0:W5:Y:S01]  /*1d460*/  @P1 LDG.E R0, desc[UR52][R2.64] ;  /* 0x0000003402001981 */ /* 0x000162000c1e1900 */
[----:B------:R-:W-:-:S04]  /*1d470*/  ISETP.NE.U32.AND P0, PT, RZ, UR4, PT ;  /* 0x00000004ff007c0c */ /* 0x000fc8000bf05070 */
[----:B------:R-:W-:Y:S01]  /*1d480*/  ISETP.NE.AND.EX P0, PT, RZ, UR5, PT, P0 ;  /* 0x00000005ff007c0c */ /* 0x000fe2000bf05300 */
[----:B---3-5:R-:W-:-:S12]  /*1d490*/  IMAD.IADD R23, R23, 0x1, R8 ;  /* 0x0000000117177824 */ /* 0x028fd800078e0208 */
[----:B0-----:R-:W-:Y:S05]  /*1d4a0*/  @!P0 BRA `(.L_x_1308) ;  /* 0x0000000000108947 */ /* 0x001fea0003800000 */
[----:B------:R-:W0:Y:S02]  /*1d4b0*/  LDC.64 R4, c[0x0][0xa20] ;  /* 0x00028800ff047b82 */ /* 0x000e240000000a00 */
[----:B0-----:R-:W-:-:S05]  /*1d4c0*/  IMAD.WIDE R4, R19, 0x4, R4 ;  /* 0x0000000413047825 */ /* 0x001fca00078e0204 */
[----:B------:R0:W5:Y:S01]  /*1d4d0*/  LDG.E R9, desc[UR52][R4.64] ;  /* 0x0000003404097981 */ /* 0x000162000c1e1900 */
[----:B------:R-:W-:Y:S05]  /*1d4e0*/  BRA `(.L_x_1309) ;  /* 0x0000000000107947 */ /* 0x000fea0003800000 */
.L_x_1308:
[----:B------:R-:W-:Y:S05]  /*1d4f0*/  @!P3 BRA `(.L_x_1309) ;  /* 0x00000000000cb947 */ /* 0x000fea0003800000 */
[----:B------:R-:W2:Y:S04]  /*1d500*/  LDG.E R10, desc[UR52][R4.64] ;  /* 0x00000034040a7981 */ /* 0x000ea8000c1e1900 */
[----:B------:R-:W2:Y:S02]  /*1d510*/  LDG.E R9, desc[UR52][R4.64+0x4] ;  /* 0x0000043404097981 */ /* 0x000ea4000c1e1900 */
[----:B--2---:R-:W-:-:S07]  /*1d520*/  IMAD.IADD R9, R9, 0x1, -R10 ;  /* 0x0000000109097824 */ /* 0x004fce00078e0a0a */
.L_x_1309:
[----:B0-----:R-:W2:Y:S04]  /*1d530*/  @P1 LDG.E R5, desc[UR52][R2.64] ;  /* 0x0000003402051981 */ /* 0x001ea8000c1e1900 */
[----:B------:R-:W2:Y:S01]  /*1d540*/  @P1 LDG.E R4, desc[UR52][R2.64+0x4] ;  /* 0x0000043402041981 */ /* 0x000ea2000c1e1900 */
[----:B-----5:R-:W-:Y:S02]  /*1d550*/  IMAD.IADD R10, R9, 0x1, -R8 ;  /* 0x00000001090a7824 */ /* 0x020fe400078e0a08 */
[----:B------:R-:W-:-:S05]  /*1d560*/  IMAD R14, R17, 0xc0, RZ ;  /* 0x000000c0110e7824 */ /* 0x000fca00078e02ff */
[----:B------:R-:W-:Y:S01]  /*1d570*/  IADD3 R11, -R7, 0xc0, R14 ;  /* 0x000000c0070b7810 */ /* 0x000fe20007ffe10e */
[----:B--2---:R-:W-:Y:S02]  /*1d580*/  @P1 IMAD.IADD R6, R4, 0x1, -R5 ;  /* 0x0000000104061824 */ /* 0x004fe400078e0a05 */
[----:B------:R-:W0:Y:S02]  /*1d590*/  LDC.64 R4, c[0x0][0x9e0] ;  /* 0x00027800ff047b82 */ /* 0x000e240000000a00 */
[----:B------:R-:W-:-:S04]  /*1d5a0*/  IMAD.IADD R12, R10, 0x1, R6 ;  /* 0x000000010a0c7824 */ /* 0x000fc800078e0206 */
[C---:B------:R-:W-:Y:S02]  /*1d5b0*/  VIADD R8, R12.reuse, 0x7f ;  /* 0x0000007f0c087836 */ /* 0x040fe40000000000 */
[----:B------:R-:W-:-:S03]  /*1d5c0*/  IMAD.IADD R2, R12, 0x1, R11 ;  /* 0x000000010c027824 */ /* 0x000fc600078e020b */
[----:B------:R-:W-:-:S04]  /*1d5d0*/  SHF.R.S32.HI R9, RZ, 0x1f, R8 ;  /* 0x0000001fff097819 */ /* 0x000fc80000011408 */
[----:B------:R-:W-:-:S04]  /*1d5e0*/  LEA.HI R9, R9, R8, RZ, 0x7 ;  /* 0x0000000809097211 */ /* 0x000fc800078f38ff */
[----:B------:R-:W-:Y:S02]  /*1d5f0*/  SHF.R.S32.HI R3, RZ, 0x7, R9 ;  /* 0x00000007ff037819 */ /* 0x000fe40000011409 */
[----:B0-----:R-:W-:Y:S01]  /*1d600*/  ISETP.GE.AND P2, PT, R5, 0x1, PT ;  /* 0x000000010500780c */ /* 0x001fe20003f46270 */
[----:B------:R-:W-:-:S12]  /*1d610*/  IMAD.IADD R11, R2, 0x1, R4 ;  /* 0x00000001020b7824 */ /* 0x000fd800078e0204 */
        /* <DEDUP_REMOVED lines=12> */
.L_x_1312:
[----:B------:R-:W-:-:S13]  /*1d6e0*/  ISETP.NE.AND P0, PT, R5, 0x1, PT ;  /* 0x000000010500780c */ /* 0x000fda0003f05270 */
[----:B------:R-:W0:Y:S02]  /*1d6f0*/  @P0 LDC.64 R8, c[0x0][0x9e8] ;  /* 0x00027a00ff080b82 */ /* 0x000e240000000a00 */
[----:B0-----:R-:W-:-:S05]  /*1d700*/  @P0 IMAD.HI.U32 R8, R4, R8, RZ ;  /* 0x0000000804080227 */ /* 0x001fca00078e00ff */
[----:B------:R-:W-:-:S07]  /*1d710*/  @P0 SHF.R.U32.HI R4, RZ, R9, R8 ;  /* 0x00000009ff040219 */ /* 0x000fce0000011608 */
.L_x_1313:
[----:B------:R-:W-:Y:S05]  /*1d720*/  BSYNC B0 ;  /* 0x0000000000007941 */ /* 0x000fea0003800000 */
.L_x_1311:
[----:B------:R-:W-:-:S05]  /*1d730*/  IMAD R4, R4, R5, R5 ;  /* 0x0000000504047224 */ /* 0x000fca00078e0205 */
[----:B------:R-:W-:-:S07]  /*1d740*/  VIMNMX R11, R11, R4, PT ;  /* 0x000000040b0b7248 */ /* 0x000fce0003fe0100 */
.L_x_1310:
        /* <DEDUP_REMOVED lines=15> */
.L_x_1316:
[----:B------:R-:W-:-:S13]  /*1d840*/  ISETP.NE.AND P0, PT, R5, 0x1, PT ;  /* 0x000000010500780c */ /* 0x000fda0003f05270 */
[----:B------:R-:W0:Y:S02]  /*1d850*/  @P0 LDC.64 R8, c[0x0][0x9e8] ;  /* 0x00027a00ff080b82 */ /* 0x000e240000000a00 */
[----:B0-----:R-:W-:-:S04]  /*1d860*/  @P0 IMAD.HI.U32 R12, R4, R8, RZ ;  /* 0x00000008040c0227 */ /* 0x001fc800078e00ff */
[----:B------:R-:W-:Y:S01]  /*1d870*/  IMAD.MOV.U32 R8, RZ, RZ, R4 ;  /* 0x000000ffff087224 */ /* 0x000fe200078e0004 */
[----:B------:R-:W-:-:S07]  /*1d880*/  @P0 SHF.R.U32.HI R8, RZ, R9, R12 ;  /* 0x00000009ff080219 */ /* 0x000fce000001160c */
.L_x_1317:
[----:B------:R-:W-:Y:S05]  /*1d890*/  BSYNC B0 ;  /* 0x0000000000007941 */ /* 0x000fea0003800000 */
.L_x_1315:
[----:B------:R-:W-:-:S05]  /*1d8a0*/  IMAD R8, R8, R5, RZ ;  /* 0x0000000508087224 */ /* 0x000fca00078e02ff */
[----:B------:R-:W-:-:S07]  /*1d8b0*/  VIMNMX R7, R7, R8, !PT ;  /* 0x0000000807077248 */ /* 0x000fce0007fe0100 */
.L_x_1314:
[----:B------:R-:W-:Y:S01]  /*1d8c0*/  VIADD R11, R11, 0x7f ;  /* 0x0000007f0b0b7836 */ /* 0x000fe20000000000 */
[----:B------:R-:W-:Y:S01]  /*1d8d0*/  SHF.R.S32.HI R12, RZ, 0x1f, R7 ;  /* 0x0000001fff0c7819 */ /* 0x000fe20000011407 */
[----:B------:R-:W-:Y:S01]  /*1d8e0*/  BSSY B0, `(.L_x_1318) ;  /* 0x00000d6000007945 */ /* 0x000fe20003800000 */
[----:B------:R-:W-:Y:S02]  /*1d8f0*/  PLOP3.LUT P2, PT, PT, PT, PT, 0x80, 0x0 ;  /* 0x000000000000781c */ /* 0x000fe40003f4f070 */
[----:B------:R-:W-:Y:S02]  /*1d900*/  SHF.R.S32.HI R8, RZ, 0x1f, R11 ;  /* 0x0000001fff087819 */ /* 0x000fe4000001140b */
[----:B------:R-:W-:Y:S02]  /*1d910*/  LEA.HI R12, R12, R7, RZ, 0x7 ;  /* 0x000000070c0c7211 */ /* 0x000fe400078f38ff */
[----:B------:R-:W-:Y:S02]  /*1d920*/  LEA.HI R8, R8, R11, RZ, 0x7 ;  /* 0x0000000b08087211 */ /* 0x000fe400078f38ff */
[----:B------:R-:W-:-:S02]  /*1d930*/  SHF.R.S32.HI R12, RZ, 0x7, R12 ;  /* 0x00000007ff0c7819 */ /* 0x000fc4000001140c */
[----:B------:R-:W-:Y:S02]  /*1d940*/  SHF.R.S32.HI R8, RZ, 0x7, R8 ;  /* 0x00000007ff087819 */ /* 0x000fe40000011408 */
[----:B------:R-:W-:Y:S02]  /*1d950*/  VIMNMX R5, RZ, R12, !PT ;  /* 0x0000000cff057248 */ /* 0x000fe40007fe0100 */
[----:B------:R-:W-:-:S03]  /*1d960*/  VIMNMX R7, R3, R8, PT ;  /* 0x0000000803077248 */ /* 0x000fc60003fe0100 */
[--C-:B------:R-:W-:Y:S02]  /*1d970*/  IMAD R5, R5, 0x80, -R10.reuse ;  /* 0x0000008005057824 */ /* 0x100fe400078e0a0a */
[----:B------:R-:W-:-:S03]  /*1d980*/  IMAD R7, R7, 0x80, -R10 ;  /* 0x0000008007077824 */ /* 0x000fc600078e0a0a */
[----:B------:R-:W-:Y:S02]  /*1d990*/  VIMNMX R5, RZ, R5, !PT ;  /* 0x00000005ff057248 */ /* 0x000fe40007fe0100 */
[----:B------:R-:W-:-:S04]  /*1d9a0*/  VIMNMX R6, R7, R6, PT ;  /* 0x0000000607067248 */ /* 0x000fc80003fe0100 */
[----:B------:R-:W-:-:S13]  /*1d9b0*/  ISETP.GT.AND P0, PT, R6, R5, PT ;  /* 0x000000050600720c */ /* 0x000fda0003f04270 */
[----:B------:R-:W-:Y:S01]  /*1d9c0*/  @P0 VIADD R7, R6, 0x7f ;  /* 0x0000007f06070836 */ /* 0x000fe20000000000 */
[----:B------:R-:W-:-:S04]  /*1d9d0*/  SHF.R.U32.HI R6, RZ, 0x7, R5 ;  /* 0x00000007ff067819 */ /* 0x000fc80000011605 */
[----:B------:R-:W-:-:S04]  /*1d9e0*/  @P0 SHF.R.S32.HI R8, RZ, 0x1f, R7 ;  /* 0x0000001fff080819 */ /* 0x000fc80000011407 */
[----:B------:R-:W-:Y:S01]  /*1d9f0*/  @P0 LEA.HI R8, R8, R7, RZ, 0x7 ;  /* 0x0000000708080211 */ /* 0x000fe200078f38ff */
[----:B------:R-:W-:-:S03]  /*1da00*/  IMAD.MOV.U32 R7, RZ, RZ, R6 ;  /* 0x000000ffff077224 */ /* 0x000fc600078e0006 */
[----:B------:R-:W-:-:S04]  /*1da10*/  @P0 SHF.R.S32.HI R7, RZ, 0x7, R8 ;  /* 0x00000007ff070819 */ /* 0x000fc80000011408 */
[----:B------:R-:W-:-:S13]  /*1da20*/  ISETP.GT.AND P0, PT, R7, R6, PT ;  /* 0x000000060700720c */ /* 0x000fda0003f04270 */
[----:B------:R-:W-:Y:S05]  /*1da30*/  @!P0 BRA `(.L_x_1319) ;  /* 0x0000000c00008947 */ /* 0x000fea0003800000 */
        /* <DEDUP_REMOVED lines=10> */
.L_x_1454:
[----:B------:R-:W-:-:S03]  /*1dae0*/  UMOV UR4, 0xffffffff ;  /* 0xffffffff00047882 */ /* 0x000fc60000000000 */
[----:B------:R-:W-:Y:S05]  /*1daf0*/  BRA.DIV UR4, `(.L_x_1321) ;  /* 0x0000005204e47947 */ /* 0x000fea000b800000 */
[----:B------:R-:W-:-:S13]  /*1db00*/  ELECT P6, URZ, PT ;  /* 0x00000000003f782f */ /* 0x000fda00038c0000 */
.L_x_1457:
        /* <DEDUP_REMOVED lines=12> */
.L_x_1458:
[----:B------:R-:W-:Y:S05]  /*1dbd0*/  BSYNC B1 ;  /* 0x0000000000017941 */ /* 0x000fea0003800000 */
.L_x_1322:
[----:B------:R-:W-:Y:S04]  /*1dbe0*/  BSSY B1, `(.L_x_1324) ;  /* 0x0000049000017945 */ /* 0x000fe80003800000 */
[----:B------:R-:W-:Y:S05]  /*1dbf0*/  @!P6 BRA `(.L_x_1325) ;  /* 0x00000004001ce947 */ /* 0x000fea0003800000 */
[----:B------:R-:W-:Y:S01]  /*1dc00*/  IMAD R10, R25, 0x8, R8 ;  /* 0x00000008190a7824 */ /* 0x000fe200078e0208 */
[----:B------:R-:W-:-:S04]  /*1dc10*/  SHF.L.U32 R13, R26, 0x1f, RZ ;  /* 0x0000001f1a0d7819 */ /* 0x000fc800000006ff */
[----:B------:R-:W2:Y:S02]  /*1dc20*/  SYNCS.PHASECHK.TRANS64.TRYWAIT P0, [R10+URZ+0x2d8a0], R13 ;  /* 0x02d8a00d0a0075a7 */ /* 0x000ea4000800017f */
[----:B--2---:R-:W-:Y:S05]  /*1dc30*/  @!P0 BRA `(.L_x_1326) ;  /* 0x0000005000c88947 */ /* 0x004fea0003800000 */
.L_x_1459:
[----:B0-----:R-:W0:Y:S02]  /*1dc40*/  S2R R11, SR_TID.X ;  /* 0x00000000000b7919 */ /* 0x001e240000002100 */
[----:B0-----:R-:W-:-:S04]  /*1dc50*/  LOP3.LUT R11, R11, 0x7f, RZ, 0xc0, !PT ;  /* 0x0000007f0b0b7812 */ /* 0x001fc800078ec0ff */
[----:B------:R-:W-:-:S13]  /*1dc60*/  ISETP.NE.AND P1, PT, R11, RZ, PT ;  /* 0x000000ff0b00720c */ /* 0x000fda0003f25270 */
[----:B------:R-:W-:Y:S05]  /*1dc70*/  @P1 BRA `(.L_x_1327) ;  /* 0x0000000000141947 */ /* 0x000fea0003800000 */
[----:B------:R-:W-:Y:S01]  /*1dc80*/  ISETP.NE.AND P0, PT, R28, RZ, PT ;  /* 0x000000ff1c00720c */ /* 0x000fe20003f05270 */
[----:B------:R-:W-:-:S04]  /*1dc90*/  IMAD.MOV.U32 R11, RZ, RZ, 0x6000 ;  /* 0x00006000ff0b7424 */ /* 0x000fc800078e00ff */
[----:B------:R0:W-:Y:S08]  /*1dca0*/  SYNCS.ARRIVE.TRANS64 RZ, [R10+URZ+0x2d890], R11 ;  /* 0x02d8900b0aff79a7 */ /* 0x0001f0000800003f */
[----:B------:R-:W-:Y:S05]  /*1dcb0*/  @!P0 BRA `(.L_x_1327) ;  /* 0x0000000000048947 */ /* 0x000fea0003800000 */
[----:B------:R-:W-:Y:S01]  /*1dcc0*/  BPT.TRAP 0x1 ;  /* 0x000000040000795c */ /* 0x000fe20000300000 */
.L_x_1327:
[----:B------:R-:W-:Y:S01]  /*1dcd0*/  IMAD R12, R25, 0x6000, R8 ;  /* 0x00006000190c7824 */ /* 0x000fe200078e0208 */
[----:B------:R-:W-:Y:S01]  /*1dce0*/  R2UR UR9, R10 ;  /* 0x000000000a0972ca */ /* 0x000fe200000e0000 */
[----:B0-----:R-:W-:Y:S01]  /*1dcf0*/  IMAD R11, R7, 0x80, R0 ;  /* 0x00000080070b7824 */ /* 0x001fe200078e0200 */
        /* <DEDUP_REMOVED lines=22> */
[----:B------:R0:W-:Y:S01]  /*1de60*/  UTMALDG.4D [UR8], [UR4], desc[UR6] ;  /* 0x00000608040075b4 */ /* 0x0001e20008019000 */
[----:B------:R-:W3:Y:S02]  /*1de70*/  SYNCS.PHASECHK.TRANS64.TRYWAIT P0, [R10+URZ+0x2d8c0], R13 ;  /* 0x02d8c00d0a0075a7 */ /* 0x000ee4000800017f */
[----:B0--3--:R-:W-:Y:S05]  /*1de80*/  @!P0 BRA `(.L_x_1328) ;  /* 0x0000005000488947 */ /* 0x009fea0003800000 */
.L_x_1460:
[----:B------:R-:W-:Y:S05]  /*1de90*/  @P1 BRA `(.L_x_1329) ;  /* 0x0000000000141947 */ /* 0x000fea0003800000 */
[----:B------:R-:W-:Y:S01]  /*1dea0*/  ISETP.NE.AND P0, PT, R28, RZ, PT ;  /* 0x000000ff1c00720c */ /* 0x000fe20003f05270 */
[----:B0-2---:R-:W-:-:S04]  /*1deb0*/  IMAD.MOV.U32 R13, RZ, RZ, 0x6000 ;  /* 0x00006000ff0d7424 */ /* 0x005fc800078e00ff */
[----:B------:R3:W-:Y:S08]  /*1dec0*/  SYNCS.ARRIVE.TRANS64 RZ, [R10+URZ+0x2d8b0], R13 ;  /* 0x02d8b00d0aff79a7 */ /* 0x0007f0000800003f */
[----:B------:R-:W-:Y:S05]  /*1ded0*/  @!P0 BRA `(.L_x_1329) ;  /* 0x0000000000048947 */ /* 0x000fea0003800000 */
[----:B------:R-:W-:Y:S01]  /*1dee0*/  BPT.TRAP 0x1 ;  /* 0x000000040000795c */ /* 0x000fe20000300000 */
.L_x_1329:
        /* <DEDUP_REMOVED lines=24> */
.L_x_1325:
[----:B------:R-:W-:Y:S05]  /*1e070*/  BSYNC B1 ;  /* 0x0000000000017941 */ /* 0x000fea0003800000 */
.L_x_1324:
[----:B------:R-:W-:Y:S01]  /*1e080*/  VIADD R25, R25, 0x1 ;  /* 0x0000000119197836 */ /* 0x000fe20000000000 */
[----:B------:R-:W-:Y:S01]  /*1e090*/  PLOP3.LUT P2, PT, PT, PT, PT, 0x8, 0x0 ;  /* 0x000000000000781c */ /* 0x000fe20003f4e170 */
[----:B------:R-:W-:-:S03]  /*1e0a0*/  VIADD R7, R7, 0xfffffffe ;  /* 0xfffffffe07077836 */ /* 0x000fc60000000000 */
[----:B------:R-:W-:-:S04]  /*1e0b0*/  ISETP.NE.AND P0, PT, R25, 0x2, PT ;  /* 0x000000021900780c */ /* 0x000fc80003f05270 */
[----:B------:R-:W-:Y:S02]  /*1e0c0*/  SEL R25, R25, RZ, P0 ;  /* 0x000000ff19197207 */ /* 0x000fe40000000000 */
[----:B0-----:R-:W-:Y:S02]  /*1e0d0*/  SEL R11, RZ, 0x1, P0 ;  /* 0x00000001ff0b7807 */ /* 0x001fe40000000000 */
[----:B------:R-:W-:Y:S02]  /*1e0e0*/  ISETP.GE.AND P0, PT, R7, R6, PT ;  /* 0x000000060700720c */ /* 0x000fe40003f06270 */
[----:B------:R-:W-:-:S11]  /*1e0f0*/  LOP3.LUT R26, R26, R11, RZ, 0x3c, !PT ;  /* 0x0000000b1a1a7212 */ /* 0x000fd600078e3cff */
[----:B------:R-:W-:Y:S05]  /*1e100*/  @!P0 BRA `(.L_x_1319) ;  /* 0x00000004004c8947 */ /* 0x000fea0003800000 */
.L_x_1336:
[----:B------:R-:W-:Y:S05]  /*1e110*/  YIELD ;  /* 0x0000000000007946 */ /* 0x000fea0003800000 */
[----:B------:R-:W-:Y:S04]  /*1e120*/  BSSY B1, `(.L_x_1330) ;  /* 0x0000048000017945 */ /* 0x000fe80003800000 */
[----:B------:R-:W-:Y:S05]  /*1e130*/  @!P6 BRA `(.L_x_1331) ;  /* 0x000000040018e947 */ /* 0x000fea0003800000 */
[----:B------:R-:W-:Y:S01]  /*1e140*/  IMAD R11, R25, 0x8, R8 ;  /* 0x00000008190b7824 */ /* 0x000fe200078e0208 */
[----:B--23--:R-:W-:-:S04]  /*1e150*/  SHF.L.U32 R10, R26, 0x1f, RZ ;  /* 0x0000001f1a0a7819 */ /* 0x00cfc800000006ff */
[----:B------:R-:W0:Y:S02]  /*1e160*/  SYNCS.PHASECHK.TRANS64.TRYWAIT P0, [R11+URZ+0x2d8a0], R10 ;  /* 0x02d8a00a0b0075a7 */ /* 0x000e24000800017f */
[----:B0-----:R-:W-:Y:S05]  /*1e170*/  @!P0 BRA `(.L_x_1332) ;  /* 0x0000004c00a08947 */ /* 0x001fea0003800000 */
.L_x_1461:
        /* <DEDUP_REMOVED lines=9> */
.L_x_1333:
[----:B------:R-:W-:Y:S01]  /*1e210*/  IMAD R13, R25, 0x6000, R8 ;  /* 0x00006000190d7824 */ /* 0x000fe200078e0208 */
[----:B------:R-:W-:Y:S01]  /*1e220*/  R2UR UR9, R11 ;  /* 0x000000000b0972ca */ /* 0x000fe200000e0000 */
[----:B--2---:R-:W-:Y:S01]  /*1e230*/  IMAD R12, R7, 0x80, R0 ;  /* 0x00000080070c7824 */ /* 0x004fe200078e0200 */
        /* <DEDUP_REMOVED lines=24> */
.L_x_1462:
[----:B------:R-:W-:Y:S05]  /*1e3c0*/  @P0 BRA `(.L_x_1335) ;  /* 0x0000000000140947 */ /* 0x000fea0003800000 */
[----:B------:R-:W-:Y:S01]  /*1e3d0*/  ISETP.NE.AND P1, PT, R28, RZ, PT ;  /* 0x000000ff1c00720c */ /* 0x000fe20003f25270 */
[----:B0-2---:R-:W-:-:S04]  /*1e3e0*/  IMAD.MOV.U32 R10, RZ, RZ, 0x6000 ;  /* 0x00006000ff0a7424 */ /* 0x005fc800078e00ff */
[----:B------:R3:W-:Y:S08]  /*1e3f0*/  SYNCS.ARRIVE.TRANS64 RZ, [R11+URZ+0x2d8b0], R10 ;  /* 0x02d8b00a0bff79a7 */ /* 0x0007f0000800003f */
[----:B------:R-:W-:Y:S05]  /*1e400*/  @!P1 BRA `(.L_x_1335) ;  /* 0x0000000000049947 */ /* 0x000fea0003800000 */
[----:B------:R-:W-:Y:S01]  /*1e410*/  BPT.TRAP 0x1 ;  /* 0x000000040000795c */ /* 0x000fe20000300000 */
.L_x_1335:
        /* <DEDUP_REMOVED lines=24> */
.L_x_1331:
[----:B------:R-:W-:Y:S05]  /*1e5a0*/  BSYNC B1 ;  /* 0x0000000000017941 */ /* 0x000fea0003800000 */
.L_x_1330:
[----:B------:R-:W-:Y:S02]  /*1e5b0*/  VIADD R25, R25, 0x1 ;  /* 0x0000000119197836 */ /* 0x000fe40000000000 */
[----:B0-23--:R-:W-:-:S03]  /*1e5c0*/  VIADD R10, R7, 0xffffffff ;  /* 0xffffffff070a7836 */ /* 0x00dfc60000000000 */
[----:B------:R-:W-:-:S04]  /*1e5d0*/  ISETP.NE.AND P0, PT, R25, 0x2, PT ;  /* 0x000000021900780c */ /* 0x000fc80003f05270 */
[----:B------:R-:W-:Y:S02]  /*1e5e0*/  SEL R11, RZ, 0x1, P0 ;  /* 0x00000001ff0b7807 */ /* 0x000fe40000000000 */
[----:B------:R-:W-:Y:S02]  /*1e5f0*/  SEL R25, R25, RZ, P0 ;  /* 0x000000ff19197207 */ /* 0x000fe40000000000 */
[----:B------:R-:W-:Y:S01]  /*1e600*/  ISETP.GT.AND P0, PT, R7, R6, PT ;  /* 0x000000060700720c */ /* 0x000fe20003f04270 */
[----:B------:R-:W-:Y:S01]  /*1e610*/  IMAD.MOV.U32 R7, RZ, RZ, R10 ;  /* 0x000000ffff077224 */ /* 0x000fe200078e000a */
[----:B------:R-:W-:-:S11]  /*1e620*/  LOP3.LUT R26, R26, R11, RZ, 0x3c, !PT ;  /* 0x0000000b1a1a7212 */ /* 0x000fd600078e3cff */
[----:B------:R-:W-:Y:S05]  /*1e630*/  @P0 BRA `(.L_x_1336) ;  /* 0xfffffff800b40947 */ /* 0x000fea000383ffff */
.L_x_1319:
[----:B------:R-:W-:Y:S05]  /*1e640*/  BSYNC B0 ;  /* 0x0000000000007941 */ /* 0x000fea0003800000 */
.L_x_1318:
[----:B------:R-:W0:Y:S01]  /*1e650*/  LDC.64 R6, c[0x0][0x9e0] ;  /* 0x00027800ff067b82 */ /* 0x000e220000000a00 */
[----:B------:R-:W-:Y:S07]  /*1e660*/  @!P2 WARPSYNC.ALL ;  /* 0x000000000000a948 */ /* 0x000fee0003800000 */
[----:B------:R-:W-:Y:S01]  /*1e670*/  @!P2 BAR.SYNC.DEFER_BLOCKING 0xc, 0x1a0 ;  /* 0x030680000000ab1d */ /* 0x000fe20000010000 */
        /* <DEDUP_REMOVED lines=14> */
.L_x_1339:
[----:B------:R-:W-:-:S13]  /*1e760*/  ISETP.NE.AND P1, PT, R7, 0x1, PT ;  /* 0x000000010700780c */ /* 0x000fda0003f25270 */
[----:B------:R-:W0:Y:S02]  /*1e770*/  @P1 LDC.64 R8, c[0x0][0x9e8] ;  /* 0x00027a00ff081b82 */ /* 0x000e240000000a00 */
[----:B0-----:R-:W-:-:S05]  /*1e780*/  @P1 IMAD.HI.U32 R8, R0, R8, RZ ;  /* 0x0000000800081227 */ /* 0x001fca00078e00ff */
[----:B------:R-:W-:-:S07]  /*1e790*/  @P1 SHF.R.U32.HI R0, RZ, R9, R8 ;  /* 0x00000009ff001219 */ /* 0x000fce0000011608 */
.L_x_1340:
[----:B------:R-:W-:Y:S05]  /*1e7a0*/  BSYNC B0 ;  /* 0x0000000000007941 */ /* 0x000fea0003800000 */
.L_x_1338:
[----:B------:R-:W-:-:S05]  /*1e7b0*/  IMAD R5, R0, R7, R7 ;  /* 0x0000000700057224 */ /* 0x000fca00078e0207 */
[----:B------:R-:W-:-:S07]  /*1e7c0*/  VIMNMX R6, R6, R5, PT ;  /* 0x0000000506067248 */ /* 0x000fce0003fe0100 */
.L_x_1337:
[----:B------:R-:W-:Y:S01]  /*1e7d0*/  VIADD R6, R6, 0x7f ;  /* 0x0000007f06067836 */ /* 0x000fe20000000000 */
[----:B------:R-:W-:-:S04]  /*1e7e0*/  ULDC UR4, c[0x0][0x9dc] ;  /* 0x0002770000047ab9 */ /* 0x000fc80000000800 */
[----:B------:R-:W-:-:S04]  /*1e7f0*/  SHF.R.S32.HI R5, RZ, 0x1f, R6 ;  /* 0x0000001fff057819 */ /* 0x000fc80000011406 */
[----:B------:R-:W-:-:S04]  /*1e800*/  LEA.HI R5, R5, R6, RZ, 0x7 ;  /* 0x0000000605057211 */ /* 0x000fc800078f38ff */
[----:B------:R-:W-:-:S04]  /*1e810*/  SHF.R.S32.HI R0, RZ, 0x7, R5 ;  /* 0x00000007ff007819 */ /* 0x000fc80000011405 */
[----:B------:R-:W-:Y:S01]  /*1e820*/  VIMNMX R8, R3, R0, PT ;  /* 0x0000000003087248 */ /* 0x000fe20003fe0100 */
[----:B------:R-:W-:-:S04]  /*1e830*/  VIADD R0, R4, -UR4 ;  /* 0x8000000404007c36 */ /* 0x000fc80008000000 */
[----:B------:R0:W-:Y:S01]  /*1e840*/  STL [R1], R8 ;  /* 0x0000000801007387 */ /* 0x0001e20000100800 */
[----:B------:R-:W-:Y:S05]  /*1e850*/  @!P0 BRA `(.L_x_1341) ;  /* 0x0000000000448947 */ /* 0x000fea0003800000 */
[----:B------:R-:W-:Y:S01]  /*1e860*/  ISETP.GT.AND P0, PT, R4, -0x1, PT ;  /* 0xffffffff0400780c */ /* 0x000fe20003f04270 */
[----:B------:R-:W-:-:S12]  /*1e870*/  BSSY B0, `(.L_x_1342) ;  /* 0x000000d000007945 */ /* 0x000fd80003800000 */
[----:B------:R-:W-:Y:S05]  /*1e880*/  @P0 BRA `(.L_x_1343) ;  /* 0x00000000001c0947 */ /* 0x000fea0003800000 */
[----:B------:R-:W-:Y:S02]  /*1e890*/  ISETP.NE.AND P0, PT, R7, 0x1, PT ;  /* 0x000000010700780c */ /* 0x000fe40003f05270 */
[----:B------:R-:W-:-:S11]  /*1e8a0*/  LOP3.LUT R5, RZ, R4, RZ, 0x33, !PT ;  /* 0x00000004ff057212 */ /* 0x000fd600078e33ff */
[----:B------:R-:W4:Y:S02]  /*1e8b0*/  @P0 LDC.64 R2, c[0x0][0x9e8] ;  /* 0x00027a00ff020b82 */ /* 0x000f240000000a00 */
[----:B----4-:R-:W-:-:S05]  /*1e8c0*/  @P0 IMAD.HI.U32 R2, R5, R2, RZ ;  /* 0x0000000205020227 */ /* 0x010fca00078e00ff */
[----:B------:R-:W-:-:S04]  /*1e8d0*/  @P0 SHF.R.U32.HI R5, RZ, R3, R2 ;  /* 0x00000003ff050219 */ /* 0x000fc80000011602 */
[----:B------:R-:W-:Y:S01]  /*1e8e0*/  LOP3.LUT R4, RZ, R5, RZ, 0x33, !PT ;  /* 0x00000005ff047212 */ /* 0x000fe200078e33ff */
[----:B------:R-:W-:Y:S06]  /*1e8f0*/  BRA `(.L_x_1344) ;  /* 0x0000000000107947 */ /* 0x000fec0003800000 */
.L_x_1343:
[----:B------:R-:W-:-:S13]  /*1e900*/  ISETP.NE.AND P0, PT, R7, 0x1, PT ;  /* 0x000000010700780c */ /* 0x000fda0003f05270 */
[----:B------:R-:W4:Y:S02]  /*1e910*/  @P0 LDC.64 R2, c[0x0][0x9e8] ;  /* 0x00027a00ff020b82 */ /* 0x000f240000000a00 */
[----:B----4-:R-:W-:-:S05]  /*1e920*/  @P0 IMAD.HI.U32 R2, R4, R2, RZ ;  /* 0x0000000204020227 */ /* 0x010fca00078e00ff */
[----:B------:R-:W-:-:S07]  /*1e930*/  @P0 SHF.R.U32.HI R4, RZ, R3, R2 ;  /* 0x00000003ff040219 */ /* 0x000fce0000011602 */
.L_x_1344:
[----:B------:R-:W-:Y:S05]  /*1e940*/  BSYNC B0 ;  /* 0x0000000000007941 */ /* 0x000fea0003800000 */
.L_x_1342:
[----:B------:R-:W-:-:S05]  /*1e950*/  IMAD R7, R4, R7, RZ ;  /* 0x0000000704077224 */ /* 0x000fca00078e02ff */
[----:B------:R-:W-:-:S07]  /*1e960*/  VIMNMX R0, R0, R7, !PT ;  /* 0x0000000700007248 */ /* 0x000fce0007fe0100 */
.L_x_1341:
        /* <DEDUP_REMOVED lines=9> */
[----:B------:R-:W4:Y:S01]  /*1ea00*/  S2R R7, SR_LANEID ;  /* 0x0000000000077919 */ /* 0x000f220000000000 */
[----:B------:R-:W-:Y:S01]  /*1ea10*/  VOTEU.ANY UR4, UPT, PT ;  /* 0x0000000000047886 */ /* 0x000fe200038e0100 */
[----:B------:R-:W5:Y:S01]  /*1ea20*/  LDC.64 R2, c[0x0][0xc38] ;  /* 0x00030e00ff027b82 */ /* 0x000f620000000a00 */
[----:B------:R-:W4:Y:S08]  /*1ea30*/  FLO.U32 R0, UR4 ;  /* 0x0000000400007d00 */ /* 0x000f3000080e0000 */
[----:B------:R-:W5:Y:S01]  /*1ea40*/  POPC R5, UR4 ;  /* 0x0000000400057d09 */ /* 0x000f620008000000 */
[----:B----4-:R-:W-:-:S13]  /*1ea50*/  ISETP.EQ.U32.AND P0, PT, R0, R7, PT ;  /* 0x000000070000720c */ /* 0x010fda0003f02070 */
[----:B-----5:R-:W4:Y:S01]  /*1ea60*/  @P0 ATOMG.E.ADD.STRONG.GPU PT, R3, desc[UR52][R2.64], R5 ;  /* 0x00000005020309a8 */ /* 0x020f2200081ee1f4 */
[----:B------:R-:W5:Y:S02]  /*1ea70*/  S2R R4, SR_LTMASK ;  /* 0x0000000000047919 */ /* 0x000f640000003900 */
[----:B-----5:R-:W-:-:S04]  /*1ea80*/  LOP3.LUT R4, R4, UR4, RZ, 0xc0, !PT ;  /* 0x0000000404047c12 */ /* 0x020fc8000f8ec0ff */
[----:B------:R-:W5:Y:S01]  /*1ea90*/  POPC R7, R4 ;  /* 0x0000000400077309 */ /* 0x000f620000000000 */
[----:B----4-:R-:W5:Y:S02]  /*1eaa0*/  SHFL.IDX PT, R0, R3, R0, 0x1f ;  /* 0x00001f0003007589 */ /* 0x010f6400000e0000 */
[----:B-----5:R-:W-:Y:S01]  /*1eab0*/  IADD3 R16, R0, UR37, R7 ;  /* 0x0000002500107c10 */ /* 0x020fe2000fffe007 */
[----:B------:R-:W-:Y:S06]  /*1eac0*/  BRA `(.L_x_1347) ;  /* 0x0000002800707947 */ /* 0x000fec0003800000 */
.L_x_1346:
[----:B------:R-:W4:Y:S01]  /*1ead0*/  S2R R0, SR_CgaCtaId ;  /* 0x0000000000007919 */ /* 0x000f220000008800 */
[----:B------:R-:W-:-:S04]  /*1eae0*/  MOV R27, 0x400 ;  /* 0x00000400001b7802 */ /* 0x000fc80000000f00 */
[----:B----4-:R-:W-:-:S05]  /*1eaf0*/  LEA R27, R0, R27, 0x18 ;  /* 0x0000001b001b7211 */ /* 0x010fca00078ec0ff */
        /* <DEDUP_REMOVED lines=8> */
[----:B------:R-:W4:Y:S01]  /*1eb80*/  LDC.64 R2, c[0x4][R2] ;  /* 0x0100000002027b82 */ /* 0x000f220000000a00 */
[----:B------:R-:W-:Y:S02]  /*1eb90*/  IMAD.U32 R5, RZ, RZ, UR7 ;  /* 0x00000007ff057e24 */ /* 0x000fe4000f8e00ff */
[----:B------:R-:W-:Y:S02]  /*1eba0*/  IMAD.U32 R6, RZ, RZ, UR8 ;  /* 0x00000008ff067e24 */ /* 0x000fe4000f8e00ff */
[----:B------:R-:W-:-:S02]  /*1ebb0*/  IMAD.U32 R7, RZ, RZ, UR9 ;  /* 0x00000009ff077e24 */ /* 0x000fc4000f8e00ff */
[----:B--23--:R-:W-:Y:S02]  /*1ebc0*/  IMAD.U32 R10, RZ, RZ, UR4 ;  /* 0x00000004ff0a7e24 */ /* 0x00cfe4000f8e00ff */
[----:B------:R-:W-:Y:S02]  /*1ebd0*/  IMAD.U32 R11, RZ, RZ, UR5 ;  /* 0x00000005ff0b7e24 */ /* 0x000fe4000f8e00ff */
[----:B0-----:R-:W-:Y:S02]  /*1ebe0*/  IMAD.MOV.U32 R8, RZ, RZ, 0x70 ;  /* 0x00000070ff087424 */ /* 0x001fe400078e00ff */
[----:B------:R-:W-:Y:S02]  /*1ebf0*/  IMAD.MOV.U32 R12, RZ, RZ, 0x1 ;  /* 0x00000001ff0c7424 */ /* 0x000fe400078e00ff */
[----:B------:R-:W-:-:S07]  /*1ec00*/  IMAD.MOV.U32 R13, RZ, RZ, RZ ;  /* 0x000000ffff0d7224 */ /* 0x000fce00078e00ff */
[----:B------:R-:W-:-:S07]  /*1ec10*/  LEPC R20, `(.L_x_1348) ;  /* 0x000000001014794e */ /* 0x000fce0000000000 */
[----:B-1--4-:R-:W-:Y:S05]  /*1ec20*/  CALL.ABS.NOINC R2 ;  /* 0x0000000002007343 */ /* 0x012fea0003c00000 */
.L_x_1348:
        /* <DEDUP_REMOVED lines=12> */
[----:B--23--:R-:W-:Y:S02]  /*1ecf0*/  IMAD.U32 R10, RZ, RZ, UR4 ;  /* 0x00000004ff0a7e24 */ /* 0x00cfe4000f8e00ff */
[----:B------:R-:W-:Y:S02]  /*1ed00*/  IMAD.U32 R11, RZ, RZ, UR5 ;  /* 0x00000005ff0b7e24 */ /* 0x000fe4000f8e00ff */
[----:B0-----:R-:W-:Y:S02]  /*1ed10*/  IMAD.MOV.U32 R8, RZ, RZ, 0x70 ;  /* 0x00000070ff087424 */ /* 0x001fe400078e00ff */
[----:B------:R-:W-:Y:S02]  /*1ed20*/  IMAD.MOV.U32 R12, RZ, RZ, 0x1 ;  /* 0x00000001ff0c7424 */ /* 0x000fe400078e00ff */
[----:B----4-:R-:W-:-:S07]  /*1ed30*/  IMAD.MOV.U32 R13, RZ, RZ, RZ ;  /* 0x000000ffff0d7224 */ /* 0x010fce00078e00ff */
[----:B------:R-:W-:-:S07]  /*1ed40*/  LEPC R20, `(.L_x_1350) ;  /* 0x000000001014794e */ /* 0x000fce0000000000 */
[----:B-1----:R-:W-:Y:S05]  /*1ed50*/  CALL.ABS.NOINC R2 ;  /* 0x0000000002007343 */ /* 0x002fea0003c00000 */
.L_x_1350:
        /* <DEDUP_REMOVED lines=16> */
.L_x_1349:
[----:B------:R-:W4:Y:S01]  /*1ee60*/  LDL.LU R20, [R1+0x8] ;  /* 0x0000080001147983 */ /* 0x000f220000300800 */
        /* <DEDUP_REMOVED lines=16> */
[----:B------:R-:W2:Y:S03]  /*1ef70*/  @P0 LDC R4, c[0x0][0x430] ;  /* 0x00010c00ff040b82 */ /* 0x000ea60000000800 */
[----:B------:R-:W-:-:S03]  /*1ef80*/  @!UP1 UIADD3.X UR9, URZ, UR39, URZ, UP0, !UPT ;  /* 0x000000273f099290 */ /* 0x000fc600087fe43f */
[----:B------:R-:W-:Y:S01]  /*1ef90*/  VOTEU.ALL UP0, P6 ;  /* 0x00000000003f7886 */ /* 0x000fe20003000000 */
[----:B0-----:R-:W-:-:S05]  /*1efa0*/  @P0 IMAD.HI.U32 R5, R18, R5, RZ ;  /* 0x0000000512050227 */ /* 0x001fca00078e00ff */
[----:B--2---:R-:W-:Y:S02]  /*1efb0*/  @P0 SHF.R.U32.HI R0, RZ, R4, R5 ;  /* 0x00000004ff000219 */ /* 0x004fe40000011605 */
[----:B------:R-:W-:-:S04]  /*1efc0*/  ISETP.NE.U32.AND P0, PT, RZ, UR4, PT ;  /* 0x00000004ff007c0c */ /* 0x000fc8000bf05070 */
[----:B------:R-:W-:-:S04]  /*1efd0*/  ISETP.NE.AND.EX P0, PT, RZ, UR5, PT, P0 ;  /* 0x00000005ff007c0c */ /* 0x000fc8000bf05300 */
[----:B------:R-:W-:Y:S01]  /*1efe0*/  SEL R9, R19, RZ, !P0 ;  /* 0x000000ff13097207 */ /* 0x000fe20004000000 */
[----:B-1--4-:R-:W-:-:S08]  /*1eff0*/  IMAD R17, R17, 0xc0, R20 ;  /* 0x000000c011117824 */ /* 0x012fd000078e0214 */
.L_x_1351:
        /* <DEDUP_REMOVED lines=14> */
.L_x_1352:
        /* <DEDUP_REMOVED lines=13> */
.L_x_1353:
        /* <DEDUP_REMOVED lines=9> */
[----:B------:R-:W2:Y:S01]  /*1f240*/  LDL R4, [R1] ;  /* 0x0000000001047983 */ /* 0x000ea20000100800 */
[----:B------:R-:W0:Y:S01]  /*1f250*/  LDC.64 R2, c[0x0][0x3f8] ;  /* 0x0000fe00ff027b82 */ /* 0x000e220000000a00 */
[----:B------:R-:W-:Y:S02]  /*1f260*/  ULDC.64 UR4, c[0x0][0xa08] ;  /* 0x0002820000047ab9 */ /* 0x000fe40000000a00 */
[----:B0-----:R-:W-:Y:S01]  /*1f270*/  LOP3.LUT P0, RZ, R2, UR4, RZ, 0xfc, !PT ;  /* 0x0000000402ff7c12 */ /* 0x001fe2000f80fcff */
[----:B------:R-:W-:-:S03]  /*1f280*/  UMOV UR4, 0xffffffff ;  /* 0xffffffff00047882 */ /* 0x000fc60000000000 */
[----:B------:R-:W-:-:S04]  /*1f290*/  LOP3.LUT P0, RZ, R3, UR5, RZ, 0xfc, P0 ;  /* 0x0000000503ff7c12 */ /* 0x000fc8000800fcff */
[----:B-----5:R-:W-:Y:S01]  /*1f2a0*/  SEL R8, R6, RZ, !P0 ;  /* 0x000000ff06087207 */ /* 0x020fe20004000000 */
[----:B--2---:R-:W-:Y:S01]  /*1f2b0*/  VIADD R7, R4, 0xffffffff ;  /* 0xffffffff04077836 */ /* 0x004fe20000000000 */
[----:B------:R-:W-:Y:S07]  /*1f2c0*/  BRA.DIV UR4, `(.L_x_1354) ;  /* 0x0000003e04747947 */ /* 0x000fee000b800000 */
.L_x_1465:
[----:B------:R-:W-:Y:S01]  /*1f2d0*/  UMOV UR4, 0xffffffff ;  /* 0xffffffff00047882 */ /* 0x000fe20000000000 */
[----:B------:R-:W-:Y:S02]  /*1f2e0*/  SHF.R.S32.HI R12, RZ, 0x1f, R6 ;  /* 0x0000001fff0c7819 */ /* 0x000fe40000011406 */
[----:B------:R-:W-:Y:S05]  /*1f2f0*/  BRA.DIV UR4, `(.L_x_1355) ;  /* 0x0000003e049c7947 */ /* 0x000fea000b800000 */
[----:B------:R-:W-:-:S13]  /*1f300*/  ELECT P6, URZ, PT ;  /* 0x00000000003f782f */ /* 0x000fda00038c0000 */
.L_x_1468:
[----:B------:R-:W-:Y:S05]  /*1f310*/  @!P6 BRA `(.L_x_1356) ;  /* 0x0000000000f4e947 */ /* 0x000fea0003800000 */
[----:B------:R-:W-:-:S04]  /*1f320*/  ISETP.NE.U32.AND P0, PT, R2, RZ, PT ;  /* 0x000000ff0200720c */ /* 0x000fc80003f05070 */
[----:B------:R-:W-:-:S13]  /*1f330*/  ISETP.NE.AND.EX P0, PT, R3, RZ, PT, P0 ;  /* 0x000000ff0300720c */ /* 0x000fda0003f05300 */
[----:B------:R-:W-:Y:S05]  /*1f340*/  @!P0 BRA `(.L_x_1357) ;  /* 0x0000000000448947 */ /* 0x000fea0003800000 */
[----:B---3--:R-:W0:Y:S01]  /*1f350*/  LDC R10, c[0x0][0x41c] ;  /* 0x00010700ff0a7b82 */ /* 0x008e220000000800 */
[----:B------:R-:W-:Y:S02]  /*1f360*/  ULDC.64 UR4, c[0x0][0x408] ;  /* 0x0001020000047ab9 */ /* 0x000fe40000000a00 */
[----:B------:R-:W-:-:S04]  /*1f370*/  IMAD R11, R12, UR4, RZ ;  /* 0x000000040c0b7c24 */ /* 0x000fc8000f8e02ff */
[----:B------:R-:W-:Y:S01]  /*1f380*/  IMAD R11, R6, UR5, R11 ;  /* 0x00000005060b7c24 */ /* 0x000fe2000f8e020b */
[----:B0-----:R-:W-:-:S13]  /*1f390*/  ISETP.NE.AND P0, PT, R10, 0x1, PT ;  /* 0x000000010a00780c */ /* 0x001fda0003f05270 */
[----:B------:R-:W0:Y:S02]  /*1f3a0*/  @P0 LDC.64 R4, c[0x0][0x420] ;  /* 0x00010800ff040b82 */ /* 0x000e240000000a00 */
[----:B0-----:R-:W-:-:S04]  /*1f3b0*/  @P0 IMAD.HI.U32 R8, R7, R4, RZ ;  /* 0x0000000407080227 */ /* 0x001fc800078e00ff */
[----:B------:R-:W-:Y:S01]  /*1f3c0*/  IMAD.MOV.U32 R4, RZ, RZ, R7 ;  /* 0x000000ffff047224 */ /* 0x000fe200078e0007 */
[----:B------:R-:W-:-:S05]  /*1f3d0*/  @P0 SHF.R.U32.HI R4, RZ, R5, R8 ;  /* 0x00000005ff040219 */ /* 0x000fca0000011608 */
[----:B------:R-:W-:-:S04]  /*1f3e0*/  IMAD.MOV R5, RZ, RZ, -R4 ;  /* 0x000000ffff057224 */ /* 0x000fc800078e0a04 */
[----:B------:R-:W-:Y:S01]  /*1f3f0*/  IMAD R7, R10, R5, R7 ;  /* 0x000000050a077224 */ /* 0x000fe200078e0207 */
[----:B------:R-:W-:-:S03]  /*1f400*/  SHF.R.S32.HI R5, RZ, 0x1f, R4 ;  /* 0x0000001fff057819 */ /* 0x000fc60000011404 */
[----:B------:R-:W-:-:S04]  /*1f410*/  IMAD.WIDE.U32 R4, R6, UR4, R4 ;  /* 0x0000000406047c25 */ /* 0x000fc8000f8e0004 */
[----:B------:R-:W-:Y:S01]  /*1f420*/  IMAD.IADD R5, R5, 0x1, R11 ;  /* 0x0000000105057824 */ /* 0x000fe200078e020b */
[----:B------:R-:W-:-:S04]  /*1f430*/  LEA R10, P0, R4, R2, 0x2 ;  /* 0x00000002040a7211 */ /* 0x000fc800078010ff */
[----:B------:R-:W-:-:S05]  /*1f440*/  LEA.HI.X R11, R4, R3, R5, 0x2, P0 ;  /* 0x00000003040b7211 */ /* 0x000fca00000f1405 */
[----:B------:R0:W5:Y:S04]  /*1f450*/  LDG.E R8, desc[UR52][R10.64] ;  /* 0x000000340a087981 */ /* 0x000168000c1e1900 */
.L_x_1357:
[----:B------:R-:W-:Y:S01]  /*1f460*/  IMAD R5, R22, 0x8, R27 ;  /* 0x0000000816057824 */ /* 0x000fe200078e021b */
[----:B------:R-:W-:-:S04]  /*1f470*/  SHF.L.U32 R4, R24, 0x1f, RZ ;  /* 0x0000001f18047819 */ /* 0x000fc800000006ff */
[----:B------:R-:W1:Y:S02]  /*1f480*/  SYNCS.PHASECHK.TRANS64.TRYWAIT P0, [R5+URZ+0x2d840], R4 ;  /* 0x02d84004050075a7 */ /* 0x000e64000800017f */
[----:B-1----:R-:W-:Y:S05]  /*1f490*/  @!P0 BRA `(.L_x_1358) ;  /* 0x0000003c00548947 */ /* 0x002fea0003800000 */
.L_x_1469:
[----:B0--3--:R-:W0:Y:S02]  /*1f4a0*/  S2R R10, SR_TID.X ;  /* 0x00000000000a7919 */ /* 0x009e240000002100 */
        /* <DEDUP_REMOVED lines=8> */
.L_x_1359:
        /* <DEDUP_REMOVED lines=27> */
[----:B0-----:R-:W-:Y:S01]  /*1f6e0*/  NOP ;  /* 0x0000000000007918 */ /* 0x001fe20000000000 */
.L_x_1356:
        /* <DEDUP_REMOVED lines=30> */
[----:B-1----:R-:W-:Y:S01]  /*1f8d0*/  @P0 R2UR UR13, R9 ;  /* 0x00000000090d02ca */ /* 0x002fe200000e0000 */
[----:B------:R-:W-:Y:S01]  /*1f8e0*/  UIADD3 UR8, UR24, 0x12400, URZ ;  /* 0x0001240018087890 */ /* 0x000fe2000fffe03f */
[----:B------:R-:W-:Y:S01]  /*1f8f0*/  @P0 R2UR UR12, R18 ;  /* 0x00000000120c02ca */ /* 0x000fe200000e0000 */
[----:B------:R-:W-:Y:S01]  /*1f900*/  UMOV UR10, 0x40 ;  /* 0x00000040000a7882 */ /* 0x000fe20000000000 */
[----:B------:R-:W-:-:S13]  /*1f910*/  @P0 R2UR UR11, R17 ;  /* 0x00000000110b02ca */ /* 0x000fda00000e0000 */
[----:B------:R4:W-:Y:S01]  /*1f920*/  UTMALDG.4D [UR8], [UR4], desc[UR22] ;  /* 0x00001608040075b4 */ /* 0x0009e20008019000 */
[----:B--2---:R-:W-:-:S05]  /*1f930*/  VIADD R5, R5, 0x1 ;  /* 0x0000000105057836 */ /* 0x004fca0000000000 */
[----:B0-----:R-:W-:Y:S01]  /*1f940*/  LEA.HI R4, R5, R5, RZ, 0x1 ;  /* 0x0000000505047211 */ /* 0x001fe200078f08ff */
[----:B------:R4:W-:Y:S03]  /*1f950*/  STL [R1+0x4], R5 ;  /* 0x0000040501007387 */ /* 0x0009e60000100800 */
[----:B------:R-:W-:-:S05]  /*1f960*/  LOP3.LUT R4, R4, 0xfffffffe, RZ, 0xc0, !PT ;  /* 0xfffffffe04047812 */ /* 0x000fca00078ec0ff */
[----:B------:R-:W-:-:S05]  /*1f970*/  IMAD.IADD R4, R5, 0x1, -R4 ;  /* 0x0000000105047824 */ /* 0x000fca00078e0a04 */
[----:B------:R-:W-:-:S04]  /*1f980*/  SHF.L.U32 R4, R4, 0x1f, RZ ;  /* 0x0000001f04047819 */ /* 0x000fc800000006ff */
[----:B------:R-:W0:Y:S02]  /*1f990*/  SYNCS.PHASECHK.TRANS64.TRYWAIT P0, [R27+URZ+0x2d820], R4 ;  /* 0x02d820041b0075a7 */ /* 0x000e24000800017f */
[----:B0---4-:R-:W-:Y:S05]  /*1f9a0*/  @!P0 BRA `(.L_x_1361) ;  /* 0x0000003800248947 */ /* 0x011fea0003800000 */
.L_x_1470:
[----:B------:R-:W-:Y:S05]  /*1f9b0*/  BSYNC B0 ;  /* 0x0000000000007941 */ /* 0x000fea0003800000 */
.L_x_1360:
[----:B------:R-:W2:Y:S01]  /*1f9c0*/  LDL R5, [R1] ;  /* 0x0000000001057983 */ /* 0x000ea20000100800 */
[----:B------:R-:W-:Y:S01]  /*1f9d0*/  BSSY B0, `(.L_x_1362) ;  /* 0x000016a000007945 */ /* 0x000fe20003800000 */
[----:B--2---:R-:W-:-:S05]  /*1f9e0*/  VIADD R9, R5, 0xfffffffe ;  /* 0xfffffffe05097836 */ /* 0x004fca0000000000 */
[----:B------:R-:W-:-:S13]  /*1f9f0*/  ISETP.GE.AND P0, PT, R9, R29, PT ;  /* 0x0000001d0900720c */ /* 0x000fda0003f06270 */
[----:B------:R-:W-:Y:S05]  /*1fa00*/  @!P0 BRA `(.L_x_1363) ;  /* 0x0000001400988947 */ /* 0x000fea0003800000 */
[----:B0-----:R-:W-:Y:S01]  /*1fa10*/  IMAD.MOV R4, RZ, RZ, -R5 ;  /* 0x000000ffff047224 */ /* 0x001fe200078e0a05 */
[----:B---3--:R-:W-:Y:S01]  /*1fa20*/  LOP3.LUT R13, RZ, R29, RZ, 0x33, !PT ;  /* 0x0000001dff0d7212 */ /* 0x008fe200078e33ff */
[----:B------:R-:W-:Y:S03]  /*1fa30*/  BSSY B1, `(.L_x_1364) ;  /* 0x0000079000017945 */ /* 0x000fe60003800000 */
[----:B------:R-:W-:-:S05]  /*1fa40*/  VIADDMNMX R13, R4, 0x1, R13, !PT ;  /* 0x00000001040d7846 */ /* 0x000fca000780010d */
        /* <DEDUP_REMOVED lines=33> */
.L_x_1368:
[----:B0-----:R-:W-:Y:S01]  /*1fc60*/  IMAD R3, R10, 0x8, R27 ;  /* 0x000000080a037824 */ /* 0x001fe200078e021b */
[----:B------:R-:W-:-:S04]  /*1fc70*/  SHF.L.U32 R2, R14, 0x1f, RZ ;  /* 0x0000001f0e027819 */ /* 0x000fc800000006ff */
[----:B------:R-:W0:Y:S02]  /*1fc80*/  SYNCS.PHASECHK.TRANS64.TRYWAIT P0, [R3+URZ+0x2d840], R2 ;  /* 0x02d84002030075a7 */ /* 0x000e24000800017f */
[----:B0-----:R-:W-:Y:S05]  /*1fc90*/  @!P0 BRA `(.L_x_1369) ;  /* 0x00000034007c8947 */ /* 0x001fea0003800000 */
.L_x_1471:
        /* <DEDUP_REMOVED lines=9> */
.L_x_1370:
        /* <DEDUP_REMOVED lines=31> */
.L_x_1472:
[----:B------:R-:W-:Y:S05]  /*1ff20*/  @P1 BRA `(.L_x_1372) ;  /* 0x0000000000181947 */ /* 0x000fea0003800000 */
[----:B------:R-:W-:Y:S01]  /*1ff30*/  ISETP.NE.AND P0, PT, R28, RZ, PT ;  /* 0x000000ff1c00720c */ /* 0x000fe20003f05270 */
[----:B0-----:R-:W-:Y:S02]  /*1ff40*/  IMAD R2, R22, 0x8, R27 ;  /* 0x0000000816027824 */ /* 0x001fe400078e021b */
[----:B------:R-:W-:-:S04]  /*1ff50*/  IMAD.MOV.U32 R3, RZ, RZ, 0x6000 ;  /* 0x00006000ff037424 */ /* 0x000fc800078e00ff */
[----:B------:R1:W-:Y:S06]  /*1ff60*/  SYNCS.ARRIVE.TRANS64 RZ, [R2+URZ+0x2d850], R3 ;  /* 0x02d8500302ff79a7 */ /* 0x0003ec000800003f */
[----:B------:R-:W-:Y:S05]  /*1ff70*/  @!P0 BRA `(.L_x_1372) ;  /* 0x0000000000048947 */ /* 0x000fea0003800000 */
[----:B------:R-:W-:Y:S01]  /*1ff80*/  BPT.TRAP 0x1 ;  /* 0x000000040000795c */ /* 0x000fe20000300000 */
.L_x_1372:
        /* <DEDUP_REMOVED lines=30> */
.L_x_1367:
[----:B------:R-:W-:Y:S05]  /*20170*/  BSYNC B2 ;  /* 0x0000000000027941 */ /* 0x000fea0003800000 */
.L_x_1366:
[----:B------:R-:W2:Y:S01]  /*20180*/  LDL R2, [R1] ;  /* 0x0000000001027983 */ /* 0x000ea20000100800 */
[----:B------:R-:W-:Y:S02]  /*20190*/  IMAD.MOV.U32 R22, RZ, RZ, R10 ;  /* 0x000000ffff167224 */ /* 0x000fe400078e000a */
[----:B------:R-:W-:Y:S02]  /*201a0*/  IMAD.MOV.U32 R24, RZ, RZ, R14 ;  /* 0x000000ffff187224 */ /* 0x000fe400078e000e */
[----:B--2---:R-:W-:-:S07]  /*201b0*/  VIADD R9, R2, 0xfffffffd ;  /* 0xfffffffd02097836 */ /* 0x004fce0000000000 */
.L_x_1365:
[----:B------:R-:W-:Y:S05]  /*201c0*/  BSYNC B1 ;  /* 0x0000000000017941 */ /* 0x000fea0003800000 */
.L_x_1364:
[----:B------:R-:W2:Y:S01]  /*201d0*/  LDL.LU R2, [R1] ;  /* 0x0000000001027983 */ /* 0x000ea20000300800 */
[----:B------:R-:W-:Y:S01]  /*201e0*/  VIADD R13, R13, 0xfffffffe ;  /* 0xfffffffe0d0d7836 */ /* 0x000fe20000000000 */
[----:B--2---:R-:W-:-:S04]  /*201f0*/  LOP3.LUT R2, RZ, R2, RZ, 0x33, !PT ;  /* 0x00000002ff027212 */ /* 0x004fc800078e33ff */
[----:B------:R-:W-:-:S13]  /*20200*/  ISETP.NE.AND P0, PT, R13, R2, PT ;  /* 0x000000020d00720c */ /* 0x000fda0003f05270 */
[----:B------:R-:W-:Y:S05]  /*20210*/  @!P0 BRA `(.L_x_1363) ;  /* 0x0000000c00948947 */ /* 0x000fea0003800000 */
[----:B------:R-:W-:-:S07]  /*20220*/  IMAD.MOV.U32 R4, RZ, RZ, R8 ;  /* 0x000000ffff047224 */ /* 0x000fce00078e0008 */
.L_x_1387:
[----:B------:R-:W-:Y:S01]  /*20230*/  VIADD R10, R22, 0x1 ;  /* 0x00000001160a7836 */ /* 0x000fe20000000000 */
[----:B------:R-:W-:Y:S05]  /*20240*/  YIELD ;  /* 0x0000000000007946 */ /* 0x000fea0003800000 */
[----:B------:R-:W-:Y:S01]  /*20250*/  ISETP.NE.AND P0, PT, R10, 0x2, PT ;  /* 0x000000020a00780c */ /* 0x000fe20003f05270 */
[----:B------:R-:W-:Y:S03]  /*20260*/  BSSY B1, `(.L_x_1373) ;  /* 0x000006c000017945 */ /* 0x000fe60003800000 */
[----:B0-----:R-:W-:-:S02]  /*20270*/  SEL R11, RZ, 0x1, P0 ;  /* 0x00000001ff0b7807 */ /* 0x001fc40000000000 */
[----:B------:R-:W-:Y:S02]  /*20280*/  SEL R10, R10, RZ, P0 ;  /* 0x000000ff0a0a7207 */ /* 0x000fe40000000000 */
[----:B------:R-:W-:Y:S01]  /*20290*/  LOP3.LUT R11, R24, R11, RZ, 0x3c, !PT ;  /* 0x0000000b180b7212 */ /* 0x000fe200078e3cff */
[----:B-1----:R-:W-:Y:S06]  /*202a0*/  @!P6 BRA `(.L_x_1374) ;  /* 0x00000004009ce947 */ /* 0x002fec0003800000 */
        /* <DEDUP_REMOVED lines=23> */
.L_x_1375:
[----:B------:R-:W-:Y:S01]  /*20420*/  IMAD R3, R10, 0x8, R27 ;  /* 0x000000080a037824 */ /* 0x000fe200078e021b */
[----:B------:R-:W-:-:S04]  /*20430*/  SHF.L.U32 R2, R11, 0x1f, RZ ;  /* 0x0000001f0b027819 */ /* 0x000fc800000006ff */
[----:B------:R-:W1:Y:S02]  /*20440*/  SYNCS.PHASECHK.TRANS64.TRYWAIT P0, [R3+URZ+0x2d840], R2 ;  /* 0x02d84002030075a7 */ /* 0x000e64000800017f */
[----:B-1----:R-:W-:Y:S05]  /*20450*/  @!P0 BRA `(.L_x_1376) ;  /* 0x0000002c00b48947 */ /* 0x002fea0003800000 */
.L_x_1473:
        /* <DEDUP_REMOVED lines=9> */
.L_x_1377:
        /* <DEDUP_REMOVED lines=31> */
.L_x_1474:
[----:B------:R-:W-:Y:S05]  /*206e0*/  @P0 BRA `(.L_x_1379) ;  /* 0x0000000000140947 */ /* 0x000fea0003800000 */
[----:B------:R-:W-:Y:S01]  /*206f0*/  ISETP.NE.AND P1, PT, R28, RZ, PT ;  /* 0x000000ff1c00720c */ /* 0x000fe20003f25270 */
[----:B------:R-:W-:-:S04]  /*20700*/  IMAD.MOV.U32 R2, RZ, RZ, 0x6000 ;  /* 0x00006000ff027424 */ /* 0x000fc800078e00ff */
[----:B------:R1:W-:Y:S08]  /*20710*/  SYNCS.ARRIVE.TRANS64 RZ, [R3+URZ+0x50], R2 ;  /* 0x0000500203ff79a7 */ /* 0x0003f0000800003f */
[----:B------:R-:W-:Y:S05]  /*20720*/  @!P1 BRA `(.L_x_1379) ;  /* 0x0000000000049947 */ /* 0x000fea0003800000 */
[----:B------:R-:W-:Y:S01]  /*20730*/  BPT.TRAP 0x1 ;  /* 0x000000040000795c */ /* 0x000fe20000300000 */
.L_x_1379:
        /* <DEDUP_REMOVED lines=30> */
.L_x_1374:
[----:B------:R-:W-:Y:S05]  /*20920*/  BSYNC B1 ;  /* 0x0000000000017941 */ /* 0x000fea0003800000 */
.L_x_1373:
[----:B------:R-:W-:Y:S01]  /*20930*/  VIADD R22, R10, 0x1 ;  /* 0x000000010a167836 */ /* 0x000fe20000000000 */
[----:B------:R-:W-:Y:S01]  /*20940*/  BSSY B1, `(.L_x_1380) ;  /* 0x000006f000017945 */ /* 0x000fe20003800000 */
[----:B------:R-:W-:-:S03]  /*20950*/  VIADD R13, R9, 0xffffffff ;  /* 0xffffffff090d7836 */ /* 0x000fc60000000000 */
[----:B------:R-:W-:-:S04]  /*20960*/  ISETP.NE.AND P0, PT, R22, 0x2, PT ;  /* 0x000000021600780c */ /* 0x000fc80003f05270 */
[----:B0-----:R-:W-:Y:S02]  /*20970*/  SEL R24, RZ, 0x1, P0 ;  /* 0x00000001ff187807 */ /* 0x001fe40000000000 */
        /* <DEDUP_REMOVED lines=14> */
[----:B-1----:R-:W0:Y:S02]  /*20a60*/  @P0 LDC.64 R2, c[0x0][0x420] ;  /* 0x00010800ff020b82 */ /* 0x002e240000000a00 */
        /* <DEDUP_REMOVED lines=11> */
.L_x_1382:
[----:B-1----:R-:W-:Y:S01]  /*20b20*/  IMAD R2, R22, 0x8, R27 ;  /* 0x0000000816027824 */ /* 0x002fe200078e021b */
[----:B------:R-:W-:-:S04]  /*20b30*/  SHF.L.U32 R3, R24, 0x1f, RZ ;  /* 0x0000001f18037819 */ /* 0x000fc800000006ff */
[----:B------:R-:W1:Y:S02]  /*20b40*/  SYNCS.PHASECHK.TRANS64.TRYWAIT P0, [R2+URZ+0x2d840], R3 ;  /* 0x02d84003020075a7 */ /* 0x000e64000800017f */
[----:B-1----:R-:W-:Y:S05]  /*20b50*/  @!P0 BRA `(.L_x_1383) ;  /* 0x00000028001c8947 */ /* 0x002fea0003800000 */
.L_x_1475:
        /* <DEDUP_REMOVED lines=9> */
.L_x_1384:
[----:B01----:R-:W-:Y:S01]  /*20bf0*/  VIADD R3, R27, 0x2d800 ;  /* 0x0002d8001b037836 */ /* 0x003fe20000000000 */
[----:B------:R-:W-:Y:S01]  /*20c00*/  R2UR UR11, R14 ;  /* 0x000000000e0b72ca */ /* 0x000fe200000e0000 */
[----:B------:R-:W-:Y:S01]  /*20c10*/  UIADD3 UR4, UP0, UR38, 0x370, URZ ;  /* 0x0000037026047890 */ /* 0x000fe2000ff1e03f */
[----:B------:R-:W-:Y:S01]  /*20c20*/  R2UR UR5, R23 ;  /* 0x00000000170572ca */ /* 0x000fe200000e0000 */
[----:B------:R-:W-:Y:S01]  /*20c30*/  IMAD R2, R22, 0x8, R3 ;  /* 0x0000000816027824 */ /* 0x000fe200078e0203 */
[----:B------:R-:W-:Y:S01]  /*20c40*/  R2UR UR12, R0 ;  /* 0x00000000000c72ca */ /* 0x000fe200000e0000 */
[----:B------:R-:W-:Y:S01]  /*20c50*/  UMOV UR10, URZ ;  /* 0x0000003f000a7c82 */ /* 0x000fe20008000000 */
[----:B-----5:R-:W-:Y:S01]  /*20c60*/  R2UR UR13, R4 ;  /* 0x00000000040d72ca */ /* 0x020fe200000e0000 */
[----:B------:R-:W-:Y:S01]  /*20c70*/  UMOV UR6, 0x0 ;  /* 0x0000000000067882 */ /* 0x000fe20000000000 */
[----:B------:R-:W-:Y:S01]  /*20c80*/  R2UR UR9, R2 ;  /* 0x00000000020972ca */ /* 0x000fe200000e0000 */
[----:B------:R-:W-:Y:S01]  /*20c90*/  IMAD R2, R22, 0x6000, R27 ;  /* 0x0000600016027824 */ /* 0x000fe200078e021b */
[----:B------:R-:W-:Y:S01]  /*20ca0*/  UMOV UR7, 0x14f00000 ;  /* 0x14f0000000077882 */ /* 0x000fe20000000000 */
[----:B------:R-:W-:Y:S01]  /*20cb0*/  UMOV UR17, 0x20 ;  /* 0x0000002000117882 */ /* 0x000fe20000000000 */
[----:B------:R-:W-:Y:S01]  /*20cc0*/  UMOV UR18, 0x40 ;  /* 0x0000004000127882 */ /* 0x000fe20000000000 */
[----:B------:R-:W-:-:S02]  /*20cd0*/  SHF.L.U32 R11, R11, 0x1f, RZ ;  /* 0x0000001f0b0b7819 */ /* 0x000fc400000006ff */
[----:B------:R-:W-:Y:S01]  /*20ce0*/  R2UR UR8, R2 ;  /* 0x00000000020872ca */ /* 0x000fe200000e0000 */
[----:B------:R-:W-:Y:S01]  /*20cf0*/  ULEA UR11, UR11, UR5, 0x7 ;  /* 0x000000050b0b7291 */ /* 0x000fe2000f8e383f */
[----:B------:R-:W-:Y:S01]  /*20d00*/  IMAD R2, R10, 0x8, R3 ;  /* 0x000000080a027824 */ /* 0x000fe200078e0203 */
[----:B------:R-:W-:-:S03]  /*20d10*/  UIADD3.X UR5, URZ, UR39, URZ, UP0, !UPT ;  /* 0x000000273f057290 */ /* 0x000fc600087fe43f */
[----:B------:R-:W-:-:S07]  /*20d20*/  UIADD3 UR9, UR9, 0x30, URZ ;  /* 0x0000003009097890 */ /* 0x000fce000fffe03f */
[----:B------:R-:W-:Y:S02]  /*20d30*/  UIADD3 UR14, UR8, 0x15400, URZ ;  /* 0x00015400080e7890 */ /* 0x000fe4000fffe03f */
[----:B------:R-:W-:Y:S02]  /*20d40*/  UIADD3 UR15, UR8, 0x17400, URZ ;  /* 0x00017400080f7890 */ /* 0x000fe4000fffe03f */
[----:B------:R-:W-:-:S03]  /*20d50*/  UIADD3 UR16, UR8, 0x19400, URZ ;  /* 0x0001940008107890 */ /* 0x000fc6000fffe03f */
[----:B------:R-:W-:Y:S02]  /*20d60*/  UMOV UR8, UR14 ;  /* 0x0000000e00087c82 */ /* 0x000fe40008000000 */
[----:B------:R0:W-:Y:S02]  /*20d70*/  UTMALDG.4D [UR8], [UR4], desc[UR6] ;  /* 0x00000608040075b4 */ /* 0x0001e40008019000 */
[----:B0-----:R-:W-:Y:S01]  /*20d80*/  UMOV UR8, UR15 ;  /* 0x0000000f00087c82 */ /* 0x001fe20008000000 */
[----:B------:R-:W-:Y:S02]  /*20d90*/  UMOV UR10, UR17 ;  /* 0x00000011000a7c82 */ /* 0x000fe40008000000 */
[----:B------:R0:W-:Y:S02]  /*20da0*/  UTMALDG.4D [UR8], [UR4], desc[UR6] ;  /* 0x00000608040075b4 */ /* 0x0001e40008019000 */
[----:B0-----:R-:W-:Y:S01]  /*20db0*/  UMOV UR8, UR16 ;  /* 0x0000001000087c82 */ /* 0x001fe20008000000 */
[----:B------:R-:W-:-:S02]  /*20dc0*/  UMOV UR10, UR18 ;  /* 0x00000012000a7c82 */ /* 0x000fc40008000000 */
[----:B------:R0:W-:Y:S01]  /*20dd0*/  UTMALDG.4D [UR8], [UR4], desc[UR6] ;  /* 0x00000608040075b4 */ /* 0x0001e20008019000 */
[----:B------:R-:W1:Y:S02]  /*20de0*/  SYNCS.PHASECHK.TRANS64.TRYWAIT P1, [R2+URZ+0x60], R11 ;  /* 0x0000600b020075a7 */ /* 0x000e64000802017f */
[----:B01----:R-:W-:Y:S05]  /*20df0*/  @!P1 BRA `(.L_x_1385) ;  /* 0x0000002400889947 */ /* 0x003fea0003800000 */
.L_x_1476:
[----:B------:R-:W-:Y:S05]  /*20e00*/  @P0 BRA `(.L_x_1386) ;  /* 0x0000000000140947 */ /* 0x000fea0003800000 */
[----:B------:R-:W-:Y:S01]  /*20e10*/  ISETP.NE.AND P1, PT, R28, RZ, PT ;  /* 0x000000ff1c00720c */ /* 0x000fe20003f25270 */
[----:B------:R-:W-:-:S04]  /*20e20*/  IMAD.MOV.U32 R3, RZ, RZ, 0x6000 ;  /* 0x00006000ff037424 */ /* 0x000fc800078e00ff */
[----:B------:R1:W-:Y:S08]  /*20e30*/  SYNCS.ARRIVE.TRANS64 RZ, [R2+URZ+0x50], R3 ;  /* 0x0000500302ff79a7 */ /* 0x0003f0000800003f */
[----:B------:R-:W-:Y:S05]  /*20e40*/  @!P1 BRA `(.L_x_1386) ;  /* 0x0000000000049947 */ /* 0x000fea0003800000 */
[----:B------:R-:W-:Y:S01]  /*20e50*/  BPT.TRAP 0x1 ;  /* 0x000000040000795c */ /* 0x000fe20000300000 */
.L_x_1386:
        /* <DEDUP_REMOVED lines=29> */
.L_x_1381:
[----:B------:R-:W-:Y:S05]  /*21030*/  BSYNC B1 ;  /* 0x0000000000017941 */ /* 0x000fea0003800000 */
.L_x_1380:
[----:B------:R-:W-:Y:S01]  /*21040*/  ISETP.GT.AND P0, PT, R13, R29, PT ;  /* 0x0000001d0d00720c */ /* 0x000fe20003f04270 */
[----:B------:R-:W-:-:S12]  /*21050*/  VIADD R9, R9, 0xfffffffe ;  /* 0xfffffffe09097836 */ /* 0x000fd80000000000 */
[----:B------:R-:W-:Y:S05]  /*21060*/  @P0 BRA `(.L_x_1387) ;  /* 0xfffffff000700947 */ /* 0x000fea000383ffff */
.L_x_1363:
[----:B------:R-:W-:Y:S05]  /*21070*/  BSYNC B0 ;  /* 0x0000000000007941 */ /* 0x000fea0003800000 */
.L_x_1362:
        /* <DEDUP_REMOVED lines=15> */
.L_x_1389:
[----:B------:R-:W-:Y:S05]  /*21170*/  BSYNC B0 ;  /* 0x0000000000007941 */ /* 0x000fea0003800000 */
.L_x_1388:
[----:B------:R-:W-:Y:S04]  /*21180*/  BSSY B0, `(.L_x_1390) ;  /* 0x000002b000007945 */ /* 0x000fe80003800000 */
[----:B------:R-:W-:Y:S05]  /*21190*/  @!P6 BRA `(.L_x_1391) ;  /* 0x0000000000a4e947 */ /* 0x000fea0003800000 */
[----:B-1----:R-:W-:Y:S01]  /*211a0*/  IMAD R3, R22, 0x8, R27 ;  /* 0x0000000816037824 */ /* 0x002fe200078e021b */
[----:B0-----:R-:W-:-:S04]  /*211b0*/  SHF.L.U32 R2, R24, 0x1f, RZ ;  /* 0x0000001f18027819 */ /* 0x001fc800000006ff */
[----:B------:R-:W0:Y:S02]  /*211c0*/  SYNCS.PHASECHK.TRANS64.TRYWAIT P0, [R3+URZ+0x2d860], R2 ;  /* 0x02d86002030075a7 */ /* 0x000e24000800017f */
[----:B0-----:R-:W-:Y:S05]  /*211d0*/  @!P0 BRA `(.L_x_1392) ;  /* 0x0000002000a48947 */ /* 0x001fea0003800000 */
.L_x_1477:
        /* <DEDUP_REMOVED lines=9> */
.L_x_1393:
        /* <DEDUP_REMOVED lines=28> */
.L_x_1391:
[----:B------:R-:W-:Y:S05]  /*21430*/  BSYNC B0 ;  /* 0x0000000000007941 */ /* 0x000fea0003800000 */
.L_x_1390:
[----:B------:R-:W-:-:S05]  /*21440*/  VIADD R22, R22, 0x1 ;  /* 0x0000000116167836 */ /* 0x000fca0000000000 */
[----:B------:R-:W-:-:S04]  /*21450*/  ISETP.NE.AND P0, PT, R22, 0x2, PT ;  /* 0x000000021600780c */ /* 0x000fc80003f05270 */
[----:B01----:R-:W-:Y:S02]  /*21460*/  SEL R3, RZ, 0x1, P0 ;  /* 0x00000001ff037807 */ /* 0x003fe40000000000 */
[----:B------:R-:W-:Y:S02]  /*21470*/  SEL R22, R22, RZ, P0 ;  /* 0x000000ff16167207 */ /* 0x000fe40000000000 */
[----:B------:R-:W-:-:S07]  /*21480*/  LOP3.LUT R24, R24, R3, RZ, 0x3c, !PT ;  /* 0x0000000318187212 */ /* 0x000fce00078e3cff */
.L_x_1347:
[----:B------:R-:W-:Y:S05]  /*21490*/  BSYNC B6 ;  /* 0x0000000000067941 */ /* 0x000fea0003800000 */
.L_x_1345:
[----:B------:R-:W-:-:S03]  /*214a0*/  UMOV UR4, 0xffffffff ;  /* 0xffffffff00047882 */ /* 0x000fc60000000000 */
[----:B------:R-:W-:Y:S05]  /*214b0*/  BRA.DIV UR4, `(.L_x_1394) ;  /* 0x0000002204007947 */ /* 0x000fea000b800000 */
[----:B------:R4:W0:Y:S04]  /*214c0*/  SHFL.IDX PT, R4, R16, RZ, 0x1f ;  /* 0x00001fff10047589 */ /* 0x00082800000e0000 */
[----:B------:R4:W0:Y:S02]  /*214d0*/  SHFL.IDX PT, R5, R16, 0x1, 0x1f ;  /* 0x00201f0010057f89 */ /* 0x00082400000e0000 */
.L_x_1481:
        /* <DEDUP_REMOVED lines=8> */
[----:B------:R-:W0:Y:S02]  /*21560*/  LDC.64 R2, c[0x0][0xc58] ;  /* 0x00031600ff027b82 */ /* 0x000e240000000a00 */
[----:B0-----:R-:W-:-:S06]  /*21570*/  IMAD.WIDE R2, R7, 0x4, R2 ;  /* 0x0000000407027825 */ /* 0x001fcc00078e0202 */
[----:B------:R0:W5:Y:S02]  /*21580*/  LDG.E R2, desc[UR52][R2.64] ;  /* 0x0000003402027981 */ /* 0x000164000c1e1900 */
.L_x_1396:
[----:B------:R-:W-:Y:S05]  /*21590*/  BSYNC B0 ;  /* 0x0000000000007941 */ /* 0x000fea0003800000 */
.L_x_1395:
[----:B------:R-:W-:-:S03]  /*215a0*/  UMOV UR4, 0xffffffff ;  /* 0xffffffff00047882 */ /* 0x000fc60000000000 */
[----:B------:R-:W-:Y:S05]  /*215b0*/  BRA.DIV UR4, `(.L_x_1397) ;  /* 0x00000022040c7947 */ /* 0x000fea000b800000 */
[----:B-----5:R-:W2:Y:S01]  /*215c0*/  SHFL.UP PT, R14, R2, 0x1, RZ ;  /* 0x04200000020e7989 */ /* 0x020ea200000e00ff */
[C---:B------:R-:W-:Y:S02]  /*215d0*/  ISETP.NE.AND P0, PT, R28.reuse, RZ, PT ;  /* 0x000000ff1c00720c */ /* 0x040fe40003f05270 */
[----:B------:R-:W-:Y:S02]  /*215e0*/  ISETP.GE.U32.AND P1, PT, R28, 0x2, PT ;  /* 0x000000021c00780c */ /* 0x000fe40003f26070 */
[----:B--23--:R-:W-:Y:S02]  /*215f0*/  SEL R13, R14, RZ, P0 ;  /* 0x000000ff0e0d7207 */ /* 0x00cfe40000000000 */
[----:B------:R-:W-:-:S03]  /*21600*/  ISETP.GE.U32.AND P0, PT, R28, 0x4, PT ;  /* 0x000000041c00780c */ /* 0x000fc60003f06070 */
[----:B------:R-:W-:-:S05]  /*21610*/  IMAD.IADD R13, R2, 0x1, R13 ;  /* 0x00000001020d7824 */ /* 0x000fca00078e020d */
[----:B------:R-:W2:Y:S02]  /*21620*/  SHFL.UP PT, R14, R13, 0x2, RZ ;  /* 0x044000000d0e7989 */ /* 0x000ea400000e00ff */
[----:B--2---:R-:W-:Y:S02]  /*21630*/  SEL R14, R14, RZ, P1 ;  /* 0x000000ff0e0e7207 */ /* 0x004fe40000800000 */
[----:B------:R-:W-:-:S03]  /*21640*/  ISETP.GE.U32.AND P1, PT, R28, 0x8, PT ;  /* 0x000000081c00780c */ /* 0x000fc60003f26070 */
[----:B0-----:R-:W-:-:S05]  /*21650*/  IMAD.IADD R3, R13, 0x1, R14 ;  /* 0x000000010d037824 */ /* 0x001fca00078e020e */
        /* <DEDUP_REMOVED lines=11> */
.L_x_1489:
[----:B------:R-:W-:Y:S02]  /*21710*/  ULDC UR4, c[0x0][0xc10] ;  /* 0x0003040000047ab9 */ /* 0x000fe40000000800 */
[----:B------:R-:W-:-:S04]  /*21720*/  IMAD.U32 R7, RZ, RZ, UR4 ;  /* 0x00000004ff077e24 */ /* 0x000fc8000f8e00ff */
[----:B--2---:R-:W-:-:S04]  /*21730*/  IMAD R14, R14, R7, RZ ;  /* 0x000000070e0e7224 */ /* 0x004fc800078e02ff */
[----:B------:R-:W-:-:S05]  /*21740*/  IMAD.IADD R5, R5, 0x1, R14 ;  /* 0x0000000105057824 */ /* 0x000fca00078e020e */
[----:B------:R-:W-:-:S13]  /*21750*/  ISETP.GT.AND P0, PT, R5, R4, PT ;  /* 0x000000040500720c */ /* 0x000fda0003f04270 */
[----:B------:R-:W-:Y:S05]  /*21760*/  @P0 BRA `(.L_x_1398) ;  /* 0x0000000000ac0947 */ /* 0x000fea0003800000 */
[----:B------:R-:W2:Y:S02]  /*21770*/  LDC R0, c[0x0][0xc14] ;  /* 0x00030500ff007b82 */ /* 0x000ea40000000800 */
.L_x_1403:
        /* <DEDUP_REMOVED lines=12> */
.L_x_1401:
[----:B------:R-:W-:Y:S05]  /*21840*/  BSYNC B0 ;  /* 0x0000000000007941 */ /* 0x000fea0003800000 */
.L_x_1400:
[----:B------:R-:W-:-:S03]  /*21850*/  UMOV UR4, 0xffffffff ;  /* 0xffffffff00047882 */ /* 0x000fc60000000000 */
[----:B------:R-:W-:Y:S05]  /*21860*/  BRA.DIV UR4, `(.L_x_1402) ;  /* 0x0000002204307947 */ /* 0x000fea000b800000 */
[----:B-----5:R-:W3:Y:S01]  /*21870*/  SHFL.UP PT, R14, R2, 0x1, RZ ;  /* 0x04200000020e7989 */ /* 0x020ee200000e00ff */
[C---:B------:R-:W-:Y:S02]  /*21880*/  ISETP.NE.AND P0, PT, R28.reuse, RZ, PT ;  /* 0x000000ff1c00720c */ /* 0x040fe40003f05270 */
[----:B------:R-:W-:Y:S02]  /*21890*/  ISETP.GE.U32.AND P1, PT, R28, 0x2, PT ;  /* 0x000000021c00780c */ /* 0x000fe40003f26070 */
[----:B---3--:R-:W-:Y:S02]  /*218a0*/  SEL R13, R14, RZ, P0 ;  /* 0x000000ff0e0d7207 */ /* 0x008fe40000000000 */
[----:B------:R-:W-:-:S03]  /*218b0*/  ISETP.GE.U32.AND P0, PT, R28, 0x4, PT ;  /* 0x000000041c00780c */ /* 0x000fc60003f06070 */
[----:B------:R-:W-:-:S05]  /*218c0*/  IMAD.IADD R13, R2, 0x1, R13 ;  /* 0x00000001020d7824 */ /* 0x000fca00078e020d */
        /* <DEDUP_REMOVED lines=15> */
.L_x_1497:
[----:B------:R-:W-:Y:S02]  /*219c0*/  ULDC UR4, c[0x0][0xc10] ;  /* 0x0003040000047ab9 */ /* 0x000fe40000000800 */
[----:B------:R-:W-:-:S04]  /*219d0*/  IMAD.U32 R7, RZ, RZ, UR4 ;  /* 0x00000004ff077e24 */ /* 0x000fc8000f8e00ff */
[----:B--2---:R-:W-:-:S04]  /*219e0*/  IMAD R14, R14, R7, RZ ;  /* 0x000000070e0e7224 */ /* 0x004fc800078e02ff */
[----:B------:R-:W-:-:S05]  /*219f0*/  IMAD.IADD R5, R14, 0x1, R5 ;  /* 0x000000010e057824 */ /* 0x000fca00078e0205 */
[----:B------:R-:W-:-:S13]  /*21a00*/  ISETP.GT.AND P0, PT, R5, R4, PT ;  /* 0x000000040500720c */ /* 0x000fda0003f04270 */
[----:B------:R-:W-:Y:S05]  /*21a10*/  @!P0 BRA `(.L_x_1403) ;  /* 0xfffffffc00588947 */ /* 0x000fea000383ffff */
.L_x_1398:
[----:B----4-:R-:W-:Y:S01]  /*21a20*/  IMAD.IADD R16, R5, 0x1, -R14 ;  /* 0x0000000105107824 */ /* 0x010fe200078e0a0e */
[----:B------:R-:W-:-:S03]  /*21a30*/  UMOV UR4, 0xffffffff ;  /* 0xffffffff00047882 */ /* 0x000fc60000000000 */
[----:B------:R-:W-:-:S05]  /*21a40*/  IMAD R3, R8, R7, R16 ;  /* 0x0000000708037224 */ /* 0x000fca00078e0210 */
[----:B------:R-:W-:Y:S01]  /*21a50*/  ISETP.GT.AND P6, PT, R3, R4, PT ;  /* 0x000000040300720c */ /* 0x000fe20003fc4270 */
[----:B------:R-:W-:-:S12]  /*21a60*/  BRA.DIV UR4, `(.L_x_1404) ;  /* 0x0000002204807947 */ /* 0x000fd8000b800000 */
[----:B------:R-:W-:-:S04]  /*21a70*/  VOTE.ANY R3, PT, !P6 ;  /* 0x0000000000037806 */ /* 0x000fc800070e0100 */
[----:B------:R-:W2:Y:S02]  /*21a80*/  POPC R5, R3 ;  /* 0x0000000300057309 */ /* 0x000ea40000000000 */
[----:B--2---:R2:W3:Y:S02]  /*21a90*/  SHFL.IDX PT, R17, R2, R5, 0x1f ;  /* 0x00001f0502117589 */ /* 0x0044e400000e0000 */
.L_x_1501:
[----:B------:R-:W-:Y:S01]  /*21aa0*/  ISETP.NE.AND P0, PT, R3, RZ, PT ;  /* 0x000000ff0300720c */ /* 0x000fe20003f05270 */
[----:B------:R-:W-:-:S12]  /*21ab0*/  IMAD.MOV.U32 R14, RZ, RZ, RZ ;  /* 0x000000ffff0e7224 */ /* 0x000fd800078e00ff */
[----:B------:R-:W-:Y:S05]  /*21ac0*/  @!P0 BRA `(.L_x_1405) ;  /* 0x0000000000108947 */ /* 0x000fea0003800000 */
[----:B------:R-:W-:Y:S01]  /*21ad0*/  UMOV UR4, 0xffffffff ;  /* 0xffffffff00047882 */ /* 0x000fe20000000000 */
[----:B------:R-:W-:Y:S02]  /*21ae0*/  VIADD R12, R5, 0xffffffff ;  /* 0xffffffff050c7836 */ /* 0x000fe40000000000 */
[----:B------:R-:W-:Y:S05]  /*21af0*/  BRA.DIV UR4, `(.L_x_1406) ;  /* 0x0000002204a47947 */ /* 0x000fea000b800000 */
[----:B------:R4:W0:Y:S02]  /*21b00*/  SHFL.IDX PT, R14, R8, R12, 0x1f ;  /* 0x00001f0c080e7589 */ /* 0x00082400000e0000 */
.L_x_1405:
[----:B--2---:R-:W2:Y:S01]  /*21b10*/  LDC.64 R2, c[0x0][0xc68] ;  /* 0x00031a00ff027b82 */ /* 0x004ea20000000a00 */
[----:B------:R-:W-:-:S04]  /*21b20*/  IMAD.IADD R19, R5, 0x1, R19 ;  /* 0x0000000105137824 */ /* 0x000fc800078e0213 */
[----:B--2---:R-:W-:-:S05]  /*21b30*/  IMAD.WIDE R2, R19, 0x4, R2 ;  /* 0x0000000413027825 */ /* 0x004fca00078e0202 */
[----:B------:R2:W3:Y:S01]  /*21b40*/  LDG.E R6, desc[UR52][R2.64] ;  /* 0x0000003402067981 */ /* 0x0004e2000c1e1900 */
[----:B0-----:R-:W-:Y:S02]  /*21b50*/  IMAD R16, R14, R7, R16 ;  /* 0x000000070e107224 */ /* 0x001fe400078e0210 */
[----:B--2---:R-:W-:Y:S02]  /*21b60*/  IMAD.MOV.U32 R2, RZ, RZ, RZ ;  /* 0x000000ffff027224 */ /* 0x004fe400078e00ff */
[----:B---3--:R-:W-:-:S05]  /*21b70*/  IMAD R5, R17, R6, RZ ;  /* 0x0000000611057224 */ /* 0x008fca00078e02ff */
[----:B----4-:R-:W-:-:S04]  /*21b80*/  IABS R8, R5 ;  /* 0x0000000500087213 */ /* 0x010fc80000000000 */
[----:B------:R-:W0:Y:S08]  /*21b90*/  I2F.RP R9, R8 ;  /* 0x0000000800097306 */ /* 0x000e300000209400 */
[----:B0-----:R-:W0:Y:S02]  /*21ba0*/  MUFU.RCP R9, R9 ;  /* 0x0000000900097308 */ /* 0x001e240000001000 */
[----:B0-----:R-:W-:Y:S01]  /*21bb0*/  VIADD R10, R9, 0xffffffe ;  /* 0x0ffffffe090a7836 */ /* 0x001fe20000000000 */
[----:B------:R-:W-:-:S05]  /*21bc0*/  IABS R9, R5 ;  /* 0x0000000500097213 */ /* 0x000fca0000000000 */
[----:B------:R-:W0:Y:S01]  /*21bd0*/  F2I.FTZ.U32.TRUNC.NTZ R3, R10 ;  /* 0x0000000a00037305 */ /* 0x000e22000021f000 */
[----:B------:R-:W-:Y:S02]  /*21be0*/  IMAD.MOV R9, RZ, RZ, -R9 ;  /* 0x000000ffff097224 */ /* 0x000fe400078e0a09 */
[----:B0-----:R-:W-:-:S04]  /*21bf0*/  IMAD.MOV R11, RZ, RZ, -R3 ;  /* 0x000000ffff0b7224 */ /* 0x001fc800078e0a03 */
[----:B------:R-:W-:-:S04]  /*21c00*/  IMAD R11, R11, R8, RZ ;  /* 0x000000080b0b7224 */ /* 0x000fc800078e02ff */
[----:B------:R-:W-:-:S04]  /*21c10*/  IMAD.HI.U32 R3, R3, R11, R2 ;  /* 0x0000000b03037227 */ /* 0x000fc800078e0002 */
[----:B------:R-:W-:-:S05]  /*21c20*/  IMAD.IADD R2, R4, 0x1, -R16 ;  /* 0x0000000104027824 */ /* 0x000fca00078e0a10 */
        /* <DEDUP_REMOVED lines=9> */
[----:B------:R-:W-:-:S03]  /*21cc0*/  ISETP.GE.AND P0, PT, R4, RZ, PT ;  /* 0x000000ff0400720c */ /* 0x000fc60003f06270 */
[----:B------:R-:W-:-:S10]  /*21cd0*/  IMAD.MOV.U32 R9, RZ, RZ, R3 ;  /* 0x000000ffff097224 */ /* 0x000fd400078e0003 */
[----:B------:R-:W-:Y:S01]  /*21ce0*/  @!P0 IMAD.MOV R9, RZ, RZ, -R9 ;  /* 0x000000ffff098224 */ /* 0x000fe200078e0a09 */
[----:B------:R-:W-:-:S13]  /*21cf0*/  ISETP.NE.AND P0, PT, R5, RZ, PT ;  /* 0x000000ff0500720c */ /* 0x000fda0003f05270 */
[----:B------:R-:W-:-:S05]  /*21d00*/  @!P0 LOP3.LUT R9, RZ, R5, RZ, 0x33, !PT ;  /* 0x00000005ff098212 */ /* 0x000fca00078e33ff */
[----:B------:R-:W-:Y:S02]  /*21d10*/  IMAD R4, R6, R9, RZ ;  /* 0x0000000906047224 */ /* 0x000fe400078e02ff */
[----:B------:R-:W-:Y:S02]  /*21d20*/  IMAD.MOV R9, RZ, RZ, -R9 ;  /* 0x000000ffff097224 */ /* 0x000fe400078e0a09 */
[----:B------:R-:W-:Y:S02]  /*21d30*/  IMAD.MOV R3, RZ, RZ, -R4 ;  /* 0x000000ffff037224 */ /* 0x000fe400078e0a04 */
[----:B------:R-:W-:-:S03]  /*21d40*/  IMAD R5, R5, R9, R2 ;  /* 0x0000000905057224 */ /* 0x000fc600078e0202 */
[----:B------:R-:W-:-:S04]  /*21d50*/  VIADDMNMX R6, R3, R7, R6, PT ;  /* 0x0000000703067246 */ /* 0x000fc80003800106 */
[----:B------:R-:W-:-:S04]  /*21d60*/  IABS R7, R6 ;  /* 0x0000000600077213 */ /* 0x000fc80000000000 */
[----:B------:R-:W0:Y:S08]  /*21d70*/  I2F.RP R8, R7 ;  /* 0x0000000700087306 */ /* 0x000e300000209400 */
[----:B0-----:R-:W0:Y:S02]  /*21d80*/  MUFU.RCP R8, R8 ;  /* 0x0000000800087308 */ /* 0x001e240000001000 */
[----:B0-----:R-:W-:Y:S01]  /*21d90*/  VIADD R3, R8, 0xffffffe ;  /* 0x0ffffffe08037836 */ /* 0x001fe20000000000 */
[----:B------:R-:W-:-:S05]  /*21da0*/  IABS R8, R6 ;  /* 0x0000000600087213 */ /* 0x000fca0000000000 */
[----:B------:R-:W0:Y:S01]  /*21db0*/  F2I.FTZ.U32.TRUNC.NTZ R3, R3 ;  /* 0x0000000300037305 */ /* 0x000e22000021f000 */
[----:B------:R-:W-:Y:S02]  /*21dc0*/  IMAD.MOV R8, RZ, RZ, -R8 ;  /* 0x000000ffff087224 */ /* 0x000fe400078e0a08 */
[----:B0-----:R-:W-:-:S04]  /*21dd0*/  IMAD.MOV R2, RZ, RZ, -R3 ;  /* 0x000000ffff027224 */ /* 0x001fc800078e0a03 */
[----:B------:R-:W-:Y:S02]  /*21de0*/  IMAD R9, R2, R7, RZ ;  /* 0x0000000702097224 */ /* 0x000fe400078e02ff */
[----:B------:R-:W-:-:S04]  /*21df0*/  IMAD.MOV.U32 R2, RZ, RZ, RZ ;  /* 0x000000ffff027224 */ /* 0x000fc800078e00ff */
[----:B------:R-:W-:Y:S01]  /*21e00*/  IMAD.HI.U32 R2, R3, R9, R2 ;  /* 0x0000000903027227 */ /* 0x000fe200078e0002 */
[----:B------:R-:W-:Y:S02]  /*21e10*/  IABS R9, R5 ;  /* 0x0000000500097213 */ /* 0x000fe40000000000 */
[C---:B------:R-:W-:Y:S01]  /*21e20*/  LOP3.LUT R3, R5.reuse, R6, RZ, 0x3c, !PT ;  /* 0x0000000605037212 */ /* 0x040fe200078e3cff */
[----:B------:R-:W-:Y:S02]  /*21e30*/  IMAD.IADD R5, R5, 0x1, R4 ;  /* 0x0000000105057824 */ /* 0x000fe400078e0204 */
[----:B------:R-:W-:-:S04]  /*21e40*/  IMAD.HI.U32 R2, R2, R9, RZ ;  /* 0x0000000902027227 */ /* 0x000fc800078e00ff */
[----:B------:R-:W-:-:S05]  /*21e50*/  IMAD R8, R2, R8, R9 ;  /* 0x0000000802087224 */ /* 0x000fca00078e0209 */
        /* <DEDUP_REMOVED lines=14> */
.L_x_1399:
[----:B------:R-:W-:Y:S01]  /*21f40*/  UMOV UR4, URZ ;  /* 0x0000003f00047c82 */ /* 0x000fe20008000000 */
[----:B------:R-:W-:Y:S01]  /*21f50*/  UMOV UR5, URZ ;  /* 0x0000003f00057c82 */ /* 0x000fe20008000000 */
[----:B------:R-:W-:Y:S01]  /*21f60*/  ULDC UR6, c[0x0][0xc14] ;  /* 0x0003050000067ab9 */ /* 0x000fe20000000800 */
[----:B----4-:R-:W-:Y:S02]  /*21f70*/  IMAD.MOV.U32 R16, RZ, RZ, R4 ;  /* 0x000000ffff107224 */ /* 0x010fe400078e0004 */
[----:B------:R-:W-:Y:S02]  /*21f80*/  IMAD.U32 R17, RZ, RZ, UR4 ;  /* 0x00000004ff117e24 */ /* 0x000fe4000f8e00ff */
[----:B------:R-:W-:Y:S02]  /*21f90*/  IMAD.U32 R18, RZ, RZ, UR5 ;  /* 0x00000005ff127e24 */ /* 0x000fe4000f8e00ff */
[----:B------:R-:W-:-:S07]  /*21fa0*/  IMAD.U32 R19, RZ, RZ, UR6 ;  /* 0x00000006ff137e24 */ /* 0x000fce000f8e00ff */
.L_x_1407:
        /* <DEDUP_REMOVED lines=10> */
.L_x_1306:
        /* <DEDUP_REMOVED lines=12> */
.L_x_1504:
[----:B------:R-:W-:Y:S05]  /*22110*/  BSYNC B0 ;  /* 0x0000000000007941 */ /* 0x000fea0003800000 */
.L_x_1409:
[----:B------:R-:W-:-:S03]  /*22120*/  UMOV UR4, 0xffffffff ;  /* 0xffffffff00047882 */ /* 0x000fc60000000000 */
[----:B------:R-:W-:Y:S05]  /*22130*/  BRA.DIV UR4, `(.L_x_1411) ;  /* 0x0000001e044c7947 */ /* 0x000fea000b800000 */
[----:B0-----:R-:W0:Y:S02]  /*22140*/  S2R R0, SR_TID.X ;  /* 0x0000000000007919 */ /* 0x001e240000002100 */
[----:B0-----:R-:W-:-:S04]  /*22150*/  SHF.R.U32.HI R0, RZ, 0x5, R0 ;  /* 0x00000005ff007819 */ /* 0x001fc80000011600 */
[----:B------:R-:W-:-:S05]  /*22160*/  LOP3.LUT R0, R0, 0x3, RZ, 0xc0, !PT ;  /* 0x0000000300007812 */ /* 0x000fca00078ec0ff */
[----:B------:R0:W2:Y:S02]  /*22170*/  SHFL.IDX PT, R14, R0, RZ, 0x1f ;  /* 0x00001fff000e7589 */ /* 0x0000a400000e0000 */
.L_x_1507:
[----:B--2---:R-:W-:-:S13]  /*22180*/  ISETP.NE.AND P0, PT, R14, RZ, PT ;  /* 0x000000ff0e00720c */ /* 0x004fda0003f05270 */
[----:B------:R-:W-:Y:S05]  /*22190*/  @P0 BRA `(.L_x_1089) ;  /* 0x0000000000880947 */ /* 0x000fea0003800000 */
[----:B------:R-:W-:-:S03]  /*221a0*/  UMOV UR4, 0xffffffff ;  /* 0xffffffff00047882 */ /* 0x000fc60000000000 */
[----:B------:R-:W-:Y:S05]  /*221b0*/  BRA.DIV UR4, `(.L_x_1412) ;  /* 0x0000001e04607947 */ /* 0x000fea000b800000 */
[----:B------:R-:W-:-:S13]  /*221c0*/  ELECT P6, URZ, PT ;  /* 0x00000000003f782f */ /* 0x000fda00038c0000 */
.L_x_1510:
[----:B------:R-:W-:Y:S05]  /*221d0*/  @!P6 BRA `(.L_x_1089) ;  /* 0x000000000078e947 */ /* 0x000fea0003800000 */
[----:B------:R-:W-:-:S06]  /*221e0*/  ULOP3.LUT UR4, UR36, 0x2, URZ, 0xfc, !UPT ;  /* 0x0000000224047892 */ /* 0x000fcc000f8efc3f */
[----:B0-----:R-:W-:-:S05]  /*221f0*/  IMAD.U32 R0, RZ, RZ, UR4 ;  /* 0x00000004ff007e24 */ /* 0x001fca000f8e00ff */
[----:B------:R-:W-:-:S13]  /*22200*/  ISETP.NE.AND P2, PT, R0, 0x3, PT ;  /* 0x000000030000780c */ /* 0x000fda0003f45270 */
[----:B------:R-:W-:Y:S05]  /*22210*/  @!P2 BRA `(.L_x_1413) ;  /* 0x000000000004a947 */ /* 0x000fea0003800000 */
[----:B------:R-:W-:Y:S01]  /*22220*/  BPT.TRAP 0x1 ;  /* 0x000000040000795c */ /* 0x000fe20000300000 */
.L_x_1413:
        /* <DEDUP_REMOVED lines=12> */
.L_x_1511:
[----:B------:R-:W2:Y:S02]  /*222f0*/  SYNCS.PHASECHK.TRANS64.TRYWAIT P0, [R3+URZ], R0 ;  /* 0x00000000030075a7 */ /* 0x000ea4000800017f */
[----:B--2---:R-:W-:Y:S05]  /*22300*/  @!P0 BRA `(.L_x_1415) ;  /* 0x0000001c00408947 */ /* 0x004fea0003800000 */
.L_x_1512:
[----:B------:R-:W-:Y:S05]  /*22310*/  @!P2 BRA `(.L_x_1416) ;  /* 0x000000000004a947 */ /* 0x000fea0003800000 */
[----:B------:R-:W-:Y:S01]  /*22320*/  BPT.TRAP 0x1 ;  /* 0x000000040000795c */ /* 0x000fe20000300000 */
.L_x_1416:
[----:B--2---:R-:W-:-:S04]  /*22330*/  VIADD R3, R9, 0x2d860 ;  /* 0x0002d86009037836 */ /* 0x004fc80000000000 */
[----:B------:R-:W-:-:S04]  /*22340*/  IMAD R5, R22, 0x8, R3 ;  /* 0x0000000816057824 */ /* 0x000fc800078e0203 */
[----:B------:R-:W2:Y:S02]  /*22350*/  SYNCS.PHASECHK.TRANS64.TRYWAIT P0, [R5+URZ], R2 ;  /* 0x00000002050075a7 */ /* 0x000ea4000800017f */
[----:B--2---:R-:W-:Y:S05]  /*22360*/  @!P0 BRA `(.L_x_1417) ;  /* 0x0000001c003c8947 */ /* 0x004fea0003800000 */
.L_x_1513:
[----:B------:R-:W-:-:S07]  /*22370*/  IMAD R3, R4, 0x8, R3 ;  /* 0x0000000804037824 */ /* 0x000fce00078e0203 */
.L_x_1418:
[----:B---3--:R3:W4:Y:S02]  /*22380*/  SYNCS.PHASECHK.TRANS64.TRYWAIT P0, [R3+URZ], R0 ;  /* 0x00000000030075a7 */ /* 0x008724000800017f */
[----:B----4-:R-:W-:Y:S05]  /*22390*/  @!P0 NANOSLEEP.SYNCS 0x989680 ;  /* 0x009896800000895d */ /* 0x010fea0003900000 */
[----:B------:R-:W4:Y:S02]  /*223a0*/  @!P0 SYNCS.PHASECHK.TRANS64 P0, [R3+URZ], R0 ;  /* 0x00000000030085a7 */ /* 0x000f24000800007f */
[----:B----4-:R-:W-:Y:S05]  /*223b0*/  @!P0 BRA `(.L_x_1418) ;  /* 0xfffffffc00f08947 */ /* 0x010fea000383ffff */
.L_x_1089:
[----:B------:R-:W-:Y:S05]  /*223c0*/  BSYNC B7 ;  /* 0x0000000000077941 */ /* 0x000fea0003800000 */
.L_x_1086:
[----:B------:R-:W-:Y:S05]  /*223d0*/  EXIT ;  /* 0x000000000000794d */ /* 0x000fea0003800000 */
.L_x_1113:
[----:B0-----:R0:W1:Y:S02]  /*223e0*/  SYNCS.PHASECHK.TRANS64.TRYWAIT P5, [R15+URZ+0x2d890], R86 ;  /* 0x02d890560f0075a7 */ /* 0x00106400080a017f */
[----:B-1----:R-:W-:Y:S05]  /*223f0*/  @!P5 NANOSLEEP.SYNCS 0x989680 ;  /* 0x009896800000d95d */ /* 0x002fea0003900000 */
[----:B------:R-:W1:Y:S02]  /*22400*/  @!P5 SYNCS.PHASECHK.TRANS64 P5, [R15+URZ+0x2d890], R86 ;  /* 0x02d890560f00d5a7 */ /* 0x000e6400080a007f */
[----:B-1----:R-:W-:Y:S05]  /*22410*/  @!P5 BRA `(.L_x_1113) ;  /* 0xfffffffc00f0d947 */ /* 0x002fea000383ffff */
[----:B------:R-:W-:Y:S05]  /*22420*/  BRA `(.L_x_1419) ;  /* 0xfffffe0c00a47947 */ /* 0x000fea000383ffff */
.L_x_1141:
[----:B0-----:R0:W1:Y:S02]  /*22430*/  SYNCS.PHASECHK.TRANS64.TRYWAIT P5, [R15+URZ+0x2d890], R86 ;  /* 0x02d890560f0075a7 */ /* 0x00106400080a017f */
[----:B-1----:R-:W-:Y:S05]  /*22440*/  @!P5 NANOSLEEP.SYNCS 0x989680 ;  /* 0x009896800000d95d */ /* 0x002fea0003900000 */
[----:B------:R-:W1:Y:S02]  /*22450*/  @!P5 SYNCS.PHASECHK.TRANS64 P5, [R15+URZ+0x2d890], R86 ;  /* 0x02d890560f00d5a7 */ /* 0x000e6400080a007f */
[----:B-1----:R-:W-:Y:S05]  /*22460*/  @!P5 BRA `(.L_x_1141) ;  /* 0xfffffffc00f0d947 */ /* 0x002fea000383ffff */
[----:B------:R-:W-:Y:S05]  /*22470*/  BRA `(.L_x_1420) ;  /* 0xfffffe2800807947 */ /* 0x000fea000383ffff */
.L_x_1154:
[----:B0-----:R0:W1:Y:S02]  /*22480*/  SYNCS.PHASECHK.TRANS64.TRYWAIT P4, [R15+URZ+0x2d890], R86 ;  /* 0x02d890560f0075a7 */ /* 0x001064000808017f */
[----:B-1----:R-:W-:Y:S05]  /*22490*/  @!P4 NANOSLEEP.SYNCS 0x989680 ;  /* 0x009896800000c95d */ /* 0x002fea0003900000 */
[----:B------:R-:W1:Y:S02]  /*224a0*/  @!P4 SYNCS.PHASECHK.TRANS64 P4, [R15+URZ+0x2d890], R86 ;  /* 0x02d890560f00c5a7 */ /* 0x000e64000808007f */
[----:B-1----:R-:W-:Y:S05]  /*224b0*/  @!P4 BRA `(.L_x_1154) ;  /* 0xfffffffc00f0c947 */ /* 0x002fea000383ffff */
[----:B------:R-:W-:Y:S05]  /*224c0*/  BRA `(.L_x_1421) ;  /* 0xfffffe4400247947 */ /* 0x000fea000383ffff */
.L_x_1158:
[----:B--2---:R2:W3:Y:S02]  /*224d0*/  SYNCS.PHASECHK.TRANS64.TRYWAIT P3, [R15+URZ+0x2d8b0], R86 ;  /* 0x02d8b0560f0075a7 */ /* 0x0044e4000806017f */
[----:B---3--:R-:W-:Y:S05]  /*224e0*/  @!P3 NANOSLEEP.SYNCS 0x989680 ;  /* 0x009896800000b95d */ /* 0x008fea0003900000 */
[----:B------:R-:W3:Y:S02]  /*224f0*/  @!P3 SYNCS.PHASECHK.TRANS64 P3, [R15+URZ+0x2d8b0], R86 ;  /* 0x02d8b0560f00b5a7 */ /* 0x000ee4000806007f */
[----:B---3--:R-:W-:Y:S05]  /*22500*/  @!P3 BRA `(.L_x_1158) ;  /* 0xfffffffc00f0b947 */ /* 0x008fea000383ffff */
[----:B------:R-:W-:Y:S05]  /*22510*/  BRA `(.L_x_1422) ;  /* 0xfffffe4400bc7947 */ /* 0x000fea000383ffff */
.L_x_1172:
[----:B------:R-:W-:Y:S01]  /*22520*/  BSSY B0, `(.L_x_1423) ;  /* 0x0000008000007945 */ /* 0x000fe20003800000 */
[----:B------:R-:W-:Y:S02]  /*22530*/  IMAD.MOV.U32 R13, RZ, RZ, R44 ;  /* 0x000000ffff0d7224 */ /* 0x000fe400078e002c */
[----:B------:R-:W-:Y:S02]  /*22540*/  IMAD.MOV.U32 R12, RZ, RZ, RZ ;  /* 0x000000ffff0c7224 */ /* 0x000fe400078e00ff */
[----:B------:R-:W-:Y:S02]  /*22550*/  IMAD.MOV.U32 R11, RZ, RZ, 0x1f ;  /* 0x0000001fff0b7424 */ /* 0x000fe400078e00ff */
[----:B------:R-:W-:-:S07]  /*22560*/  IMAD.MOV.U32 R15, RZ, RZ, -0x1 ;  /* 0xffffffffff0f7424 */ /* 0x000fce00078e00ff */
[----:B-----5:R-:W-:Y:S05]  /*22570*/  WARPSYNC.COLLECTIVE R15, `(.L_x_1424) ;  /* 0x000000000f087348 */ /* 0x020fea0003c00000 */
[----:B------:R0:W1:Y:S02]  /*22580*/  SHFL.IDX P6, R14, R13, R12, R11 ;  /* 0x0000000c0d0e7389 */ /* 0x00006400000c000b */
[----:B01---5:R-:W-:Y:S01]  /*22590*/  ENDCOLLECTIVE ;  /* 0x000000000000791b */ /* 0x023fe20003800000 */
.L_x_1424:
[----:B------:R-:W-:Y:S05]  /*225a0*/  BSYNC B0 ;  /* 0x0000000000007941 */ /* 0x000fea0003800000 */
.L_x_1423:
[----:B------:R1:W-:Y:S01]  /*225b0*/  STL [R1+0x4], R14 ;  /* 0x0000040e01007387 */ /* 0x0003e20000100800 */
[----:B------:R-:W-:Y:S05]  /*225c0*/  BRA `(.L_x_1425) ;  /* 0xfffffe4c00fc7947 */ /* 0x000fea000383ffff */
.L_x_1185:
[----:B------:R-:W-:Y:S01]  /*225d0*/  BSSY B1, `(.L_x_1426) ;  /* 0x0000007000017945 */ /* 0x000fe20003800000 */
[----:B------:R-:W-:Y:S02]  /*225e0*/  IMAD.MOV.U32 R12, RZ, RZ, RZ ;  /* 0x000000ffff0c7224 */ /* 0x000fe400078e00ff */
[----:B------:R-:W-:Y:S02]  /*225f0*/  IMAD.MOV.U32 R11, RZ, RZ, 0x1e1f ;  /* 0x00001e1fff0b7424 */ /* 0x000fe400078e00ff */
[----:B------:R-:W-:-:S07]  /*22600*/  IMAD.MOV.U32 R15, RZ, RZ, -0x1 ;  /* 0xffffffffff0f7424 */ /* 0x000fce00078e00ff */
[----:B------:R-:W-:Y:S05]  /*22610*/  WARPSYNC.COLLECTIVE R15, `(.L_x_1427) ;  /* 0x000000000f087348 */ /* 0x000fea0003c00000 */
[----:B------:R0:W1:Y:S02]  /*22620*/  SHFL.IDX P6, R14, R13, R12, R11 ;  /* 0x0000000c0d0e7389 */ /* 0x00006400000c000b */
[----:B01----:R-:W-:Y:S01]  /*22630*/  ENDCOLLECTIVE ;  /* 0x000000000000791b */ /* 0x003fe20003800000 */
.L_x_1427:
[----:B------:R-:W-:Y:S05]  /*22640*/  BSYNC B1 ;  /* 0x0000000000017941 */ /* 0x000fea0003800000 */
.L_x_1426:
[----:B------:R-:W-:Y:S05]  /*22650*/  BRA `(.L_x_1428) ;  /* 0xfffffe5c004c7947 */ /* 0x000fea000383ffff */
.L_x_1186:
        /* <DEDUP_REMOVED lines=8> */
.L_x_1430:
[----:B------:R-:W-:Y:S05]  /*226e0*/  BSYNC B1 ;  /* 0x0000000000017941 */ /* 0x000fea0003800000 */
.L_x_1429:
[----:B------:R-:W-:Y:S05]  /*226f0*/  BRA `(.L_x_1431) ;  /* 0xfffffe5c00307947 */ /* 0x000fea000383ffff */
.L_x_1187:
        /* <DEDUP_REMOVED lines=8> */
.L_x_1433:
[----:B------:R-:W-:Y:S05]  /*22780*/  BSYNC B1 ;  /* 0x0000000000017941 */ /* 0x000fea0003800000 */
.L_x_1432:
[----:B------:R-:W-:Y:S05]  /*22790*/  BRA `(.L_x_1434) ;  /* 0xfffffe5c00147947 */ /* 0x000fea000383ffff */
.L_x_1188:
        /* <DEDUP_REMOVED lines=8> */
.L_x_1436:
[----:B------:R-:W-:Y:S05]  /*22820*/  BSYNC B1 ;  /* 0x0000000000017941 */ /* 0x000fea0003800000 */
.L_x_1435:
[----:B------:R-:W-:Y:S05]  /*22830*/  BRA `(.L_x_1437) ;  /* 0xfffffe5800f87947 */ /* 0x000fea000383ffff */
.L_x_1190:
[----:B0-----:R0:W1:Y:S02]  /*22840*/  SYNCS.PHASECHK.TRANS64.TRYWAIT P1, [R2+URZ+0x2d800], R3 ;  /* 0x02d80003020075a7 */ /* 0x001064000802017f */
[----:B-1----:R-:W-:Y:S05]  /*22850*/  @!P1 NANOSLEEP.SYNCS 0x989680 ;  /* 0x009896800000995d */ /* 0x002fea0003900000 */
[----:B------:R-:W1:Y:S02]  /*22860*/  @!P1 SYNCS.PHASECHK.TRANS64 P1, [R2+URZ+0x2d800], R3 ;  /* 0x02d80003020095a7 */ /* 0x000e64000802007f */
[----:B-1----:R-:W-:Y:S05]  /*22870*/  @!P1 BRA `(.L_x_1190) ;  /* 0xfffffffc00f09947 */ /* 0x002fea000383ffff */
[----:B------:R-:W-:Y:S05]  /*22880*/  BRA `(.L_x_1438) ;  /* 0xfffffe5c00787947 */ /* 0x000fea000383ffff */
.L_x_1204:
[----:B------:R-:W-:Y:S01]  /*22890*/  BSSY B1, `(.L_x_1439) ;  /* 0x0000007000017945 */ /* 0x000fe20003800000 */
[----:B------:R-:W-:Y:S02]  /*228a0*/  IMAD.MOV.U32 R12, RZ, RZ, RZ ;  /* 0x000000ffff0c7224 */ /* 0x000fe400078e00ff */
[----:B------:R-:W-:Y:S02]  /*228b0*/  IMAD.MOV.U32 R11, RZ, RZ, 0x1e1f ;  /* 0x00001e1fff0b7424 */ /* 0x000fe400078e00ff */
[----:B------:R-:W-:-:S07]  /*228c0*/  IMAD.MOV.U32 R15, RZ, RZ, -0x1 ;  /* 0xffffffffff0f7424 */ /* 0x000fce00078e00ff */
[----:B------:R-:W-:Y:S05]  /*228d0*/  WARPSYNC.COLLECTIVE R15, `(.L_x_1440) ;  /* 0x000000000f087348 */ /* 0x000fea0003c00000 */
[----:B------:R0:W1:Y:S02]  /*228e0*/  SHFL.IDX P6, R14, R13, R12, R11 ;  /* 0x0000000c0d0e7389 */ /* 0x00006400000c000b */
[----:B01----:R-:W-:Y:S01]  /*228f0*/  ENDCOLLECTIVE ;  /* 0x000000000000791b */ /* 0x003fe20003800000 */
.L_x_1440:
[----:B------:R-:W-:Y:S05]  /*22900*/  BSYNC B1 ;  /* 0x0000000000017941 */ /* 0x000fea0003800000 */
.L_x_1439:
[----:B------:R-:W-:Y:S05]  /*22910*/  BRA `(.L_x_1441) ;  /* 0xfffffe7400fc7947 */ /* 0x000fea000383ffff */
.L_x_1205:
        /* <DEDUP_REMOVED lines=8> */
.L_x_1443:
[----:B------:R-:W-:Y:S05]  /*229a0*/  BSYNC B1 ;  /* 0x0000000000017941 */ /* 0x000fea0003800000 */
.L_x_1442:
[----:B------:R-:W-:Y:S05]  /*229b0*/  BRA `(.L_x_1444) ;  /* 0xfffffe7400e07947 */ /* 0x000fea000383ffff */
.L_x_1206:
        /* <DEDUP_REMOVED lines=8> */
.L_x_1446:
[----:B------:R-:W-:Y:S05]  /*22a40*/  BSYNC B1 ;  /* 0x0000000000017941 */ /* 0x000fea0003800000 */
.L_x_1445:
[----:B------:R-:W-:Y:S05]  /*22a50*/  BRA `(.L_x_1447) ;  /* 0xfffffe7400c47947 */ /* 0x000fea000383ffff */
.L_x_1207:
        /* <DEDUP_REMOVED lines=8> */
.L_x_1449:
[----:B------:R-:W-:Y:S05]  /*22ae0*/  BSYNC B1 ;  /* 0x0000000000017941 */ /* 0x000fea0003800000 */
.L_x_1448:
[----:B------:R-:W-:Y:S05]  /*22af0*/  BRA `(.L_x_1450) ;  /* 0xfffffe7400a87947 */ /* 0x000fea000383ffff */
.L_x_1209:
[----:B0-----:R0:W1:Y:S02]  /*22b00*/  SYNCS.PHASECHK.TRANS64.TRYWAIT P1, [R2+URZ+0x2d800], R9 ;  /* 0x02d80009020075a7 */ /* 0x001064000802017f */
[----:B-1----:R-:W-:Y:S05]  /*22b10*/  @!P1 NANOSLEEP.SYNCS 0x989680 ;  /* 0x009896800000995d */ /* 0x002fea0003900000 */
[----:B------:R-:W1:Y:S02]  /*22b20*/  @!P1 SYNCS.PHASECHK.TRANS64 P1, [R2+URZ+0x2d800], R9 ;  /* 0x02d80009020095a7 */ /* 0x000e64000802007f */
[----:B-1----:R-:W-:Y:S05]  /*22b30*/  @!P1 BRA `(.L_x_1209) ;  /* 0xfffffffc00f09947 */ /* 0x002fea000383ffff */
[----:B------:R-:W-:Y:S05]  /*22b40*/  BRA `(.L_x_1451) ;  /* 0xfffffe7800287947 */ /* 0x000fea000383ffff */
.L_x_1217:
[----:B--2---:R2:W3:Y:S02]  /*22b50*/  SYNCS.PHASECHK.TRANS64.TRYWAIT P2, [R0+URZ+0x2d830], R3 ;  /* 0x02d83003000075a7 */ /* 0x0044e4000804017f */
[----:B---3--:R-:W-:Y:S05]  /*22b60*/  @!P2 NANOSLEEP.SYNCS 0x989680 ;  /* 0x009896800000a95d */ /* 0x008fea0003900000 */
[----:B------:R-:W3:Y:S02]  /*22b70*/  @!P2 SYNCS.PHASECHK.TRANS64 P2, [R0+URZ+0x2d830], R3 ;  /* 0x02d830030000a5a7 */ /* 0x000ee4000804007f */
[----:B---3--:R-:W-:Y:S05]  /*22b80*/  @!P2 BRA `(.L_x_1217) ;  /* 0xfffffffc00f0a947 */ /* 0x008fea000383ffff */
[----:B------:R-:W-:Y:S05]  /*22b90*/  BRA `(.L_x_1216) ;  /* 0xfffffe9000347947 */ /* 0x000fea000383ffff */
.L_x_1235:
[----:B-1----:R1:W2:Y:S02]  /*22ba0*/  SYNCS.PHASECHK.TRANS64.TRYWAIT P3, [R9+URZ+0x2d830], R8 ;  /* 0x02d83008090075a7 */ /* 0x0022a4000806017f */
[----:B--2---:R-:W-:Y:S05]  /*22bb0*/  @!P3 NANOSLEEP.SYNCS 0x989680 ;  /* 0x009896800000b95d */ /* 0x004fea0003900000 */
[----:B------:R-:W2:Y:S02]  /*22bc0*/  @!P3 SYNCS.PHASECHK.TRANS64 P3, [R9+URZ+0x2d830], R8 ;  /* 0x02d830080900b5a7 */ /* 0x000ea4000806007f */
[----:B--2---:R-:W-:Y:S05]  /*22bd0*/  @!P3 BRA `(.L_x_1235) ;  /* 0xfffffffc00f0b947 */ /* 0x004fea000383ffff */
[----:B------:R-:W-:Y:S05]  /*22be0*/  BRA `(.L_x_1234) ;  /* 0xfffffecc00a47947 */ /* 0x000fea000383ffff */
.L_x_1239:
[----:B-1----:R1:W2:Y:S02]  /*22bf0*/  SYNCS.PHASECHK.TRANS64.TRYWAIT P2, [R9+URZ+0x2d850], R8 ;  /* 0x02d85008090075a7 */ /* 0x0022a4000804017f */
[----:B--2---:R-:W-:Y:S05]  /*22c00*/  @!P2 NANOSLEEP.SYNCS 0x989680 ;  /* 0x009896800000a95d */ /* 0x004fea0003900000 */
[----:B------:R-:W2:Y:S02]  /*22c10*/  @!P2 SYNCS.PHASECHK.TRANS64 P2, [R9+URZ+0x2d850], R8 ;  /* 0x02d850080900a5a7 */ /* 0x000ea4000804007f */
[----:B--2---:R-:W-:Y:S05]  /*22c20*/  @!P2 BRA `(.L_x_1239) ;  /* 0xfffffffc00f0a947 */ /* 0x004fea000383ffff */
[----:B------:R-:W-:Y:S05]  /*22c30*/  BRA `(.L_x_1236) ;  /* 0xfffffed000a87947 */ /* 0x000fea000383ffff */
.L_x_1258:
[----:B-1----:R1:W2:Y:S02]  /*22c40*/  SYNCS.PHASECHK.TRANS64.TRYWAIT P3, [R11+URZ+0x2d830], R12 ;  /* 0x02d8300c0b0075a7 */ /* 0x0022a4000806017f */
[----:B--2---:R-:W-:Y:S05]  /*22c50*/  @!P3 NANOSLEEP.SYNCS 0x989680 ;  /* 0x009896800000b95d */ /* 0x004fea0003900000 */
[----:B------:R-:W2:Y:S02]  /*22c60*/  @!P3 SYNCS.PHASECHK.TRANS64 P3, [R11+URZ+0x2d830], R12 ;  /* 0x02d8300c0b00b5a7 */ /* 0x000ea4000806007f */
[----:B--2---:R-:W-:Y:S05]  /*22c70*/  @!P3 BRA `(.L_x_1258) ;  /* 0xfffffffc00f0b947 */ /* 0x004fea000383ffff */
[----:B------:R-:W-:Y:S05]  /*22c80*/  BRA `(.L_x_1257) ;  /* 0xffffff0800e07947 */ /* 0x000fea000383ffff */
.L_x_1262:
[----:B-1----:R1:W2:Y:S02]  /*22c90*/  SYNCS.PHASECHK.TRANS64.TRYWAIT P2, [R11+URZ+0x2d850], R10 ;  /* 0x02d8500a0b0075a7 */ /* 0x0022a4000804017f */
[----:B--2---:R-:W-:Y:S05]  /*22ca0*/  @!P2 NANOSLEEP.SYNCS 0x989680 ;  /* 0x009896800000a95d */ /* 0x004fea0003900000 */
[----:B------:R-:W2:Y:S02]  /*22cb0*/  @!P2 SYNCS.PHASECHK.TRANS64 P2, [R11+URZ+0x2d850], R10 ;  /* 0x02d8500a0b00a5a7 */ /* 0x000ea4000804007f */
[----:B--2---:R-:W-:Y:S05]  /*22cc0*/  @!P2 BRA `(.L_x_1262) ;  /* 0xfffffffc00f0a947 */ /* 0x004fea000383ffff */
[----:B------:R-:W-:Y:S05]  /*22cd0*/  BRA `(.L_x_1259) ;  /* 0xffffff0c00e47947 */ /* 0x000fea000383ffff */
.L_x_1269:
[----:B-1----:R1:W2:Y:S02]  /*22ce0*/  SYNCS.PHASECHK.TRANS64.TRYWAIT P3, [R12+URZ+0x2d830], R13 ;  /* 0x02d8300d0c0075a7 */ /* 0x0022a4000806017f */
[----:B--2---:R-:W-:Y:S05]  /*22cf0*/  @!P3 NANOSLEEP.SYNCS 0x989680 ;  /* 0x009896800000b95d */ /* 0x004fea0003900000 */
[----:B------:R-:W2:Y:S02]  /*22d00*/  @!P3 SYNCS.PHASECHK.TRANS64 P3, [R12+URZ+0x2d830], R13 ;  /* 0x02d8300d0c00b5a7 */ /* 0x000ea4000806007f */
[----:B--2---:R-:W-:Y:S05]  /*22d10*/  @!P3 BRA `(.L_x_1269) ;  /* 0xfffffffc00f0b947 */ /* 0x004fea000383ffff */
[----:B------:R-:W-:Y:S05]  /*22d20*/  BRA `(.L_x_1268) ;  /* 0xffffff3400d47947 */ /* 0x000fea000383ffff */
.L_x_1273:
[----:B-1----:R1:W2:Y:S02]  /*22d30*/  SYNCS.PHASECHK.TRANS64.TRYWAIT P2, [R13+URZ+0x2d850], R12 ;  /* 0x02d8500c0d0075a7 */ /* 0x0022a4000804017f */
[----:B--2---:R-:W-:Y:S05]  /*22d40*/  @!P2 NANOSLEEP.SYNCS 0x989680 ;  /* 0x009896800000a95d */ /* 0x004fea0003900000 */
[----:B------:R-:W2:Y:S02]  /*22d50*/  @!P2 SYNCS.PHASECHK.TRANS64 P2, [R13+URZ+0x2d850], R12 ;  /* 0x02d8500c0d00a5a7 */ /* 0x000ea4000804007f */
[----:B--2---:R-:W-:Y:S05]  /*22d60*/  @!P2 BRA `(.L_x_1273) ;  /* 0xfffffffc00f0a947 */ /* 0x004fea000383ffff */
[----:B------:R-:W-:Y:S05]  /*22d70*/  BRA `(.L_x_1270) ;  /* 0xffffff3800d87947 */ /* 0x000fea000383ffff */
.L_x_1286:
[----:B-1----:R1:W2:Y:S02]  /*22d80*/  SYNCS.PHASECHK.TRANS64.TRYWAIT P0, [R11+URZ+0x2d850], R0 ;  /* 0x02d850000b0075a7 */ /* 0x0022a4000800017f */
[----:B--2---:R-:W-:Y:S05]  /*22d90*/  @!P0 NANOSLEEP.SYNCS 0x989680 ;  /* 0x009896800000895d */ /* 0x004fea0003900000 */
[----:B------:R-:W2:Y:S02]  /*22da0*/  @!P0 SYNCS.PHASECHK.TRANS64 P0, [R11+URZ+0x2d850], R0 ;  /* 0x02d850000b0085a7 */ /* 0x000ea4000800007f */
[----:B--2---:R-:W-:Y:S05]  /*22db0*/  @!P0 BRA `(.L_x_1286) ;  /* 0xfffffffc00f08947 */ /* 0x004fea000383ffff */
[----:B------:R-:W-:Y:S05]  /*22dc0*/  BRA `(.L_x_1285) ;  /* 0xffffff7000847947 */ /* 0x000fea000383ffff */
.L_x_1320:
[----:B------:R-:W0:Y:S01]  /*22dd0*/  S2R R13, SR_TID.X ;  /* 0x00000000000d7919 */ /* 0x000e220000002100 */
[----:B------:R-:W-:Y:S01]  /*22de0*/  BSSY B1, `(.L_x_1452) ;  /* 0x0000009000017945 */ /* 0x000fe20003800000 */
[----:B------:R-:W-:Y:S02]  /*22df0*/  IMAD.MOV.U32 R12, RZ, RZ, RZ ;  /* 0x000000ffff0c7224 */ /* 0x000fe400078e00ff */
[----:B------:R-:W-:Y:S02]  /*22e00*/  IMAD.MOV.U32 R11, RZ, RZ, 0x1f ;  /* 0x0000001fff0b7424 */ /* 0x000fe400078e00ff */
[----:B------:R-:W-:Y:S01]  /*22e10*/  IMAD.MOV.U32 R15, RZ, RZ, -0x1 ;  /* 0xffffffffff0f7424 */ /* 0x000fe200078e00ff */
[----:B0-----:R-:W-:-:S04]  /*22e20*/  SHF.R.U32.HI R13, RZ, 0x5, R13 ;  /* 0x00000005ff0d7819 */ /* 0x001fc8000001160d */
[----:B------:R-:W-:-:S07]  /*22e30*/  LOP3.LUT R13, R13, 0x3, RZ, 0xc0, !PT ;  /* 0x000000030d0d7812 */ /* 0x000fce00078ec0ff */
[----:B-1----:R-:W-:Y:S05]  /*22e40*/  WARPSYNC.COLLECTIVE R15, `(.L_x_1453) ;  /* 0x000000000f087348 */ /* 0x002fea0003c00000 */
[----:B------:R0:W2:Y:S02]  /*22e50*/  SHFL.IDX P6, R14, R13, R12, R11 ;  /* 0x0000000c0d0e7389 */ /* 0x0000a400000c000b */
[----:B012---:R-:W-:Y:S01]  /*22e60*/  ENDCOLLECTIVE ;  /* 0x000000000000791b */ /* 0x007fe20003800000 */
.L_x_1453:
[----:B------:R-:W-:Y:S05]  /*22e70*/  BSYNC B1 ;  /* 0x0000000000017941 */ /* 0x000fea0003800000 */
.L_x_1452:
[----:B------:R-:W-:Y:S05]  /*22e80*/  BRA `(.L_x_1454) ;  /* 0xffffffac00147947 */ /* 0x000fea000383ffff */
.L_x_1321:
[----:B------:R-:W-:Y:S01]  /*22e90*/  BSSY B1, `(.L_x_1455) ;  /* 0x0000006000017945 */ /* 0x000fe20003800000 */
[----:B------:R-:W-:-:S07]  /*22ea0*/  IMAD.MOV.U32 R15, RZ, RZ, -0x1 ;  /* 0xffffffffff0f7424 */ /* 0x000fce00078e00ff */
[----:B-1----:R-:W-:Y:S05]  /*22eb0*/  WARPSYNC.COLLECTIVE R15, `(.L_x_1456) ;  /* 0x000000000f0c7348 */ /* 0x002fea0003c00000 */
[----:B------:R-:W-:Y:S02]  /*22ec0*/  ELECT P6, UR62, PT ;  /* 0x00000000003e782f */ /* 0x000fe400038c0000 */
[----:B------:R-:W-:Y:S01]  /*22ed0*/  MOV R14, UR62 ;  /* 0x0000003e000e7c02 */ /* 0x000fe20008000f00 */
[----:B-1----:R-:W-:Y:S10]  /*22ee0*/  ENDCOLLECTIVE ;  /* 0x000000000000791b */ /* 0x002ff40003800000 */
.L_x_1456:
[----:B------:R-:W-:Y:S05]  /*22ef0*/  BSYNC B1 ;  /* 0x0000000000017941 */ /* 0x000fea0003800000 */
.L_x_1455:
[----:B------:R-:W-:Y:S05]  /*22f00*/  BRA `(.L_x_1457) ;  /* 0xffffffac00007947 */ /* 0x000fea000383ffff */
.L_x_1323:
[----:B0-----:R0:W2:Y:S02]  /*22f10*/  SYNCS.PHASECHK.TRANS64.TRYWAIT P0, [R8+URZ+0x2d820], R11 ;  /* 0x02d8200b080075a7 */ /* 0x0010a4000800017f */
[----:B--2---:R-:W-:Y:S05]  /*22f20*/  @!P0 NANOSLEEP.SYNCS 0x989680 ;  /* 0x009896800000895d */ /* 0x004fea0003900000 */
[----:B------:R-:W2:Y:S02]  /*22f30*/  @!P0 SYNCS.PHASECHK.TRANS64 P0, [R8+URZ+0x2d820], R11 ;  /* 0x02d8200b080085a7 */ /* 0x000ea4000800007f */
[----:B--2---:R-:W-:Y:S05]  /*22f40*/  @!P0 BRA `(.L_x_1323) ;  /* 0xfffffffc00f08947 */ /* 0x004fea000383ffff */
[----:B------:R-:W-:Y:S05]  /*22f50*/  BRA `(.L_x_1458) ;  /* 0xffffffac001c7947 */ /* 0x000fea000383ffff */
.L_x_1326:
[----:B--2---:R2:W3:Y:S02]  /*22f60*/  SYNCS.PHASECHK.TRANS64.TRYWAIT P0, [R10+URZ+0x2d8a0], R13 ;  /* 0x02d8a00d0a0075a7 */ /* 0x0044e4000800017f */
[----:B---3--:R-:W-:Y:S05]  /*22f70*/  @!P0 NANOSLEEP.SYNCS 0x989680 ;  /* 0x009896800000895d */ /* 0x008fea0003900000 */
[----:B------:R-:W3:Y:S02]  /*22f80*/  @!P0 SYNCS.PHASECHK.TRANS64 P0, [R10+URZ+0x2d8a0], R13 ;  /* 0x02d8a00d0a0085a7 */ /* 0x000ee4000800007f */
[----:B---3--:R-:W-:Y:S05]  /*22f90*/  @!P0 BRA `(.L_x_1326) ;  /* 0xfffffffc00f08947 */ /* 0x008fea000383ffff */
[----:B------:R-:W-:Y:S05]  /*22fa0*/  BRA `(.L_x_1459) ;  /* 0xffffffac00247947 */ /* 0x000fea000383ffff */
.L_x_1328:
[----:B0-----:R0:W3:Y:S02]  /*22fb0*/  SYNCS.PHASECHK.TRANS64.TRYWAIT P0, [R10+URZ+0x2d8c0], R13 ;  /* 0x02d8c00d0a0075a7 */ /* 0x0010e4000800017f */
[----:B---3--:R-:W-:Y:S05]  /*22fc0*/  @!P0 NANOSLEEP.SYNCS 0x989680 ;  /* 0x009896800000895d */ /* 0x008fea0003900000 */
[----:B------:R-:W3:Y:S02]  /*22fd0*/  @!P0 SYNCS.PHASECHK.TRANS64 P0, [R10+URZ+0x2d8c0], R13 ;  /* 0x02d8c00d0a0085a7 */ /* 0x000ee4000800007f */
[----:B---3--:R-:W-:Y:S05]  /*22fe0*/  @!P0 BRA `(.L_x_1328) ;  /* 0xfffffffc00f08947 */ /* 0x008fea000383ffff */
[----:B------:R-:W-:Y:S05]  /*22ff0*/  BRA `(.L_x_1460) ;  /* 0xffffffac00a47947 */ /* 0x000fea000383ffff */
.L_x_1332:
[----:B0-----:R0:W2:Y:S02]  /*23000*/  SYNCS.PHASECHK.TRANS64.TRYWAIT P0, [R11+URZ+0x2d8a0], R10 ;  /* 0x02d8a00a0b0075a7 */ /* 0x0010a4000800017f */
[----:B--2---:R-:W-:Y:S05]  /*23010*/  @!P0 NANOSLEEP.SYNCS 0x989680 ;  /* 0x009896800000895d */ /* 0x004fea0003900000 */
[----:B------:R-:W2:Y:S02]  /*23020*/  @!P0 SYNCS.PHASECHK.TRANS64 P0, [R11+URZ+0x2d8a0], R10 ;  /* 0x02d8a00a0b0085a7 */ /* 0x000ea4000800007f */
[----:B--2---:R-:W-:Y:S05]  /*23030*/  @!P0 BRA `(.L_x_1332) ;  /* 0xfffffffc00f08947 */ /* 0x004fea000383ffff */
[----:B------:R-:W-:Y:S05]  /*23040*/  BRA `(.L_x_1461) ;  /* 0xffffffb0004c7947 */ /* 0x000fea000383ffff */
.L_x_1334:
[----:B--2---:R2:W3:Y:S02]  /*23050*/  SYNCS.PHASECHK.TRANS64.TRYWAIT P1, [R11+URZ+0x2d8c0], R10 ;  /* 0x02d8c00a0b0075a7 */ /* 0x0044e4000802017f */
[----:B---3--:R-:W-:Y:S05]  /*23060*/  @!P1 NANOSLEEP.SYNCS 0x989680 ;  /* 0x009896800000995d */ /* 0x008fea0003900000 */
[----:B------:R-:W3:Y:S02]  /*23070*/  @!P1 SYNCS.PHASECHK.TRANS64 P1, [R11+URZ+0x2d8c0], R10 ;  /* 0x02d8c00a0b0095a7 */ /* 0x000ee4000802007f */
[----:B---3--:R-:W-:Y:S05]  /*23080*/  @!P1 BRA `(.L_x_1334) ;  /* 0xfffffffc00f09947 */ /* 0x008fea000383ffff */
[----:B------:R-:W-:Y:S05]  /*23090*/  BRA `(.L_x_1462) ;  /* 0xffffffb000c87947 */ /* 0x000fea000383ffff */
.L_x_1354:
[----:B------:R-:W0:Y:S01]  /*230a0*/  S2R R4, SR_TID.X ;  /* 0x0000000000047919 */ /* 0x000e220000002100 */
[----:B------:R-:W-:Y:S01]  /*230b0*/  BSSY B0, `(.L_x_1463) ;  /* 0x000000a000007945 */ /* 0x000fe20003800000 */
[----:B------:R-:W-:Y:S02]  /*230c0*/  IMAD.MOV.U32 R12, RZ, RZ, RZ ;  /* 0x000000ffff0c7224 */ /* 0x000fe400078e00ff */
[----:B------:R-:W-:Y:S02]  /*230d0*/  IMAD.MOV.U32 R11, RZ, RZ, 0x1f ;  /* 0x0000001fff0b7424 */ /* 0x000fe400078e00ff */
[----:B------:R-:W-:Y:S01]  /*230e0*/  IMAD.MOV.U32 R15, RZ, RZ, -0x1 ;  /* 0xffffffffff0f7424 */ /* 0x000fe200078e00ff */
[----:B0-----:R-:W-:-:S04]  /*230f0*/  SHF.R.U32.HI R4, RZ, 0x5, R4 ;  /* 0x00000005ff047819 */ /* 0x001fc80000011604 */
[----:B------:R-:W-:-:S05]  /*23100*/  LOP3.LUT R4, R4, 0x3, RZ, 0xc0, !PT ;  /* 0x0000000304047812 */ /* 0x000fca00078ec0ff */
[----:B---3--:R-:W-:-:S07]  /*23110*/  IMAD.MOV.U32 R13, RZ, RZ, R4 ;  /* 0x000000ffff0d7224 */ /* 0x008fce00078e0004 */
[----:B------:R-:W-:Y:S05]  /*23120*/  WARPSYNC.COLLECTIVE R15, `(.L_x_1464) ;  /* 0x000000000f087348 */ /* 0x000fea0003c00000 */
[----:B------:R0:W1:Y:S02]  /*23130*/  SHFL.IDX P6, R14, R13, R12, R11 ;  /* 0x0000000c0d0e7389 */ /* 0x00006400000c000b */
[----:B01----:R-:W-:Y:S01]  /*23140*/  ENDCOLLECTIVE ;  /* 0x000000000000791b */ /* 0x003fe20003800000 */
.L_x_1464:
[----:B------:R-:W-:Y:S05]  /*23150*/  BSYNC B0 ;  /* 0x0000000000007941 */ /* 0x000fea0003800000 */
.L_x_1463:
[----:B------:R-:W-:Y:S05]  /*23160*/  BRA `(.L_x_1465) ;  /* 0xffffffc000587947 */ /* 0x000fea000383ffff */
.L_x_1355:
[----:B------:R-:W-:Y:S01]  /*23170*/  BSSY B0, `(.L_x_1466) ;  /* 0x0000006000007945 */ /* 0x000fe20003800000 */
[----:B------:R-:W-:-:S07]  /*23180*/  IMAD.MOV.U32 R15, RZ, RZ, -0x1 ;  /* 0xffffffffff0f7424 */ /* 0x000fce00078e00ff */
[----:B---3--:R-:W-:Y:S05]  /*23190*/  WARPSYNC.COLLECTIVE R15, `(.L_x_1467) ;  /* 0x000000000f0c7348 */ /* 0x008fea0003c00000 */
[----:B------:R-:W-:Y:S02]  /*231a0*/  ELECT P6, UR62, PT ;  /* 0x00000000003e782f */ /* 0x000fe400038c0000 */
[----:B------:R-:W-:Y:S01]  /*231b0*/  MOV R14, UR62 ;  /* 0x0000003e000e7c02 */ /* 0x000fe20008000f00 */
[----:B---3--:R-:W-:Y:S10]  /*231c0*/  ENDCOLLECTIVE ;  /* 0x000000000000791b */ /* 0x008ff40003800000 */
.L_x_1467:
[----:B------:R-:W-:Y:S05]  /*231d0*/  BSYNC B0 ;  /* 0x0000000000007941 */ /* 0x000fea0003800000 */
.L_x_1466:
[----:B------:R-:W-:Y:S05]  /*231e0*/  BRA `(.L_x_1468) ;  /* 0xffffffc000487947 */ /* 0x000fea000383ffff */
.L_x_1358:
[----:B-1----:R1:W2:Y:S02]  /*231f0*/  SYNCS.PHASECHK.TRANS64.TRYWAIT P0, [R5+URZ+0x2d840], R4 ;  /* 0x02d84004050075a7 */ /* 0x0022a4000800017f */
[----:B--2---:R-:W-:Y:S05]  /*23200*/  @!P0 NANOSLEEP.SYNCS 0x989680 ;  /* 0x009896800000895d */ /* 0x004fea0003900000 */
[----:B------:R-:W2:Y:S02]  /*23210*/  @!P0 SYNCS.PHASECHK.TRANS64 P0, [R5+URZ+0x2d840], R4 ;  /* 0x02d84004050085a7 */ /* 0x000ea4000800007f */
[----:B--2---:R-:W-:Y:S05]  /*23220*/  @!P0 BRA `(.L_x_1358) ;  /* 0xfffffffc00f08947 */ /* 0x004fea000383ffff */
[----:B------:R-:W-:Y:S05]  /*23230*/  BRA `(.L_x_1469) ;  /* 0xffffffc000987947 */ /* 0x000fea000383ffff */
.L_x_1361:
[----:B0-----:R0:W1:Y:S02]  /*23240*/  SYNCS.PHASECHK.TRANS64.TRYWAIT P0, [R27+URZ+0x2d820], R4 ;  /* 0x02d820041b0075a7 */ /* 0x001064000800017f */
[----:B-1----:R-:W-:Y:S05]  /*23250*/  @!P0 NANOSLEEP.SYNCS 0x989680 ;  /* 0x009896800000895d */ /* 0x002fea0003900000 */
[----:B------:R-:W1:Y:S02]  /*23260*/  @!P0 SYNCS.PHASECHK.TRANS64 P0, [R27+URZ+0x2d820], R4 ;  /* 0x02d820041b0085a7 */ /* 0x000e64000800007f */
[----:B-1----:R-:W-:Y:S05]  /*23270*/  @!P0 BRA `(.L_x_1361) ;  /* 0xfffffffc00f08947 */ /* 0x002fea000383ffff */
[----:B------:R-:W-:Y:S05]  /*23280*/  BRA `(.L_x_1470) ;  /* 0xffffffc400c87947 */ /* 0x000fea000383ffff */
.L_x_1369:
[----:B0-----:R0:W1:Y:S02]  /*23290*/  SYNCS.PHASECHK.TRANS64.TRYWAIT P0, [R3+URZ+0x2d840], R2 ;  /* 0x02d84002030075a7 */ /* 0x001064000800017f */
[----:B-1----:R-:W-:Y:S05]  /*232a0*/  @!P0 NANOSLEEP.SYNCS 0x989680 ;  /* 0x009896800000895d */ /* 0x002fea0003900000 */
[----:B------:R-:W1:Y:S02]  /*232b0*/  @!P0 SYNCS.PHASECHK.TRANS64 P0, [R3+URZ+0x2d840], R2 ;  /* 0x02d84002030085a7 */ /* 0x000e64000800007f */
[----:B-1----:R-:W-:Y:S05]  /*232c0*/  @!P0 BRA `(.L_x_1369) ;  /* 0xfffffffc00f08947 */ /* 0x002fea000383ffff */
[----:B------:R-:W-:Y:S05]  /*232d0*/  BRA `(.L_x_1471) ;  /* 0xffffffc800707947 */ /* 0x000fea000383ffff */
.L_x_1371:
[----:B0-----:R0:W1:Y:S02]  /*232e0*/  SYNCS.PHASECHK.TRANS64.TRYWAIT P0, [R2+URZ+0x60], R5 ;  /* 0x00006005020075a7 */ /* 0x001064000800017f */
[----:B-1----:R-:W-:Y:S05]  /*232f0*/  @!P0 NANOSLEEP.SYNCS 0x989680 ;  /* 0x009896800000895d */ /* 0x002fea0003900000 */
[----:B------:R-:W1:Y:S02]  /*23300*/  @!P0 SYNCS.PHASECHK.TRANS64 P0, [R2+URZ+0x60], R5 ;  /* 0x00006005020085a7 */ /* 0x000e64000800007f */
[----:B-1----:R-:W-:Y:S05]  /*23310*/  @!P0 BRA `(.L_x_1371) ;  /* 0xfffffffc00f08947 */ /* 0x002fea000383ffff */
[----:B------:R-:W-:Y:S05]  /*23320*/  BRA `(.L_x_1472) ;  /* 0xffffffc800fc7947 */ /* 0x000fea000383ffff */
.L_x_1376:
[----:B-1----:R1:W2:Y:S02]  /*23330*/  SYNCS.PHASECHK.TRANS64.TRYWAIT P0, [R3+URZ+0x2d840], R2 ;  /* 0x02d84002030075a7 */ /* 0x0022a4000800017f */
[----:B--2---:R-:W-:Y:S05]  /*23340*/  @!P0 NANOSLEEP.SYNCS 0x989680 ;  /* 0x009896800000895d */ /* 0x004fea0003900000 */
[----:B------:R-:W2:Y:S02]  /*23350*/  @!P0 SYNCS.PHASECHK.TRANS64 P0, [R3+URZ+0x2d840], R2 ;  /* 0x02d84002030085a7 */ /* 0x000ea4000800007f */
[----:B--2---:R-:W-:Y:S05]  /*23360*/  @!P0 BRA `(.L_x_1376) ;  /* 0xfffffffc00f08947 */ /* 0x004fea000383ffff */
[----:B------:R-:W-:Y:S05]  /*23370*/  BRA `(.L_x_1473) ;  /* 0xffffffd000387947 */ /* 0x000fea000383ffff */
.L_x_1378:
[----:B0-----:R0:W1:Y:S02]  /*23380*/  SYNCS.PHASECHK.TRANS64.TRYWAIT P1, [R3+URZ+0x60], R24 ;  /* 0x00006018030075a7 */ /* 0x001064000802017f */
[----:B-1----:R-:W-:Y:S05]  /*23390*/  @!P1 NANOSLEEP.SYNCS 0x989680 ;  /* 0x009896800000995d */ /* 0x002fea0003900000 */
[----:B------:R-:W1:Y:S02]  /*233a0*/  @!P1 SYNCS.PHASECHK.TRANS64 P1, [R3+URZ+0x60], R24 ;  /* 0x00006018030095a7 */ /* 0x000e64000802007f */
[----:B-1----:R-:W-:Y:S05]  /*233b0*/  @!P1 BRA `(.L_x_1378) ;  /* 0xfffffffc00f09947 */ /* 0x002fea000383ffff */
[----:B------:R-:W-:Y:S05]  /*233c0*/  BRA `(.L_x_1474) ;  /* 0xffffffd000c47947 */ /* 0x000fea000383ffff */
.L_x_1383:
[----:B-1----:R1:W2:Y:S02]  /*233d0*/  SYNCS.PHASECHK.TRANS64.TRYWAIT P0, [R2+URZ+0x2d840], R3 ;  /* 0x02d84003020075a7 */ /* 0x0022a4000800017f */
[----:B--2---:R-:W-:Y:S05]  /*233e0*/  @!P0 NANOSLEEP.SYNCS 0x989680 ;  /* 0x009896800000895d */ /* 0x004fea0003900000 */
[----:B------:R-:W2:Y:S02]  /*233f0*/  @!P0 SYNCS.PHASECHK.TRANS64 P0, [R2+URZ+0x2d840], R3 ;  /* 0x02d84003020085a7 */ /* 0x000ea4000800007f */
[----:B--2---:R-:W-:Y:S05]  /*23400*/  @!P0 BRA `(.L_x_1383) ;  /* 0xfffffffc00f08947 */ /* 0x004fea000383ffff */
[----:B------:R-:W-:Y:S05]  /*23410*/  BRA `(.L_x_1475) ;  /* 0xffffffd400d07947 */ /* 0x000fea000383ffff */
.L_x_1385:
[----:B0-----:R0:W1:Y:S02]  /*23420*/  SYNCS.PHASECHK.TRANS64.TRYWAIT P1, [R2+URZ+0x60], R11 ;  /* 0x0000600b020075a7 */ /* 0x001064000802017f */
[----:B-1----:R-:W-:Y:S05]  /*23430*/  @!P1 NANOSLEEP.SYNCS 0x989680 ;  /* 0x009896800000995d */ /* 0x002fea0003900000 */
[----:B------:R-:W1:Y:S02]  /*23440*/  @!P1 SYNCS.PHASECHK.TRANS64 P1, [R2+URZ+0x60], R11 ;  /* 0x0000600b020095a7 */ /* 0x000e64000802007f */
[----:B-1----:R-:W-:Y:S05]  /*23450*/  @!P1 BRA `(.L_x_1385) ;  /* 0xfffffffc00f09947 */ /* 0x002fea000383ffff */
[----:B------:R-:W-:Y:S05]  /*23460*/  BRA `(.L_x_1476) ;  /* 0xffffffd800647947 */ /* 0x000fea000383ffff */
.L_x_1392:
[----:B0-----:R0:W1:Y:S02]  /*23470*/  SYNCS.PHASECHK.TRANS64.TRYWAIT P0, [R3+URZ+0x2d860], R2 ;  /* 0x02d86002030075a7 */ /* 0x001064000800017f */
[----:B-1----:R-:W-:Y:S05]  /*23480*/  @!P0 NANOSLEEP.SYNCS 0x989680 ;  /* 0x009896800000895d */ /* 0x002fea0003900000 */
[----:B------:R-:W1:Y:S02]  /*23490*/  @!P0 SYNCS.PHASECHK.TRANS64 P0, [R3+URZ+0x2d860], R2 ;  /* 0x02d86002030085a7 */ /* 0x000e64000800007f */
[----:B-1----:R-:W-:Y:S05]  /*234a0*/  @!P0 BRA `(.L_x_1392) ;  /* 0xfffffffc00f08947 */ /* 0x002fea000383ffff */
[----:B------:R-:W-:Y:S05]  /*234b0*/  BRA `(.L_x_1477) ;  /* 0xffffffdc00487947 */ /* 0x000fea000383ffff */
.L_x_1394:
[----:B------:R-:W-:Y:S01]  /*234c0*/  BSSY B0, `(.L_x_1478) ;  /* 0x0000008000007945 */ /* 0x000fe20003800000 */
[----:B--23--:R-:W-:Y:S02]  /*234d0*/  IMAD.MOV.U32 R13, RZ, RZ, R16 ;  /* 0x000000ffff0d7224 */ /* 0x00cfe400078e0010 */
[----:B------:R-:W-:Y:S02]  /*234e0*/  IMAD.MOV.U32 R12, RZ, RZ, RZ ;  /* 0x000000ffff0c7224 */ /* 0x000fe400078e00ff */
[----:B------:R-:W-:Y:S02]  /*234f0*/  IMAD.MOV.U32 R11, RZ, RZ, 0x1f ;  /* 0x0000001fff0b7424 */ /* 0x000fe400078e00ff */
[----:B------:R-:W-:-:S07]  /*23500*/  IMAD.MOV.U32 R15, RZ, RZ, -0x1 ;  /* 0xffffffffff0f7424 */ /* 0x000fce00078e00ff */
[----:B01----:R-:W-:Y:S05]  /*23510*/  WARPSYNC.COLLECTIVE R15, `(.L_x_1479) ;  /* 0x000000000f087348 */ /* 0x003fea0003c00000 */
[----:B------:R2:W3:Y:S02]  /*23520*/  SHFL.IDX P6, R14, R13, R12, R11 ;  /* 0x0000000c0d0e7389 */ /* 0x0004e400000c000b */
[----:B0123--:R-:W-:Y:S01]  /*23530*/  ENDCOLLECTIVE ;  /* 0x000000000000791b */ /* 0x00ffe20003800000 */
.L_x_1479:
[----:B------:R-:W-:Y:S05]  /*23540*/  BSYNC B0 ;  /* 0x0000000000007941 */ /* 0x000fea0003800000 */
.L_x_1478:
        /* <DEDUP_REMOVED lines=8> */
.L_x_1480:
[----:B------:R-:W-:Y:S01]  /*235d0*/  IMAD.MOV.U32 R5, RZ, RZ, R14 ;  /* 0x000000ffff057224 */ /* 0x000fe200078e000e */
[----:B------:R-:W-:Y:S06]  /*235e0*/  BRA `(.L_x_1481) ;  /* 0xffffffdc00bc7947 */ /* 0x000fec000383ffff */
.L_x_1397:
[----:B------:R-:W-:Y:S01]  /*235f0*/  BSSY B0, `(.L_x_1482) ;  /* 0x0000008000007945 */ /* 0x000fe20003800000 */
[----:B--23-5:R-:W-:Y:S02]  /*23600*/  IMAD.MOV.U32 R13, RZ, RZ, R2 ;  /* 0x000000ffff0d7224 */ /* 0x02cfe400078e0002 */
[----:B------:R-:W-:Y:S02]  /*23610*/  IMAD.MOV.U32 R12, RZ, RZ, 0x1 ;  /* 0x00000001ff0c7424 */ /* 0x000fe400078e00ff */
[----:B------:R-:W-:Y:S02]  /*23620*/  IMAD.MOV.U32 R11, RZ, RZ, RZ ;  /* 0x000000ffff0b7224 */ /* 0x000fe400078e00ff */
[----:B------:R-:W-:-:S07]  /*23630*/  IMAD.MOV.U32 R15, RZ, RZ, -0x1 ;  /* 0xffffffffff0f7424 */ /* 0x000fce00078e00ff */
[----:B01--4-:R-:W-:Y:S05]  /*23640*/  WARPSYNC.COLLECTIVE R15, `(.L_x_1483) ;  /* 0x000000000f087348 */ /* 0x013fea0003c00000 */
[----:B------:R2:W3:Y:S02]  /*23650*/  SHFL.UP P6, R14, R13, R12, R11 ;  /* 0x0400000c0d0e7389 */ /* 0x0004e400000c000b */
[----:B01234-:R-:W-:Y:S01]  /*23660*/  ENDCOLLECTIVE ;  /* 0x000000000000791b */ /* 0x01ffe20003800000 */
.L_x_1483:
[----:B------:R-:W-:Y:S05]  /*23670*/  BSYNC B0 ;  /* 0x0000000000007941 */ /* 0x000fea0003800000 */
.L_x_1482:
[----:B------:R-:W-:Y:S01]  /*23680*/  ISETP.NE.AND P0, PT, R28, RZ, PT ;  /* 0x000000ff1c00720c */ /* 0x000fe20003f05270 */
        /* <DEDUP_REMOVED lines=9> */
.L_x_1484:
        /* <DEDUP_REMOVED lines=8> */
.L_x_1485:
        /* <DEDUP_REMOVED lines=8> */
.L_x_1486:
        /* <DEDUP_REMOVED lines=8> */
.L_x_1487:
        /* <DEDUP_REMOVED lines=8> */
.L_x_1488:
[----:B------:R-:W-:Y:S05]  /*23920*/  BRA `(.L_x_1489) ;  /* 0xffffffdc00787947 */ /* 0x000fea000383ffff */
.L_x_1402:
[----:B------:R-:W-:Y:S01]  /*23930*/  BSSY B0, `(.L_x_1490) ;  /* 0x0000008000007945 */ /* 0x000fe20003800000 */
[----:B-----5:R-:W-:Y:S02]  /*23940*/  IMAD.MOV.U32 R13, RZ, RZ, R2 ;  /* 0x000000ffff0d7224 */ /* 0x020fe400078e0002 */
[----:B------:R-:W-:Y:S02]  /*23950*/  IMAD.MOV.U32 R12, RZ, RZ, 0x1 ;  /* 0x00000001ff0c7424 */ /* 0x000fe400078e00ff */
[----:B------:R-:W-:Y:S02]  /*23960*/  IMAD.MOV.U32 R11, RZ, RZ, RZ ;  /* 0x000000ffff0b7224 */ /* 0x000fe400078e00ff */
[----:B------:R-:W-:-:S07]  /*23970*/  IMAD.MOV.U32 R15, RZ, RZ, -0x1 ;  /* 0xffffffffff0f7424 */ /* 0x000fce00078e00ff */
[----:B012-4-:R-:W-:Y:S05]  /*23980*/  WARPSYNC.COLLECTIVE R15, `(.L_x_1491) ;  /* 0x000000000f087348 */ /* 0x017fea0003c00000 */
[----:B------:R3:W0:Y:S02]  /*23990*/  SHFL.UP P6, R14, R13, R12, R11 ;  /* 0x0400000c0d0e7389 */ /* 0x00062400000c000b */
[----:B01234-:R-:W-:Y:S01]  /*239a0*/  ENDCOLLECTIVE ;  /* 0x000000000000791b */ /* 0x01ffe20003800000 */
.L_x_1491:
[----:B------:R-:W-:Y:S05]  /*239b0*/  BSYNC B0 ;  /* 0x0000000000007941 */ /* 0x000fea0003800000 */
.L_x_1490:
        /* <DEDUP_REMOVED lines=10> */
.L_x_1492:
        /* <DEDUP_REMOVED lines=8> */
.L_x_1493:
        /* <DEDUP_REMOVED lines=8> */
.L_x_1494:
        /* <DEDUP_REMOVED lines=8> */
.L_x_1495:
        /* <DEDUP_REMOVED lines=8> */
.L_x_1496:
[----:B------:R-:W-:Y:S05]  /*23c60*/  BRA `(.L_x_1497) ;  /* 0xffffffdc00547947 */ /* 0x000fea000383ffff */
.L_x_1404:
[----:B------:R-:W-:Y:S01]  /*23c70*/  BSSY B0, `(.L_x_1498) ;  /* 0x0000006000007945 */ /* 0x000fe20003800000 */
[----:B------:R-:W-:Y:S01]  /*23c80*/  PLOP3.LUT P6, PT, P6, PT, PT, 0x8, 0x0 ;  /* 0x000000000000781c */ /* 0x000fe200037ce170 */
[----:B------:R-:W-:-:S12]  /*23c90*/  IMAD.MOV.U32 R15, RZ, RZ, -0x1 ;  /* 0xffffffffff0f7424 */ /* 0x000fd800078e00ff */
[----:B01----:R-:W-:Y:S05]  /*23ca0*/  WARPSYNC.COLLECTIVE R15, `(.L_x_1499) ;  /* 0x000000000f087348 */ /* 0x003fea0003c00000 */
[----:B------:R-:W-:Y:S01]  /*23cb0*/  VOTE.ANY R14, PT, P6 ;  /* 0x00000000000e7806 */ /* 0x000fe200030e0100 */
[----:B01----:R-:W-:Y:S06]  /*23cc0*/  ENDCOLLECTIVE ;  /* 0x000000000000791b */ /* 0x003fec0003800000 */
.L_x_1499:
[----:B------:R-:W-:Y:S05]  /*23cd0*/  BSYNC B0 ;  /* 0x0000000000007941 */ /* 0x000fea0003800000 */
.L_x_1498:
        /* <DEDUP_REMOVED lines=9> */
.L_x_1500:
[----:B------:R-:W-:Y:S01]  /*23d70*/  IMAD.MOV.U32 R17, RZ, RZ, R14 ;  /* 0x000000ffff117224 */ /* 0x000fe200078e000e */
[----:B------:R-:W-:Y:S06]  /*23d80*/  BRA `(.L_x_1501) ;  /* 0xffffffdc00447947 */ /* 0x000fec000383ffff */
.L_x_1406:
[----:B------:R-:W-:Y:S01]  /*23d90*/  BSSY B0, `(.L_x_1502) ;  /* 0x0000007000007945 */ /* 0x000fe20003800000 */
[----:B------:R-:W-:Y:S02]  /*23da0*/  IMAD.MOV.U32 R13, RZ, RZ, R8 ;  /* 0x000000ffff0d7224 */ /* 0x000fe400078e0008 */
[----:B------:R-:W-:Y:S02]  /*23db0*/  IMAD.MOV.U32 R11, RZ, RZ, 0x1f ;  /* 0x0000001fff0b7424 */ /* 0x000fe400078e00ff */
[----:B------:R-:W-:-:S07]  /*23dc0*/  IMAD.MOV.U32 R15, RZ, RZ, -0x1 ;  /* 0xffffffffff0f7424 */ /* 0x000fce00078e00ff */
[----:B0123--:R-:W-:Y:S05]  /*23dd0*/  WARPSYNC.COLLECTIVE R15, `(.L_x_1503) ;  /* 0x000000000f087348 */ /* 0x00ffea0003c00000 */
[----:B------:R4:W0:Y:S02]  /*23de0*/  SHFL.IDX P6, R14, R13, R12, R11 ;  /* 0x0000000c0d0e7389 */ /* 0x00082400000c000b */
[----:B01234-:R-:W-:Y:S01]  /*23df0*/  ENDCOLLECTIVE ;  /* 0x000000000000791b */ /* 0x01ffe20003800000 */
.L_x_1503:
[----:B------:R-:W-:Y:S05]  /*23e00*/  BSYNC B0 ;  /* 0x0000000000007941 */ /* 0x000fea0003800000 */
.L_x_1502:
[----:B------:R-:W-:Y:S05]  /*23e10*/  BRA `(.L_x_1405) ;  /* 0xffffffdc003c7947 */ /* 0x000fea000383ffff */
.L_x_1410:
[----:B0-----:R0:W2:Y:S02]  /*23e20*/  SYNCS.PHASECHK.TRANS64.TRYWAIT P0, [R9+URZ+0x2d820], R0 ;  /* 0x02d82000090075a7 */ /* 0x0010a4000800017f */
[----:B--2---:R-:W-:Y:S05]  /*23e30*/  @!P0 NANOSLEEP.SYNCS 0x989680 ;  /* 0x009896800000895d */ /* 0x004fea0003900000 */
[----:B------:R-:W2:Y:S02]  /*23e40*/  @!P0 SYNCS.PHASECHK.TRANS64 P0, [R9+URZ+0x2d820], R0 ;  /* 0x02d82000090085a7 */ /* 0x000ea4000800007f */
[----:B--2---:R-:W-:Y:S05]  /*23e50*/  @!P0 BRA `(.L_x_1410) ;  /* 0xfffffffc00f08947 */ /* 0x004fea000383ffff */
[----:B------:R-:W-:Y:S05]  /*23e60*/  BRA `(.L_x_1504) ;  /* 0xffffffe000a87947 */ /* 0x000fea000383ffff */
.L_x_1411:
        /* <DEDUP_REMOVED lines=11> */
.L_x_1506:
[----:B------:R-:W-:Y:S05]  /*23f20*/  BSYNC B0 ;  /* 0x0000000000007941 */ /* 0x000fea0003800000 */
.L_x_1505:
[----:B------:R-:W-:Y:S05]  /*23f30*/  BRA `(.L_x_1507) ;  /* 0xffffffe000907947 */ /* 0x000fea000383ffff */
.L_x_1412:
[----:B------:R-:W-:Y:S01]  /*23f40*/  BSSY B0, `(.L_x_1508) ;  /* 0x0000006000007945 */ /* 0x000fe20003800000 */
[----:B------:R-:W-:-:S07]  /*23f50*/  IMAD.MOV.U32 R15, RZ, RZ, -0x1 ;  /* 0xffffffffff0f7424 */ /* 0x000fce00078e00ff */
[----:B01----:R-:W-:Y:S05]  /*23f60*/  WARPSYNC.COLLECTIVE R15, `(.L_x_1509) ;  /* 0x000000000f0c7348 */ /* 0x003fea0003c00000 */
[----:B------:R-:W-:Y:S02]  /*23f70*/  ELECT P6, UR62, PT ;  /* 0x00000000003e782f */ /* 0x000fe400038c0000 */
[----:B------:R-:W-:Y:S01]  /*23f80*/  MOV R14, UR62 ;  /* 0x0000003e000e7c02 */ /* 0x000fe20008000f00 */
[----:B01----:R-:W-:Y:S10]  /*23f90*/  ENDCOLLECTIVE ;  /* 0x000000000000791b */ /* 0x003ff40003800000 */
.L_x_1509:
[----:B------:R-:W-:Y:S05]  /*23fa0*/  BSYNC B0 ;  /* 0x0000000000007941 */ /* 0x000fea0003800000 */
.L_x_1508:
[----:B------:R-:W-:Y:S05]  /*23fb0*/  BRA `(.L_x_1510) ;  /* 0xffffffe000847947 */ /* 0x000fea000383ffff */
.L_x_1414:
[----:B0-----:R0:W2:Y:S02]  /*23fc0*/  SYNCS.PHASECHK.TRANS64.TRYWAIT P0, [R7+URZ], R2 ;  /* 0x00000002070075a7 */ /* 0x0010a4000800017f */
[----:B--2---:R-:W-:Y:S05]  /*23fd0*/  @!P0 NANOSLEEP.SYNCS 0x989680 ;  /* 0x009896800000895d */ /* 0x004fea0003900000 */
[----:B------:R-:W2:Y:S02]  /*23fe0*/  @!P0 SYNCS.PHASECHK.TRANS64 P0, [R7+URZ], R2 ;  /* 0x00000002070085a7 */ /* 0x000ea4000800007f */
[----:B--2---:R-:W-:Y:S05]  /*23ff0*/  @!P0 BRA `(.L_x_1414) ;  /* 0xfffffffc00f08947 */ /* 0x004fea000383ffff */
[----:B------:R-:W-:Y:S05]  /*24000*/  BRA `(.L_x_1511) ;  /* 0xffffffe000b87947 */ /* 0x000fea000383ffff */
.L_x_1415:
[----:B--2---:R2:W3:Y:S02]  /*24010*/  SYNCS.PHASECHK.TRANS64.TRYWAIT P0, [R3+URZ], R0 ;  /* 0x00000000030075a7 */ /* 0x0044e4000800017f */
[----:B---3--:R-:W-:Y:S05]  /*24020*/  @!P0 NANOSLEEP.SYNCS 0x989680 ;  /* 0x009896800000895d */ /* 0x008fea0003900000 */
[----:B------:R-:W3:Y:S02]  /*24030*/  @!P0 SYNCS.PHASECHK.TRANS64 P0, [R3+URZ], R0 ;  /* 0x00000000030085a7 */ /* 0x000ee4000800007f */
[----:B---3--:R-:W-:Y:S05]  /*24040*/  @!P0 BRA `(.L_x_1415) ;  /* 0xfffffffc00f08947 */ /* 0x008fea000383ffff */
[----:B------:R-:W-:Y:S05]  /*24050*/  BRA `(.L_x_1512) ;  /* 0xffffffe000ac7947 */ /* 0x000fea000383ffff */
.L_x_1417:
[----:B--2---:R2:W3:Y:S02]  /*24060*/  SYNCS.PHASECHK.TRANS64.TRYWAIT P0, [R5+URZ], R2 ;  /* 0x00000002050075a7 */ /* 0x0044e4000800017f */
[----:B---3--:R-:W-:Y:S05]  /*24070*/  @!P0 NANOSLEEP.SYNCS 0x989680 ;  /* 0x009896800000895d */ /* 0x008fea0003900000 */
[----:B------:R-:W3:Y:S02]  /*24080*/  @!P0 SYNCS.PHASECHK.TRANS64 P0, [R5+URZ], R2 ;  /* 0x00000002050085a7 */ /* 0x000ee4000800007f */
[----:B---3--:R-:W-:Y:S05]  /*24090*/  @!P0 BRA `(.L_x_1417) ;  /* 0xfffffffc00f08947 */ /* 0x008fea000383ffff */
[----:B------:R-:W-:Y:S05]  /*240a0*/  BRA `(.L_x_1513) ;  /* 0xffffffe000b07947 */ /* 0x000fea000383ffff */
.L_x_1514:
        /* <DEDUP_REMOVED lines=13> */
.L_x_2209:


//--------------------- .text._ZN7cutlass13device_kernelIN5flash11enable_sm90INS1_16FlashAttnFwdSm90INS1_25CollectiveMainloopFwdSm90ILi2EN4cute5tupleIJNS5_1CILi1EEES8_S8_EEENS6_IJNS7_ILi192EEENS7_ILi144EEENS7_ILi96EEEEEELi96ENS_10bfloat16_tEfNS_4arch4Sm90ELb1ELb0ELb1ELb0ELb0ELb0ELb0ELb0ELb1ELb0ELb0ELb0EEENS1_21CollectiveEpilogueFwdINS6_IJSA_SC_SB_EEES9_SE_SG_Li384ELb0ELb0ELb0ELb0EEENS1_30DynamicPersistentTileSchedulerILi384ELi32ELb0ELb0ELb1EEEEEEEEEvNT_6ParamsE --------------------------
	.section	.text._ZN7cutlass13device_kernelIN5flash11enable_sm90INS1_16FlashAttnFwdSm90INS1_25CollectiveMainloopFwdSm90ILi2EN4cute5tupleIJNS5_1CILi1EEES8_S8_EEENS6_IJNS7_ILi192EEENS7_ILi144EEENS7_ILi96EEEEEELi96ENS_10bfloat16_tEfNS_4arch4Sm90ELb1ELb0ELb1ELb0ELb0ELb0ELb0ELb0ELb1ELb0ELb0ELb0EEENS1_21CollectiveEpilogueFwdINS6_IJSA_SC_SB_EEES9_SE_SG_Li384ELb0ELb0ELb0ELb0EEENS1_30DynamicPersistentTileSchedulerILi384ELi32ELb0ELb0ELb1EEEEEEEEEvNT_6ParamsE,"ax",@progbits
	.align	128
.text._ZN7cutlass13device_kernelIN5flash11enable_sm90INS1_16FlashAttnFwdSm90INS1_25CollectiveMainloopFwdSm90ILi2EN4cute5tupleIJNS5_1CILi1EEES8_S8_EEENS6_IJNS7_ILi192EEENS7_ILi144EEENS7_ILi96EEEEEELi96ENS_10bfloat16_tEfNS_4arch4Sm90ELb1ELb0ELb1ELb0ELb0ELb0ELb0ELb0ELb1ELb0ELb0ELb0EEENS1_21CollectiveEpilogueFwdINS6_IJSA_SC_SB_EEES9_SE_SG_Li384ELb0ELb0ELb0ELb0EEENS1_30DynamicPersistentTileSchedulerILi384ELi32ELb0ELb0ELb1EEEEEEEEEvNT_6ParamsE:
        .type           _ZN7cutlass13device_kernelIN5flash11enable_sm90INS1_16FlashAttnFwdSm90INS1_25CollectiveMainloopFwdSm90ILi2EN4cute5tupleIJNS5_1CILi1EEES8_S8_EEENS6_IJNS7_ILi192EEENS7_ILi144EEENS7_ILi96EEEEEELi96ENS_10bfloat16_tEfNS_4arch4Sm90ELb1ELb0ELb1ELb0ELb0ELb0ELb0ELb0ELb1ELb0ELb0ELb0EEENS1_21CollectiveEpilogueFwdINS6_IJSA_SC_SB_EEES9_SE_SG_Li384ELb0ELb0ELb0ELb0EEENS1_30DynamicPersistentTileSchedulerILi384ELi32ELb0ELb0ELb1EEEEEEEEEvNT_6ParamsE,@function
        .size           _ZN7cutlass13device_kernelIN5flash11enable_sm90INS1_16FlashAttnFwdSm90INS1_25CollectiveMainloopFwdSm90ILi2EN4cute5tupleIJNS5_1CILi1EEES8_S8_EEENS6_IJNS7_ILi192EEENS7_ILi144EEENS7_ILi96EEEEEELi96ENS_10bfloat16_tEfNS_4arch4Sm90ELb1ELb0ELb1ELb0ELb0ELb0ELb0ELb0ELb1ELb0ELb0ELb0EEENS1_21CollectiveEpilogueFwdINS6_IJSA_SC_SB_EEES9_SE_SG_Li384ELb0ELb0ELb0ELb0EEENS1_30DynamicPersistentTileSchedulerILi384ELi32ELb0ELb0ELb1EEEEEEEEEvNT_6ParamsE,(.L_x_2210 - _ZN7cutlass13device_kernelIN5flash11enable_sm90INS1_16FlashAttnFwdSm90INS1_25CollectiveMainloopFwdSm90ILi2EN4cute5tupleIJNS5_1CILi1EEES8_S8_EEENS6_IJNS7_ILi192EEENS7_ILi144EEENS7_ILi96EEEEEELi96ENS_10bfloat16_tEfNS_4arch4Sm90ELb1ELb0ELb1ELb0ELb0ELb0ELb0ELb0ELb1ELb0ELb0ELb0EEENS1_21CollectiveEpilogueFwdINS6_IJSA_SC_SB_EEES9_SE_SG_Li384ELb0ELb0ELb0ELb0EEENS1_30DynamicPersistentTileSchedulerILi384ELi32ELb0ELb0ELb1EEEEEEEEEvNT_6ParamsE)
        .other          _ZN7cutlass13device_kernelIN5flash11enable_sm90INS1_16FlashAttnFwdSm90INS1_25CollectiveMainloopFwdSm90ILi2EN4cute5tupleIJNS5_1CILi1EEES8_S8_EEENS6_IJNS7_ILi192EEENS7_ILi144EEENS7_ILi96EEEEEELi96ENS_10bfloat16_tEfNS_4arch4Sm90ELb1ELb0ELb1ELb0ELb0ELb0ELb0ELb0ELb1ELb0ELb0ELb0EEENS1_21CollectiveEpilogueFwdINS6_IJSA_SC_SB_EEES9_SE_SG_Li384ELb0ELb0ELb0ELb0EEENS1_30DynamicPersistentTileSchedulerILi384ELi32ELb0ELb0ELb1EEEEEEEEEvNT_6ParamsE,@"STO_CUDA_ENTRY STV_DEFAULT"
_ZN7cutlass13device_kernelIN5flash11enable_sm90INS1_16FlashAttnFwdSm90INS1_25CollectiveMainloopFwdSm90ILi2EN4cute5tupleIJNS5_1CILi1EEES8_S8_EEENS6_IJNS7_ILi192EEENS7_ILi144EEENS7_ILi96EEEEEELi96ENS_10bfloat16_tEfNS_4arch4Sm90ELb1ELb0ELb1ELb0ELb0ELb0ELb0ELb0ELb1ELb0ELb0ELb0EEENS1_21CollectiveEpilogueFwdINS6_IJSA_SC_SB_EEES9_SE_SG_Li384ELb0ELb0ELb0ELb0EEENS1_30DynamicPersistentTileSchedulerILi384ELi32ELb0ELb0ELb1EEEEEEEEEvNT_6ParamsE:
[----:B------:R-:W1:Y:S01]  /*0000*/  LDC R1, c[0x0][0x28] ;  /* 0x00000a00ff017b82 */ /* 0x000e620000000800 */
[----:B------:R-:W2:Y:S01]  /*0010*/  S2R R2, SR_TID.X ;  /* 0x0000000000027919 */ /* 0x000ea20000002100 */
[----:B------:R-:W-:Y:S01]  /*0020*/  ELECT P0, URZ, PT ;  /* 0x00000000003f782f */ /* 0x000fe20003800000 */
[----:B------:R-:W-:Y:S01]  /*0030*/  BSSY B0, `(.L_x_1515) ;  /* 0x0000013000007945 */ /* 0x000fe20003800000 */
[----:B--2---:R-:W-:-:S05]  /*0040*/  SHF.R.U32.HI R0, RZ, 0x5, R2 ;  /* 0x00000005ff007819 */ /* 0x004fca0000011602 */
        /* <DEDUP_REMOVED lines=17> */
.L_x_1516:
[----:B------:R-:W-:Y:S05]  /*0160*/  BSYNC B0 ;  /* 0x0000000000007941 */ /* 0x000fea0003800000 */
.L_x_1515:
        /* <DEDUP_REMOVED lines=36> */
.L_x_1517:
        /* <DEDUP_REMOVED lines=22> */
.L_x_1518:
        /* <DEDUP_REMOVED lines=18> */
.L_x_1519:
        /* <DEDUP_REMOVED lines=22> */
.L_x_1520:
        /* <DEDUP_REMOVED lines=22> */
.L_x_1521:
[----:B---3--:R-:W-:Y:S01]  /*08f0*/  ISETP.NE.AND P0, PT, R3, RZ, PT ;  /* 0x000000ff0300720c */ /* 0x008fe20003f05270 */
[----:B------:R-:W-:Y:S01]  /*0900*/  IMAD.MOV.U32 R17, RZ, RZ, 0x1 ;  /* 0x00000001ff117424 */ /* 0x000fe200078e00ff */
[----:B------:R-:W-:Y:S01]  /*0910*/  NOP ;  /* 0x0000000000007918 */ /* 0x000fe20000000000 */
[----:B------:R-:W-:-:S03]  /*0920*/  LOP3.LUT R18, R2, 0x7f, RZ, 0xc0, !PT ;  /* 0x0000007f02127812 */ /* 0x000fc600078ec0ff */
[----:B------:R-:W-:Y:S01]  /*0930*/  SEL R17, R17, 0x2, !P0 ;  /* 0x0000000211117807 */ /* 0x000fe20004000000 */
[----:B-12-4-:R-:W-:Y:S06]  /*0940*/  BAR.SYNC.DEFER_BLOCKING 0x0 ;  /* 0x0000000000007b1d */ /* 0x016fec0000010000 */
[----:B------:R-:W-:Y:S05]  /*0950*/  @!P0 BRA `(.L_x_1522) ;  /* 0x000000f800508947 */ /* 0x000fea0003800000 */
.L_x_1523:
        /* <DEDUP_REMOVED lines=16> */
[----:B------:R-:W-:Y:S01]  /*0a60*/  LOP3.LUT R144, R17, 0x1, RZ, 0xfc, !PT ;  /* 0x0000000111907812 */ /* 0x000fe200078efcff */
[----:B------:R-:W-:Y:S01]  /*0a70*/  IMAD.MOV.U32 R18, RZ, RZ, RZ ;  /* 0x000000ffff127224 */ /* 0x000fe200078e00ff */
[----:B------:R-:W-:Y:S01]  /*0a80*/  SHF.R.S32.HI R3, RZ, 0x1f, R0 ;  /* 0x0000001fff037819 */ /* 0x000fe20000011400 */
[----:B------:R-:W-:-:S03]  /*0a90*/  UMOV UR46, URZ ;  /* 0x0000003f002e7c82 */ /* 0x000fc60008000000 */
[CC--:B------:R-:W-:Y:S01]  /*0aa0*/  LEA.HI R6, R3.reuse, R0.reuse, RZ, 0x4 ;  /* 0x0000000003067211 */ /* 0x0c0fe200078f20ff */
[----:B------:R-:W2:Y:S01]  /*0ab0*/  S2UR UR6, SR_SWINHI ;  /* 0x00000000000679c3 */ /* 0x000ea20000002f00 */
[CC--:B------:R-:W-:Y:S02]  /*0ac0*/  LEA.HI R4, R3.reuse, R0.reuse, RZ, 0x7 ;  /* 0x0000000003047211 */ /* 0x0c0fe400078f38ff */
[----:B------:R-:W-:Y:S02]  /*0ad0*/  LEA.HI R8, R3, R0, RZ, 0x5 ;  /* 0x0000000003087211 */ /* 0x000fe400078f28ff */
[----:B------:R-:W-:Y:S02]  /*0ae0*/  SHF.R.S32.HI R7, RZ, 0x4, R6 ;  /* 0x00000004ff077819 */ /* 0x000fe40000011406 */
[----:B------:R-:W-:Y:S02]  /*0af0*/  LOP3.LUT R3, R6, 0xfffffff0, RZ, 0xc0, !PT ;  /* 0xfffffff006037812 */ /* 0x000fe400078ec0ff */
[----:B------:R-:W-:-:S02]  /*0b00*/  SHF.R.S32.HI R5, RZ, 0x7, R4 ;  /* 0x00000007ff057819 */ /* 0x000fc40000011404 */
[----:B------:R-:W-:Y:S01]  /*0b10*/  LOP3.LUT R9, R4, 0xffffff80, RZ, 0xc0, !PT ;  /* 0xffffff8004097812 */ /* 0x000fe200078ec0ff */
[----:B------:R-:W-:Y:S01]  /*0b20*/  IMAD.IADD R3, R0, 0x1, -R3 ;  /* 0x0000000100037824 */ /* 0x000fe200078e0a03 */
[----:B------:R-:W-:Y:S01]  /*0b30*/  LEA.HI R4, R6, R7, RZ, 0x1 ;  /* 0x0000000706047211 */ /* 0x000fe200078f08ff */
[----:B------:R-:W-:Y:S01]  /*0b40*/  IMAD.HI R10, R5, 0x55555556, RZ ;  /* 0x55555556050a7827 */ /* 0x000fe200078e02ff */
[----:B------:R-:W-:Y:S01]  /*0b50*/  SHF.R.S32.HI R8, RZ, 0x5, R8 ;  /* 0x00000005ff087819 */ /* 0x000fe20000011408 */
[----:B-1----:R-:W-:Y:S01]  /*0b60*/  ULEA UR47, UR4, UR47, 0x18 ;  /* 0x0000002f042f7291 */ /* 0x002fe2000f8ec03f */
[----:B------:R-:W-:Y:S01]  /*0b70*/  LOP3.LUT R4, R4, 0x1ffffffe, RZ, 0xc0, !PT ;  /* 0x1ffffffe04047812 */ /* 0x000fe200078ec0ff */
[----:B------:R-:W-:Y:S01]  /*0b80*/  IMAD.IADD R9, R0, 0x1, -R9 ;  /* 0x0000000100097824 */ /* 0x000fe200078e0a09 */
[--C-:B------:R-:W-:Y:S01]  /*0b90*/  SHF.R.S32.HI R0, RZ, 0x1f, R3.reuse ;  /* 0x0000001fff007819 */ /* 0x100fe20000011403 */
[----:B------:R-:W-:Y:S01]  /*0ba0*/  IMAD R14, R8, 0x10, R3 ;  /* 0x00000010080e7824 */ /* 0x000fe200078e0203 */
[----:B------:R-:W-:Y:S01]  /*0bb0*/  LEA.HI R10, R10, R10, RZ, 0x1 ;  /* 0x0000000a0a0a7211 */ /* 0x000fe200078f08ff */
[----:B------:R-:W-:Y:S01]  /*0bc0*/  IMAD.IADD R7, R7, 0x1, -R4 ;  /* 0x0000000107077824 */ /* 0x000fe200078e0a04 */
[CC--:B------:R-:W-:Y:S01]  /*0bd0*/  LEA.HI R4, R0.reuse, R3.reuse, RZ, 0x2 ;  /* 0x0000000300047211 */ /* 0x0c0fe200078f10ff */
[----:B------:R-:W-:Y:S01]  /*0be0*/  UMOV UR4, UR47 ;  /* 0x0000002f00047c82 */ /* 0x000fe20008000000 */
[----:B--2---:R-:W-:Y:S01]  /*0bf0*/  UMOV UR5, UR6 ;  /* 0x0000000600057c82 */ /* 0x004fe20008000000 */
[----:B------:R-:W-:Y:S01]  /*0c00*/  LEA.HI R0, R0, R3, RZ, 0x3 ;  /* 0x0000000300007211 */ /* 0x000fe200078f18ff */
[----:B------:R-:W-:Y:S01]  /*0c10*/  IMAD R10, R10, -0x3, R5 ;  /* 0xfffffffd0a0a7824 */ /* 0x000fe200078e0205 */
[----:B------:R-:W-:Y:S01]  /*0c20*/  SHF.R.S32.HI R6, RZ, 0x1f, R9 ;  /* 0x0000001fff067819 */ /* 0x000fe20000011409 */
[----:B------:R-:W-:Y:S01]  /*0c30*/  IMAD.U32 R150, RZ, RZ, UR4 ;  /* 0x00000004ff967e24 */ /* 0x000fe2000f8e00ff */
[----:B------:R-:W-:Y:S01]  /*0c40*/  SHF.L.U32 R5, R0, 0x4, RZ ;  /* 0x0000000400057819 */ /* 0x000fe200000006ff */
[----:B------:R-:W-:Y:S01]  /*0c50*/  IMAD.U32 R151, RZ, RZ, UR5 ;  /* 0x00000005ff977e24 */ /* 0x000fe2000f8e00ff */
[----:B------:R-:W-:Y:S01]  /*0c60*/  LOP3.LUT R0, R4, 0x7fffffc, RZ, 0xc0, !PT ;  /* 0x07fffffc04007812 */ /* 0x000fe200078ec0ff */
[----:B------:R-:W-:Y:S01]  /*0c70*/  UMOV UR5, URZ ;  /* 0x0000003f00057c82 */ /* 0x000fe20008000000 */
[----:B------:R-:W-:Y:S01]  /*0c80*/  SHF.R.S32.HI R4, RZ, 0x2, R4 ;  /* 0x00000002ff047819 */ /* 0x000fe20000011404 */
[----:B------:R-:W-:Y:S01]  /*0c90*/  IMAD.U32 R148, RZ, RZ, UR5 ;  /* 0x00000005ff947e24 */ /* 0x000fe2000f8e00ff */
[----:B------:R-:W-:Y:S01]  /*0ca0*/  LEA.HI R11, R6, R9, RZ, 0x2 ;  /* 0x00000009060b7211 */ /* 0x000fe200078f10ff */
[----:B------:R-:W-:Y:S01]  /*0cb0*/  IMAD.IADD R0, R3, 0x1, -R0 ;  /* 0x0000000103007824 */ /* 0x000fe200078e0a00 */
[----:B------:R-:W-:Y:S01]  /*0cc0*/  SHF.L.U32 R7, R7, 0x3, RZ ;  /* 0x0000000307077819 */ /* 0x000fe200000006ff */
[----:B------:R-:W-:Y:S01]  /*0cd0*/  IMAD.SHL.U32 R4, R4, 0x40, RZ ;  /* 0x0000004004047824 */ /* 0x000fe200078e00ff */
[--C-:B------:R-:W-:Y:S01]  /*0ce0*/  SHF.R.S32.HI R12, RZ, 0x2, R11.reuse ;  /* 0x00000002ff0c7819 */ /* 0x100fe2000001140b */
[----:B------:R-:W-:Y:S01]  /*0cf0*/  UMOV UR4, UR7 ;  /* 0x0000000700047c82 */ /* 0x000fe20008000000 */
[----:B------:R-:W-:Y:S01]  /*0d00*/  SHF.R.S32.HI R13, RZ, 0x1f, R11 ;  /* 0x0000001fff0d7819 */ /* 0x000fe2000001140b */
[----:B------:R-:W-:Y:S01]  /*0d10*/  IMAD.U32 R3, R14, 0x20, R7 ;  /* 0x000000200e037824 */ /* 0x000fe200078e0007 */
[----:B------:R-:W-:-:S02]  /*0d20*/  LOP3.LUT R4, R4, 0x40, RZ, 0xc0, !PT ;  /* 0x0000004004047812 */ /* 0x000fc400078ec0ff */
[----:B------:R-:W-:Y:S01]  /*0d30*/  LOP3.LUT R5, R5, 0x7fffff80, RZ, 0xc0, !PT ;  /* 0x7fffff8005057812 */ /* 0x000fe200078ec0ff */
[----:B------:R-:W-:Y:S01]  /*0d40*/  IMAD.WIDE R150, R3, 0x2, R150 ;  /* 0x0000000203967825 */ /* 0x000fe200078e0296 */
[----:B------:R-:W-:Y:S02]  /*0d50*/  LEA.HI R13, R13, R12, RZ, 0x3 ;  /* 0x0000000c0d0d7211 */ /* 0x000fe400078f18ff */
[----:B------:R-:W-:Y:S01]  /*0d60*/  LOP3.LUT R7, R4, 0x8, R7, 0xf8, !PT ;  /* 0x0000000804077812 */ /* 0x000fe200078ef807 */
[----:B------:R-:W-:Y:S01]  /*0d70*/  IMAD R5, R8, 0x100, R5 ;  /* 0x0000010008057824 */ /* 0x000fe200078e0205 */
[----:B------:R-:W-:Y:S02]  /*0d80*/  SHF.R.U32.HI R4, RZ, 0x3, R4 ;  /* 0x00000003ff047819 */ /* 0x000fe40000011604 */
[----:B------:R-:W-:Y:S01]  /*0d90*/  LOP3.LUT R13, R13, 0xfffffff8, RZ, 0xc0, !PT ;  /* 0xfffffff80d0d7812 */ /* 0x000fe200078ec0ff */
[----:B------:R-:W-:Y:S01]  /*0da0*/  IMAD R5, R0, 0x10, R5 ;  /* 0x0000001000057824 */ /* 0x000fe200078e0205 */
[----:B------:R-:W-:-:S02]  /*0db0*/  LEA.HI R6, R6, R9, RZ, 0x5 ;  /* 0x0000000906067211 */ /* 0x000fc400078f28ff */
[----:B------:R-:W-:Y:S01]  /*0dc0*/  LOP3.LUT R4, R7, R4, RZ, 0x3c, !PT ;  /* 0x0000000407047212 */ /* 0x000fe200078e3cff */
[----:B------:R-:W-:Y:S01]  /*0dd0*/  IMAD.IADD R13, R12, 0x1, -R13 ;  /* 0x000000010c0d7824 */ /* 0x000fe200078e0a0d */
[----:B------:R-:W-:Y:S02]  /*0de0*/  SHF.R.S32.HI R6, RZ, 0x5, R6 ;  /* 0x00000005ff067819 */ /* 0x000fe40000011406 */
[----:B------:R-:W-:Y:S01]  /*0df0*/  LOP3.LUT R8, R11, 0x7ffffffc, RZ, 0xc0, !PT ;  /* 0x7ffffffc0b087812 */ /* 0x000fe200078ec0ff */
[----:B------:R-:W-:Y:S02]  /*0e00*/  IMAD.IADD R4, R4, 0x1, R5 ;  /* 0x0000000104047824 */ /* 0x000fe400078e0205 */
[----:B------:R-:W-:Y:S01]  /*0e10*/  IMAD R13, R6, 0x10, R13 ;  /* 0x00000010060d7824 */ /* 0x000fe200078e020d */
[----:B------:R-:W-:Y:S02]  /*0e20*/  IADD3 R19, R9, -R8, RZ ;  /* 0x8000000809137210 */ /* 0x000fe40007ffe0ff */
[----:B------:R-:W-:Y:S01]  /*0e30*/  LEA R22, R4, UR47, 0x1 ;  /* 0x0000002f04167c11 */ /* 0x000fe2000f8e08ff */
[----:B------:R-:W-:-:S07]  /*0e40*/  IMAD R23, R10, 0x40, R13 ;  /* 0x000000400a177824 */ /* 0x000fce00078e020d */
.L_x_1566:
        /* <DEDUP_REMOVED lines=18> */
[----:B------:R-:W-:Y:S02]  /*0f70*/  UIMAD UR4, UR9, UR6, URZ ;  /* 0x00000006090472a4 */ /* 0x000fe4000f8e023f */
[----:B------:R-:W-:Y:S01]  /*0f80*/  IMAD.U32 R147, RZ, RZ, UR9 ;  /* 0x00000009ff937e24 */ /* 0x000fe2000f8e00ff */
[----:B------:R-:W-:Y:S09]  /*0f90*/  BRA `(.L_x_1525) ;  /* 0x0000000000207947 */ /* 0x000ff20003800000 */
.L_x_1524:
[----:B------:R-:W-:Y:S01]  /*0fa0*/  ULDC UR6, c[0x0][0xdc4] ;  /* 0x0003710000067ab9 */ /* 0x000fe20000000800 */
[----:B------:R-:W-:Y:S01]  /*0fb0*/  UMOV UR9, UR7 ;  /* 0x0000000700097c82 */ /* 0x000fe20008000000 */
[----:B------:R-:W-:-:S11]  /*0fc0*/  UISETP.NE.AND UP0, UPT, UR6, 0x1, UPT ;  /* 0x000000010600788c */ /* 0x000fd6000bf05270 */
[----:B------:R-:W-:Y:S02]  /*0fd0*/  @UP0 ULDC.64 UR10, c[0x0][0xdc8] ;  /* 0x00037200000a0ab9 */ /* 0x000fe40000000a00 */
[----:B------:R-:W-:-:S04]  /*0fe0*/  UIMAD.WIDE.U32 UR4, UR7, UR10, URZ ;  /* 0x0000000a070472a5 */ /* 0x000fc8000f8e003f */
[----:B------:R-:W-:-:S04]  /*0ff0*/  @UP0 USHF.R.U32.HI UR9, URZ, UR11, UR5 ;  /* 0x0000000b3f090299 */ /* 0x000fc80008011605 */
[----:B------:R-:W-:Y:S02]  /*1000*/  UIMAD UR4, UR9, UR6, URZ ;  /* 0x00000006090472a4 */ /* 0x000fe4000f8e023f */
[----:B------:R-:W-:-:S10]  /*1010*/  MOV R147, UR9 ;  /* 0x0000000900937c02 */ /* 0x000fd40008000f00 */
.L_x_1525:
[----:B------:R-:W-:Y:S01]  /*1020*/  R2UR UR5, R147 ;  /* 0x00000000930572ca */ /* 0x000fe200000e0000 */
[----:B------:R-:W1:Y:S01]  /*1030*/  LDC R4, c[0x0][0x288] ;  /* 0x0000a200ff047b82 */ /* 0x000e620000000800 */
[----:B------:R-:W-:Y:S01]  /*1040*/  ULDC UR6, c[0x0][0xdac] ;  /* 0x00036b0000067ab9 */ /* 0x000fe20000000800 */
[----:B------:R-:W-:Y:S01]  /*1050*/  ULDC.64 UR10, c[0x0][0x3f8] ;  /* 0x0000fe00000a7ab9 */ /* 0x000fe20000000a00 */
[----:B------:R-:W-:Y:S01]  /*1060*/  ULDC UR43, c[0x0][0xdb8] ;  /* 0x00036e00002b7ab9 */ /* 0x000fe20000000800 */
[----:B------:R-:W-:Y:S01]  /*1070*/  UISETP.NE.U32.AND UP0, UPT, UR10, URZ, UPT ;  /* 0x0000003f0a00728c */ /* 0x000fe2000bf05070 */
[----:B------:R-:W-:Y:S01]  /*1080*/  PLOP3.LUT P0, PT, PT, PT, PT, 0x80, 0x0 ;  /* 0x000000000000781c */ /* 0x000fe20003f0f070 */
[----:B------:R-:W-:Y:S01]  /*1090*/  UIADD3 UR4, UR7, -UR4, URZ ;  /* 0x8000000407047290 */ /* 0x000fe2000fffe03f */
[----:B------:R-:W-:Y:S01]  /*10a0*/  MOV R71, RZ ;  /* 0x000000ff00477202 */ /* 0x000fe20000000f00 */
[----:B------:R-:W2:Y:S01]  /*10b0*/  LDC R65, c[0x0][0x2e0] ;  /* 0x0000b800ff417b82 */ /* 0x000ea20000000800 */
[----:B------:R-:W-:Y:S01]  /*10c0*/  UISETP.NE.AND.EX UP0, UPT, UR11, URZ, UPT, UP0 ;  /* 0x0000003f0b00728c */ /* 0x000fe2000bf05300 */
[----:B------:R-:W-:-:S02]  /*10d0*/  CS2R R38, SRZ ;  /* 0x0000000000267805 */ /* 0x000fc4000001ff00 */
[----:B------:R-:W-:Y:S01]  /*10e0*/  CS2R R20, SRZ ;  /* 0x0000000000147805 */ /* 0x000fe2000001ff00 */
[----:B------:R-:W-:Y:S01]  /*10f0*/  ULOP3.LUT UR5, URZ, UR5, URZ, 0x33, !UPT ;  /* 0x000000053f057292 */ /* 0x000fe2000f8e333f */
[----:B------:R-:W-:Y:S02]  /*1100*/  CS2R R42, SRZ ;  /* 0x00000000002a7805 */ /* 0x000fe4000001ff00 */
[----:B------:R-:W-:Y:S02]  /*1110*/  CS2R R28, SRZ ;  /* 0x00000000001c7805 */ /* 0x000fe4000001ff00 */
[----:B------:R-:W-:Y:S01]  /*1120*/  CS2R R24, SRZ ;  /* 0x0000000000187805 */ /* 0x000fe2000001ff00 */
[----:B------:R-:W-:Y:S01]  /*1130*/  UIADD3 UR5, UR5, UR6, URZ ;  /* 0x0000000605057290 */ /* 0x000fe2000fffe03f */
[----:B------:R-:W-:Y:S02]  /*1140*/  CS2R R44, SRZ ;  /* 0x00000000002c7805 */ /* 0x000fe4000001ff00 */
[----:B------:R-:W-:Y:S01]  /*1150*/  CS2R R32, SRZ ;  /* 0x0000000000207805 */ /* 0x000fe2000001ff00 */
[----:B------:R-:W-:Y:S01]  /*1160*/  ULDC UR6, c[0x0][0x404] ;  /* 0x0001010000067ab9 */ /* 0x000fe20000000800 */
[----:B------:R-:W-:Y:S01]  /*1170*/  UIMAD UR42, UR5, 0xc0, URZ ;  /* 0x000000c0052a78a4 */ /* 0x000fe2000f8e023f */
[----:B------:R-:W-:Y:S01]  /*1180*/  CS2R R46, SRZ ;  /* 0x00000000002e7805 */ /* 0x000fe2000001ff00 */
[----:B------:R-:W-:Y:S01]  /*1190*/  USEL UR5, UR6, 0x1, UP0 ;  /* 0x0000000106057887 */ /* 0x000fe20008000000 */
[----:B------:R-:W-:Y:S01]  /*11a0*/  CS2R R48, SRZ ;  /* 0x0000000000307805 */ /* 0x000fe2000001ff00 */
[----:B------:R-:W-:Y:S01]  /*11b0*/  UISETP.NE.AND UP0, UPT, UR43, 0x1, UPT ;  /* 0x000000012b00788c */ /* 0x000fe2000bf05270 */
[----:B------:R-:W-:Y:S01]  /*11c0*/  CS2R R14, SRZ ;  /* 0x00000000000e7805 */ /* 0x000fe2000001ff00 */
[----:B------:R-:W-:Y:S01]  /*11d0*/  IMAD.U32 R17, RZ, RZ, UR42 ;  /* 0x0000002aff117e24 */ /* 0x000fe2000f8e00ff */
[----:B------:R-:W-:Y:S01]  /*11e0*/  CS2R R12, SRZ ;  /* 0x00000000000c7805 */ /* 0x000fe2000001ff00 */
[----:B------:R-:W-:Y:S01]  /*11f0*/  IMAD.MOV.U32 R50, RZ, RZ, RZ ;  /* 0x000000ffff327224 */ /* 0x000fe200078e00ff */
[----:B------:R-:W-:-:S02]  /*1200*/  CS2R R52, SRZ ;  /* 0x0000000000347805 */ /* 0x000fc4000001ff00 */
[----:B------:R-:W-:Y:S02]  /*1210*/  CS2R R40, SRZ ;  /* 0x0000000000287805 */ /* 0x000fe4000001ff00 */
[----:B-1----:R-:W-:Y:S01]  /*1220*/  IADD3 R4, R17, 0x14f, -R4 ;  /* 0x0000014f11047810 */ /* 0x002fe20007ffe804 */
[----:B--2---:R-:W-:Y:S01]  /*1230*/  IMAD R65, R65, UR5, RZ ;  /* 0x0000000541417c24 */ /* 0x004fe2000f8e02ff */
[----:B------:R-:W-:Y:S01]  /*1240*/  ULDC UR5, c[0x0][0xdc4] ;  /* 0x0003710000057ab9 */ /* 0x000fe20000000800 */
[----:B------:R-:W-:Y:S01]  /*1250*/  CS2R R36, SRZ ;  /* 0x0000000000247805 */ /* 0x000fe2000001ff00 */
[----:B------:R-:W-:Y:S01]  /*1260*/  UIMAD UR8, UR8, UR5, UR4 ;  /* 0x00000005080872a4 */ /* 0x000fe2000f8e0204 */
[C---:B------:R-:W-:Y:S01]  /*1270*/  VIADD R0, R65.reuse, 0x8f ;  /* 0x0000008f41007836 */ /* 0x040fe20000000000 */
[----:B------:R-:W-:Y:S01]  /*1280*/  @UP0 ULDC UR6, c[0x0][0xdc0] ;  /* 0x0003700000060ab9 */ /* 0x000fe20000000800 */
[----:B------:R-:W-:Y:S01]  /*1290*/  IMAD.IADD R4, R65, 0x1, R4 ;  /* 0x0000000141047824 */ /* 0x000fe200078e0204 */
[----:B------:R-:W-:Y:S01]  /*12a0*/  @UP0 ULDC UR4, c[0x0][0xdbc] ;  /* 0x00036f0000040ab9 */ /* 0x000fe20000000800 */
[----:B------:R-:W-:Y:S01]  /*12b0*/  IMAD.HI R0, R0, 0x38e38e39, RZ ;  /* 0x38e38e3900007827 */ /* 0x000fe200078e02ff */
[----:B------:R-:W-:Y:S01]  /*12c0*/  UIMAD.WIDE.U32 UR4, UR8, UR4, URZ ;  /* 0x00000004080472a5 */ /* 0x000fe2000f8e003f */
[----:B------:R-:W-:Y:S01]  /*12d0*/  CS2R R56, SRZ ;  /* 0x0000000000387805 */ /* 0x000fe2000001ff00 */
[----:B------:R-:W-:Y:S01]  /*12e0*/  UMOV UR44, UR8 ;  /* 0x00000008002c7c82 */ /* 0x000fe20008000000 */
[----:B------:R-:W-:Y:S01]  /*12f0*/  IMAD.HI R4, R4, 0x38e38e39, RZ ;  /* 0x38e38e3904047827 */ /* 0x000fe200078e02ff */
[----:B------:R-:W-:Y:S01]  /*1300*/  SHF.R.U32.HI R3, RZ, 0x1f, R0 ;  /* 0x0000001fff037819 */ /* 0x000fe20000011600 */
[----:B------:R-:W-:Y:S01]  /*1310*/  @UP0 USHF.R.U32.HI UR44, URZ, UR6, UR5 ;  /* 0x000000063f2c0299 */ /* 0x000fe20008011605 */
[----:B------:R-:W-:-:S02]  /*1320*/  CS2R R60, SRZ ;  /* 0x00000000003c7805 */ /* 0x000fc4000001ff00 */
[----:B------:R-:W-:Y:S02]  /*1330*/  CS2R R74, SRZ ;  /* 0x00000000004a7805 */ /* 0x000fe4000001ff00 */
[----:B------:R-:W-:Y:S01]  /*1340*/  SHF.R.U32.HI R5, RZ, 0x1f, R4 ;  /* 0x0000001fff057819 */ /* 0x000fe20000011604 */
[----:B------:R-:W-:Y:S01]  /*1350*/  UIADD3 UR4, -UR44, URZ, URZ ;  /* 0x0000003f2c047290 */ /* 0x000fe2000fffe13f */
[----:B------:R-:W-:Y:S01]  /*1360*/  LEA.HI.SX32 R3, R0, R3, 0x1b ;  /* 0x0000000300037211 */ /* 0x000fe200078fdaff */
[----:B------:R-:W-:Y:S01]  /*1370*/  IMAD.MOV.U32 R0, RZ, RZ, RZ ;  /* 0x000000ffff007224 */ /* 0x000fe200078e00ff */
[----:B------:R-:W-:Y:S01]  /*1380*/  LEA.HI.SX32 R64, R4, R5, 0x1b ;  /* 0x0000000504407211 */ /* 0x000fe200078fdaff */
[----:B------:R-:W-:Y:S01]  /*1390*/  UIMAD UR43, UR43, UR4, UR8 ;  /* 0x000000042b2b72a4 */ /* 0x000fe2000f8e0208 */
[----:B------:R-:W-:Y:S02]  /*13a0*/  CS2R R72, SRZ ;  /* 0x0000000000487805 */ /* 0x000fe4000001ff00 */
[----:B------:R-:W-:-:S02]  /*13b0*/  CS2R R68, SRZ ;  /* 0x0000000000447805 */ /* 0x000fc4000001ff00 */
[----:B------:R-:W-:Y:S01]  /*13c0*/  VIMNMX R64, R3, R64, PT ;  /* 0x0000004003407248 */ /* 0x000fe20003fe0100 */
[----:B------:R-:W-:Y:S01]  /*13d0*/  IMAD.MOV.U32 R3, RZ, RZ, RZ ;  /* 0x000000ffff037224 */ /* 0x000fe200078e00ff */
[----:B------:R-:W-:Y:S02]  /*13e0*/  CS2R R6, SRZ ;  /* 0x0000000000067805 */ /* 0x000fe4000001ff00 */
[----:B------:R-:W-:Y:S02]  /*13f0*/  CS2R R76, SRZ ;  /* 0x00000000004c7805 */ /* 0x000fe4000001ff00 */
[----:B------:R-:W-:Y:S01]  /*1400*/  ISETP.GE.AND P1, PT, R64, 0x1, PT ;  /* 0x000000014000780c */ /* 0x000fe20003f26270 */
[----:B------:R-:W-:Y:S02]  /*1410*/  IMAD.MOV.U32 R9, RZ, RZ, RZ ;  /* 0x000000ffff097224 */ /* 0x000fe400078e00ff */
[----:B------:R-:W-:Y:S02]  /*1420*/  IMAD.MOV.U32 R11, RZ, RZ, RZ ;  /* 0x000000ffff0b7224 */ /* 0x000fe400078e00ff */
[----:B------:R-:W-:-:S02]  /*1430*/  IMAD.MOV.U32 R78, RZ, RZ, RZ ;  /* 0x000000ffff4e7224 */ /* 0x000fc400078e00ff */
[----:B------:R-:W-:-:S06]  /*1440*/  IMAD.MOV.U32 R80, RZ, RZ, RZ ;  /* 0x000000ffff507224 */ /* 0x000fcc00078e00ff */
[----:B------:R-:W-:Y:S05]  /*1450*/  @!P1 BRA `(.L_x_1526) ;  /* 0x000000dc00949947 */ /* 0x000fea0003800000 */
[----:B------:R-:W-:Y:S01]  /*1460*/  IADD3 R0, R2, -0x80, RZ ;  /* 0xffffff8002007810 */ /* 0x000fe20007ffe0ff */
[----:B------:R-:W-:-:S03]  /*1470*/  UIADD3 UR6, UR47, 0x24300, URZ ;  /* 0x000243002f067890 */ /* 0x000fc6000fffe03f */
[----:B------:R-:W-:Y:S01]  /*1480*/  SHF.R.S32.HI R3, RZ, 0x1f, R0 ;  /* 0x0000001fff037819 */ /* 0x000fe20000011400 */
[----:B------:R-:W-:-:S03]  /*1490*/  ULOP3.LUT UP0, URZ, UR6, 0x9f, URZ, 0xc0, !UPT ;  /* 0x0000009f063f7892 */ /* 0x000fc6000f80c03f */
[----:B------:R-:W-:-:S03]  /*14a0*/  LEA.HI R3, R3, R0, RZ, 0x7 ;  /* 0x0000000003037211 */ /* 0x000fc600078f38ff */
[----:B------:R-:W-:Y:S02]  /*14b0*/  PLOP3.LUT P0, PT, PT, PT, UP0, 0x80, 0x0 ;  /* 0x000000000000781c */ /* 0x000fe40003f0f008 */
[----:B------:R-:W-:-:S06]  /*14c0*/  SHF.R.S32.HI R3, RZ, 0x7, R3 ;  /* 0x00000007ff037819 */ /* 0x000fcc0000011403 */
[----:B------:R-:W1:Y:S02]  /*14d0*/  SHFL.IDX PT, R3, R3, RZ, 0x1f ;  /* 0x00001fff03037589 */ /* 0x000e6400000e0000 */
[----:B-1----:R-:W-:-:S13]  /*14e0*/  R2UR UR7, R3 ;  /* 0x00000000030772ca */ /* 0x002fda00000e0000 */
[----:B------:R-:W-:Y:S02]  /*14f0*/  UIMAD.WIDE UR4, UR7, 0x55555556, URZ ;  /* 0x55555556070478a5 */ /* 0x000fe4000f8e023f */
[----:B------:R-:W-:Y:S02]  /*1500*/  IMAD.U32 R146, RZ, RZ, UR7 ;  /* 0x00000007ff927e24 */ /* 0x000fe4000f8e00ff */
[----:B------:R-:W-:-:S04]  /*1510*/  ULEA.HI UR5, UR5, UR5, URZ, 0x1 ;  /* 0x0000000505057291 */ /* 0x000fc8000f8f083f */
[----:B------:R-:W-:-:S04]  /*1520*/  UIMAD UR5, UR5, -0x3, UR7 ;  /* 0xfffffffd050578a4 */ /* 0x000fc8000f8e0207 */
[----:B------:R-:W-:Y:S02]  /*1530*/  ULEA UR4, UR5, UR47, 0xc ;  /* 0x0000002f05047291 */ /* 0x000fe4000f8e603f */
[----:B------:R-:W-:Y:S02]  /*1540*/  ULEA UR5, UR5, UR6, 0xb ;  /* 0x0000000605057291 */ /* 0x000fe4000f8e583f */
[----:B------:R-:W-:Y:S02]  /*1550*/  UIADD3 UR4, UR4, 0xda00, URZ ;  /* 0x0000da0004047890 */ /* 0x000fe4000fffe03f */
[----:B------:R-:W-:Y:S02]  /*1560*/  USHF.R.U32.HI UR5, URZ, 0x4, UR5 ;  /* 0x000000043f057899 */ /* 0x000fe40008011605 */
[----:B------:R-:W-:Y:S02]  /*1570*/  USHF.R.U32.HI UR4, URZ, 0x4, UR4 ;  /* 0x000000043f047899 */ /* 0x000fe40008011604 */
[----:B------:R-:W-:-:S02]  /*1580*/  ULOP3.LUT UR5, UR5, 0x3fff, URZ, 0xc0, !UPT ;  /* 0x00003fff05057892 */ /* 0x000fc4000f8ec03f */
[----:B------:R-:W-:-:S04]  /*1590*/  ULOP3.LUT UR36, UR4, 0x3fff, URZ, 0xc0, !UPT ;  /* 0x00003fff04247892 */ /* 0x000fc8000f8ec03f */
[----:B------:R-:W-:Y:S01]  /*15a0*/  IMAD.U32 R145, RZ, RZ, UR5 ;  /* 0x00000005ff917e24 */ /* 0x000fe2000f8e00ff */
[----:B------:R-:W-:Y:S07]  /*15b0*/  @!P0 BRA `(.L_x_1527) ;  /* 0x0000000000408947 */ /* 0x000fee0003800000 */
        /* <DEDUP_REMOVED lines=9> */
[----:B------:R-:W-:Y:S02]  /*1650*/  IMAD.U32 R6, RZ, RZ, UR4 ;  /* 0x00000004ff067e24 */ /* 0x000fe4000f8e00ff */
[----:B------:R-:W-:-:S02]  /*1660*/  IMAD.U32 R11, RZ, RZ, UR7 ;  /* 0x00000007ff0b7e24 */ /* 0x000fc4000f8e00ff */
[----:B------:R-:W-:Y:S02]  /*1670*/  IMAD.MOV.U32 R8, RZ, RZ, 0x70 ;  /* 0x00000070ff087424 */ /* 0x000fe400078e00ff */
[----:B------:R-:W-:Y:S02]  /*1680*/  IMAD.MOV.U32 R12, RZ, RZ, 0x1 ;  /* 0x00000001ff0c7424 */ /* 0x000fe400078e00ff */
[----:B-1----:R-:W-:-:S07]  /*1690*/  IMAD.MOV.U32 R13, RZ, RZ, RZ ;  /* 0x000000ffff0d7224 */ /* 0x002fce00078e00ff */
[----:B------:R-:W-:-:S07]  /*16a0*/  LEPC R20, `(.L_x_1527) ;  /* 0x000000001014794e */ /* 0x000fce0000000000 */
[----:B--2---:R-:W-:Y:S05]  /*16b0*/  CALL.ABS.NOINC R14 ;  /* 0x000000000e007343 */ /* 0x004fea0003c00000 */
.L_x_1527:
[----:B------:R-:W-:Y:S02]  /*16c0*/  LEA.HI R0, R18, R18, RZ, 0x1 ;  /* 0x0000001212007211 */ /* 0x000fe400078f08ff */
[----:B------:R-:W-:Y:S02]  /*16d0*/  ISETP.NE.AND P0, PT, R144, 0x3, PT ;  /* 0x000000039000780c */ /* 0x000fe40003f05270 */
[----:B------:R-:W-:-:S04]  /*16e0*/  LOP3.LUT R3, R0, 0xfffffffe, RZ, 0xc0, !PT ;  /* 0xfffffffe00037812 */ /* 0x000fc800078ec0ff */
[----:B------:R-:W-:-:S04]  /*16f0*/  IADD3 R0, R18, -R3, RZ ;  /* 0x8000000312007210 */ /* 0x000fc80007ffe0ff */
[----:B------:R-:W-:-:S04]  /*1700*/  SHF.L.U32 R0, R0, 0x1f, RZ ;  /* 0x0000001f00007819 */ /* 0x000fc800000006ff */
[----:B------:R-:W1:Y:S02]  /*1710*/  SYNCS.PHASECHK.TRANS64.TRYWAIT P1, [UR47+0x31c00], R0 ;  /* 0x031c0000ff0075a7 */ /* 0x000e64000802016f */
[----:B-1----:R-:W-:Y:S05]  /*1720*/  @!P1 BRA `(.L_x_1528) ;  /* 0x0000011800d89947 */ /* 0x002fea0003800000 */
.L_x_1625:
[----:B------:R-:W-:Y:S05]  /*1730*/  @!P0 BRA `(.L_x_1529) ;  /* 0x0000000000048947 */ /* 0x000fea0003800000 */
[----:B------:R-:W-:Y:S01]  /*1740*/  BPT.TRAP 0x1 ;  /* 0x000000040000795c */ /* 0x000fe20000300000 */
.L_x_1529:
[----:B------:R-:W-:Y:S01]  /*1750*/  R2UR UR4, R148 ;  /* 0x00000000940472ca */ /* 0x000fe200000e0000 */
[----:B-1----:R-:W-:-:S05]  /*1760*/  IMAD.U32 R0, RZ, RZ, UR46 ;  /* 0x0000002eff007e24 */ /* 0x002fca000f8e00ff */
[----:B------:R-:W-:-:S07]  /*1770*/  LEA R0, R0, UR47, 0x3 ;  /* 0x0000002f00007c11 */ /* 0x000fce000f8e18ff */
[----:B------:R-:W-:-:S05]  /*1780*/  IMAD.U32 R3, RZ, RZ, UR4 ;  /* 0x00000004ff037e24 */ /* 0x000fca000f8e00ff */
[----:B------:R-:W-:-:S04]  /*1790*/  SHF.L.U32 R3, R3, 0x1f, RZ ;  /* 0x0000001f03037819 */ /* 0x000fc800000006ff */
[----:B------:R1:W2:Y:S01]  /*17a0*/  SYNCS.PHASECHK.TRANS64.TRYWAIT P2, [R0+URZ+0x31c30], R3 ;  /* 0x031c3003000075a7 */ /* 0x0002a2000804017f */
[----:B------:R-:W-:Y:S05]  /*17b0*/  @!P0 BRA `(.L_x_1530) ;  /* 0x0000000000048947 */ /* 0x000fea0003800000 */
[----:B------:R-:W-:Y:S01]  /*17c0*/  BPT.TRAP 0x1 ;  /* 0x000000040000795c */ /* 0x000fe20000300000 */
.L_x_1530:
[----:B------:R-:W-:Y:S01]  /*17d0*/  LOP3.LUT P1, RZ, R2, 0x7f, RZ, 0xc0, !PT ;  /* 0x0000007f02ff7812 */ /* 0x000fe2000782c0ff */
[----:B------:R-:W-:Y:S01]  /*17e0*/  IMAD.MOV.U32 R71, RZ, RZ, RZ ;  /* 0x000000ffff477224 */ /* 0x000fe200078e00ff */
[----:B--2---:R-:W-:Y:S11]  /*17f0*/  @P2 BRA `(.L_x_1531) ;  /* 0x0000000000082947 */ /* 0x004ff60003800000 */
[----:B------:R-:W2:Y:S02]  /*1800*/  SYNCS.PHASECHK.TRANS64.TRYWAIT P2, [R0+URZ+0x31c30], R3 ;  /* 0x031c3003000075a7 */ /* 0x000ea4000804017f */
[----:B--2---:R-:W-:Y:S05]  /*1810*/  @!P2 BRA `(.L_x_1532) ;  /* 0x0000011800b4a947 */ /* 0x004fea0003800000 */
.L_x_1531:
[----:B------:R-:W-:Y:S05]  /*1820*/  WARPSYNC.ALL ;  /* 0x0000000000007948 */ /* 0x000fea0003800000 */
[----:B------:R-:W-:Y:S01]  /*1830*/  UIADD3 UR4, UR47, 0x16a00, URZ ;  /* 0x00016a002f047890 */ /* 0x000fe2000fffe03f */
[----:B------:R-:W-:Y:S01]  /*1840*/  WARPGROUP.ARRIVE ;  /* 0x00000000000079c5 */ /* 0x000fe20000000000 */
[----:B------:R-:W-:Y:S01]  /*1850*/  UMOV UR5, 0x80000020 ;  /* 0x8000002000057882 */ /* 0x000fe20000000000 */
[----:B------:R-:W-:Y:S01]  /*1860*/  UMOV UR7, 0x80000020 ;  /* 0x8000002000077882 */ /* 0x000fe20000000000 */
[----:B------:R-:W-:Y:S01]  /*1870*/  USHF.R.U32.HI UR4, URZ, 0x4, UR4 ;  /* 0x000000043f047899 */ /* 0x000fe20008011604 */
[----:B------:R-:W3:Y:S01]  /*1880*/  LDC R14, c[0x0][0x288] ;  /* 0x0000a200ff0e7b82 */ /* 0x000ee20000000800 */
[----:B------:R-:W-:Y:S01]  /*1890*/  UMOV UR9, UR5 ;  /* 0x0000000500097c82 */ /* 0x000fe20008000000 */
[----:B------:R-:W-:Y:S01]  /*18a0*/  UMOV UR11, 0x80000020 ;  /* 0x80000020000b7882 */ /* 0x000fe20000000000 */
[----:B------:R-:W-:Y:S01]  /*18b0*/  ULOP3.LUT UR4, UR4, 0x3fff, URZ, 0xc0, !UPT ;  /* 0x00003fff04047892 */ /* 0x000fe2000f8ec03f */
[----:B------:R-:W-:Y:S01]  /*18c0*/  UMOV UR13, UR5 ;  /* 0x00000005000d7c82 */ /* 0x000fe20008000000 */
[----:B------:R-:W-:-:S02]  /*18d0*/  UMOV UR15, 0x80000020 ;  /* 0x80000020000f7882 */ /* 0x000fc40000000000 */
[----:B------:R-:W-:Y:S02]  /*18e0*/  ULOP3.LUT UR41, UR4, 0x10000, URZ, 0xfc, !UPT ;  /* 0x0001000004297892 */ /* 0x000fe4000f8efc3f */
[----:B------:R-:W-:Y:S02]  /*18f0*/  ULOP3.LUT UR4, UR36, 0x10000, URZ, 0xfc, !UPT ;  /* 0x0001000024047892 */ /* 0x000fe4000f8efc3f */
[----:B------:R-:W-:Y:S01]  /*1900*/  UIMAD UR6, UR46, 0x6c0, UR41 ;  /* 0x000006c02e0678a4 */ /* 0x000fe2000f8e0229 */
[----:B------:R-:W-:Y:S01]  /*1910*/  UMOV UR17, UR5 ;  /* 0x0000000500117c82 */ /* 0x000fe20008000000 */
[----:B------:R-:W-:Y:S02]  /*1920*/  UMOV UR19, 0x80000020 ;  /* 0x8000002000137882 */ /* 0x000fe40000000000 */
[----:B------:R-:W-:Y:S01]  /*1930*/  UIADD3 UR10, UR6, 0x40, URZ ;  /* 0x00000040060a7890 */ /* 0x000fe2000fffe03f */
[----:B------:R-:W-:Y:S01]  /*1940*/  UMOV UR8, UR4 ;  /* 0x0000000400087c82 */ /* 0x000fe20008000000 */
[----:B------:R-:W-:-:S03]  /*1950*/  UIADD3 UR14, UR6, 0x80, URZ ;  /* 0x00000080060e7890 */ /* 0x000fc6000fffe03f */
[----:B------:R-:W-:Y:S01]  /*1960*/  HGMMA.64x16x16.F32.BF16 R96, gdesc[UR4], RZ, !UPT, gsb0 ;  /* 0x00200000046079f0 */ /* 0x000fe2000c0018ff */
[----:B------:R-:W-:Y:S01]  /*1970*/  UMOV UR12, UR4 ;  /* 0x00000004000c7c82 */ /* 0x000fe20008000000 */
[----:B------:R-:W-:Y:S01]  /*1980*/  UIADD3 UR18, UR6, 0xc0, URZ ;  /* 0x000000c006127890 */ /* 0x000fe2000fffe03f */
[----:B------:R-:W-:Y:S01]  /*1990*/  UMOV UR16, UR4 ;  /* 0x0000000400107c82 */ /* 0x000fe20008000000 */
        /* <DEDUP_REMOVED lines=16> */
[----:B------:R-:W-:-:S02]  /*1aa0*/  UIADD3 UR7, UR4, 0x2, URZ ;  /* 0x0000000204077890 */ /* 0x000fc4000fffe03f */
[----:B------:R-:W-:Y:S01]  /*1ab0*/  UIADD3 UR38, UR6, 0x280, URZ ;  /* 0x0000028006267890 */ /* 0x000fe2000fffe03f */
[----:B------:R-:W-:Y:S01]  /*1ac0*/  UMOV UR39, 0x80000020 ;  /* 0x8000002000277882 */ /* 0x000fe20000000000 */
[----:B------:R-:W-:Y:S01]  /*1ad0*/  UIADD3 UR50, UR6, 0x282, URZ ;  /* 0x0000028206327890 */ /* 0x000fe2000fffe03f */
[----:B------:R-:W-:Y:S01]  /*1ae0*/  UMOV UR51, 0x80000020 ;  /* 0x8000002000337882 */ /* 0x000fe20000000000 */
        /* <DEDUP_REMOVED lines=12> */
[----:B------:R-:W-:Y:S02]  /*1bb0*/  UIADD3 UR12, UR6, 0x2, URZ ;  /* 0x00000002060c7890 */ /* 0x000fe4000fffe03f */
[----:B------:R-:W-:Y:S01]  /*1bc0*/  UIADD3 UR14, UR6, 0x82, URZ ;  /* 0x00000082060e7890 */ /* 0x000fe2000fffe03f */
[----:B------:R-:W-:Y:S01]  /*1bd0*/  UMOV UR15, 0x80000020 ;  /* 0x80000020000f7882 */ /* 0x000fe20000000000 */
[----:B------:R-:W-:Y:S02]  /*1be0*/  WARPGROUP.DEPBAR.LE gsb0, 0x0 ;  /* 0x00008000000079c5 */ /* 0x000fe40000010000 */
        /* <DEDUP_REMOVED lines=27> */
[----:B------:R-:W-:Y:S01]  /*1da0*/  UMOV UR8, UR7 ;  /* 0x0000000700087c82 */ /* 0x000fe20008000000 */
[----:B------:R-:W-:Y:S01]  /*1db0*/  UMOV UR9, 0x80000020 ;  /* 0x8000002000097882 */ /* 0x000fe20000000000 */
[----:B------:R-:W-:Y:S01]  /*1dc0*/  UMOV UR10, UR12 ;  /* 0x0000000c000a7c82 */ /* 0x000fe20008000000 */
[----:B------:R-:W-:Y:S01]  /*1dd0*/  UMOV UR11, 0x80000020 ;  /* 0x80000020000b7882 */ /* 0x000fe20000000000 */
[----:B------:R-:W-:Y:S01]  /*1de0*/  UMOV UR12, UR8 ;  /* 0x00000008000c7c82 */ /* 0x000fe20008000000 */
        /* <DEDUP_REMOVED lines=11> */
[----:B------:R-:W-:Y:S01]  /*1ea0*/  UIADD3 UR7, UR4, 0x300, URZ ;  /* 0x0000030004077890 */ /* 0x000fe2000fffe03f */
[----:B------:R-:W-:-:S02]  /*1eb0*/  WARPGROUP.DEPBAR.LE gsb0, 0x0 ;  /* 0x00008000000079c5 */ /* 0x000fc40000010000 */
        /* <DEDUP_REMOVED lines=14> */
[----:B------:R-:W-:Y:S01]  /*1fa0*/  UMOV UR13, 0x80000020 ;  /* 0x80000020000d7882 */ /* 0x000fe20000000000 */
[----:B------:R-:W-:Y:S01]  /*1fb0*/  UMOV UR15, 0x80000020 ;  /* 0x80000020000f7882 */ /* 0x000fe20000000000 */
[----:B------:R-:W-:Y:S01]  /*1fc0*/  UMOV UR36, UR12 ;  /* 0x0000000c00247c82 */ /* 0x000fe20008000000 */
[----:B------:R-:W-:Y:S01]  /*1fd0*/  UMOV UR37, UR13 ;  /* 0x0000000d00257c82 */ /* 0x000fe20008000000 */
[----:B------:R-:W-:Y:S01]  /*1fe0*/  UIADD3 UR7, UR4, 0x302, URZ ;  /* 0x0000030204077890 */ /* 0x000fe2000fffe03f */
        /* <DEDUP_REMOVED lines=177> */
[----:B------:R-:W-:Y:S01]  /*2b00*/  ULDC UR7, c[0x0][0x9d8] ;  /* 0x0002760000077ab9 */ /* 0x000fe20000000800 */
        /* <DEDUP_REMOVED lines=32> */
[----:B-12---:R-:W-:Y:S01]  /*2d10*/  FMUL.FTZ R3, R99, UR7 ;  /* 0x0000000763037c20 */ /* 0x006fe20008410000 */
[----:B------:R-:W-:Y:S01]  /*2d20*/  FMUL.FTZ R4, R98, UR7 ;  /* 0x0000000762047c20 */ /* 0x000fe20008410000 */
[----:B------:R-:W-:-:S04]  /*2d30*/  FMUL.FTZ R5, R102, UR7 ;  /* 0x0000000766057c20 */ /* 0x000fc80008410000 */
[----:B------:R-:W1:Y:S08]  /*2d40*/  MUFU.TANH R69, R69 ;  /* 0x0000004500457308 */ /* 0x000e700000002400 */
[----:B------:R-:W2:Y:S08]  /*2d50*/  MUFU.TANH R70, R70 ;  /* 0x0000004600467308 */ /* 0x000eb00000002400 */
[----:B------:R-:W5:Y:S08]  /*2d60*/  MUFU.TANH R96, R96 ;  /* 0x0000006000607308 */ /* 0x000f700000002400 */
        /* <DEDUP_REMOVED lines=57> */
[----:B------:R-:W-:Y:S08]  /*3100*/  MUFU.TANH R75, R75 ;  /* 0x0000004b004b7308 */ /* 0x000ff00000002400 */
[----:B------:R-:W5:Y:S08]  /*3110*/  MUFU.TANH R74, R74 ;  /* 0x0000004a004a7308 */ /* 0x000f700000002400 */
[----:B------:R-:W-:Y:S08]  /*3120*/  MUFU.TANH R11, R11 ;  /* 0x0000000b000b7308 */ /* 0x000ff00000002400 */
[----:B------:R-:W-:Y:S01]  /*3130*/  MUFU.TANH R12, R12 ;  /* 0x0000000c000c7308 */ /* 0x000fe20000002400 */
[----:B------:R-:W-:-:S02]  /*3140*/  WARPGROUP.DEPBAR.LE gsb0, 0x0 ;  /* 0x00008000000079c5 */ /* 0x000fc40000010000 */
[----:B------:R-:W-:Y:S01]  /*3150*/  WARPGROUP.ARRIVE ;  /* 0x00000000000079c5 */ /* 0x000fe20000000000 */
[----:B------:R-:W-:Y:S01]  /*3160*/  FMUL.FTZ R78, R61, UR7 ;  /* 0x000000073d4e7c20 */ /* 0x000fe20008410000 */
[----:B------:R-:W-:Y:S02]  /*3170*/  IMAD R61, R64, -0x90, R65 ;  /* 0xffffff70403d7824 */ /* 0x000fe400078e0241 */
[----:B------:R-:W-:Y:S01]  /*3180*/  FMUL.FTZ R77, R56, UR7 ;  /* 0x00000007384d7c20 */ /* 0x000fe20008410000 */
[----:B------:R-:W-:Y:S01]  /*3190*/  FMUL.FTZ R56, R58, UR7 ;  /* 0x000000073a387c20 */ /* 0x000fe20008410000 */
[----:B------:R-:W-:Y:S01]  /*31a0*/  FMUL.FTZ R58, R62, UR7 ;  /* 0x000000073e3a7c20 */ /* 0x000fe20008410000 */
[----:B------:R-:W-:Y:S01]  /*31b0*/  HGMMA.64x16x16.F32.BF16 R48, gdesc[UR24], R48, gsb0 ;  /* 0x00200000183079f0 */ /* 0x000fe20008001830 */
[----:B------:R-:W-:Y:S01]  /*31c0*/  UIADD3 UR26, UR6, 0x602, URZ ;  /* 0x00000602061a7890 */ /* 0x000fe2000fffe03f */
[----:B---3--:R-:W-:Y:S01]  /*31d0*/  IADD3 R62, -R14, 0x91, R61 ;  /* 0x000000910e3e7810 */ /* 0x008fe20007ffe13d */
[----:B------:R-:W-:Y:S01]  /*31e0*/  UMOV UR27, 0x80000020 ;  /* 0x80000020001b7882 */ /* 0x000fe20000000000 */
[----:B------:R-:W-:Y:S01]  /*31f0*/  FMUL.FTZ R79, R60, UR7 ;  /* 0x000000073c4f7c20 */ /* 0x000fe20008410000 */
[----:B------:R-:W-:-:S02]  /*3200*/  VIADD R60, R61, 0x90 ;  /* 0x000000903d3c7836 */ /* 0x000fc40000000000 */
[----:B------:R-:W-:Y:S01]  /*3210*/  FMUL.FTZ R76, R57, UR7 ;  /* 0x00000007394c7c20 */ /* 0x000fe20008410000 */
[C---:B------:R-:W-:Y:S01]  /*3220*/  IMAD R101, R19.reuse, -0x2, R62 ;  /* 0xfffffffe13657824 */ /* 0x040fe200078e023e */
[----:B------:R-:W3:Y:S01]  /*3230*/  MUFU.TANH R77, R77 ;  /* 0x0000004d004d7308 */ /* 0x000ee20000002400 */
[----:B------:R-:W-:Y:S02]  /*3240*/  IMAD R60, R19, -0x2, R60 ;  /* 0xfffffffe133c7824 */ /* 0x000fe400078e023c */
[----:B------:R-:W-:Y:S01]  /*3250*/  FMUL.FTZ R57, R59, UR7 ;  /* 0x000000073b397c20 */ /* 0x000fe20008410000 */
[----:B------:R-:W-:Y:S02]  /*3260*/  VIADD R62, R23, UR42 ;  /* 0x0000002a173e7c36 */ /* 0x000fe40008000000 */
[----:B------:R-:W-:Y:S01]  /*3270*/  FMUL.FTZ R59, R63, UR7 ;  /* 0x000000073f3b7c20 */ /* 0x000fe20008410000 */
[----:B------:R-:W-:Y:S01]  /*3280*/  IADD3 R14, -R14, UR42, R65 ;  /* 0x0000002a0e0e7c10 */ /* 0x000fe2000fffe141 */
[----:B------:R-:W-:Y:S01]  /*3290*/  IMAD.MOV.U32 R65, RZ, RZ, R71 ;  /* 0x000000ffff417224 */ /* 0x000fe200078e0047 */
[----:B------:R-:W-:Y:S01]  /*32a0*/  VIADDMNMX R72, R62, R101, R60, PT ;  /* 0x000000653e487246 */ /* 0x000fe2000380013c */
[----:B------:R-:W3:Y:S01]  /*32b0*/  MUFU.TANH R76, R76 ;  /* 0x0000004c004c7308 */ /* 0x000ee20000002400 */
[----:B------:R-:W-:Y:S01]  /*32c0*/  IADD3 R101, R101, 0x8, R62 ;  /* 0x0000000865657810 */ /* 0x000fe20007ffe03e */
[----:B------:R-:W-:Y:S01]  /*32d0*/  IMAD.HI R14, R14, 0x38e38e39, RZ ;  /* 0x38e38e390e0e7827 */ /* 0x000fe200078e02ff */
[----:B------:R-:W-:-:S02]  /*32e0*/  ISETP.GT.AND P3, PT, R72, RZ, PT ;  /* 0x000000ff4800720c */ /* 0x000fc40003f64270 */
[C---:B------:R-:W-:Y:S02]  /*32f0*/  ISETP.GT.AND P4, PT, R72.reuse, 0x1, PT ;  /* 0x000000014800780c */ /* 0x040fe40003f84270 */
[----:B------:R-:W-:Y:S01]  /*3300*/  ISETP.GT.AND P5, PT, R72, 0x8, PT ;  /* 0x000000084800780c */ /* 0x000fe20003fa4270 */
[----:B------:R-:W3:Y:S01]  /*3310*/  MUFU.TANH R79, R79 ;  /* 0x0000004f004f7308 */ /* 0x000ee20000002400 */
[----:B----4-:R-:W-:Y:S02]  /*3320*/  FSEL R109, R68, -INF , P3 ;  /* 0xff800000446d7808 */ /* 0x010fe40001800000 */
[----:B-1----:R-:W-:Y:S02]  /*3330*/  FSEL R115, R69, -INF , P4 ;  /* 0xff80000045737808 */ /* 0x002fe40002000000 */
[----:B------:R-:W-:Y:S02]  /*3340*/  ISETP.GT.AND P6, PT, R72, 0x9, PT ;  /* 0x000000094800780c */ /* 0x000fe40003fc4270 */
[----:B--2---:R-:W-:Y:S01]  /*3350*/  FSEL R117, R70, -INF , P5 ;  /* 0xff80000046757808 */ /* 0x004fe20002800000 */
[----:B------:R-:W1:Y:S01]  /*3360*/  MUFU.TANH R78, R78 ;  /* 0x0000004e004e7308 */ /* 0x000e620000002400 */
[----:B------:R-:W-:-:S02]  /*3370*/  ISETP.GT.AND P2, PT, R72, 0x10, PT ;  /* 0x000000104800780c */ /* 0x000fc40003f44270 */
[----:B-----5:R-:W-:Y:S02]  /*3380*/  FSEL R123, R96, -INF , P6 ;  /* 0xff800000607b7808 */ /* 0x020fe40003000000 */
[----:B------:R-:W-:Y:S02]  /*3390*/  ISETP.GT.AND P3, PT, R72, 0x11, PT ;  /* 0x000000114800780c */ /* 0x000fe40003f64270 */
[----:B------:R-:W-:Y:S01]  /*33a0*/  FSEL R121, R88, -INF , P2 ;  /* 0xff80000058797808 */ /* 0x000fe20001000000 */
[----:B------:R-:W-:Y:S01]  /*33b0*/  MUFU.TANH R13, R13 ;  /* 0x0000000d000d7308 */ /* 0x000fe20000002400 */
[C---:B------:R-:W-:Y:S02]  /*33c0*/  ISETP.GT.AND P4, PT, R72.reuse, 0x18, PT ;  /* 0x000000184800780c */ /* 0x040fe40003f84270 */
[----:B------:R-:W-:Y:S02]  /*33d0*/  FSEL R119, R89, -INF , P3 ;  /* 0xff80000059777808 */ /* 0x000fe40001800000 */
[----:B------:R-:W-:-:S02]  /*33e0*/  ISETP.GT.AND P5, PT, R72, 0x19, PT ;  /* 0x000000194800780c */ /* 0x000fc40003fa4270 */
[----:B------:R-:W-:Y:S01]  /*33f0*/  FSEL R113, R90, -INF , P4 ;  /* 0xff8000005a717808 */ /* 0x000fe20002000000 */
[----:B------:R-:W-:Y:S01]  /*3400*/  MUFU.TANH R15, R15 ;  /* 0x0000000f000f7308 */ /* 0x000fe20000002400 */
[----:B------:R-:W-:Y:S01]  /*3410*/  ISETP.GT.AND P6, PT, R72, 0x20, PT ;  /* 0x000000204800780c */ /* 0x000fe20003fc4270 */
[----:B------:R-:W-:Y:S02]  /*3420*/  WARPGROUP.DEPBAR.LE gsb0, 0x0 ;  /* 0x00008000000079c5 */ /* 0x000fe40000010000 */
[----:B------:R-:W-:Y:S01]  /*3430*/  WARPGROUP.ARRIVE ;  /* 0x00000000000079c5 */ /* 0x000fe20000000000 */
[----:B------:R-:W-:Y:S01]  /*3440*/  FMUL.FTZ R48, R48, UR7 ;  /* 0x0000000730307c20 */ /* 0x000fe20008410000 */
[----:B------:R-:W-:Y:S01]  /*3450*/  FSEL R111, R91, -INF , P5 ;  /* 0xff8000005b6f7808 */ /* 0x000fe20002800000 */
[----:B------:R-:W-:Y:S01]  /*3460*/  FMUL.FTZ R49, R49, UR7 ;  /* 0x0000000731317c20 */ /* 0x000fe20008410000 */
[----:B------:R-:W-:Y:S01]  /*3470*/  ISETP.GT.AND P2, PT, R72, 0x21, PT ;  /* 0x000000214800780c */ /* 0x000fe20003f44270 */
[----:B------:R2:W4:Y:S01]  /*3480*/  MUFU.TANH R83, R48 ;  /* 0x0000003000537308 */ /* 0x0005220000002400 */
[----:B------:R-:W-:Y:S01]  /*3490*/  HGMMA.64x16x16.F32.BF16 R40, gdesc[UR24], R40, gsb0 ;  /* 0x00200000182879f0 */ /* 0x000fe20008001828 */
[----:B------:R-:W-:Y:S01]  /*34a0*/  UIADD3 UR26, UR6, 0x642, URZ ;  /* 0x00000642061a7890 */ /* 0x000fe2000fffe03f */
[----:B------:R-:W-:Y:S01]  /*34b0*/  FSEL R107, R80, -INF , P6 ;  /* 0xff800000506b7808 */ /* 0x000fe20003000000 */
[----:B------:R-:W-:Y:S01]  /*34c0*/  UMOV UR27, 0x80000020 ;  /* 0x80000020001b7882 */ /* 0x000fe20000000000 */
[----:B------:R-:W-:Y:S01]  /*34d0*/  ISETP.GT.AND P3, PT, R72, 0x28, PT ;  /* 0x000000284800780c */ /* 0x000fe20003f64270 */
[----:B------:R-:W-:Y:S01]  /*34e0*/  FMUL.FTZ R53, R53, UR7 ;  /* 0x0000000735357c20 */ /* 0x000fe20008410000 */
[----:B------:R-:W-:Y:S01]  /*34f0*/  FSEL R105, R81, -INF , P2 ;  /* 0xff80000051697808 */ /* 0x000fe20001000000 */
[----:B------:R5:W4:Y:S01]  /*3500*/  MUFU.TANH R84, R49 ;  /* 0x0000003100547308 */ /* 0x000b220000002400 */
[----:B--2---:R-:W-:Y:S01]  /*3510*/  FMUL.FTZ R48, R50, UR7 ;  /* 0x0000000732307c20 */ /* 0x004fe20008410000 */
[----:B------:R-:W-:Y:S01]  /*3520*/  FMNMX.FTZ R50, R109, R115, !PT ;  /* 0x000000736d327209 */ /* 0x000fe20007810000 */
[----:B------:R-:W-:Y:S01]  /*3530*/  FMUL.FTZ R52, R52, UR7 ;  /* 0x0000000734347c20 */ /* 0x000fe20008410000 */
[----:B------:R-:W-:Y:S01]  /*3540*/  ISETP.GT.AND P4, PT, R72, 0x29, PT ;  /* 0x000000294800780c */ /* 0x000fe20003f84270 */
[----:B------:R-:W-:Y:S01]  /*3550*/  ULDC UR6, c[0x0][0x988] ;  /* 0x0002620000067ab9 */ /* 0x000fe20000000800 */
[----:B------:R-:W-:-:S02]  /*3560*/  FMNMX.FTZ R50, R117, R50, !PT ;  /* 0x0000003275327209 */ /* 0x000fc40007810000 */
[----:B------:R-:W-:Y:S01]  /*3570*/  FSEL R103, R103, -INF , P3 ;  /* 0xff80000067677808 */ /* 0x000fe20001800000 */
[----:B-----5:R-:W-:Y:S01]  /*3580*/  FMUL.FTZ R49, R51, UR7 ;  /* 0x0000000733317c20 */ /* 0x020fe20008410000 */
[----:B------:R-:W-:Y:S01]  /*3590*/  FMNMX.FTZ R50, R123, R50, !PT ;  /* 0x000000327b327209 */ /* 0x000fe20007810000 */
[----:B------:R-:W2:Y:S01]  /*35a0*/  MUFU.TANH R52, R52 ;  /* 0x0000003400347308 */ /* 0x000ea20000002400 */
[C---:B------:R-:W-:Y:S02]  /*35b0*/  ISETP.GT.AND P5, PT, R72.reuse, 0x30, PT ;  /* 0x000000304800780c */ /* 0x040fe40003fa4270 */
[----:B------:R-:W-:Y:S02]  /*35c0*/  FMNMX.FTZ R50, R121, R50, !PT ;  /* 0x0000003279327209 */ /* 0x000fe40007810000 */
[----:B------:R-:W-:Y:S02]  /*35d0*/  FSEL R99, R99, -INF , P4 ;  /* 0xff80000063637808 */ /* 0x000fe40002000000 */
[----:B------:R-:W-:Y:S01]  /*35e0*/  FMNMX.FTZ R68, R119, R50, !PT ;  /* 0x0000003277447209 */ /* 0x000fe20007810000 */
[----:B------:R-:W-:Y:S01]  /*35f0*/  MUFU.TANH R20, R20 ;  /* 0x0000001400147308 */ /* 0x000fe20000002400 */
[----:B------:R-:W-:-:S02]  /*3600*/  ISETP.GT.AND P2, PT, R72, 0x31, PT ;  /* 0x000000314800780c */ /* 0x000fc40003f44270 */
[----:B------:R-:W-:Y:S02]  /*3610*/  FMNMX.FTZ R68, R113, R68, !PT ;  /* 0x0000004471447209 */ /* 0x000fe40007810000 */
[----:B------:R-:W-:Y:S02]  /*3620*/  FSEL R51, R82, -INF , P5 ;  /* 0xff80000052337808 */ /* 0x000fe40002800000 */
[----:B------:R-:W-:Y:S01]  /*3630*/  FMNMX.FTZ R68, R111, R68, !PT ;  /* 0x000000446f447209 */ /* 0x000fe20007810000 */
[----:B------:R5:W2:Y:S01]  /*3640*/  MUFU.TANH R50, R53 ;  /* 0x0000003500327308 */ /* 0x000aa20000002400 */
[----:B------:R-:W-:Y:S02]  /*3650*/  ISETP.GT.AND P3, PT, R72, 0x38, PT ;  /* 0x000000384800780c */ /* 0x000fe40003f64270 */
[----:B------:R-:W-:Y:S02]  /*3660*/  FMNMX.FTZ R68, R107, R68, !PT ;  /* 0x000000446b447209 */ /* 0x000fe40007810000 */
[----:B------:R-:W-:-:S02]  /*3670*/  MOV R82, UR6 ;  /* 0x0000000600527c02 */ /* 0x000fc40008000f00 */
[----:B------:R-:W-:Y:S01]  /*3680*/  FMNMX.FTZ R70, R105, R68, !PT ;  /* 0x0000004469467209 */ /* 0x000fe20007810000 */
[----:B------:R-:W-:Y:S01]  /*3690*/  MUFU.TANH R21, R21 ;  /* 0x0000001500157308 */ /* 0x000fe20000002400 */
[----:B------:R-:W-:Y:S02]  /*36a0*/  VIMNMX R60, R60, R101, PT ;  /* 0x000000653c3c7248 */ /* 0x000fe40003fe0100 */
[----:B------:R-:W-:Y:S02]  /*36b0*/  FMNMX.FTZ R70, R103, R70, !PT ;  /* 0x0000004667467209 */ /* 0x000fe40007810000 */
[----:B------:R-:W-:Y:S02]  /*36c0*/  ISETP.GT.AND P4, PT, R60, 0x8, PT ;  /* 0x000000083c00780c */ /* 0x000fe40003f84270 */
[----:B------:R-:W-:Y:S01]  /*36d0*/  FMNMX.FTZ R70, R99, R70, !PT ;  /* 0x0000004663467209 */ /* 0x000fe20007810000 */
[----:B------:R-:W-:Y:S01]  /*36e0*/  MUFU.TANH R66, R66 ;  /* 0x0000004200427308 */ /* 0x000fe20000002400 */
[----:B------:R-:W-:-:S02]  /*36f0*/  WARPGROUP.DEPBAR.LE gsb0, 0x0 ;  /* 0x00008000000079c5 */ /* 0x000fc40000010000 */
[----:B------:R-:W-:Y:S01]  /*3700*/  WARPGROUP.ARRIVE ;  /* 0x00000000000079c5 */ /* 0x000fe20000000000 */
[----:B-----5:R-:W-:Y:S01]  /*3710*/  FMUL.FTZ R53, R41, UR7 ;  /* 0x0000000729357c20 */ /* 0x020fe20008410000 */
[----:B------:R-:W-:Y:S01]  /*3720*/  FSEL R41, R73, -INF , P2 ;  /* 0xff80000049297808 */ /* 0x000fe20001000000 */
[----:B------:R-:W-:Y:S01]  /*3730*/  FMUL.FTZ R69, R45, UR7 ;  /* 0x000000072d457c20 */ /* 0x000fe20008410000 */
[----:B------:R-:W-:Y:S01]  /*3740*/  FMNMX.FTZ R70, R51, R70, !PT ;  /* 0x0000004633467209 */ /* 0x000fe20007810000 */
[----:B------:R5:W-:Y:S01]  /*3750*/  MUFU.TANH R68, R53 ;  /* 0x0000003500447308 */ /* 0x000be20000002400 */
[----:B------:R-:W-:Y:S01]  /*3760*/  HGMMA.64x16x16.F32.BF16 R32, gdesc[UR24], R32, gsb0 ;  /* 0x00200000182079f0 */ /* 0x000fe20008001820 */
        /* <DEDUP_REMOVED lines=10> */
[----:B------:R-:W-:-:S02]  /*3810*/  ISETP.GT.AND P3, PT, R72, 0x40, PT ;  /* 0x000000404800780c */ /* 0x000fc40003f64270 */
[----:B------:R-:W-:Y:S02]  /*3820*/  FMNMX.FTZ R70, R53, R70, !PT ;  /* 0x0000004635467209 */ /* 0x000fe40007810000 */
[----:B---3--:R-:W-:Y:S01]  /*3830*/  FSEL R63, R77, -INF , P3 ;  /* 0xff8000004d3f7808 */ /* 0x008fe20001800000 */
[----:B------:R-:W3:Y:S01]  /*3840*/  MUFU.TANH R40, R40 ;  /* 0x0000002800287308 */ /* 0x000ee20000002400 */
[----:B------:R-:W-:Y:S02]  /*3850*/  FMNMX.FTZ R70, R45, R70, !PT ;  /* 0x000000462d467209 */ /* 0x000fe40007810000 */
[----:B------:R-:W-:Y:S02]  /*3860*/  ISETP.GT.AND P3, PT, R72, 0x48, PT ;  /* 0x000000484800780c */ /* 0x000fe40003f64270 */
[----:B------:R-:W-:Y:S02]  /*3870*/  FSEL R61, R76, -INF , P2 ;  /* 0xff8000004c3d7808 */ /* 0x000fe40001000000 */
[----:B------:R-:W-:Y:S01]  /*3880*/  FMNMX.FTZ R74, R63, R70, !PT ;  /* 0x000000463f4a7209 */ /* 0x000fe20007810000 */
[----:B------:R-:W-:Y:S01]  /*3890*/  MUFU.TANH R44, R44 ;  /* 0x0000002c002c7308 */ /* 0x000fe20000002400 */
[----:B------:R-:W-:-:S02]  /*38a0*/  ISETP.GT.AND P2, PT, R72, 0x49, PT ;  /* 0x000000494800780c */ /* 0x000fc40003f44270 */
[----:B------:R-:W-:Y:S02]  /*38b0*/  FSEL R79, R79, -INF , P3 ;  /* 0xff8000004f4f7808 */ /* 0x000fe40001800000 */
[----:B------:R-:W-:Y:S02]  /*38c0*/  FMNMX.FTZ R74, R61, R74, !PT ;  /* 0x0000004a3d4a7209 */ /* 0x000fe40007810000 */
[----:B------:R-:W-:Y:S01]  /*38d0*/  ISETP.GT.AND P3, PT, R72, 0x50, PT ;  /* 0x000000504800780c */ /* 0x000fe20003f64270 */
[----:B------:R-:W-:Y:S01]  /*38e0*/  MUFU.TANH R67, R67 ;  /* 0x0000004300437308 */ /* 0x000fe20000002400 */
[----:B-1----:R-:W-:Y:S02]  /*38f0*/  FSEL R69, R78, -INF , P2 ;  /* 0xff8000004e457808 */ /* 0x002fe40001000000 */
[----:B------:R-:W-:Y:S02]  /*3900*/  FMNMX.FTZ R74, R79, R74, !PT ;  /* 0x0000004a4f4a7209 */ /* 0x000fe40007810000 */
[----:B------:R-:W-:-:S02]  /*3910*/  ISETP.GT.AND P2, PT, R72, 0x51, PT ;  /* 0x000000514800780c */ /* 0x000fc40003f44270 */
[----:B----4-:R-:W-:Y:S01]  /*3920*/  FSEL R73, R83, -INF , P3 ;  /* 0xff80000053497808 */ /* 0x010fe20001800000 */
[----:B------:R-:W-:Y:S01]  /*3930*/  MUFU.TANH R56, R56 ;  /* 0x0000003800387308 */ /* 0x000fe20000002400 */
[----:B------:R-:W-:Y:S02]  /*3940*/  FMNMX.FTZ R74, R69, R74, !PT ;  /* 0x0000004a454a7209 */ /* 0x000fe40007810000 */
[----:B------:R-:W-:Y:S02]  /*3950*/  ISETP.GT.AND P3, PT, R72, 0x58, PT ;  /* 0x000000584800780c */ /* 0x000fe40003f64270 */
[----:B------:R-:W-:-:S03]  /*3960*/  FMNMX.FTZ R76, R73, R74, !PT ;  /* 0x0000004a494c7209 */ /* 0x000fc60007810000 */
[----:B------:R-:W-:Y:S01]  /*3970*/  MUFU.TANH R57, R57 ;  /* 0x0000003900397308 */ /* 0x000fe20000002400 */
[----:B------:R-:W-:Y:S02]  /*3980*/  WARPGROUP.DEPBAR.LE gsb0, 0x0 ;  /* 0x00008000000079c5 */ /* 0x000fe40000010000 */
[----:B------:R-:W-:Y:S01]  /*3990*/  WARPGROUP.ARRIVE ;  /* 0x00000000000079c5 */ /* 0x000fe20000000000 */
[----:B------:R-:W-:Y:S01]  /*39a0*/  FMUL.FTZ R70, R33, UR7 ;  /* 0x0000000721467c20 */ /* 0x000fe20008410000 */
[----:B------:R-:W-:Y:S01]  /*39b0*/  FSEL R33, R84, -INF , P2 ;  /* 0xff80000054217808 */ /* 0x000fe20001000000 */
[----:B------:R-:W-:Y:S01]  /*39c0*/  FMUL.FTZ R74, R37, UR7 ;  /* 0x00000007254a7c20 */ /* 0x000fe20008410000 */
[----:B------:R-:W-:Y:S01]  /*39d0*/  ISETP.GT.AND P2, PT, R72, 0x59, PT ;  /* 0x000000594800780c */ /* 0x000fe20003f44270 */
[----:B------:R-:W-:Y:S01]  /*39e0*/  FMUL.FTZ R32, R32, UR7 ;  /* 0x0000000720207c20 */ /* 0x000fe20008410000 */
[----:B------:R-:W-:Y:S01]  /*39f0*/  HGMMA.64x16x16.F32.BF16 R24, gdesc[UR28], R24, gsb0 ;  /* 0x002000001c1879f0 */ /* 0x000fe20008001818 */
[----:B--2---:R-:W-:Y:S01]  /*3a00*/  FSEL R37, R52, -INF , P3 ;  /* 0xff80000034257808 */ /* 0x004fe20001800000 */
[----:B------:R-:W-:Y:S01]  /*3a10*/  FMUL.FTZ R36, R36, UR7 ;  /* 0x0000000724247c20 */ /* 0x000fe20008410000 */
[----:B------:R-:W-:Y:S01]  /*3a20*/  FMNMX.FTZ R76, R33, R76, !PT ;  /* 0x0000004c214c7209 */ /* 0x000fe20007810000 */
[----:B------:R-:W1:Y:S01]  /*3a30*/  MUFU.TANH R70, R70 ;  /* 0x0000004600467308 */ /* 0x000e620000002400 */
[----:B------:R-:W-:Y:S01]  /*3a40*/  ISETP.GT.AND P3, PT, R72, 0x60, PT ;  /* 0x000000604800780c */ /* 0x000fe20003f64270 */
[----:B------:R-:W-:Y:S01]  /*3a50*/  FMUL.FTZ R52, R47, UR7 ;  /* 0x000000072f347c20 */ /* 0x000fe20008410000 */
[----:B------:R-:W-:Y:S01]  /*3a60*/  FSEL R77, R50, -INF , P2 ;  /* 0xff800000324d7808 */ /* 0x000fe20001000000 */
[----:B------:R-:W-:Y:S01]  /*3a70*/  FMUL.FTZ R50, R43, UR7 ;  /* 0x000000072b327c20 */ /* 0x000fe20008410000 */
[----:B------:R-:W-:-:S02]  /*3a80*/  FMNMX.FTZ R76, R37, R76, !PT ;  /* 0x0000004c254c7209 */ /* 0x000fc40007810000 */
[----:B------:R-:W-:Y:S01]  /*3a90*/  ISETP.GT.AND P2, PT, R72, 0x61, PT ;  /* 0x000000614800780c */ /* 0x000fe20003f44270 */
[----:B------:R-:W-:Y:S01]  /*3aa0*/  MUFU.TANH R32, R32 ;  /* 0x0000002000207308 */ /* 0x000fe20000002400 */
[----:B---3--:R-:W-:Y:S02]  /*3ab0*/  FSEL R81, R40, -INF , P3 ;  /* 0xff80000028517808 */ /* 0x008fe40001800000 */
[----:B------:R-:W-:Y:S02]  /*3ac0*/  FMNMX.FTZ R76, R77, R76, !PT ;  /* 0x0000004c4d4c7209 */ /* 0x000fe40007810000 */
[----:B------:R-:W-:Y:S02]  /*3ad0*/  ISETP.GT.AND P3, PT, R72, 0x68, PT ;  /* 0x000000684800780c */ /* 0x000fe40003f64270 */
[----:B------:R-:W-:Y:S01]  /*3ae0*/  FSEL R83, R68, -INF , P2 ;  /* 0xff80000044537808 */ /* 0x000fe20001000000 */
[----:B------:R-:W-:Y:S01]  /*3af0*/  MUFU.TANH R36, R36 ;  /* 0x0000002400247308 */ /* 0x000fe20000002400 */
[----:B------:R-:W-:Y:S01]  /*3b00*/  FMNMX.FTZ R76, R81, R76, !PT ;  /* 0x0000004c514c7209 */ /* 0x000fe20007810000 */
[----:B------:R-:W-:Y:S01]  /*3b10*/  FMUL.FTZ R68, R38, UR7 ;  /* 0x0000000726447c20 */ /* 0x000fe20008410000 */
[----:B------:R-:W-:-:S02]  /*3b20*/  ISETP.GT.AND P2, PT, R72, 0x69, PT ;  /* 0x000000694800780c */ /* 0x000fc40003f44270 */
[----:B------:R-:W-:Y:S02]  /*3b30*/  FMNMX.FTZ R76, R83, R76, !PT ;  /* 0x0000004c534c7209 */ /* 0x000fe40007810000 */
[----:B------:R-:W-:Y:S01]  /*3b40*/  FSEL R85, R85, -INF , P2 ;  /* 0xff80000055557808 */ /* 0x000fe20001000000 */
[----:B------:R-:W2:Y:S01]  /*3b50*/  MUFU.TANH R74, R74 ;  /* 0x0000004a004a7308 */ /* 0x000ea20000002400 */
[----:B------:R-:W-:-:S04]  /*3b60*/  ISETP.GT.AND P2, PT, R72, 0x71, PT ;  /* 0x000000714800780c */ /* 0x000fc80003f44270 */
[----:B-1----:R-:W-:Y:S01]  /*3b70*/  FSEL R87, R70, -INF , P2 ;  /* 0xff80000046577808 */ /* 0x002fe20001000000 */
[----:B------:R-:W-:Y:S01]  /*3b80*/  FMUL.FTZ R70, R35, UR7 ;  /* 0x0000000723467c20 */ /* 0x000fe20008410000 */
[----:B------:R-:W-:Y:S01]  /*3b90*/  ISETP.GT.AND P2, PT, R72, 0x79, PT ;  /* 0x000000794800780c */ /* 0x000fe20003f44270 */
[----:B------:R-:W-:Y:S08]  /*3ba0*/  MUFU.TANH R58, R58 ;  /* 0x0000003a003a7308 */ /* 0x000ff00000002400 */
[----:B------:R-:W-:Y:S01]  /*3bb0*/  MUFU.TANH R59, R59 ;  /* 0x0000003b003b7308 */ /* 0x000fe20000002400 */
[----:B--2---:R-:W-:Y:S01]  /*3bc0*/  FSEL R91, R74, -INF , P2 ;  /* 0xff8000004a5b7808 */ /* 0x004fe20001000000 */
[----:B------:R-:W-:Y:S01]  /*3bd0*/  FMUL.FTZ R74, R39, UR7 ;  /* 0x00000007274a7c20 */ /* 0x000fe20008410000 */
[----:B------:R-:W-:-:S02]  /*3be0*/  ISETP.GT.AND P2, PT, R72, 0x81, PT ;  /* 0x000000814800780c */ /* 0x000fc40003f44270 */
[----:B------:R-:W-:Y:S01]  /*3bf0*/  FSEL R39, R5, -INF , P4 ;  /* 0xff80000005277808 */ /* 0x000fe20002000000 */
[----:B------:R-:W-:Y:S02]  /*3c00*/  WARPGROUP.DEPBAR.LE gsb0, 0x0 ;  /* 0x00008000000079c5 */ /* 0x000fe40000010000 */
[----:B------:R-:W-:Y:S01]  /*3c10*/  FMUL.FTZ R40, R25, UR7 ;  /* 0x0000000719287c20 */ /* 0x000fe20008410000 */
[----:B------:R-:W-:Y:S01]  /*3c20*/  FSEL R25, R44, -INF , P3 ;  /* 0xff8000002c197808 */ /* 0x000fe20001800000 */
[----:B------:R-:W-:Y:S01]  /*3c30*/  FMUL.FTZ R24, R24, UR7 ;  /* 0x0000000718187c20 */ /* 0x000fe20008410000 */
[----:B------:R-:W-:Y:S01]  /*3c40*/  ISETP.GT.AND P3, PT, R72, 0x70, PT ;  /* 0x000000704800780c */ /* 0x000fe20003f64270 */
[----:B------:R-:W-:Y:S01]  /*3c50*/  FMUL.FTZ R28, R28, UR7 ;  /* 0x000000071c1c7c20 */ /* 0x000fe20008410000 */
[----:B------:R-:W-:Y:S01]  /*3c60*/  FMNMX.FTZ R76, R25, R76, !PT ;  /* 0x0000004c194c7209 */ /* 0x000fe20007810000 */
[----:B------:R1:W2:Y:S01]  /*3c70*/  MUFU.TANH R95, R40 ;  /* 0x00000028005f7308 */ /* 0x0002a20000002400 */
[----:B------:R-:W-:Y:S01]  /*3c80*/  FSEL R89, R32, -INF , P3 ;  /* 0xff80000020597808 */ /* 0x000fe20001800000 */
[----:B------:R-:W-:Y:S01]  /*3c90*/  FMUL.FTZ R32, R29, UR7 ;  /* 0x000000071d207c20 */ /* 0x000fe20008410000 */
[----:B------:R-:W-:Y:S01]  /*3ca0*/  FMNMX.FTZ R76, R85, R76, !PT ;  /* 0x0000004c554c7209 */ /* 0x000fe20007810000 */
[----:B------:R-:W-:Y:S01]  /*3cb0*/  FMUL.FTZ R44, R55, UR7 ;  /* 0x00000007372c7c20 */ /* 0x000fe20008410000 */
[----:B------:R-:W-:Y:S01]  /*3cc0*/  ISETP.GT.AND P3, PT, R72, 0x78, PT ;  /* 0x000000784800780c */ /* 0x000fe20003f64270 */
[----:B------:R-:W-:Y:S01]  /*3cd0*/  FMUL.FTZ R78, R30, UR7 ;  /* 0x000000071e4e7c20 */ /* 0x000fe20008410000 */
[----:B------:R-:W-:Y:S01]  /*3ce0*/  FMNMX.FTZ R76, R89, R76, !PT ;  /* 0x0000004c594c7209 */ /* 0x000fe20007810000 */
[----:B------:R-:W3:Y:S01]  /*3cf0*/  MUFU.TANH R24, R24 ;  /* 0x0000001800187308 */ /* 0x000ee20000002400 */
[----:B------:R-:W-:Y:S01]  /*3d00*/  FSEL R29, R36, -INF , P3 ;  /* 0xff800000241d7808 */ /* 0x000fe20001800000 */
[----:B-1----:R-:W-:Y:S01]  /*3d10*/  FMUL.FTZ R40, R54, UR7 ;  /* 0x0000000736287c20 */ /* 0x002fe20008410000 */
[----:B------:R-:W-:Y:S01]  /*3d20*/  FMNMX.FTZ R76, R87, R76, !PT ;  /* 0x0000004c574c7209 */ /* 0x000fe20007810000 */
[----:B------:R-:W-:Y:S01]  /*3d30*/  FMUL.FTZ R54, R34, UR7 ;  /* 0x0000000722367c20 */ /* 0x000fe20008410000 */
[----:B------:R-:W-:Y:S01]  /*3d40*/  ISETP.GT.AND P3, PT, R72, 0x80, PT ;  /* 0x000000804800780c */ /* 0x000fe20003f64270 */
[----:B------:R-:W-:Y:S01]  /*3d50*/  FMUL.FTZ R80, R31, UR7 ;  /* 0x000000071f507c20 */ /* 0x000fe20008410000 */
[----:B------:R-:W-:Y:S01]  /*3d60*/  FMNMX.FTZ R76, R29, R76, !PT ;  /* 0x0000004c1d4c7209 */ /* 0x000fe20007810000 */
[----:B------:R-:W1:Y:S01]  /*3d70*/  MUFU.TANH R28, R28 ;  /* 0x0000001c001c7308 */ /* 0x000e620000002400 */
[----:B--2---:R-:W-:-:S02]  /*3d80*/  FSEL R95, R95, -INF , P2 ;  /* 0xff8000005f5f7808 */ /* 0x004fc40001000000 */
[----:B------:R-:W-:Y:S02]  /*3d90*/  FMNMX.FTZ R76, R91, R76, !PT ;  /* 0x0000004c5b4c7209 */ /* 0x000fe40007810000 */
[----:B------:R-:W-:-:S03]  /*3da0*/  ISETP.GT.AND P2, PT, R72, 0x89, PT ;  /* 0x000000894800780c */ /* 0x000fc60003f44270 */
[----:B------:R-:W2:Y:S01]  /*3db0*/  MUFU.TANH R32, R32 ;  /* 0x0000002000207308 */ /* 0x000ea20000002400 */
[----:B---3--:R-:W-:Y:S02]  /*3dc0*/  FSEL R93, R24, -INF , P3 ;  /* 0xff800000185d7808 */ /* 0x008fe40001800000 */
[----:B------:R-:W-:Y:S01]  /*3dd0*/  ISETP.GT.AND P3, PT, R72, 0x88, PT ;  /* 0x000000884800780c */ /* 0x000fe20003f64270 */
[----:B------:R-:W-:Y:S01]  /*3de0*/  FMUL.FTZ R72, R26, UR7 ;  /* 0x000000071a487c20 */ /* 0x000fe20008410000 */
[----:B------:R-:W-:-:S03]  /*3df0*/  FMNMX.FTZ R76, R93, R76, !PT ;  /* 0x0000004c5d4c7209 */ /* 0x000fc60007810000 */
[----:B------:R-:W3:Y:S01]  /*3e00*/  MUFU.TANH R48, R48 ;  /* 0x0000003000307308 */ /* 0x000ee20000002400 */
[----:B-1----:R-:W-:Y:S02]  /*3e10*/  FSEL R55, R28, -INF , P3 ;  /* 0xff8000001c377808 */ /* 0x002fe40001800000 */
[----:B------:R-:W-:Y:S02]  /*3e20*/  FMNMX.FTZ R76, R95, R76, !PT ;  /* 0x0000004c5f4c7209 */ /* 0x000fe40007810000 */
[----:B------:R-:W-:Y:S02]  /*3e30*/  ISETP.GT.AND P3, PT, R60, 0x1, PT ;  /* 0x000000013c00780c */ /* 0x000fe40003f64270 */
[----:B------:R-:W-:Y:S01]  /*3e40*/  FMNMX.FTZ R76, R55, R76, !PT ;  /* 0x0000004c374c7209 */ /* 0x000fe20007810000 */
[----:B------:R-:W1:Y:S01]  /*3e50*/  MUFU.TANH R49, R49 ;  /* 0x0000003100317308 */ /* 0x000e620000002400 */
[----:B--2---:R-:W-:-:S04]  /*3e60*/  FSEL R97, R32, -INF , P2 ;  /* 0xff80000020617808 */ /* 0x004fc80001000000 */
[----:B------:R-:W-:-:S03]  /*3e70*/  FMNMX.FTZ R76, R97, R76, !PT ;  /* 0x0000004c614c7209 */ /* 0x000fc60007810000 */
[----:B------:R-:W2:Y:S02]  /*3e80*/  MUFU.TANH R40, R40 ;  /* 0x0000002800287308 */ /* 0x000ea40000002400 */
[----:B------:R-:W4:Y:S06]  /*3e90*/  SHFL.BFLY PT, R75, R76, 0x2, 0x1f ;  /* 0x0c401f004c4b7f89 */ /* 0x000f2c00000e0000 */
[----:B------:R-:W5:Y:S08]  /*3ea0*/  MUFU.TANH R44, R44 ;  /* 0x0000002c002c7308 */ /* 0x000f700000002400 */
[----:B------:R-:W5:Y:S08]  /*3eb0*/  MUFU.TANH R42, R42 ;  /* 0x0000002a002a7308 */ /* 0x000f700000002400 */
[----:B------:R-:W5:Y:S01]  /*3ec0*/  MUFU.TANH R50, R50 ;  /* 0x0000003200327308 */ /* 0x000f620000002400 */
[----:B----4-:R-:W-:Y:S01]  /*3ed0*/  FMNMX.FTZ R24, R76, R75, !PT ;  /* 0x0000004b4c187209 */ /* 0x010fe20007810000 */
[----:B------:R-:W-:-:S04]  /*3ee0*/  FMUL.FTZ R76, R27, UR7 ;  /* 0x000000071b4c7c20 */ /* 0x000fc80008410000 */
[----:B------:R-:W4:Y:S02]  /*3ef0*/  SHFL.BFLY PT, R75, R24, 0x1, 0x1f ;  /* 0x0c201f00184b7f89 */ /* 0x000f2400000e0000 */
[----:B------:R-:W5:Y:S08]  /*3f00*/  MUFU.TANH R46, R46 ;  /* 0x0000002e002e7308 */ /* 0x000f700000002400 */
[----:B------:R-:W5:Y:S08]  /*3f10*/  MUFU.TANH R52, R52 ;  /* 0x0000003400347308 */ /* 0x000f700000002400 */
[----:B------:R-:W5:Y:S01]  /*3f20*/  MUFU.TANH R54, R54 ;  /* 0x0000003600367308 */ /* 0x000f620000002400 */
[----:B----4-:R-:W-:-:S07]  /*3f30*/  FMNMX.FTZ R75, R24, R75, !PT ;  /* 0x0000004b184b7209 */ /* 0x010fce0007810000 */
[----:B------:R-:W4:Y:S01]  /*3f40*/  MUFU.TANH R70, R70 ;  /* 0x0000004600467308 */ /* 0x000f220000002400 */
[C---:B------:R-:W-:Y:S01]  /*3f50*/  FSETP.NEU.FTZ.AND P2, PT, R75.reuse, -INF , PT ;  /* 0xff8000004b00780b */ /* 0x040fe20003f5d000 */
[----:B------:R-:W-:-:S06]  /*3f60*/  FMUL.FTZ R24, R75, R82 ;  /* 0x000000524b187220 */ /* 0x000fcc0000410000 */
[----:B------:R-:W4:Y:S01]  /*3f70*/  MUFU.TANH R68, R68 ;  /* 0x0000004400447308 */ /* 0x000f220000002400 */
[----:B------:R-:W-:Y:S02]  /*3f80*/  FSEL R24, R24, RZ, P2 ;  /* 0x000000ff18187208 */ /* 0x000fe40001000000 */
[----:B------:R-:W-:-:S03]  /*3f90*/  ISETP.GT.AND P2, PT, R60, RZ, PT ;  /* 0x000000ff3c00720c */ /* 0x000fc60003f44270 */
[-CC-:B------:R-:W-:Y:S01]  /*3fa0*/  FFMA.FTZ R26, R109, R82.reuse, -R24.reuse ;  /* 0x000000526d1a7223 */ /* 0x180fe20000010818 */
[----:B------:R-:W-:Y:S01]  /*3fb0*/  FSEL R35, R4, -INF , P2 ;  /* 0xff80000004237808 */ /* 0x000fe20001000000 */
[-CC-:B------:R-:W-:Y:S01]  /*3fc0*/  FFMA.FTZ R5, R113, R82.reuse, -R24.reuse ;  /* 0x0000005271057223 */ /* 0x180fe20000010818 */
[----:B------:R-:W-:Y:S01]  /*3fd0*/  FSEL R4, R3, -INF , P3 ;  /* 0xff80000003047808 */ /* 0x000fe20001800000 */
[-CC-:B------:R-:W-:Y:S01]  /*3fe0*/  FFMA.FTZ R28, R117, R82.reuse, -R24.reuse ;  /* 0x00000052751c7223 */ /* 0x180fe20000010818 */
[C---:B------:R-:W-:Y:S01]  /*3ff0*/  ISETP.GT.AND P2, PT, R60.reuse, 0x9, PT ;  /* 0x000000093c00780c */ /* 0x040fe20003f44270 */
[--C-:B------:R-:W-:Y:S01]  /*4000*/  FFMA.FTZ R3, R119, R82, -R24.reuse ;  /* 0x0000005277037223 */ /* 0x100fe20000010818 */
[----:B------:R-:W-:Y:S01]  /*4010*/  FMNMX.FTZ R32, R35, R4, !PT ;  /* 0x0000000423207209 */ /* 0x000fe20007810000 */
[-CC-:B------:R-:W-:Y:S01]  /*4020*/  FFMA.FTZ R36, R53, R82.reuse, -R24.reuse ;  /* 0x0000005235247223 */ /* 0x180fe20000010818 */
[----:B------:R-:W-:Y:S01]  /*4030*/  ISETP.GT.AND P3, PT, R60, 0x10, PT ;  /* 0x000000103c00780c */ /* 0x000fe20003f64270 */
[-CC-:B------:R-:W-:Y:S01]  /*4040*/  FFMA.FTZ R27, R115, R82.reuse, -R24.reuse ;  /* 0x00000052731b7223 */ /* 0x180fe20000010818 */
[----:B------:R-:W-:Y:S01]  /*4050*/  FSEL R43, R6, -INF , P2 ;  /* 0xff800000062b7808 */ /* 0x000fe20001000000 */
        /* <DEDUP_REMOVED lines=8> */
[----:B------:R-:W4:Y:S01]  /*40e0*/  MUFU.TANH R74, R74 ;  /* 0x0000004a004a7308 */ /* 0x000f220000002400 */
[C---:B------:R-:W-:Y:S01]  /*40f0*/  ISETP.GT.AND P3, PT, R60.reuse, 0x18, PT ;  /* 0x000000183c00780c */ /* 0x040fe20003f64270 */
[-CC-:B------:R-:W-:Y:S01]  /*4100*/  FFMA.FTZ R34, R51, R82.reuse, -R24.reuse ;  /* 0x0000005233227223 */ /* 0x180fe20000010818 */
[----:B------:R-:W-:Y:S01]  /*4110*/  FSEL R101, R7, -INF , P2 ;  /* 0xff80000007657808 */ /* 0x000fe20001000000 */
[--C-:B------:R-:W-:Y:S01]  /*4120*/  FFMA.FTZ R7, R107, R82, -R24.reuse ;  /* 0x000000526b077223 */ /* 0x100fe20000010818 */
[----:B------:R-:W-:Y:S01]  /*4130*/  FMNMX.FTZ R32, R47, R32, !PT ;  /* 0x000000202f207209 */ /* 0x000fe20007810000 */
[-CC-:B------:R-:W-:Y:S01]  /*4140*/  FFMA.FTZ R51, R69, R82.reuse, -R24.reuse ;  /* 0x0000005245337223 */ /* 0x180fe20000010818 */
[C---:B------:R-:W-:Y:S01]  /*4150*/  ISETP.GT.AND P2, PT, R60.reuse, 0x19, PT ;  /* 0x000000193c00780c */ /* 0x040fe20003f44270 */
[----:B------:R-:W4:Y:S01]  /*4160*/  MUFU.TANH R72, R72 ;  /* 0x0000004800487308 */ /* 0x000f220000002400 */
        /* <DEDUP_REMOVED lines=16> */
[----:B------:R-:W-:Y:S01]  /*4270*/  ISETP.GT.AND P3, PT, R60, 0x28, PT ;  /* 0x000000283c00780c */ /* 0x000fe20003f64270 */
[----:B------:R-:W4:Y:S01]  /*4280*/  MUFU.TANH R78, R78 ;  /* 0x0000004e004e7308 */ /* 0x000f220000002400 */
[----:B------:R-:W-:Y:S01]  /*4290*/  FSEL R107, R12, -INF , P2 ;  /* 0xff8000000c6b7808 */ /* 0x000fe20001000000 */
[----:B------:R-:W-:Y:S01]  /*42a0*/  FFMA.FTZ R55, R55, R82, -R24 ;  /* 0x0000005237377223 */ /* 0x000fe20000010818 */
[----:B------:R-:W-:-:S02]  /*42b0*/  FMNMX.FTZ R32, R11, R32, !PT ;  /* 0x000000200b207209 */ /* 0x000fc40007810000 */
[C---:B------:R-:W-:Y:S02]  /*42c0*/  ISETP.GT.AND P2, PT, R60.reuse, 0x29, PT ;  /* 0x000000293c00780c */ /* 0x040fe40003f44270 */
[----:B------:R-:W-:Y:S01]  /*42d0*/  FSEL R13, R13, -INF , P3 ;  /* 0xff8000000d0d7808 */ /* 0x000fe20001800000 */
[----:B------:R-:W4:Y:S01]  /*42e0*/  MUFU.TANH R80, R80 ;  /* 0x0000005000507308 */ /* 0x000f220000002400 */
[----:B------:R-:W-:Y:S02]  /*42f0*/  FMNMX.FTZ R8, R107, R32, !PT ;  /* 0x000000206b087209 */ /* 0x000fe40007810000 */
[C---:B------:R-:W-:Y:S02]  /*4300*/  ISETP.GT.AND P3, PT, R60.reuse, 0x30, PT ;  /* 0x000000303c00780c */ /* 0x040fe40003f64270 */
[----:B------:R-:W-:Y:S02]  /*4310*/  FSEL R15, R15, -INF , P2 ;  /* 0xff8000000f0f7808 */ /* 0x000fe40001000000 */
[----:B------:R-:W-:Y:S01]  /*4320*/  FMNMX.FTZ R8, R13, R8, !PT ;  /* 0x000000080d087209 */ /* 0x000fe20007810000 */
[----:B------:R4:W-:Y:S01]  /*4330*/  MUFU.EX2 R32, R10 ;  /* 0x0000000a00207308 */ /* 0x0009e20000000800 */
[----:B------:R-:W-:-:S02]  /*4340*/  ISETP.GT.AND P2, PT, R60, 0x31, PT ;  /* 0x000000313c00780c */ /* 0x000fc40003f44270 */
[----:B------:R-:W-:Y:S01]  /*4350*/  FSEL R105, R20, -INF , P3 ;  /* 0xff80000014697808 */ /* 0x000fe20001800000 */
[--C-:B------:R-:W-:Y:S01]  /*4360*/  FFMA.FTZ R20, R103, R82, -R24.reuse ;  /* 0x0000005267147223 */ /* 0x100fe20000010818 */
[----:B------:R-:W-:Y:S02]  /*4370*/  FMNMX.FTZ R8, R15, R8, !PT ;  /* 0x000000080f087209 */ /* 0x000fe40007810000 */
[C---:B------:R-:W-:Y:S01]  /*4380*/  ISETP.GT.AND P3, PT, R60.reuse, 0x38, PT ;  /* 0x000000383c00780c */ /* 0x040fe20003f64270 */
[----:B------:R-:W-:Y:S01]  /*4390*/  MUFU.EX2 R26, R26 ;  /* 0x0000001a001a7308 */ /* 0x000fe20000000800 */
[----:B------:R-:W-:Y:S01]  /*43a0*/  FSEL R103, R21, -INF , P2 ;  /* 0xff80000015677808 */ /* 0x000fe20001000000 */
[----:B------:R-:W-:Y:S01]  /*43b0*/  FFMA.FTZ R21, R99, R82, -R24 ;  /* 0x0000005263157223 */ /* 0x000fe20000010818 */
[----:B------:R-:W-:Y:S02]  /*43c0*/  FMNMX.FTZ R8, R105, R8, !PT ;  /* 0x0000000869087209 */ /* 0x000fe40007810000 */
[----:B------:R-:W-:-:S02]  /*43d0*/  ISETP.GT.AND P2, PT, R60, 0x39, PT ;  /* 0x000000393c00780c */ /* 0x000fc40003f44270 */
[----:B------:R-:W-:Y:S01]  /*43e0*/  FSEL R111, R66, -INF , P3 ;  /* 0xff800000426f7808 */ /* 0x000fe20001800000 */
[----:B------:R-:W4:Y:S01]  /*43f0*/  MUFU.EX2 R27, R27 ;  /* 0x0000001b001b7308 */ /* 0x000f220000000800 */
[----:B------:R-:W-:Y:S02]  /*4400*/  FMNMX.FTZ R8, R103, R8, !PT ;  /* 0x0000000867087209 */ /* 0x000fe40007810000 */
[C---:B------:R-:W-:Y:S02]  /*4410*/  ISETP.GT.AND P3, PT, R60.reuse, 0x40, PT ;  /* 0x000000403c00780c */ /* 0x040fe40003f64270 */
[----:B------:R-:W-:Y:S02]  /*4420*/  FSEL R67, R67, -INF , P2 ;  /* 0xff80000043437808 */ /* 0x000fe40001000000 */
[----:B------:R-:W-:Y:S01]  /*4430*/  FMNMX.FTZ R8, R111, R8, !PT ;  /* 0x000000086f087209 */ /* 0x000fe20007810000 */
[----:B------:R-:W-:Y:S01]  /*4440*/  MUFU.EX2 R28, R28 ;  /* 0x0000001c001c7308 */ /* 0x000fe20000000800 */
[----:B------:R-:W-:-:S02]  /*4450*/  ISETP.GT.AND P2, PT, R60, 0x41, PT ;  /* 0x000000413c00780c */ /* 0x000fc40003f44270 */
[----:B------:R-:W-:Y:S01]  /*4460*/  FSEL R99, R56, -INF , P3 ;  /* 0xff80000038637808 */ /* 0x000fe20001800000 */
[----:B------:R-:W-:Y:S01]  /*4470*/  FFMA.FTZ R56, R97, R82, -R24 ;  /* 0x0000005261387223 */ /* 0x000fe20000010818 */
[----:B------:R-:W-:Y:S02]  /*4480*/  FMNMX.FTZ R8, R67, R8, !PT ;  /* 0x0000000843087209 */ /* 0x000fe40007810000 */
[C---:B------:R-:W-:Y:S01]  /*4490*/  ISETP.GT.AND P3, PT, R60.reuse, 0x48, PT ;  /* 0x000000483c00780c */ /* 0x040fe20003f64270 */
[----:B------:R-:W-:Y:S01]  /*44a0*/  MUFU.EX2 R31, R31 ;  /* 0x0000001f001f7308 */ /* 0x000fe20000000800 */
[----:B------:R-:W-:Y:S02]  /*44b0*/  FSEL R57, R57, -INF , P2 ;  /* 0xff80000039397808 */ /* 0x000fe40001000000 */
[----:B------:R-:W-:Y:S02]  /*44c0*/  FMNMX.FTZ R8, R99, R8, !PT ;  /* 0x0000000863087209 */ /* 0x000fe40007810000 */
[----:B------:R-:W-:-:S02]  /*44d0*/  ISETP.GT.AND P2, PT, R60, 0x49, PT ;  /* 0x000000493c00780c */ /* 0x000fc40003f44270 */
[----:B------:R-:W-:Y:S01]  /*44e0*/  FSEL R113, R58, -INF , P3 ;  /* 0xff8000003a717808 */ /* 0x000fe20001800000 */
[----:B------:R-:W-:Y:S01]  /*44f0*/  MUFU.EX2 R30, R30 ;  /* 0x0000001e001e7308 */ /* 0x000fe20000000800 */
[----:B------:R-:W-:Y:S02]  /*4500*/  FMNMX.FTZ R8, R57, R8, !PT ;  /* 0x0000000839087209 */ /* 0x000fe40007810000 */
[C---:B------:R-:W-:Y:S02]  /*4510*/  ISETP.GT.AND P3, PT, R60.reuse, 0x50, PT ;  /* 0x000000503c00780c */ /* 0x040fe40003f64270 */
[----:B------:R-:W-:Y:S02]  /*4520*/  FSEL R117, R59, -INF , P2 ;  /* 0xff8000003b757808 */ /* 0x000fe40001000000 */
[----:B------:R-:W-:Y:S01]  /*4530*/  FMNMX.FTZ R8, R113, R8, !PT ;  /* 0x0000000871087209 */ /* 0x000fe20007810000 */
[----:B------:R-:W-:Y:S01]  /*4540*/  MUFU.EX2 R3, R3 ;  /* 0x0000000300037308 */ /* 0x000fe20000000800 */
[----:B------:R-:W-:-:S02]  /*4550*/  ISETP.GT.AND P2, PT, R60, 0x51, PT ;  /* 0x000000513c00780c */ /* 0x000fc40003f44270 */
[----:B---3--:R-:W-:Y:S01]  /*4560*/  FSEL R59, R48, -INF , P3 ;  /* 0xff800000303b7808 */ /* 0x008fe20001800000 */
[--C-:B------:R-:W-:Y:S01]  /*4570*/  FFMA.FTZ R48, R77, R82, -R24.reuse ;  /* 0x000000524d307223 */ /* 0x100fe20000010818 */
[----:B------:R-:W-:Y:S02]  /*4580*/  FMNMX.FTZ R8, R117, R8, !PT ;  /* 0x0000000875087209 */ /* 0x000fe40007810000 */
[C---:B------:R-:W-:Y:S01]  /*4590*/  ISETP.GT.AND P3, PT, R60.reuse, 0x58, PT ;  /* 0x000000583c00780c */ /* 0x040fe20003f64270 */
[----:B------:R-:W-:Y:S01]  /*45a0*/  MUFU.EX2 R5, R5 ;  /* 0x0000000500057308 */ /* 0x000fe20000000800 */
[----:B-1----:R-:W-:Y:S01]  /*45b0*/  FSEL R119, R49, -INF , P2 ;  /* 0xff80000031777808 */ /* 0x002fe20001000000 */
[----:B------:R-:W-:Y:S01]  /*45c0*/  FFMA.FTZ R49, R61, R82, -R24 ;  /* 0x000000523d317223 */ /* 0x000fe20000010818 */
[----:B------:R-:W-:Y:S02]  /*45d0*/  FMNMX.FTZ R8, R59, R8, !PT ;  /* 0x000000083b087209 */ /* 0x000fe40007810000 */
[----:B------:R-:W-:-:S02]  /*45e0*/  ISETP.GT.AND P2, PT, R60, 0x59, PT ;  /* 0x000000593c00780c */ /* 0x000fc40003f44270 */
[----:B--2---:R-:W-:Y:S01]  /*45f0*/  FSEL R53, R40, -INF , P3 ;  /* 0xff80000028357808 */ /* 0x004fe20001800000 */
[--C-:B------:R-:W-:Y:S01]  /*4600*/  FFMA.FTZ R40, R79, R82, -R24.reuse ;  /* 0x000000524f287223 */ /* 0x100fe20000010818 */
[----:B------:R-:W-:Y:S01]  /*4610*/  FMNMX.FTZ R8, R119, R8, !PT ;  /* 0x0000000877087209 */ /* 0x000fe20007810000 */
[----:B------:R-:W-:Y:S01]  /*4620*/  MUFU.EX2 R6, R6 ;  /* 0x0000000600067308 */ /* 0x000fe20000000800 */
[----:B------:R-:W-:Y:S02]  /*4630*/  ISETP.GT.AND P3, PT, R60, 0x60, PT ;  /* 0x000000603c00780c */ /* 0x000fe40003f64270 */
[----:B-----5:R-:W-:Y:S01]  /*4640*/  FSEL R115, R44, -INF , P2 ;  /* 0xff8000002c737808 */ /* 0x020fe20001000000 */
[--C-:B------:R-:W-:Y:S01]  /*4650*/  FFMA.FTZ R44, R81, R82, -R24.reuse ;  /* 0x00000052512c7223 */ /* 0x100fe20000010818 */
[----:B------:R-:W-:Y:S01]  /*4660*/  FMNMX.FTZ R8, R53, R8, !PT ;  /* 0x0000000835087209 */ /* 0x000fe20007810000 */
[-CC-:B------:R-:W-:Y:S01]  /*4670*/  FFMA.FTZ R81, R91, R82.reuse, -R24.reuse ;  /* 0x000000525b517223 */ /* 0x180fe20000010818 */
[----:B------:R-:W-:Y:S01]  /*4680*/  ISETP.GT.AND P2, PT, R60, 0x61, PT ;  /* 0x000000613c00780c */ /* 0x000fe20003f44270 */
[----:B------:R-:W-:Y:S01]  /*4690*/  MUFU.EX2 R7, R7 ;  /* 0x0000000700077308 */ /* 0x000fe20000000800 */
[----:B------:R-:W-:Y:S01]  /*46a0*/  FSEL R121, R42, -INF , P3 ;  /* 0xff8000002a797808 */ /* 0x000fe20001800000 */
[--C-:B------:R-:W-:Y:S01]  /*46b0*/  FFMA.FTZ R42, R73, R82, -R24.reuse ;  /* 0x00000052492a7223 */ /* 0x100fe20000010818 */
[----:B------:R-:W-:Y:S01]  /*46c0*/  FMNMX.FTZ R8, R115, R8, !PT ;  /* 0x0000000873087209 */ /* 0x000fe20007810000 */
[----:B------:R-:W-:Y:S01]  /*46d0*/  FFMA.FTZ R73, R85, R82, -R24 ;  /* 0x0000005255497223 */ /* 0x000fe20000010818 */
[----:B------:R-:W-:-:S02]  /*46e0*/  ISETP.GT.AND P3, PT, R60, 0x68, PT ;  /* 0x000000683c00780c */ /* 0x000fc40003f64270 */
[----:B------:R-:W-:Y:S01]  /*46f0*/  FSEL R63, R50, -INF , P2 ;  /* 0xff800000323f7808 */ /* 0x000fe20001000000 */
[--C-:B------:R-:W-:Y:S01]  /*4700*/  FFMA.FTZ R50, R89, R82, -R24.reuse ;  /* 0x0000005259327223 */ /* 0x100fe20000010818 */
[----:B------:R-:W-:Y:S01]  /*4710*/  FMNMX.FTZ R8, R121, R8, !PT ;  /* 0x0000000879087209 */ /* 0x000fe20007810000 */
[----:B------:R-:W-:Y:S01]  /*4720*/  MUFU.EX2 R20, R20 ;  /* 0x0000001400147308 */ /* 0x000fe20000000800 */
[----:B------:R-:W-:Y:S02]  /*4730*/  ISETP.GT.AND P2, PT, R60, 0x69, PT ;  /* 0x000000693c00780c */ /* 0x000fe40003f44270 */
[----:B------:R-:W-:Y:S01]  /*4740*/  FSEL R123, R46, -INF , P3 ;  /* 0xff8000002e7b7808 */ /* 0x000fe20001800000 */
[--C-:B------:R-:W-:Y:S01]  /*4750*/  FFMA.FTZ R46, R25, R82, -R24.reuse ;  /* 0x00000052192e7223 */ /* 0x100fe20000010818 */
[----:B------:R-:W-:Y:S02]  /*4760*/  FMNMX.FTZ R8, R63, R8, !PT ;  /* 0x000000083f087209 */ /* 0x000fe40007810000 */
[----:B------:R-:W-:Y:S01]  /*4770*/  ISETP.GT.AND P3, PT, R60, 0x70, PT ;  /* 0x000000703c00780c */ /* 0x000fe20003f64270 */
[----:B------:R-:W-:Y:S01]  /*4780*/  MUFU.EX2 R21, R21 ;  /* 0x0000001500157308 */ /* 0x000fe20000000800 */
[----:B------:R-:W-:Y:S01]  /*4790*/  FSEL R61, R52, -INF , P2 ;  /* 0xff800000343d7808 */ /* 0x000fe20001000000 */
[----:B------:R-:W-:Y:S01]  /*47a0*/  FFMA.FTZ R52, R29, R82, -R24 ;  /* 0x000000521d347223 */ /* 0x000fe20000010818 */
[----:B------:R-:W-:-:S02]  /*47b0*/  FMNMX.FTZ R8, R123, R8, !PT ;  /* 0x000000087b087209 */ /* 0x000fc40007810000 */
[----:B------:R-:W-:Y:S02]  /*47c0*/  ISETP.GT.AND P2, PT, R60, 0x71, PT ;  /* 0x000000713c00780c */ /* 0x000fe40003f44270 */
[----:B------:R-:W-:Y:S01]  /*47d0*/  FSEL R125, R54, -INF , P3 ;  /* 0xff800000367d7808 */ /* 0x000fe20001800000 */
[----:B------:R-:W-:Y:S01]  /*47e0*/  FFMA.FTZ R54, R93, R82, -R24 ;  /* 0x000000525d367223 */ /* 0x000fe20000010818 */
[----:B------:R-:W-:Y:S01]  /*47f0*/  FMNMX.FTZ R8, R61, R8, !PT ;  /* 0x000000083d087209 */ /* 0x000fe20007810000 */
[----:B------:R-:W-:Y:S01]  /*4800*/  MUFU.EX2 R34, R34 ;  /* 0x0000002200227308 */ /* 0x000fe20000000800 */
[----:B------:R-:W-:Y:S02]  /*4810*/  ISETP.GT.AND P3, PT, R60, 0x78, PT ;  /* 0x000000783c00780c */ /* 0x000fe40003f64270 */
[----:B----4-:R-:W-:Y:S02]  /*4820*/  FSEL R79, R70, -INF , P2 ;  /* 0xff800000464f7808 */ /* 0x010fe40001000000 */
[----:B------:R-:W-:-:S02]  /*4830*/  FMNMX.FTZ R8, R125, R8, !PT ;  /* 0x000000087d087209 */ /* 0x000fc40007810000 */
[----:B------:R-:W-:Y:S01]  /*4840*/  ISETP.GT.AND P2, PT, R60, 0x79, PT ;  /* 0x000000793c00780c */ /* 0x000fe20003f44270 */
[----:B------:R-:W-:Y:S01]  /*4850*/  MUFU.EX2 R41, R41 ;  /* 0x0000002900297308 */ /* 0x000fe20000000800 */
[----:B------:R-:W-:Y:S02]  /*4860*/  FSEL R127, R68, -INF , P3 ;  /* 0xff800000447f7808 */ /* 0x000fe40001800000 */
[----:B------:R-:W-:Y:S02]  /*4870*/  FMNMX.FTZ R8, R79, R8, !PT ;  /* 0x000000084f087209 */ /* 0x000fe40007810000 */
[----:B------:R-:W-:Y:S02]  /*4880*/  ISETP.GT.AND P3, PT, R60, 0x80, PT ;  /* 0x000000803c00780c */ /* 0x000fe40003f64270 */
[----:B------:R-:W-:Y:S01]  /*4890*/  FSEL R129, R74, -INF , P2 ;  /* 0xff8000004a817808 */ /* 0x000fe20001000000 */
[----:B------:R-:W-:Y:S01]  /*48a0*/  MUFU.EX2 R36, R36 ;  /* 0x0000002400247308 */ /* 0x000fe20000000800 */
[----:B------:R-:W-:-:S02]  /*48b0*/  FMNMX.FTZ R8, R127, R8, !PT ;  /* 0x000000087f087209 */ /* 0x000fc40007810000 */
[----:B------:R-:W-:Y:S02]  /*48c0*/  ISETP.GT.AND P2, PT, R60, 0x81, PT ;  /* 0x000000813c00780c */ /* 0x000fe40003f44270 */
[----:B------:R-:W-:Y:S02]  /*48d0*/  FSEL R131, R72, -INF , P3 ;  /* 0xff80000048837808 */ /* 0x000fe40001800000 */
[----:B------:R-:W-:Y:S01]  /*48e0*/  FMNMX.FTZ R8, R129, R8, !PT ;  /* 0x0000000881087209 */ /* 0x000fe20007810000 */
[----:B------:R-:W-:Y:S01]  /*48f0*/  MUFU.EX2 R45, R45 ;  /* 0x0000002d002d7308 */ /* 0x000fe20000000800 */
[----:B------:R-:W-:Y:S02]  /*4900*/  ISETP.GT.AND P3, PT, R60, 0x88, PT ;  /* 0x000000883c00780c */ /* 0x000fe40003f64270 */
[----:B------:R-:W-:Y:S02]  /*4910*/  FSEL R133, R76, -INF , P2 ;  /* 0xff8000004c857808 */ /* 0x000fe40001000000 */
[----:B------:R-:W-:-:S02]  /*4920*/  FMNMX.FTZ R8, R131, R8, !PT ;  /* 0x0000000883087209 */ /* 0x000fc40007810000 */
[----:B------:R-:W-:Y:S01]  /*4930*/  ISETP.GT.AND P2, PT, R60, 0x89, PT ;  /* 0x000000893c00780c */ /* 0x000fe20003f44270 */
[----:B------:R-:W-:Y:S01]  /*4940*/  MUFU.EX2 R38, R38 ;  /* 0x0000002600267308 */ /* 0x000fe20000000800 */
[----:B------:R-:W-:Y:S02]  /*4950*/  FSEL R135, R78, -INF , P3 ;  /* 0xff8000004e877808 */ /* 0x000fe40001800000 */
[----:B------:R-:W-:Y:S02]  /*4960*/  FMNMX.FTZ R8, R133, R8, !PT ;  /* 0x0000000885087209 */ /* 0x000fe40007810000 */
[----:B------:R-:W-:Y:S02]  /*4970*/  FSEL R137, R80, -INF , P2 ;  /* 0xff80000050897808 */ /* 0x000fe40001000000 */
[----:B------:R-:W-:Y:S01]  /*4980*/  FMNMX.FTZ R8, R135, R8, !PT ;  /* 0x0000000887087209 */ /* 0x000fe20007810000 */
[----:B------:R-:W-:Y:S03]  /*4990*/  MUFU.EX2 R49, R49 ;  /* 0x0000003100317308 */ /* 0x000fe60000000800 */
[----:B------:R-:W-:-:S05]  /*49a0*/  FMNMX.FTZ R8, R137, R8, !PT ;  /* 0x0000000889087209 */ /* 0x000fca0007810000 */
[----:B------:R-:W1:Y:S01]  /*49b0*/  SHFL.BFLY PT, R77, R8, 0x2, 0x1f ;  /* 0x0c401f00084d7f89 */ /* 0x000e6200000e0000 */
[----:B------:R-:W-:Y:S08]  /*49c0*/  MUFU.EX2 R40, R40 ;  /* 0x0000002800287308 */ /* 0x000ff00000000800 */
[----:B------:R-:W-:Y:S08]  /*49d0*/  MUFU.EX2 R51, R51 ;  /* 0x0000003300337308 */ /* 0x000ff00000000800 */
[----:B------:R-:W-:Y:S01]  /*49e0*/  MUFU.EX2 R42, R42 ;  /* 0x0000002a002a7308 */ /* 0x000fe20000000800 */
[----:B-1----:R-:W-:Y:S01]  /*49f0*/  FMNMX.FTZ R10, R8, R77, !PT ;  /* 0x0000004d080a7209 */ /* 0x002fe20007810000 */
[----:B------:R-:W-:Y:S01]  /*4a00*/  FFMA.FTZ R77, R87, R82, -R24 ;  /* 0x00000052574d7223 */ /* 0x000fe20000010818 */
[----:B------:R-:W-:-:S05]  /*4a10*/  F2FP.BF16.F32.PACK_AB R8, R27, R26 ;  /* 0x0000001a1b08723e */ /* 0x000fca00000010ff */
[----:B------:R-:W-:Y:S01]  /*4a20*/  MUFU.EX2 R33, R33 ;  /* 0x0000002100217308 */ /* 0x000fe20000000800 */
[----:B------:R-:W1:Y:S07]  /*4a30*/  SHFL.BFLY PT, R155, R10, 0x1, 0x1f ;  /* 0x0c201f000a9b7f89 */ /* 0x000e6e00000e0000 */
[----:B------:R-:W-:Y:S08]  /*4a40*/  MUFU.EX2 R37, R37 ;  /* 0x0000002500257308 */ /* 0x000ff00000000800 */
[----:B------:R-:W-:Y:S08]  /*4a50*/  MUFU.EX2 R48, R48 ;  /* 0x0000003000307308 */ /* 0x000ff00000000800 */
[----:B------:R-:W-:Y:S01]  /*4a60*/  MUFU.EX2 R44, R44 ;  /* 0x0000002c002c7308 */ /* 0x000fe20000000800 */
[----:B-1----:R-:W-:-:S04]  /*4a70*/  FMNMX.FTZ R155, R10, R155, !PT ;  /* 0x0000009b0a9b7209 */ /* 0x002fc80007810000 */
[C---:B------:R-:W-:Y:S01]  /*4a80*/  FSETP.NEU.FTZ.AND P2, PT, R155.reuse, -INF , PT ;  /* 0xff8000009b00780b */ /* 0x040fe20003f5d000 */
[----:B------:R-:W-:Y:S02]  /*4a90*/  FMUL.FTZ R12, R155, R82 ;  /* 0x000000529b0c7220 */ /* 0x000fe40000410000 */
[----:B------:R-:W-:Y:S03]  /*4aa0*/  MUFU.EX2 R69, R69 ;  /* 0x0000004500457308 */ /* 0x000fe60000000800 */
[----:B------:R-:W-:-:S05]  /*4ab0*/  FSEL R12, R12, RZ, P2 ;  /* 0x000000ff0c0c7208 */ /* 0x000fca0001000000 */
[----:B------:R-:W-:Y:S01]  /*4ac0*/  MUFU.EX2 R46, R46 ;  /* 0x0000002e002e7308 */ /* 0x000fe20000000800 */
[-CC-:B------:R-:W-:Y:S01]  /*4ad0*/  FFMA.FTZ R35, R35, R82.reuse, -R12.reuse ;  /* 0x0000005223237223 */ /* 0x180fe2000001080c */
[-CC-:B------:R-:W-:Y:S01]  /*4ae0*/  FFMA.FTZ R4, R4, R82.reuse, -R12.reuse ;  /* 0x0000005204047223 */ /* 0x180fe2000001080c */
[-CC-:B------:R-:W-:Y:S01]  /*4af0*/  FFMA.FTZ R39, R39, R82.reuse, -R12.reuse ;  /* 0x0000005227277223 */ /* 0x180fe2000001080c */
[-CC-:B------:R-:W-:Y:S01]  /*4b00*/  FFMA.FTZ R25, R9, R82.reuse, -R12.reuse ;  /* 0x0000005209197223 */ /* 0x180fe2000001080c */
[-C--:B------:R-:W-:Y:S01]  /*4b10*/  FFMA.FTZ R43, R43, R82.reuse, -R12 ;  /* 0x000000522b2b7223 */ /* 0x080fe2000001080c */
[----:B------:R-:W-:Y:S01]  /*4b20*/  SHF.R.U32.HI R9, RZ, 0x1f, R14 ;  /* 0x0000001fff097819 */ /* 0x000fe2000001160e */
[-CC-:B------:R-:W-:Y:S01]  /*4b30*/  FFMA.FTZ R24, R47, R82.reuse, -R12.reuse ;  /* 0x000000522f187223 */ /* 0x180fe2000001080c */
[----:B------:R1:W-:Y:S01]  /*4b40*/  MUFU.EX2 R72, R35 ;  /* 0x0000002300487308 */ /* 0x0003e20000000800 */
[-CC-:B------:R-:W-:Y:S01]  /*4b50*/  FFMA.FTZ R29, R101, R82.reuse, -R12.reuse ;  /* 0x00000052651d7223 */ /* 0x180fe2000001080c */
[----:B------:R-:W-:Y:S01]  /*4b60*/  LEA.HI.SX32 R9, R14, R9, 0x1b ;  /* 0x000000090e097211 */ /* 0x000fe200078fdaff */
[-CC-:B------:R-:W-:Y:S01]  /*4b70*/  FFMA.FTZ R58, R109, R82.reuse, -R12.reuse ;  /* 0x000000526d3a7223 */ /* 0x180fe2000001080c */
[-CC-:B------:R-:W-:Y:S01]  /*4b80*/  FFMA.FTZ R62, R15, R82.reuse, -R12.reuse ;  /* 0x000000520f3e7223 */ /* 0x180fe2000001080c */
[-CC-:B------:R-:W-:Y:S01]  /*4b90*/  FFMA.FTZ R60, R107, R82.reuse, -R12.reuse ;  /* 0x000000526b3c7223 */ /* 0x180fe2000001080c */
[-CC-:B------:R-:W-:Y:S01]  /*4ba0*/  FFMA.FTZ R66, R103, R82.reuse, -R12.reuse ;  /* 0x0000005267427223 */ /* 0x180fe2000001080c */
[-CC-:B------:R-:W-:Y:S01]  /*4bb0*/  FFMA.FTZ R68, R111, R82.reuse, -R12.reuse ;  /* 0x000000526f447223 */ /* 0x180fe2000001080c */
[----:B------:R2:W3:Y:S01]  /*4bc0*/  MUFU.EX2 R85, R4 ;  /* 0x0000000400557308 */ /* 0x0004e20000000800 */
[----:B-1----:R-:W-:Y:S01]  /*4bd0*/  FFMA.FTZ R35, R11, R82, -R12 ;  /* 0x000000520b237223 */ /* 0x002fe2000001080c */
[----:B------:R-:W-:-:S02]  /*4be0*/  VIADD R11, R64, 0xfffffffe ;  /* 0xfffffffe400b7836 */ /* 0x000fc40000000000 */
[-CC-:B------:R-:W-:Y:S01]  /*4bf0*/  FFMA.FTZ R67, R67, R82.reuse, -R12.reuse ;  /* 0x0000005243437223 */ /* 0x180fe2000001080c */
[-CC-:B------:R-:W-:Y:S01]  /*4c00*/  FFMA.FTZ R47, R99, R82.reuse, -R12.reuse ;  /* 0x00000052632f7223 */ /* 0x180fe2000001080c */
[-CC-:B------:R-:W-:Y:S01]  /*4c10*/  FFMA.FTZ R70, R57, R82.reuse, -R12.reuse ;  /* 0x0000005239467223 */ /* 0x180fe2000001080c */
[-CC-:B------:R-:W-:Y:S01]  /*4c20*/  FFMA.FTZ R57, R113, R82.reuse, -R12.reuse ;  /* 0x0000005271397223 */ /* 0x180fe2000001080c */
[----:B------:R-:W-:Y:S01]  /*4c30*/  R2UR UR61, R11 ;  /* 0x000000000b3d72ca */ /* 0x000fe200000e0000 */
[----:B------:R1:W4:Y:S01]  /*4c40*/  MUFU.EX2 R74, R39 ;  /* 0x00000027004a7308 */ /* 0x0003220000000800 */
[----:B--2---:R-:W-:Y:S02]  /*4c50*/  @!P1 VIADD R4, R0, 0x31c40 ;  /* 0x00031c4000049836 */ /* 0x004fe40000000000 */
[-CC-:B------:R-:W-:Y:S01]  /*4c60*/  FFMA.FTZ R117, R117, R82.reuse, -R12.reuse ;  /* 0x0000005275757223 */ /* 0x180fe2000001080c */
[-CC-:B------:R-:W-:Y:S01]  /*4c70*/  FFMA.FTZ R59, R59, R82.reuse, -R12.reuse ;  /* 0x000000523b3b7223 */ /* 0x180fe2000001080c */
[-CC-:B------:R-:W-:Y:S01]  /*4c80*/  FFMA.FTZ R64, R119, R82.reuse, -R12.reuse ;  /* 0x0000005277407223 */ /* 0x180fe2000001080c */
[-C--:B------:R-:W-:Y:S01]  /*4c90*/  FFMA.FTZ R53, R53, R82.reuse, -R12 ;  /* 0x0000005235357223 */ /* 0x080fe2000001080c */
[----:B------:R-:W-:Y:S01]  /*4ca0*/  @!P1 PRMT R4, RZ, 0x654, R4 ;  /* 0x00000654ff049816 */ /* 0x000fe20000000004 */
[-CC-:B------:R-:W-:Y:S01]  /*4cb0*/  FFMA.FTZ R121, R121, R82.reuse, -R12.reuse ;  /* 0x0000005279797223 */ /* 0x180fe2000001080c */
[----:B------:R2:W5:Y:S01]  /*4cc0*/  MUFU.EX2 R87, R43 ;  /* 0x0000002b00577308 */ /* 0x0005620000000800 */
[-CC-:B-1----:R-:W-:Y:S01]  /*4cd0*/  FFMA.FTZ R39, R13, R82.reuse, -R12.reuse ;  /* 0x000000520d277223 */ /* 0x182fe2000001080c */
[----:B------:R1:W-:Y:S01]  /*4ce0*/  @!P1 SYNCS.ARRIVE.TRANS64.RED.A1T0 RZ, [R4+URZ], RZ ;  /* 0x000000ff04ff99a7 */ /* 0x0003e2000810043f */
[-CC-:B------:R-:W-:Y:S01]  /*4cf0*/  FFMA.FTZ R123, R123, R82.reuse, -R12.reuse ;  /* 0x000000527b7b7223 */ /* 0x180fe2000001080c */
[-CC-:B------:R-:W-:Y:S01]  /*4d00*/  FFMA.FTZ R125, R125, R82.reuse, -R12.reuse ;  /* 0x000000527d7d7223 */ /* 0x180fe2000001080c */
[-CC-:B------:R-:W-:Y:S01]  /*4d10*/  FFMA.FTZ R79, R79, R82.reuse, -R12.reuse ;  /* 0x000000524f4f7223 */ /* 0x180fe2000001080c */
[-CC-:B------:R-:W-:Y:S01]  /*4d20*/  FFMA.FTZ R127, R127, R82.reuse, -R12.reuse ;  /* 0x000000527f7f7223 */ /* 0x180fe2000001080c */
[-CC-:B------:R-:W-:Y:S01]  /*4d30*/  FFMA.FTZ R129, R129, R82.reuse, -R12.reuse ;  /* 0x0000005281817223 */ /* 0x180fe2000001080c */
[----:B------:R-:W5:Y:S01]  /*4d40*/  MUFU.EX2 R24, R24 ;  /* 0x0000001800187308 */ /* 0x000f620000000800 */
[-CC-:B--2---:R-:W-:Y:S01]  /*4d50*/  FFMA.FTZ R43, R105, R82.reuse, -R12.reuse ;  /* 0x00000052692b7223 */ /* 0x184fe2000001080c */
[----:B-1----:R-:W-:Y:S01]  /*4d60*/  VIMNMX R4, RZ, R9, !PT ;  /* 0x00000009ff047248 */ /* 0x002fe20007fe0100 */
[----:B------:R-:W-:Y:S01]  /*4d70*/  FADD.FTZ R9, R26, R27 ;  /* 0x0000001b1a097221 */ /* 0x000fe20000010000 */
[-CC-:B------:R-:W-:Y:S01]  /*4d80*/  FFMA.FTZ R26, R61, R82.reuse, -R12.reuse ;  /* 0x000000523d1a7223 */ /* 0x180fe2000001080c */
[----:B------:R-:W-:Y:S01]  /*4d90*/  FFMA.FTZ R131, R131, R82, -R12 ;  /* 0x0000005283837223 */ /* 0x000fe2000001080c */
[----:B------:R-:W-:Y:S01]  /*4da0*/  ISETP.GE.AND P2, PT, R11, R4, PT ;  /* 0x000000040b00720c */ /* 0x000fe20003f46270 */
[----:B---3--:R-:W-:Y:S01]  /*4db0*/  FADD.FTZ R11, R72, R85 ;  /* 0x00000055480b7221 */ /* 0x008fe20000010000 */
[----:B------:R-:W1:Y:S01]  /*4dc0*/  MUFU.EX2 R29, R29 ;  /* 0x0000001d001d7308 */ /* 0x000e620000000800 */
[----:B------:R-:W-:Y:S01]  /*4dd0*/  FADD.FTZ R10, R28, R9 ;  /* 0x000000091c0a7221 */ /* 0x000fe20000010000 */
[----:B------:R-:W-:Y:S01]  /*4de0*/  F2FP.BF16.F32.PACK_AB R9, R85, R72 ;  /* 0x000000485509723e */ /* 0x000fe200000010ff */
[----:B----4-:R-:W-:Y:S01]  /*4df0*/  FADD.FTZ R14, R74, R11 ;  /* 0x0000000b4a0e7221 */ /* 0x010fe20000010000 */
[----:B-----5:R-:W-:Y:S01]  /*4e00*/  F2FP.BF16.F32.PACK_AB R11, R87, R74 ;  /* 0x0000004a570b723e */ /* 0x020fe200000010ff */
[C---:B------:R-:W-:Y:S01]  /*4e10*/  FADD.FTZ R13, R31.reuse, R10 ;  /* 0x0000000a1f0d7221 */ /* 0x040fe20000010000 */
[----:B------:R-:W-:Y:S01]  /*4e20*/  F2FP.BF16.F32.PACK_AB R10, R31, R28 ;  /* 0x0000001c1f0a723e */ /* 0x000fe200000010ff */
[----:B------:R-:W-:Y:S01]  /*4e30*/  FADD.FTZ R15, R87, R14 ;  /* 0x0000000e570f7221 */ /* 0x000fe20000010000 */
[----:B------:R-:W2:Y:S01]  /*4e40*/  MUFU.EX2 R25, R25 ;  /* 0x0000001900197308 */ /* 0x000ea20000000800 */
[----:B------:R-:W-:Y:S01]  /*4e50*/  FADD.FTZ R14, R30, R13 ;  /* 0x0000000d1e0e7221 */ /* 0x000fe20000010000 */
[-CC-:B------:R-:W-:Y:S01]  /*4e60*/  FFMA.FTZ R72, R115, R82.reuse, -R12.reuse ;  /* 0x0000005273487223 */ /* 0x180fe2000001080c */
[----:B------:R-:W-:Y:S01]  /*4e70*/  FADD.FTZ R28, R24, R15 ;  /* 0x0000000f181c7221 */ /* 0x000fe20000010000 */
[-C--:B------:R-:W-:Y:S01]  /*4e80*/  FFMA.FTZ R74, R63, R82.reuse, -R12 ;  /* 0x000000523f4a7223 */ /* 0x080fe2000001080c */
[----:B------:R-:W-:Y:S01]  /*4e90*/  FADD.FTZ R14, R3, R14 ;  /* 0x0000000e030e7221 */ /* 0x000fe20000010000 */
[-CC-:B------:R-:W-:Y:S01]  /*4ea0*/  FFMA.FTZ R133, R133, R82.reuse, -R12.reuse ;  /* 0x0000005285857223 */ /* 0x180fe2000001080c */
[-C--:B------:R-:W-:Y:S01]  /*4eb0*/  FFMA.FTZ R135, R135, R82.reuse, -R12 ;  /* 0x0000005287877223 */ /* 0x080fe2000001080c */
[----:B------:R-:W3:Y:S01]  /*4ec0*/  MUFU.EX2 R58, R58 ;  /* 0x0000003a003a7308 */ /* 0x000ee20000000800 */
[----:B-1----:R-:W-:Y:S01]  /*4ed0*/  FADD.FTZ R28, R29, R28 ;  /* 0x0000001c1d1c7221 */ /* 0x002fe20000010000 */
[----:B------:R-:W-:Y:S01]  /*4ee0*/  FADD.FTZ R13, R5, R14 ;  /* 0x0000000e050d7221 */ /* 0x000fe20000010000 */
[----:B------:R-:W-:Y:S01]  /*4ef0*/  FFMA.FTZ R137, R137, R82, -R12 ;  /* 0x0000005289897223 */ /* 0x000fe2000001080c */
[----:B------:R-:W-:Y:S01]  /*4f00*/  F2FP.BF16.F32.PACK_AB R12, R3, R30 ;  /* 0x0000001e030c723e */ /* 0x000fe200000010ff */
[----:B------:R1:W-:Y:S01]  /*4f10*/  STSM.16.M88.4 [R22+0x24300], R8 ;  /* 0x0243000816007844 */ /* 0x0003e20000000200 */
[----:B------:R-:W-:Y:S01]  /*4f20*/  FADD.FTZ R14, R6, R13 ;  /* 0x0000000d060e7221 */ /* 0x000fe20000010000 */
[----:B------:R-:W-:Y:S01]  /*4f30*/  IMAD.MOV.U32 R63, RZ, RZ, R71 ;  /* 0x000000ffff3f7224 */ /* 0x000fe200078e0047 */
[----:B------:R-:W4:Y:S01]  /*4f40*/  MUFU.EX2 R35, R35 ;  /* 0x0000002300237308 */ /* 0x000f220000000800 */
[----:B--2---:R-:W-:Y:S01]  /*4f50*/  FADD.FTZ R15, R25, R28 ;  /* 0x0000001c190f7221 */ /* 0x004fe20000010000 */
[----:B------:R-:W-:-:S04]  /*4f60*/  FADD.FTZ R13, R7, R14 ;  /* 0x0000000e070d7221 */ /* 0x000fc80000010000 */
[----:B------:R-:W-:Y:S02]  /*4f70*/  FADD.FTZ R13, R32, R13 ;  /* 0x0000000d200d7221 */ /* 0x000fe40000010000 */
[----:B------:R-:W2:Y:S01]  /*4f80*/  MUFU.EX2 R60, R60 ;  /* 0x0000003c003c7308 */ /* 0x000ea20000000800 */
[----:B---3--:R-:W-:Y:S01]  /*4f90*/  FADD.FTZ R28, R58, R15 ;  /* 0x0000000f3a1c7221 */ /* 0x008fe20000010000 */
[----:B-1----:R-:W-:-:S06]  /*4fa0*/  F2FP.BF16.F32.PACK_AB R8, R32, R7 ;  /* 0x000000072008723e */ /* 0x002fcc00000010ff */
[----:B------:R-:W1:Y:S01]  /*4fb0*/  MUFU.EX2 R39, R39 ;  /* 0x0000002700277308 */ /* 0x000e620000000800 */
[----:B----4-:R-:W-:Y:S01]  /*4fc0*/  FADD.FTZ R15, R35, R28 ;  /* 0x0000001c230f7221 */ /* 0x010fe20000010000 */
[----:B------:R-:W-:-:S06]  /*4fd0*/  FADD.FTZ R28, R20, R13 ;  /* 0x0000000d141c7221 */ /* 0x000fcc0000010000 */
[----:B------:R-:W3:Y:S01]  /*4fe0*/  MUFU.EX2 R62, R62 ;  /* 0x0000003e003e7308 */ /* 0x000ee20000000800 */
[C---:B--2---:R-:W-:Y:S01]  /*4ff0*/  FADD.FTZ R14, R60.reuse, R15 ;  /* 0x0000000f3c0e7221 */ /* 0x044fe20000010000 */
[----:B------:R-:W-:Y:S01]  /*5000*/  FADD.FTZ R15, R21, R28 ;  /* 0x0000001c150f7221 */ /* 0x000fe20000010000 */
[----:B------:R-:W-:Y:S01]  /*5010*/  F2FP.BF16.F32.PACK_AB R9, R60, R35 ;  /* 0x000000233c09723e */ /* 0x000fe200000010ff */
[----:B------:R-:W-:Y:S02]  /*5020*/  IMAD.MOV.U32 R60, RZ, RZ, R71 ;  /* 0x000000ffff3c7224 */ /* 0x000fe400078e0047 */
[----:B------:R-:W-:Y:S01]  /*5030*/  FADD.FTZ R28, R34, R15 ;  /* 0x0000000f221c7221 */ /* 0x000fe20000010000 */
[----:B------:R-:W-:Y:S01]  /*5040*/  IMAD.MOV.U32 R35, RZ, RZ, R71 ;  /* 0x000000ffff237224 */ /* 0x000fe200078e0047 */
[----:B------:R-:W2:Y:S01]  /*5050*/  MUFU.EX2 R43, R43 ;  /* 0x0000002b002b7308 */ /* 0x000ea20000000800 */
[----:B-1----:R-:W-:Y:S01]  /*5060*/  FADD.FTZ R13, R39, R14 ;  /* 0x0000000e270d7221 */ /* 0x002fe20000010000 */
[----:B------:R-:W-:-:S04]  /*5070*/  FADD.FTZ R15, R41, R28 ;  /* 0x0000001c290f7221 */ /* 0x000fc80000010000 */
[----:B------:R-:W-:Y:S01]  /*5080*/  FADD.FTZ R10, R36, R15 ;  /* 0x0000000f240a7221 */ /* 0x000fe20000010000 */
[----:B------:R-:W-:Y:S01]  /*5090*/  F2FP.BF16.F32.PACK_AB R15, R58, R25 ;  /* 0x000000193a0f723e */ /* 0x000fe200000010ff */
[----:B------:R-:W1:Y:S01]  /*50a0*/  MUFU.EX2 R66, R66 ;  /* 0x0000004200427308 */ /* 0x000e620000000800 */
[C---:B---3--:R-:W-:Y:S01]  /*50b0*/  FADD.FTZ R14, R62.reuse, R13 ;  /* 0x0000000d3e0e7221 */ /* 0x048fe20000010000 */
[----:B------:R-:W-:Y:S01]  /*50c0*/  F2FP.BF16.F32.PACK_AB R13, R29, R24 ;  /* 0x000000181d0d723e */ /* 0x000fe200000010ff */
[--C-:B------:R-:W-:Y:S01]  /*50d0*/  IMAD.MOV.U32 R58, RZ, RZ, R71.reuse ;  /* 0x000000ffff3a7224 */ /* 0x100fe200078e0047 */
[----:B------:R-:W-:Y:S01]  /*50e0*/  F2FP.BF16.F32.PACK_AB R11, R62, R39 ;  /* 0x000000273e0b723e */ /* 0x000fe200000010ff */
[--C-:B------:R-:W-:Y:S02]  /*50f0*/  IMAD.MOV.U32 R62, RZ, RZ, R71.reuse ;  /* 0x000000ffff3e7224 */ /* 0x100fe400078e0047 */
[----:B------:R-:W-:Y:S01]  /*5100*/  IMAD.MOV.U32 R39, RZ, RZ, R71 ;  /* 0x000000ffff277224 */ /* 0x000fe200078e0047 */
[----:B------:R-:W3:Y:S01]  /*5110*/  MUFU.EX2 R68, R68 ;  /* 0x0000004400447308 */ /* 0x000ee20000000800 */
[----:B--2---:R-:W-:Y:S01]  /*5120*/  FADD.FTZ R3, R43, R14 ;  /* 0x0000000e2b037221 */ /* 0x004fe20000010000 */
[----:B------:R-:W-:-:S05]  /*5130*/  F2FP.BF16.F32.PACK_AB R14, R6, R5 ;  /* 0x00000005060e723e */ /* 0x000fca00000010ff */
[----:B------:R-:W-:Y:S01]  /*5140*/  STSM.16.M88.4 [R22+0x25b00], R12 ;  /* 0x025b000c16007844 */ /* 0x000fe20000000200 */
[----:B------:R-:W2:Y:S01]  /*5150*/  MUFU.EX2 R67, R67 ;  /* 0x0000004300437308 */ /* 0x000ea20000000800 */
[C---:B-1----:R-:W-:Y:S01]  /*5160*/  FADD.FTZ R3, R66.reuse, R3 ;  /* 0x0000000342037221 */ /* 0x042fe20000010000 */
[----:B------:R-:W-:Y:S01]  /*5170*/  F2FP.BF16.F32.PACK_AB R25, R66, R43 ;  /* 0x0000002b4219723e */ /* 0x000fe200000010ff */
[----:B------:R-:W-:Y:S01]  /*5180*/  IMAD.MOV.U32 R66, RZ, RZ, R71 ;  /* 0x000000ffff427224 */ /* 0x000fe200078e0047 */
[----:B------:R-:W-:-:S04]  /*5190*/  MOV R43, R71 ;  /* 0x00000047002b7202 */ /* 0x000fc80000000f00 */
[----:B------:R-:W1:Y:S01]  /*51a0*/  MUFU.EX2 R47, R47 ;  /* 0x0000002f002f7308 */ /* 0x000e620000000800 */
[----:B---3--:R-:W-:Y:S01]  /*51b0*/  FADD.FTZ R24, R68, R3 ;  /* 0x0000000344187221 */ /* 0x008fe20000010000 */
[----:B------:R-:W-:Y:S01]  /*51c0*/  FADD.FTZ R3, R45, R10 ;  /* 0x0000000a2d037221 */ /* 0x000fe20000010000 */
[----:B------:R-:W-:-:S03]  /*51d0*/  F2FP.BF16.F32.PACK_AB R10, R21, R20 ;  /* 0x00000014150a723e */ /* 0x000fc600000010ff */
[----:B------:R-:W-:Y:S02]  /*51e0*/  FADD.FTZ R28, R38, R3 ;  /* 0x00000003261c7221 */ /* 0x000fe40000010000 */
[----:B------:R-:W3:Y:S01]  /*51f0*/  MUFU.EX2 R70, R70 ;  /* 0x0000004600467308 */ /* 0x000ee20000000800 */
[----:B--2---:R-:W-:Y:S01]  /*5200*/  FADD.FTZ R24, R67, R24 ;  /* 0x0000001843187221 */ /* 0x004fe20000010000 */
[----:B------:R-:W-:Y:S01]  /*5210*/  FADD.FTZ R5, R49, R28 ;  /* 0x0000001c31057221 */ /* 0x000fe20000010000 */
[----:B------:R2:W-:Y:S01]  /*5220*/  STSM.16.M88.4 [R22+0x27300], R8 ;  /* 0x0273000816007844 */ /* 0x0005e20000000200 */
[----:B------:R-:W-:Y:S01]  /*5230*/  F2FP.BF16.F32.PACK_AB R27, R67, R68 ;  /* 0x00000044431b723e */ /* 0x000fe200000010ff */
[----:B------:R-:W-:Y:S02]  /*5240*/  IMAD.MOV.U32 R68, RZ, RZ, R71 ;  /* 0x000000ffff447224 */ /* 0x000fe400078e0047 */
[----:B------:R-:W-:Y:S01]  /*5250*/  FADD.FTZ R28, R40, R5 ;  /* 0x00000005281c7221 */ /* 0x000fe20000010000 */
[----:B------:R-:W-:Y:S01]  /*5260*/  MOV R67, R71 ;  /* 0x0000004700437202 */ /* 0x000fe20000000f00 */
[----:B------:R-:W-:Y:S01]  /*5270*/  MUFU.EX2 R57, R57 ;  /* 0x0000003900397308 */ /* 0x000fe20000000800 */
[----:B-1----:R-:W-:Y:S01]  /*5280*/  FADD.FTZ R3, R47, R24 ;  /* 0x000000182f037221 */ /* 0x002fe20000010000 */
[----:B------:R-:W-:Y:S01]  /*5290*/  FADD.FTZ R5, R51, R28 ;  /* 0x0000001c33057221 */ /* 0x000fe20000010000 */
[----:B------:R-:W-:Y:S01]  /*52a0*/  F2FP.BF16.F32.PACK_AB R24, R41, R34 ;  /* 0x000000222918723e */ /* 0x000fe200000010ff */
[----:B------:R-:W-:-:S02]  /*52b0*/  IMAD.MOV.U32 R41, RZ, RZ, R71 ;  /* 0x000000ffff297224 */ /* 0x000fc400078e0047 */
[----:B------:R-:W-:Y:S02]  /*52c0*/  FADD.FTZ R30, R42, R5 ;  /* 0x000000052a1e7221 */ /* 0x000fe40000010000 */
[----:B------:R-:W1:Y:S01]  /*52d0*/  MUFU.EX2 R0, R117 ;  /* 0x0000007500007308 */ /* 0x000e620000000800 */
[----:B---3--:R-:W-:Y:S01]  /*52e0*/  F2FP.BF16.F32.PACK_AB R29, R70, R47 ;  /* 0x0000002f461d723e */ /* 0x008fe200000010ff */
[----:B------:R-:W-:-:S06]  /*52f0*/  FADD.FTZ R30, R33, R30 ;  /* 0x0000001e211e7221 */ /* 0x000fcc0000010000 */
[----:B------:R-:W-:Y:S08]  /*5300*/  MUFU.EX2 R59, R59 ;  /* 0x0000003b003b7308 */ /* 0x000ff00000000800 */
[----:B------:R-:W2:Y:S01]  /*5310*/  MUFU.EX2 R64, R64 ;  /* 0x0000004000407308 */ /* 0x000ea20000000800 */
[----:B-1----:R-:W-:-:S07]  /*5320*/  F2FP.BF16.F32.PACK_AB R31, R0, R57 ;  /* 0x00000039001f723e */ /* 0x002fce00000010ff */
[----:B------:R1:W-:Y:S08]  /*5330*/  MUFU.EX2 R6, R26 ;  /* 0x0000001a00067308 */ /* 0x0003f00000000800 */
[----:B------:R-:W3:Y:S01]  /*5340*/  MUFU.EX2 R53, R53 ;  /* 0x0000003500357308 */ /* 0x000ee20000000800 */
[----:B-1----:R-:W-:Y:S01]  /*5350*/  FADD.FTZ R26, R70, R3 ;  /* 0x00000003461a7221 */ /* 0x002fe20000010000 */
[----:B--2---:R-:W-:Y:S01]  /*5360*/  F2FP.BF16.F32.PACK_AB R9, R64, R59 ;  /* 0x0000003b4009723e */ /* 0x004fe200000010ff */
[----:B------:R-:W-:-:S02]  /*5370*/  IMAD.MOV.U32 R70, RZ, RZ, R71 ;  /* 0x000000ffff467224 */ /* 0x000fc400078e0047 */
[----:B------:R-:W-:Y:S01]  /*5380*/  FADD.FTZ R3, R57, R26 ;  /* 0x0000001a39037221 */ /* 0x000fe20000010000 */
[----:B------:R-:W-:Y:S01]  /*5390*/  F2FP.BF16.F32.PACK_AB R26, R45, R36 ;  /* 0x000000242d1a723e */ /* 0x000fe200000010ff */
[----:B------:R-:W-:Y:S01]  /*53a0*/  IMAD.MOV.U32 R57, RZ, RZ, R71 ;  /* 0x000000ffff397224 */ /* 0x000fe200078e0047 */
[----:B------:R-:W1:Y:S01]  /*53b0*/  MUFU.EX2 R72, R72 ;  /* 0x0000004800487308 */ /* 0x000e620000000800 */
[----:B------:R-:W-:Y:S01]  /*53c0*/  FADD.FTZ R28, R0, R3 ;  /* 0x00000003001c7221 */ /* 0x000fe20000010000 */
[--C-:B------:R-:W-:Y:S01]  /*53d0*/  IMAD.MOV.U32 R36, RZ, RZ, R71.reuse ;  /* 0x000000ffff247224 */ /* 0x100fe200078e0047 */
[----:B------:R-:W-:Y:S02]  /*53e0*/  STSM.16.M88.4 [R22+0x28b00], R24 ;  /* 0x028b001816007844 */ /* 0x000fe40000000200 */
[----:B------:R-:W-:Y:S01]  /*53f0*/  FADD.FTZ R3, R59, R28 ;  /* 0x0000001c3b037221 */ /* 0x000fe20000010000 */
[----:B------:R-:W-:Y:S01]  /*5400*/  F2FP.BF16.F32.PACK_AB R28, R49, R38 ;  /* 0x00000026311c723e */ /* 0x000fe200000010ff */
[----:B------:R-:W-:Y:S01]  /*5410*/  IMAD.MOV.U32 R59, RZ, RZ, R71 ;  /* 0x000000ffff3b7224 */ /* 0x000fe200078e0047 */
[----:B------:R-:W2:Y:S01]  /*5420*/  MUFU.EX2 R61, R121 ;  /* 0x00000079003d7308 */ /* 0x000ea20000000800 */
[----:B------:R-:W-:Y:S01]  /*5430*/  FADD.FTZ R34, R64, R3 ;  /* 0x0000000340227221 */ /* 0x000fe20000010000 */
[----:B------:R-:W-:Y:S01]  /*5440*/  FADD.FTZ R3, R37, R30 ;  /* 0x0000001e25037221 */ /* 0x000fe20000010000 */
[----:B------:R-:W-:Y:S01]  /*5450*/  F2FP.BF16.F32.PACK_AB R30, R51, R40 ;  /* 0x00000028331e723e */ /* 0x000fe200000010ff */
[----:B------:R-:W-:-:S02]  /*5460*/  IMAD.MOV.U32 R64, RZ, RZ, R71 ;  /* 0x000000ffff407224 */ /* 0x000fc400078e0047 */
[----:B---3--:R-:W-:Y:S01]  /*5470*/  FADD.FTZ R5, R53, R34 ;  /* 0x0000002235057221 */ /* 0x008fe20000010000 */
[----:B------:R-:W-:Y:S01]  /*5480*/  FADD.FTZ R3, R48, R3 ;  /* 0x0000000330037221 */ /* 0x000fe20000010000 */
[----:B------:R-:W-:Y:S01]  /*5490*/  IMAD.MOV.U32 R51, RZ, RZ, R71 ;  /* 0x000000ffff337224 */ /* 0x000fe200078e0047 */
[----:B------:R-:W3:Y:S01]  /*54a0*/  MUFU.EX2 R74, R74 ;  /* 0x0000004a004a7308 */ /* 0x000ee20000000800 */
[----:B-1----:R-:W-:Y:S01]  /*54b0*/  FADD.FTZ R8, R72, R5 ;  /* 0x0000000548087221 */ /* 0x002fe20000010000 */
[----:B------:R-:W-:Y:S01]  /*54c0*/  FADD.FTZ R10, R44, R3 ;  /* 0x000000032c0a7221 */ /* 0x000fe20000010000 */
[----:B------:R-:W-:Y:S01]  /*54d0*/  F2FP.BF16.F32.PACK_AB R11, R72, R53 ;  /* 0x00000035480b723e */ /* 0x000fe200000010ff */
[----:B------:R1:W-:Y:S01]  /*54e0*/  STSM.16.M88.4 [R22+0x2a300], R28 ;  /* 0x02a3001c16007844 */ /* 0x0003e20000000200 */
[C---:B------:R-:W-:Y:S01]  /*54f0*/  F2FP.BF16.F32.PACK_AB R44, R69.reuse, R44 ;  /* 0x0000002c452c723e */ /* 0x040fe200000010ff */
[----:B------:R-:W-:Y:S01]  /*5500*/  FADD.FTZ R5, R69, R10 ;  /* 0x0000000a45057221 */ /* 0x000fe20000010000 */
[----:B------:R-:W-:Y:S01]  /*5510*/  F2FP.BF16.F32.PACK_AB R10, R48, R37 ;  /* 0x00000025300a723e */ /* 0x000fe200000010ff */
[----:B------:R-:W4:Y:S01]  /*5520*/  MUFU.EX2 R123, R123 ;  /* 0x0000007b007b7308 */ /* 0x000f220000000800 */
[----:B--2---:R-:W-:Y:S01]  /*5530*/  FADD.FTZ R3, R61, R8 ;  /* 0x000000083d037221 */ /* 0x004fe20000010000 */
[----:B------:R-:W-:Y:S01]  /*5540*/  FADD.FTZ R14, R46, R5 ;  /* 0x000000052e0e7221 */ /* 0x000fe20000010000 */
[----:B------:R-:W-:Y:S01]  /*5550*/  F2FP.BF16.F32.PACK_AB R8, R33, R42 ;  /* 0x0000002a2108723e */ /* 0x000fe200000010ff */
[--C-:B------:R-:W-:Y:S01]  /*5560*/  IMAD.MOV.U32 R69, RZ, RZ, R71.reuse ;  /* 0x000000ffff457224 */ /* 0x100fe200078e0047 */
[-C--:B------:R-:W-:Y:S01]  /*5570*/  MOV R49, R71.reuse ;  /* 0x0000004700317202 */ /* 0x080fe20000000f00 */
[----:B------:R-:W-:Y:S01]  /*5580*/  IMAD.MOV.U32 R53, RZ, RZ, R71 ;  /* 0x000000ffff357224 */ /* 0x000fe200078e0047 */
[----:B------:R-:W-:Y:S01]  /*5590*/  MOV R37, R71 ;  /* 0x0000004700257202 */ /* 0x000fe20000000f00 */
[----:B------:R-:W2:Y:S01]  /*55a0*/  MUFU.EX2 R125, R125 ;  /* 0x0000007d007d7308 */ /* 0x000ea20000000800 */
[C---:B---3--:R-:W-:Y:S01]  /*55b0*/  FADD.FTZ R12, R74.reuse, R3 ;  /* 0x000000034a0c7221 */ /* 0x048fe20000010000 */
[----:B------:R3:W-:Y:S01]  /*55c0*/  STSM.16.M88.4 [R22+0x2bb00], R8 ;  /* 0x02bb000816007844 */ /* 0x0007e20000000200 */
[----:B------:R-:W-:Y:S01]  /*55d0*/  F2FP.BF16.F32.PACK_AB R45, R74, R61 ;  /* 0x0000003d4a2d723e */ /* 0x000fe200000010ff */
[--C-:B------:R-:W-:Y:S01]  /*55e0*/  IMAD.MOV.U32 R48, RZ, RZ, R71.reuse ;  /* 0x000000ffff307224 */ /* 0x100fe200078e0047 */
[-C--:B------:R-:W-:Y:S01]  /*55f0*/  MOV R61, R71.reuse ;  /* 0x00000047003d7202 */ /* 0x080fe20000000f00 */
[--C-:B------:R-:W-:Y:S01]  /*5600*/  IMAD.MOV.U32 R42, RZ, RZ, R71.reuse ;  /* 0x000000ffff2a7224 */ /* 0x100fe200078e0047 */
[----:B-1----:R-:W-:Y:S01]  /*5610*/  MOV R31, R71 ;  /* 0x00000047001f7202 */ /* 0x002fe20000000f00 */
[----:B------:R-:W1:Y:S01]  /*5620*/  MUFU.EX2 R73, R73 ;  /* 0x0000004900497308 */ /* 0x000e620000000800 */
[----:B----4-:R-:W-:Y:S01]  /*5630*/  FADD.FTZ R3, R123, R12 ;  /* 0x0000000c7b037221 */ /* 0x010fe20000010000 */
[----:B------:R-:W-:Y:S01]  /*5640*/  F2FP.BF16.F32.PACK_AB R47, R6, R123 ;  /* 0x0000007b062f723e */ /* 0x000fe200000010ff */
[----:B------:R-:W-:-:S02]  /*5650*/  IMAD.MOV.U32 R40, RZ, RZ, R71 ;  /* 0x000000ffff287224 */ /* 0x000fc400078e0047 */
[----:B------:R-:W-:Y:S01]  /*5660*/  FADD.FTZ R12, R6, R3 ;  /* 0x00000003060c7221 */ /* 0x000fe20000010000 */
[--C-:B------:R-:W-:Y:S02]  /*5670*/  IMAD.MOV.U32 R38, RZ, RZ, R71.reuse ;  /* 0x000000ffff267224 */ /* 0x100fe400078e0047 */
[----:B------:R-:W4:Y:S01]  /*5680*/  MUFU.EX2 R50, R50 ;  /* 0x0000003200327308 */ /* 0x000f220000000800 */
[----:B--2---:R-:W-:Y:S01]  /*5690*/  FADD.FTZ R3, R125, R12 ;  /* 0x0000000c7d037221 */ /* 0x004fe20000010000 */
[--C-:B------:R-:W-:Y:S02]  /*56a0*/  IMAD.MOV.U32 R34, RZ, RZ, R71.reuse ;  /* 0x000000ffff227224 */ /* 0x100fe400078e0047 */
[--C-:B------:R-:W-:Y:S02]  /*56b0*/  IMAD.MOV.U32 R33, RZ, RZ, R71.reuse ;  /* 0x000000ffff217224 */ /* 0x100fe400078e0047 */
[--C-:B------:R-:W-:Y:S02]  /*56c0*/  IMAD.MOV.U32 R30, RZ, RZ, R71.reuse ;  /* 0x000000ffff1e7224 */ /* 0x100fe400078e0047 */
[----:B------:R-:W2:Y:S01]  /*56d0*/  MUFU.EX2 R77, R77 ;  /* 0x0000004d004d7308 */ /* 0x000ea20000000800 */
[C---:B-1----:R-:W-:Y:S01]  /*56e0*/  FADD.FTZ R5, R73.reuse, R14 ;  /* 0x0000000e49057221 */ /* 0x042fe20000010000 */
[----:B------:R-:W-:Y:S01]  /*56f0*/  F2FP.BF16.F32.PACK_AB R46, R73, R46 ;  /* 0x0000002e492e723e */ /* 0x000fe200000010ff */
[----:B------:R-:W-:-:S02]  /*5700*/  IMAD.MOV.U32 R29, RZ, RZ, R71 ;  /* 0x000000ffff1d7224 */ /* 0x000fc400078e0047 */
[----:B------:R-:W-:Y:S02]  /*5710*/  IMAD.MOV.U32 R28, RZ, RZ, R71 ;  /* 0x000000ffff1c7224 */ /* 0x000fe400078e0047 */
[----:B------:R1:W-:Y:S01]  /*5720*/  STSM.16.M88.4 [R22+0x2d300], R44 ;  /* 0x02d3002c16007844 */ /* 0x0003e20000000200 */
[----:B------:R-:W5:Y:S01]  /*5730*/  MUFU.EX2 R52, R52 ;  /* 0x0000003400347308 */ /* 0x000f620000000800 */
[----:B----4-:R-:W-:-:S07]  /*5740*/  FADD.FTZ R14, R50, R5 ;  /* 0x00000005320e7221 */ /* 0x010fce0000010000 */
[----:B------:R-:W4:Y:S01]  /*5750*/  MUFU.EX2 R81, R81 ;  /* 0x0000005100517308 */ /* 0x000f220000000800 */
[C---:B--2---:R-:W-:Y:S01]  /*5760*/  FADD.FTZ R5, R77.reuse, R14 ;  /* 0x0000000e4d057221 */ /* 0x044fe20000010000 */
[----:B---3--:R-:W-:Y:S01]  /*5770*/  F2FP.BF16.F32.PACK_AB R8, R77, R50 ;  /* 0x000000324d08723e */ /* 0x008fe200000010ff */
[--C-:B------:R-:W-:Y:S02]  /*5780*/  IMAD.MOV.U32 R50, RZ, RZ, R71.reuse ;  /* 0x000000ffff327224 */ /* 0x100fe400078e0047 */
[----:B-1----:R-:W-:-:S03]  /*5790*/  IMAD.MOV.U32 R47, RZ, RZ, R71 ;  /* 0x000000ffff2f7224 */ /* 0x002fc600078e0047 */
[----:B------:R-:W1:Y:S01]  /*57a0*/  MUFU.EX2 R20, R79 ;  /* 0x0000004f00147308 */ /* 0x000e620000000800 */
[----:B-----5:R-:W-:Y:S01]  /*57b0*/  FADD.FTZ R24, R52, R5 ;  /* 0x0000000534187221 */ /* 0x020fe20000010000 */
[--C-:B------:R-:W-:Y:S02]  /*57c0*/  IMAD.MOV.U32 R46, RZ, RZ, R71.reuse ;  /* 0x000000ffff2e7224 */ /* 0x100fe400078e0047 */
[--C-:B------:R-:W-:Y:S02]  /*57d0*/  IMAD.MOV.U32 R45, RZ, RZ, R71.reuse ;  /* 0x000000ffff2d7224 */ /* 0x100fe400078e0047 */
[--C-:B------:R-:W-:Y:S02]  /*57e0*/  IMAD.MOV.U32 R44, RZ, RZ, R71.reuse ;  /* 0x000000ffff2c7224 */ /* 0x100fe400078e0047 */
[----:B------:R-:W2:Y:S01]  /*57f0*/  MUFU.EX2 R127, R127 ;  /* 0x0000007f007f7308 */ /* 0x000ea20000000800 */
[C---:B----4-:R-:W-:Y:S01]  /*5800*/  FADD.FTZ R5, R81.reuse, R24 ;  /* 0x0000001851057221 */ /* 0x050fe20000010000 */
[----:B------:R-:W-:Y:S01]  /*5810*/  F2FP.BF16.F32.PACK_AB R10, R81, R52 ;  /* 0x00000034510a723e */ /* 0x000fe200000010ff */
[----:B------:R-:W-:-:S05]  /*5820*/  IMAD.MOV.U32 R52, RZ, RZ, R71 ;  /* 0x000000ffff347224 */ /* 0x000fca00078e0047 */
[----:B------:R-:W3:Y:S01]  /*5830*/  MUFU.EX2 R32, R129 ;  /* 0x0000008100207308 */ /* 0x000ee20000000800 */
[C---:B-1----:R-:W-:Y:S01]  /*5840*/  F2FP.BF16.F32.PACK_AB R9, R20.reuse, R125 ;  /* 0x0000007d1409723e */ /* 0x042fe200000010ff */
[----:B------:R-:W-:-:S06]  /*5850*/  FADD.FTZ R14, R20, R3 ;  /* 0x00000003140e7221 */ /* 0x000fcc0000010000 */
[----:B------:R-:W1:Y:S01]  /*5860*/  MUFU.EX2 R54, R54 ;  /* 0x0000003600367308 */ /* 0x000e620000000800 */
[----:B--2---:R-:W-:-:S07]  /*5870*/  FADD.FTZ R3, R127, R14 ;  /* 0x0000000e7f037221 */ /* 0x004fce0000010000 */
[----:B------:R-:W2:Y:S01]  /*5880*/  MUFU.EX2 R83, R83 ;  /* 0x0000005300537308 */ /* 0x000ea20000000800 */
[C---:B---3--:R-:W-:Y:S01]  /*5890*/  F2FP.BF16.F32.PACK_AB R11, R32.reuse, R127 ;  /* 0x0000007f200b723e */ /* 0x048fe200000010ff */
[----:B------:R-:W-:Y:S01]  /*58a0*/  FADD.FTZ R6, R32, R3 ;  /* 0x0000000320067221 */ /* 0x000fe20000010000 */
[----:B------:R-:W-:-:S03]  /*58b0*/  IMAD.MOV.U32 R32, RZ, RZ, R71 ;  /* 0x000000ffff207224 */ /* 0x000fc600078e0047 */
[----:B------:R-:W-:Y:S02]  /*58c0*/  STSM.16.M88.4 [R22+0x2eb00], R8 ;  /* 0x02eb000816007844 */ /* 0x000fe40000000200 */
[----:B------:R-:W-:Y:S01]  /*58d0*/  MUFU.EX2 R55, R55 ;  /* 0x0000003700377308 */ /* 0x000fe20000000800 */
[----:B-1----:R-:W-:-:S07]  /*58e0*/  FADD.FTZ R14, R54, R5 ;  /* 0x00000005360e7221 */ /* 0x002fce0000010000 */
[----:B------:R-:W1:Y:S01]  /*58f0*/  MUFU.EX2 R56, R56 ;  /* 0x0000003800387308 */ /* 0x000e620000000800 */
[C---:B--2---:R-:W-:Y:S01]  /*5900*/  F2FP.BF16.F32.PACK_AB R24, R83.reuse, R54 ;  /* 0x000000365318723e */ /* 0x044fe200000010ff */
[----:B------:R-:W-:Y:S01]  /*5910*/  FADD.FTZ R14, R83, R14 ;  /* 0x0000000e530e7221 */ /* 0x000fe20000010000 */
[----:B------:R-:W-:-:S05]  /*5920*/  IMAD.MOV.U32 R54, RZ, RZ, R71 ;  /* 0x000000ffff367224 */ /* 0x000fca00078e0047 */
[----:B------:R-:W2:Y:S08]  /*5930*/  MUFU.EX2 R131, R131 ;  /* 0x0000008300837308 */ /* 0x000eb00000000800 */
[----:B------:R-:W3:Y:S01]  /*5940*/  MUFU.EX2 R0, R133 ;  /* 0x0000008500007308 */ /* 0x000ee20000000800 */
[----:B-1----:R-:W-:-:S07]  /*5950*/  F2FP.BF16.F32.PACK_AB R26, R56, R55 ;  /* 0x00000037381a723e */ /* 0x002fce00000010ff */
[----:B------:R-:W-:Y:S01]  /*5960*/  MUFU.EX2 R135, R135 ;  /* 0x0000008700877308 */ /* 0x000fe20000000800 */
[----:B--2---:R-:W-:-:S07]  /*5970*/  FADD.FTZ R3, R131, R6 ;  /* 0x0000000683037221 */ /* 0x004fce0000010000 */
[----:B------:R-:W1:Y:S01]  /*5980*/  MUFU.EX2 R12, R137 ;  /* 0x00000089000c7308 */ /* 0x000e620000000800 */
[C---:B---3--:R-:W-:Y:S01]  /*5990*/  F2FP.BF16.F32.PACK_AB R25, R0.reuse, R131 ;  /* 0x000000830019723e */ /* 0x048fe200000010ff */
[----:B------:R-:W-:Y:S01]  /*59a0*/  FADD.FTZ R6, R0, R3 ;  /* 0x0000000300067221 */ /* 0x000fe20000010000 */
[----:B------:R-:W-:Y:S01]  /*59b0*/  FADD.FTZ R3, R55, R14 ;  /* 0x0000000e37037221 */ /* 0x000fe20000010000 */
[----:B------:R-:W-:-:S03]  /*59c0*/  MOV R55, R71 ;  /* 0x0000004700377202 */ /* 0x000fc60000000f00 */
[----:B------:R-:W-:Y:S01]  /*59d0*/  FADD.FTZ R3, R56, R3 ;  /* 0x0000000338037221 */ /* 0x000fe20000010000 */
[----:B------:R-:W-:Y:S01]  /*59e0*/  IMAD.MOV.U32 R56, RZ, RZ, R71 ;  /* 0x000000ffff387224 */ /* 0x000fe200078e0047 */
[----:B-1----:R-:W-:Y:S01]  /*59f0*/  F2FP.BF16.F32.PACK_AB R27, R12, R135 ;  /* 0x000000870c1b723e */ /* 0x002fe200000010ff */
[----:B------:R-:W-:-:S04]  /*5a00*/  FADD.FTZ R135, R135, R6 ;  /* 0x0000000687877221 */ /* 0x000fc80000010000 */
[----:B------:R1:W-:Y:S01]  /*5a10*/  STSM.16.M88.4 [R22+0x30300], R24 ;  /* 0x0303001816007844 */ /* 0x0003e20000000200 */
[----:B------:R-:W-:Y:S01]  /*5a20*/  FADD.FTZ R0, R12, R135 ;  /* 0x000000870c007221 */ /* 0x000fe20000010000 */
[----:B------:R2:W-:Y:S06]  /*5a30*/  MEMBAR.ALL.CTA ;  /* 0x0000000000007992 */ /* 0x0005ec0000008000 */
[----:B--2---:R-:W2:Y:S01]  /*5a40*/  FENCE.VIEW.ASYNC.S ;  /* 0x00000000000073c6 */ /* 0x004ea20000000000 */
[--C-:B-1----:R-:W-:Y:S01]  /*5a50*/  IMAD.MOV.U32 R27, RZ, RZ, R71.reuse ;  /* 0x000000ffff1b7224 */ /* 0x102fe200078e0047 */
[----:B------:R-:W-:Y:S01]  /*5a60*/  MOV R25, R71 ;  /* 0x0000004700197202 */ /* 0x000fe20000000f00 */
[----:B------:R-:W-:-:S02]  /*5a70*/  IMAD.MOV.U32 R26, RZ, RZ, R71 ;  /* 0x000000ffff1a7224 */ /* 0x000fc400078e0047 */
[----:B------:R-:W-:Y:S01]  /*5a80*/  IMAD.MOV.U32 R24, RZ, RZ, R71 ;  /* 0x000000ffff187224 */ /* 0x000fe200078e0047 */
[----:B--2---:R-:W-:Y:S01]  /*5a90*/  NOP ;  /* 0x0000000000007918 */ /* 0x004fe20000000000 */
[----:B------:R-:W-:Y:S05]  /*5aa0*/  @!P2 BRA `(.L_x_1533) ;  /* 0x0000004c0030a947 */ /* 0x000fea0003800000 */
[----:B------:R-:W-:Y:S01]  /*5ab0*/  UMOV UR60, UR61 ;  /* 0x0000003d003c7c82 */ /* 0x000fe20008000000 */
[----:B------:R-:W-:Y:S01]  /*5ac0*/  R2UR UR61, R148 ;  /* 0x00000000943d72ca */ /* 0x000fe200000e0000 */
[----:B------:R-:W-:Y:S01]  /*5ad0*/  ULDC.64 UR6, c[0x0][0x3f8] ;  /* 0x0000fe0000067ab9 */ /* 0x000fe20000000a00 */
        /* <DEDUP_REMOVED lines=26> */
[----:B------:R-:W-:Y:S01]  /*5c80*/  IMAD.U32 R7, RZ, RZ, UR6 ;  /* 0x00000006ff077e24 */ /* 0x000fe2000f8e00ff */
[----:B------:R-:W-:Y:S01]  /*5c90*/  MOV R6, UR7 ;  /* 0x0000000700067c02 */ /* 0x000fe20008000f00 */
[----:B------:R-:W-:Y:S01]  /*5ca0*/  UMOV UR45, UR46 ;  /* 0x0000002e002d7c82 */ /* 0x000fe20008000000 */
[----:B------:R-:W-:-:S05]  /*5cb0*/  ULDC UR40, c[0x0][0x9d8] ;  /* 0x0002760000287ab9 */ /* 0x000fca0000000800 */
.L_x_1542:
[----:B------:R-:W-:Y:S01]  /*5cc0*/  R2UR UR7, R146 ;  /* 0x00000000920772ca */ /* 0x000fe200000e0000 */
[----:B------:R-:W-:-:S04]  /*5cd0*/  UIADD3 UR46, UR45, 0x1, URZ ;  /* 0x000000012d2e7890 */ /* 0x000fc8000fffe03f */
[----:B------:R-:W-:-:S04]  /*5ce0*/  UISETP.NE.AND UP0, UPT, UR46, 0x2, UPT ;  /* 0x000000022e00788c */ /* 0x000fc8000bf05270 */
[----:B------:R-:W-:Y:S02]  /*5cf0*/  USEL UR6, URZ, 0x1, UP0 ;  /* 0x000000013f067887 */ /* 0x000fe40008000000 */
[----:B------:R-:W-:Y:S02]  /*5d00*/  USEL UR46, UR46, URZ, UP0 ;  /* 0x0000003f2e2e7287 */ /* 0x000fe40008000000 */
[----:B------:R-:W-:Y:S01]  /*5d10*/  ISETP.NE.AND P3, PT, RZ, UR7, PT ;  /* 0x00000007ff007c0c */ /* 0x000fe2000bf65270 */
[----:B------:R-:W-:-:S06]  /*5d20*/  ULOP3.LUT UR6, UR61, UR6, URZ, 0x3c, !UPT ;  /* 0x000000063d067292 */ /* 0x000fcc000f8e3c3f */
[----:B------:R-:W-:-:S06]  /*5d30*/  IMAD.U32 R148, RZ, RZ, UR6 ;  /* 0x00000006ff947e24 */ /* 0x000fcc000f8e00ff */
[----:B------:R-:W-:Y:S05]  /*5d40*/  @P3 BRA `(.L_x_1534) ;  /* 0x0000000000303947 */ /* 0x000fea0003800000 */
[----:B------:R-:W-:Y:S05]  /*5d50*/  @!P0 BRA `(.L_x_1535) ;  /* 0x0000000000048947 */ /* 0x000fea0003800000 */
[----:B------:R-:W-:Y:S01]  /*5d60*/  BPT.TRAP 0x1 ;  /* 0x000000040000795c */ /* 0x000fe20000300000 */
.L_x_1535:
[----:B------:R-:W-:Y:S01]  /*5d70*/  R2UR UR7, R148 ;  /* 0x00000000940772ca */ /* 0x000fe200000e0000 */
[----:B------:R-:W-:-:S12]  /*5d80*/  ULEA UR6, UR46, UR47, 0x3 ;  /* 0x0000002f2e067291 */ /* 0x000fd8000f8e183f */
[----:B------:R-:W-:-:S05]  /*5d90*/  IMAD.U32 R9, RZ, RZ, UR7 ;  /* 0x00000007ff097e24 */ /* 0x000fca000f8e00ff */
[----:B------:R-:W-:-:S04]  /*5da0*/  SHF.L.U32 R9, R9, 0x1f, RZ ;  /* 0x0000001f09097819 */ /* 0x000fc800000006ff */
[----:B------:R1:W2:Y:S01]  /*5db0*/  SYNCS.PHASECHK.TRANS64.TRYWAIT P2, [UR6+0x31c30], R9 ;  /* 0x031c3009ff0075a7 */ /* 0x0002a20008040146 */
[----:B------:R-:W-:Y:S05]  /*5dc0*/  @!P0 BRA `(.L_x_1536) ;  /* 0x0000000000048947 */ /* 0x000fea0003800000 */
[----:B------:R-:W-:Y:S01]  /*5dd0*/  BPT.TRAP 0x1 ;  /* 0x000000040000795c */ /* 0x000fe20000300000 */
.L_x_1536:
[----:B--2---:R-:W-:Y:S05]  /*5de0*/  @P2 BRA `(.L_x_1534) ;  /* 0x0000000000082947 */ /* 0x004fea0003800000 */
[----:B------:R-:W2:Y:S02]  /*5df0*/  SYNCS.PHASECHK.TRANS64.TRYWAIT P2, [UR6+0x31c30], R9 ;  /* 0x031c3009ff0075a7 */ /* 0x000ea40008040146 */
[----:B--2---:R-:W-:Y:S05]  /*5e00*/  @!P2 BRA `(.L_x_1537) ;  /* 0x000000d4004ca947 */ /* 0x004fea0003800000 */
.L_x_1534:
[----:B-12---:R-:W-:Y:S01]  /*5e10*/  VIADD R9, R16, 0x8 ;  /* 0x0000000810097836 */ /* 0x006fe20000000000 */
[----:B------:R-:W-:Y:S01]  /*5e20*/  UIMAD UR6, UR46, 0x6c0, UR41 ;  /* 0x000006c02e0678a4 */ /* 0x000fe2000f8e0229 */
[----:B------:R-:W-:Y:S01]  /*5e30*/  UMOV UR7, 0x80000020 ;  /* 0x8000002000077882 */ /* 0x000fe20000000000 */
[----:B------:R-:W-:Y:S02]  /*5e40*/  UMOV UR28, UR4 ;  /* 0x00000004001c7c82 */ /* 0x000fe40008000000 */
[----:B------:R1:W-:Y:S01]  /*5e50*/  BAR.SYNC.DEFER_BLOCKING R9, 0x100 ;  /* 0x000400090000751d */ /* 0x0003e20000010000 */
[----:B------:R-:W-:Y:S02]  /*5e60*/  UIADD3 UR30, UR6, 0x40, URZ ;  /* 0x00000040061e7890 */ /* 0x000fe4000fffe03f */
[----:B------:R-:W-:Y:S02]  /*5e70*/  UIADD3 UR34, UR6, 0x80, URZ ;  /* 0x0000008006227890 */ /* 0x000fe4000fffe03f */
[----:B------:R-:W-:Y:S01]  /*5e80*/  UIADD3 UR38, UR6, 0xc0, URZ ;  /* 0x000000c006267890 */ /* 0x000fe2000fffe03f */
[----:B------:R-:W-:Y:S01]  /*5e90*/  UMOV UR29, UR5 ;  /* 0x00000005001d7c82 */ /* 0x000fe20008000000 */
[----:B------:R-:W-:Y:S01]  /*5ea0*/  UMOV UR31, 0x80000020 ;  /* 0x80000020001f7882 */ /* 0x000fe20000000000 */
[----:B------:R-:W-:Y:S01]  /*5eb0*/  UMOV UR32, UR4 ;  /* 0x0000000400207c82 */ /* 0x000fe20008000000 */
[----:B------:R-:W-:Y:S01]  /*5ec0*/  UMOV UR33, UR5 ;  /* 0x0000000500217c82 */ /* 0x000fe20008000000 */
[----:B------:R-:W-:Y:S01]  /*5ed0*/  UMOV UR35, 0x80000020 ;  /* 0x8000002000237882 */ /* 0x000fe20000000000 */
        /* <DEDUP_REMOVED lines=10> */
[----:B------:R-:W-:Y:S01]  /*5f80*/  WARPGROUP.ARRIVE ;  /* 0x00000000000079c5 */ /* 0x000fe20000000000 */
[----:B------:R-:W-:Y:S01]  /*5f90*/  UMOV UR55, 0x80000020 ;  /* 0x8000002000377882 */ /* 0x000fe20000000000 */
[----:B------:R-:W-:Y:S01]  /*5fa0*/  UIADD3 UR58, UR6, 0x180, URZ ;  /* 0x00000180063a7890 */ /* 0x000fe2000fffe03f */
[----:B------:R-:W-:Y:S01]  /*5fb0*/  UMOV UR56, UR4 ;  /* 0x0000000400387c82 */ /* 0x000fe20008000000 */
[----:B------:R-:W-:-:S02]  /*5fc0*/  UMOV UR57, UR5 ;  /* 0x0000000500397c82 */ /* 0x000fc40008000000 */
[----:B------:R-:W-:Y:S01]  /*5fd0*/  HGMMA.64x16x16.F32.BF16 R136, gdesc[UR4], RZ, !UPT, gsb0 ;  /* 0x00200000048879f0 */ /* 0x000fe2000c0018ff */
[----:B------:R-:W-:Y:S01]  /*5fe0*/  UMOV UR59, 0x80000020 ;  /* 0x80000020003b7882 */ /* 0x000fe20000000000 */
        /* <DEDUP_REMOVED lines=11> */
[----:B------:R-:W-:-:S02]  /*60a0*/  WARPGROUP.DEPBAR.LE gsb0, 0x0 ;  /* 0x00008000000079c5 */ /* 0x000fc40000010000 */
        /* <DEDUP_REMOVED lines=276> */
[----:B------:R-:W-:Y:S02]  /*71f0*/  UIADD3 UR7, UR6, 0x642, URZ ;  /* 0x0000064206077890 */ /* 0x000fe4000fffe03f */
        /* <DEDUP_REMOVED lines=36> */
[----:B-1----:R-:W-:Y:S05]  /*7440*/  @P3 BRA `(.L_x_1538) ;  /* 0x00000000002c3947 */ /* 0x002fea0003800000 */
[----:B------:R-:W-:Y:S05]  /*7450*/  @!P0 BRA `(.L_x_1539) ;  /* 0x0000000000048947 */ /* 0x000fea0003800000 */
[----:B------:R-:W-:Y:S01]  /*7460*/  BPT.TRAP 0x1 ;  /* 0x000000040000795c */ /* 0x000fe20000300000 */
.L_x_1539:
[----:B------:R-:W-:Y:S01]  /*7470*/  ULEA UR6, UR45, UR47, 0x3 ;  /* 0x0000002f2d067291 */ /* 0x000fe2000f8e183f */
[----:B------:R-:W-:-:S05]  /*7480*/  IMAD.U32 R9, RZ, RZ, UR61 ;  /* 0x0000003dff097e24 */ /* 0x000fca000f8e00ff */
[----:B------:R-:W-:-:S04]  /*7490*/  SHF.L.U32 R9, R9, 0x1f, RZ ;  /* 0x0000001f09097819 */ /* 0x000fc800000006ff */
[----:B------:R1:W2:Y:S01]  /*74a0*/  SYNCS.PHASECHK.TRANS64.TRYWAIT P2, [UR6+0x31c50], R9 ;  /* 0x031c5009ff0075a7 */ /* 0x0002a20008040146 */
[----:B------:R-:W-:Y:S05]  /*74b0*/  @!P0 BRA `(.L_x_1540) ;  /* 0x0000000000048947 */ /* 0x000fea0003800000 */
[----:B------:R-:W-:Y:S01]  /*74c0*/  BPT.TRAP 0x1 ;  /* 0x000000040000795c */ /* 0x000fe20000300000 */
.L_x_1540:
[----:B--2---:R-:W-:Y:S05]  /*74d0*/  @P2 BRA `(.L_x_1538) ;  /* 0x0000000000082947 */ /* 0x004fea0003800000 */
[----:B------:R-:W2:Y:S02]  /*74e0*/  SYNCS.PHASECHK.TRANS64.TRYWAIT P2, [UR6+0x31c50], R9 ;  /* 0x031c5009ff0075a7 */ /* 0x000ea40008040146 */
[----:B--2---:R-:W-:Y:S05]  /*74f0*/  @!P2 BRA `(.L_x_1541) ;  /* 0x000000bc00a8a947 */ /* 0x004fea0003800000 */
.L_x_1538:
[----:B------:R-:W-:Y:S01]  /*7500*/  UIADD3 UR6, UR47, 0x200, URZ ;  /* 0x000002002f067890 */ /* 0x000fe2000fffe03f */
[----:B------:R-:W-:Y:S01]  /*7510*/  R2UR UR10, R145 ;  /* 0x00000000910a72ca */ /* 0x000fe200000e0000 */
[----:B------:R-:W-:Y:S01]  /*7520*/  WARPGROUP.ARRIVE ;  /* 0x00000000000079c5 */ /* 0x000fe20000000000 */
[----:B------:R-:W-:Y:S01]  /*7530*/  UMOV UR29, 0xc0000010 ;  /* 0xc0000010001d7882 */ /* 0x000fe20000000000 */
[----:B------:R-:W-:Y:S01]  /*7540*/  USHF.R.U32.HI UR6, URZ, 0x4, UR6 ;  /* 0x000000043f067899 */ /* 0x000fe20008011606 */
[----:B------:R-:W-:Y:S01]  /*7550*/  R2UR UR11, R6 ;  /* 0x00000000060b72ca */ /* 0x000fe200000e0000 */
[----:B------:R-:W-:Y:S01]  /*7560*/  UMOV UR31, 0x80000020 ;  /* 0x80000020001f7882 */ /* 0x000fe20000000000 */
[----:B------:R-:W-:Y:S01]  /*7570*/  FMUL.FTZ R153, R108, UR40 ;  /* 0x000000286c997c20 */ /* 0x000fe20008410000 */
[----:B------:R-:W-:Y:S01]  /*7580*/  ULOP3.LUT UR6, UR6, 0x3fff, URZ, 0xc0, !UPT ;  /* 0x00003fff06067892 */ /* 0x000fe2000f8ec03f */
[----:B------:R-:W3:Y:S01]  /*7590*/  LDC R108, c[0x0][0x288] ;  /* 0x0000a200ff6c7b82 */ /* 0x000ee20000000800 */
[----:B------:R-:W-:Y:S01]  /*75a0*/  ULDC UR14, c[0x0][0x2e0] ;  /* 0x0000b800000e7ab9 */ /* 0x000fe20000000800 */
[----:B------:R-:W-:Y:S01]  /*75b0*/  FMUL.FTZ R149, R136, UR40 ;  /* 0x0000002888957c20 */ /* 0x000fe20008410000 */
[----:B------:R-:W-:Y:S01]  /*75c0*/  ULOP3.LUT UR7, UR6, 0x2400000, URZ, 0xfc, !UPT ;  /* 0x0240000006077892 */ /* 0x000fe2000f8efc3f */
[----:B------:R-:W-:Y:S01]  /*75d0*/  FMUL.FTZ R154, R96, UR40 ;  /* 0x00000028609a7c20 */ /* 0x000fe20008410000 */
[----:B------:R-:W-:Y:S01]  /*75e0*/  ULOP3.LUT UR6, UR10, 0x10000, URZ, 0xfc, !UPT ;  /* 0x000100000a067892 */ /* 0x000fe2000f8efc3f */
[----:B------:R-:W-:Y:S01]  /*75f0*/  R2UR UR10, R7 ;  /* 0x00000000070a72ca */ /* 0x000fe200000e0000 */
[----:B------:R-:W-:Y:S01]  /*7600*/  UIMAD UR7, UR45, 0x6c0, UR7 ;  /* 0x000006c02d0778a4 */ /* 0x000fe2000f8e0207 */
[----:B------:R-:W-:Y:S01]  /*7610*/  FMUL.FTZ R136, R137, UR40 ;  /* 0x0000002889887c20 */ /* 0x000fe20008410000 */
[----:B------:R-:W-:Y:S01]  /*7620*/  FMUL.FTZ R96, R98, UR40 ;  /* 0x0000002862607c20 */ /* 0x000fe20008410000 */
[----:B------:R-:W4:Y:S01]  /*7630*/  MUFU.TANH R149, R149 ;  /* 0x0000009500957308 */ /* 0x000f220000002400 */
[----:B-12---:R-:W-:Y:S01]  /*7640*/  FMUL.FTZ R9, R138, UR40 ;  /* 0x000000288a097c20 */ /* 0x006fe20008410000 */
[----:B------:R-:W-:Y:S01]  /*7650*/  UMOV UR28, UR6 ;  /* 0x00000006001c7c82 */ /* 0x000fe20008000000 */
[----:B------:R-:W-:Y:S01]  /*7660*/  FMUL.FTZ R138, R140, UR40 ;  /* 0x000000288c8a7c20 */ /* 0x000fe20008410000 */
[----:B------:R-:W-:Y:S01]  /*7670*/  UMOV UR30, UR7 ;  /* 0x00000007001e7c82 */ /* 0x000fe20008000000 */
[----:B------:R-:W-:Y:S01]  /*7680*/  FMUL.FTZ R21, R122, UR40 ;  /* 0x000000287a157c20 */ /* 0x000fe20008410000 */
[----:B------:R-:W-:Y:S01]  /*7690*/  HGMMA.64x96x16.F32.BF16 R24, gdesc[UR28].tnspB, R24, gsb0 ;  /* 0x416000001c1879f0 */ /* 0x000fe20008001818 */
[----:B------:R-:W-:Y:S01]  /*76a0*/  UIADD3 UR28, UR6, 0x180, URZ ;  /* 0x00000180061c7890 */ /* 0x000fe2000fffe03f */
[----:B------:R-:W1:Y:S01]  /*76b0*/  MUFU.TANH R136, R136 ;  /* 0x0000008800887308 */ /* 0x000e620000002400 */
[----:B------:R-:W-:Y:S01]  /*76c0*/  UIADD3 UR30, UR7, 0x40, URZ ;  /* 0x00000040071e7890 */ /* 0x000fe2000fffe03f */
[----:B------:R-:W-:Y:S01]  /*76d0*/  FMUL.FTZ R122, R127, UR40 ;  /* 0x000000287f7a7c20 */ /* 0x000fe20008410000 */
[----:B------:R-:W-:Y:S01]  /*76e0*/  UMOV UR29, 0xc0000010 ;  /* 0xc0000010001d7882 */ /* 0x000fe20000000000 */
[----:B------:R-:W-:Y:S01]  /*76f0*/  UMOV UR31, 0x80000020 ;  /* 0x80000020001f7882 */ /* 0x000fe20000000000 */
[----:B------:R-:W-:Y:S01]  /*7700*/  UISETP.NE.U32.AND UP0, UPT, UR10, URZ, UPT ;  /* 0x0000003f0a00728c */ /* 0x000fe2000bf05070 */
[----:B------:R-:W-:Y:S01]  /*7710*/  FMUL.FTZ R137, R141, UR40 ;  /* 0x000000288d897c20 */ /* 0x000fe20008410000 */
[----:B------:R-:W-:Y:S01]  /*7720*/  UIMAD UR10, UR60, -0x90, UR42 ;  /* 0xffffff703c0a78a4 */ /* 0x000fe2000f8e022a */
[----:B------:R-:W-:Y:S01]  /*7730*/  FMUL.FTZ R127, R112, UR40 ;  /* 0x00000028707f7c20 */ /* 0x000fe20008410000 */
[----:B------:R-:W-:Y:S01]  /*7740*/  UISETP.NE.AND.EX UP0, UPT, UR11, URZ, UPT, UP0 ;  /* 0x0000003f0b00728c */ /* 0x000fe2000bf05300 */
[----:B------:R-:W-:Y:S01]  /*7750*/  FMUL.FTZ R112, R114, UR40 ;  /* 0x0000002872707c20 */ /* 0x000fe20008410000 */
[----:B------:R-:W-:Y:S01]  /*7760*/  UIADD3 UR10, UR10, 0x1, URZ ;  /* 0x000000010a0a7890 */ /* 0x000fe2000fffe03f */
[----:B------:R-:W2:Y:S01]  /*7770*/  MUFU.TANH R138, R138 ;  /* 0x0000008a008a7308 */ /* 0x000ea20000002400 */
[----:B------:R-:W-:Y:S01]  /*7780*/  ULDC UR11, c[0x0][0x404] ;  /* 0x00010100000b7ab9 */ /* 0x000fe20000000800 */
[----:B------:R-:W-:Y:S01]  /*7790*/  FMUL.FTZ R114, R118, UR40 ;  /* 0x0000002876727c20 */ /* 0x000fe20008410000 */
[----:B------:R-:W-:Y:S01]  /*77a0*/  USEL UR11, UR11, 0x1, UP0 ;  /* 0x000000010b0b7887 */ /* 0x000fe20008000000 */
[----:B------:R-:W-:Y:S01]  /*77b0*/  FMUL.FTZ R10, R139, UR40 ;  /* 0x000000288b0a7c20 */ /* 0x000fe20008410000 */
[----:B------:R-:W-:Y:S01]  /*77c0*/  FMUL.FTZ R139, R128, UR40 ;  /* 0x00000028808b7c20 */ /* 0x000fe20008410000 */
[----:B------:R-:W-:Y:S01]  /*77d0*/  FMUL.FTZ R129, R129, UR40 ;  /* 0x0000002881817c20 */ /* 0x000fe20008410000 */
[----:B------:R-:W-:Y:S01]  /*77e0*/  UIMAD UR10, UR11, UR14, UR10 ;  /* 0x0000000e0b0a72a4 */ /* 0x000fe2000f8e020a */
[----:B------:R-:W5:Y:S01]  /*77f0*/  MUFU.TANH R137, R137 ;  /* 0x0000008900897308 */ /* 0x000f620000002400 */
[----:B------:R-:W-:Y:S01]  /*7800*/  FMUL.FTZ R140, R132, UR40 ;  /* 0x00000028848c7c20 */ /* 0x000fe20008410000 */
[----:B------:R-:W-:Y:S01]  /*7810*/  FMUL.FTZ R141, R116, UR40 ;  /* 0x00000028748d7c20 */ /* 0x000fe20008410000 */
[----:B------:R-:W-:Y:S01]  /*7820*/  FMUL.FTZ R116, R117, UR40 ;  /* 0x0000002875747c20 */ /* 0x000fe20008410000 */
[----:B------:R-:W-:Y:S01]  /*7830*/  FMUL.FTZ R13, R130, UR40 ;  /* 0x00000028820d7c20 */ /* 0x000fe20008410000 */
[----:B---3--:R-:W-:Y:S01]  /*7840*/  IADD3 R98, -R108, UR10, RZ ;  /* 0x0000000a6c627c10 */ /* 0x008fe2000fffe1ff */
[----:B------:R-:W-:Y:S01]  /*7850*/  FMUL.FTZ R117, R93, UR40 ;  /* 0x000000285d757c20 */ /* 0x000fe20008410000 */
[----:B------:R-:W-:Y:S01]  /*7860*/  FMUL.FTZ R14, R131, UR40 ;  /* 0x00000028830e7c20 */ /* 0x000fe20008410000 */
[----:B------:R-:W3:Y:S01]  /*7870*/  MUFU.TANH R139, R139 ;  /* 0x0000008b008b7308 */ /* 0x000ee20000002400 */
[----:B------:R-:W-:Y:S01]  /*7880*/  FMUL.FTZ R131, R133, UR40 ;  /* 0x0000002885837c20 */ /* 0x000fe20008410000 */
[----:B------:R-:W-:-:S02]  /*7890*/  IMAD R98, R19, -0x2, R98 ;  /* 0xfffffffe13627824 */ /* 0x000fc400078e0262 */
[----:B------:R-:W-:Y:S01]  /*78a0*/  FMUL.FTZ R15, R134, UR40 ;  /* 0x00000028860f7c20 */ /* 0x000fe20008410000 */
[----:B------:R-:W-:Y:S01]  /*78b0*/  FMUL.FTZ R134, R120, UR40 ;  /* 0x0000002878867c20 */ /* 0x000fe20008410000 */
[----:B------:R-:W-:Y:S01]  /*78c0*/  FMUL.FTZ R133, R121, UR40 ;  /* 0x0000002879857c20 */ /* 0x000fe20008410000 */
[----:B------:R-:W-:Y:S01]  /*78d0*/  FMUL.FTZ R121, R126, UR40 ;  /* 0x000000287e797c20 */ /* 0x000fe20008410000 */
[----:B------:R-:W-:Y:S01]  /*78e0*/  IADD3 R118, R23, R98, RZ ;  /* 0x0000006217767210 */ /* 0x000fe20007ffe0ff */
[----:B------:R-:W3:Y:S01]  /*78f0*/  MUFU.TANH R129, R129 ;  /* 0x0000008100817308 */ /* 0x000ee20000002400 */
[----:B------:R-:W-:Y:S01]  /*7900*/  FMUL.FTZ R20, R135, UR40 ;  /* 0x0000002887147c20 */ /* 0x000fe20008410000 */
[----:B------:R-:W-:Y:S01]  /*7910*/  FMUL.FTZ R135, R124, UR40 ;  /* 0x000000287c877c20 */ /* 0x000fe20008410000 */
[C---:B------:R-:W-:Y:S01]  /*7920*/  ISETP.GT.AND P2, PT, R118.reuse, RZ, PT ;  /* 0x000000ff7600720c */ /* 0x040fe20003f44270 */
[----:B------:R-:W-:Y:S01]  /*7930*/  FMUL.FTZ R89, R89, UR40 ;  /* 0x0000002859597c20 */ /* 0x000fe20008410000 */
[C---:B------:R-:W-:Y:S01]  /*7940*/  ISETP.GT.AND P3, PT, R118.reuse, 0x1, PT ;  /* 0x000000017600780c */ /* 0x040fe20003f64270 */
[----:B------:R-:W-:Y:S01]  /*7950*/  FMUL.FTZ R120, R123, UR40 ;  /* 0x000000287b787c20 */ /* 0x000fe20008410000 */
[----:B----4-:R-:W-:Y:S01]  /*7960*/  FSEL R132, R149, -INF , P2 ;  /* 0xff80000095847808 */ /* 0x010fe20001000000 */
[----:B------:R-:W4:Y:S01]  /*7970*/  MUFU.TANH R140, R140 ;  /* 0x0000008c008c7308 */ /* 0x000f220000002400 */
[----:B------:R-:W-:Y:S01]  /*7980*/  ISETP.GT.AND P2, PT, R118, 0x8, PT ;  /* 0x000000087600780c */ /* 0x000fe20003f44270 */
[----:B------:R-:W-:Y:S01]  /*7990*/  FMUL.FTZ R123, R125, UR40 ;  /* 0x000000287d7b7c20 */ /* 0x000fe20008410000 */
[----:B-1----:R-:W-:Y:S01]  /*79a0*/  FSEL R130, R136, -INF , P3 ;  /* 0xff80000088827808 */ /* 0x002fe20001800000 */
[----:B------:R-:W-:Y:S01]  /*79b0*/  FMUL.FTZ R12, R143, UR40 ;  /* 0x000000288f0c7c20 */ /* 0x000fe20008410000 */
[----:B------:R-:W-:Y:S01]  /*79c0*/  FMNMX.FTZ R93, R132, R8, !PT ;  /* 0x00000008845d7209 */ /* 0x000fe20007810000 */
[----:B------:R-:W-:Y:S01]  /*79d0*/  FMUL.FTZ R143, R104, UR40 ;  /* 0x00000028688f7c20 */ /* 0x000fe20008410000 */
[----:B------:R-:W-:Y:S01]  /*79e0*/  ISETP.GT.AND P3, PT, R118, 0x9, PT ;  /* 0x000000097600780c */ /* 0x000fe20003f64270 */
[----:B------:R-:W1:Y:S01]  /*79f0*/  MUFU.TANH R131, R131 ;  /* 0x0000008300837308 */ /* 0x000e620000002400 */
[----:B--2---:R-:W-:Y:S01]  /*7a00*/  FSEL R98, R138, -INF , P2 ;  /* 0xff8000008a627808 */ /* 0x004fe20001000000 */
[----:B------:R-:W-:Y:S01]  /*7a10*/  FMUL.FTZ R104, R106, UR40 ;  /* 0x000000286a687c20 */ /* 0x000fe20008410000 */
[----:B------:R-:W-:Y:S01]  /*7a20*/  FMNMX.FTZ R93, R130, R93, !PT ;  /* 0x0000005d825d7209 */ /* 0x000fe20007810000 */
[----:B------:R-:W-:Y:S01]  /*7a30*/  FMUL.FTZ R106, R110, UR40 ;  /* 0x000000286e6a7c20 */ /* 0x000fe20008410000 */
[----:B------:R-:W-:Y:S01]  /*7a40*/  ISETP.GT.AND P2, PT, R118, 0x10, PT ;  /* 0x000000107600780c */ /* 0x000fe20003f44270 */
[----:B------:R-:W-:Y:S01]  /*7a50*/  FMUL.FTZ R125, R113, UR40 ;  /* 0x00000028717d7c20 */ /* 0x000fe20008410000 */
[----:B-----5:R-:W-:Y:S01]  /*7a60*/  FSEL R128, R137, -INF , P3 ;  /* 0xff80000089807808 */ /* 0x020fe20001800000 */
[----:B------:R-:W2:Y:S01]  /*7a70*/  MUFU.TANH R134, R134 ;  /* 0x0000008600867308 */ /* 0x000ea20000002400 */
[----:B------:R-:W-:Y:S01]  /*7a80*/  FMNMX.FTZ R93, R98, R93, !PT ;  /* 0x0000005d625d7209 */ /* 0x000fe20007810000 */
[----:B------:R-:W-:Y:S01]  /*7a90*/  FMUL.FTZ R110, R97, UR40 ;  /* 0x00000028616e7c20 */ /* 0x000fe20008410000 */
[----:B------:R-:W-:Y:S01]  /*7aa0*/  ISETP.GT.AND P3, PT, R118, 0x11, PT ;  /* 0x000000117600780c */ /* 0x000fe20003f64270 */
[----:B------:R-:W-:Y:S01]  /*7ab0*/  FMUL.FTZ R11, R142, UR40 ;  /* 0x000000288e0b7c20 */ /* 0x000fe20008410000 */
[----:B---3--:R-:W-:Y:S01]  /*7ac0*/  FSEL R126, R139, -INF , P2 ;  /* 0xff8000008b7e7808 */ /* 0x008fe20001000000 */
[----:B------:R-:W-:Y:S01]  /*7ad0*/  FMUL.FTZ R97, R99, UR40 ;  /* 0x0000002863617c20 */ /* 0x000fe20008410000 */
[----:B------:R-:W-:Y:S01]  /*7ae0*/  FMNMX.FTZ R93, R128, R93, !PT ;  /* 0x0000005d805d7209 */ /* 0x000fe20007810000 */
[----:B------:R-:W3:Y:S01]  /*7af0*/  MUFU.TANH R133, R133 ;  /* 0x0000008500857308 */ /* 0x000ee20000002400 */
[----:B------:R-:W-:Y:S01]  /*7b00*/  ISETP.GT.AND P2, PT, R118, 0x18, PT ;  /* 0x000000187600780c */ /* 0x000fe20003f44270 */
[----:B------:R-:W-:Y:S01]  /*7b10*/  FMUL.FTZ R142, R105, UR40 ;  /* 0x00000028698e7c20 */ /* 0x000fe20008410000 */
[----:B------:R-:W-:Y:S01]  /*7b20*/  FSEL R108, R129, -INF , P3 ;  /* 0xff800000816c7808 */ /* 0x000fe20001800000 */
[----:B------:R-:W-:Y:S01]  /*7b30*/  FMUL.FTZ R99, R88, UR40 ;  /* 0x0000002858637c20 */ /* 0x000fe20008410000 */
[----:B------:R-:W-:Y:S01]  /*7b40*/  FMNMX.FTZ R93, R126, R93, !PT ;  /* 0x0000005d7e5d7209 */ /* 0x000fe20007810000 */
[----:B------:R-:W-:Y:S01]  /*7b50*/  FMUL.FTZ R105, R107, UR40 ;  /* 0x000000286b697c20 */ /* 0x000fe20008410000 */
[----:B------:R-:W-:Y:S01]  /*7b60*/  ISETP.GT.AND P3, PT, R118, 0x19, PT ;  /* 0x000000197600780c */ /* 0x000fe20003f64270 */
[----:B------:R-:W-:Y:S01]  /*7b70*/  MUFU.TANH R135, R135 ;  /* 0x0000008700877308 */ /* 0x000fe20000002400 */
[----:B----4-:R-:W-:Y:S01]  /*7b80*/  FSEL R124, R140, -INF , P2 ;  /* 0xff8000008c7c7808 */ /* 0x010fe20001000000 */
[----:B------:R-:W-:Y:S01]  /*7b90*/  FMUL.FTZ R107, R111, UR40 ;  /* 0x000000286f6b7c20 */ /* 0x000fe20008410000 */
[----:B------:R-:W-:Y:S01]  /*7ba0*/  ISETP.GT.AND P2, PT, R118, 0x20, PT ;  /* 0x000000207600780c */ /* 0x000fe20003f44270 */
[----:B------:R-:W-:Y:S01]  /*7bb0*/  FMUL.FTZ R111, R92, UR40 ;  /* 0x000000285c6f7c20 */ /* 0x000fe20008410000 */
[----:B------:R-:W-:Y:S01]  /*7bc0*/  FMUL.FTZ R101, R101, UR40 ;  /* 0x0000002865657c20 */ /* 0x000fe20008410000 */
[----:B------:R-:W-:Y:S01]  /*7bd0*/  FMUL.FTZ R152, R109, UR40 ;  /* 0x000000286d987c20 */ /* 0x000fe20008410000 */
[----:B------:R-:W-:Y:S01]  /*7be0*/  FMUL.FTZ R139, R81, UR40 ;  /* 0x00000028518b7c20 */ /* 0x000fe20008410000 */
[----:B------:R4:W-:Y:S01]  /*7bf0*/  MUFU.TANH R149, R89 ;  /* 0x0000005900957308 */ /* 0x0009e20000002400 */
[----:B------:R-:W-:Y:S01]  /*7c00*/  FMUL.FTZ R137, R80, UR40 ;  /* 0x0000002850897c20 */ /* 0x000fe20008410000 */
[----:B------:R-:W-:Y:S01]  /*7c10*/  FMUL.FTZ R113, R115, UR40 ;  /* 0x0000002873717c20 */ /* 0x000fe20008410000 */
[----:B------:R-:W-:Y:S01]  /*7c20*/  FMUL.FTZ R115, R119, UR40 ;  /* 0x0000002877737c20 */ /* 0x000fe20008410000 */
[----:B------:R-:W-:Y:S01]  /*7c30*/  FMUL.FTZ R100, R100, UR40 ;  /* 0x0000002864647c20 */ /* 0x000fe20008410000 */
[----:B------:R-:W-:Y:S01]  /*7c40*/  FMUL.FTZ R157, R73, UR40 ;  /* 0x00000028499d7c20 */ /* 0x000fe20008410000 */
[----:B------:R-:W-:Y:S01]  /*7c50*/  FMUL.FTZ R84, R84, UR40 ;  /* 0x0000002854547c20 */ /* 0x000fe20008410000 */
[----:B------:R-:W-:Y:S01]  /*7c60*/  FMUL.FTZ R155, R72, UR40 ;  /* 0x00000028489b7c20 */ /* 0x000fe20008410000 */
[----:B------:R-:W5:Y:S01]  /*7c70*/  MUFU.TANH R123, R123 ;  /* 0x0000007b007b7308 */ /* 0x000f620000002400 */
[----:B----4-:R-:W-:Y:S01]  /*7c80*/  FMNMX.FTZ R89, R108, R93, !PT ;  /* 0x0000005d6c597209 */ /* 0x010fe20007810000 */
[----:B------:R-:W-:Y:S01]  /*7c90*/  FMUL.FTZ R76, R76, UR40 ;  /* 0x000000284c4c7c20 */ /* 0x000fe20008410000 */
[----:B-1----:R-:W-:Y:S01]  /*7ca0*/  FSEL R93, R131, -INF , P3 ;  /* 0xff800000835d7808 */ /* 0x002fe20001800000 */
[----:B------:R-:W-:Y:S01]  /*7cb0*/  FMUL.FTZ R72, R102, UR40 ;  /* 0x0000002866487c20 */ /* 0x000fe20008410000 */
[----:B------:R-:W-:Y:S01]  /*7cc0*/  FMNMX.FTZ R136, R124, R89, !PT ;  /* 0x000000597c887209 */ /* 0x000fe20007810000 */
[----:B------:R-:W-:Y:S01]  /*7cd0*/  FMUL.FTZ R83, R83, UR40 ;  /* 0x0000002853537c20 */ /* 0x000fe20008410000 */
[----:B------:R-:W-:Y:S01]  /*7ce0*/  ISETP.GT.AND P3, PT, R118, 0x21, PT ;  /* 0x000000217600780c */ /* 0x000fe20003f64270 */
[----:B------:R-:W-:-:S02]  /*7cf0*/  WARPGROUP.DEPBAR.LE gsb0, 0x0 ;  /* 0x00008000000079c5 */ /* 0x000fc40000010000 */
[----:B------:R-:W-:Y:S01]  /*7d00*/  WARPGROUP.ARRIVE ;  /* 0x00000000000079c5 */ /* 0x000fe20000000000 */
[----:B------:R-:W-:Y:S01]  /*7d10*/  MUFU.TANH R127, R127 ;  /* 0x0000007f007f7308 */ /* 0x000fe20000002400 */
[----:B--2---:R-:W-:Y:S01]  /*7d20*/  FSEL R89, R134, -INF , P2 ;  /* 0xff80000086597808 */ /* 0x004fe20001000000 */
[----:B------:R-:W-:Y:S01]  /*7d30*/  FMUL.FTZ R86, R86, UR40 ;  /* 0x0000002856567c20 */ /* 0x000fe20008410000 */
[----:B------:R-:W-:Y:S01]  /*7d40*/  FMNMX.FTZ R136, R93, R136, !PT ;  /* 0x000000885d887209 */ /* 0x000fe20007810000 */
[----:B------:R-:W-:Y:S01]  /*7d50*/  FMUL.FTZ R87, R87, UR40 ;  /* 0x0000002857577c20 */ /* 0x000fe20008410000 */
[----:B------:R-:W-:Y:S01]  /*7d60*/  HGMMA.64x96x16.F32.BF16 R24, gdesc[UR28].tnspB, R24, gsb0 ;  /* 0x416000001c1879f0 */ /* 0x000fe20008001818 */
[----:B------:R-:W-:Y:S01]  /*7d70*/  UIADD3 UR28, UR6, 0x300, URZ ;  /* 0x00000300061c7890 */ /* 0x000fe2000fffe03f */
[----:B------:R-:W-:Y:S01]  /*7d80*/  ISETP.GT.AND P2, PT, R118, 0x28, PT ;  /* 0x000000287600780c */ /* 0x000fe20003f44270 */
[----:B------:R-:W-:Y:S01]  /*7d90*/  UIADD3 UR30, UR7, 0x80, URZ ;  /* 0x00000080071e7890 */ /* 0x000fe2000fffe03f */
[----:B------:R-:W1:Y:S01]  /*7da0*/  MUFU.TANH R125, R125 ;  /* 0x0000007d007d7308 */ /* 0x000e620000002400 */
[----:B------:R-:W-:Y:S01]  /*7db0*/  UMOV UR29, 0xc0000010 ;  /* 0xc0000010001d7882 */ /* 0x000fe20000000000 */
[----:B------:R-:W-:Y:S01]  /*7dc0*/  UMOV UR31, 0x80000020 ;  /* 0x80000020001f7882 */ /* 0x000fe20000000000 */
[----:B------:R-:W-:Y:S01]  /*7dd0*/  FMNMX.FTZ R136, R89, R136, !PT ;  /* 0x0000008859887209 */ /* 0x000fe20007810000 */
[----:B------:R-:W-:Y:S01]  /*7de0*/  FMUL.FTZ R74, R74, UR40 ;  /* 0x000000284a4a7c20 */ /* 0x000fe20008410000 */
[----:B------:R-:W-:-:S03]  /*7df0*/  R2UR UR61, R148 ;  /* 0x00000000943d72ca */ /* 0x000fc600000e0000 */
[----:B------:R3:W-:Y:S08]  /*7e00*/  MUFU.TANH R92, R99 ;  /* 0x00000063005c7308 */ /* 0x0007f00000002400 */
[----:B------:R-:W-:Y:S01]  /*7e10*/  MUFU.TANH R141, R141 ;  /* 0x0000008d008d7308 */ /* 0x000fe20000002400 */
[----:B---3--:R-:W-:Y:S02]  /*7e20*/  FSEL R99, R133, -INF , P3 ;  /* 0xff80000085637808 */ /* 0x008fe40001800000 */
[----:B------:R-:W-:-:S02]  /*7e30*/  ISETP.GT.AND P3, PT, R118, 0x29, PT ;  /* 0x000000297600780c */ /* 0x000fc40003f64270 */
[----:B------:R-:W-:Y:S02]  /*7e40*/  FMNMX.FTZ R136, R99, R136, !PT ;  /* 0x0000008863887209 */ /* 0x000fe40007810000 */
[----:B-----5:R-:W-:Y:S01]  /*7e50*/  FSEL R109, R123, -INF , P3 ;  /* 0xff8000007b6d7808 */ /* 0x020fe20001800000 */
[----:B------:R2:W-:Y:S01]  /*7e60*/  MUFU.TANH R88, R101 ;  /* 0x0000006500587308 */ /* 0x0005e20000002400 */
[----:B------:R-:W-:-:S04]  /*7e70*/  ISETP.GT.AND P3, PT, R118, 0x31, PT ;  /* 0x000000317600780c */ /* 0x000fc80003f64270 */
[----:B-1----:R-:W-:Y:S02]  /*7e80*/  FSEL R81, R125, -INF , P3 ;  /* 0xff8000007d517808 */ /* 0x002fe40001800000 */
[C---:B------:R-:W-:Y:S01]  /*7e90*/  ISETP.GT.AND P3, PT, R118.reuse, 0x39, PT ;  /* 0x000000397600780c */ /* 0x040fe20003f64270 */
[----:B------:R-:W1:Y:S01]  /*7ea0*/  MUFU.TANH R116, R116 ;  /* 0x0000007400747308 */ /* 0x000e620000002400 */
[----:B--2---:R-:W-:Y:S02]  /*7eb0*/  FSEL R101, R135, -INF , P2 ;  /* 0xff80000087657808 */ /* 0x004fe40001000000 */
[----:B------:R-:W-:Y:S02]  /*7ec0*/  ISETP.GT.AND P2, PT, R118, 0x30, PT ;  /* 0x000000307600780c */ /* 0x000fe40003f44270 */
[----:B------:R-:W-:-:S03]  /*7ed0*/  FMNMX.FTZ R136, R101, R136, !PT ;  /* 0x0000008865887209 */ /* 0x000fc60007810000 */
[----:B------:R-:W2:Y:S01]  /*7ee0*/  MUFU.TANH R143, R143 ;  /* 0x0000008f008f7308 */ /* 0x000ea20000002400 */
[----:B------:R-:W-:-:S07]  /*7ef0*/  FMNMX.FTZ R136, R109, R136, !PT ;  /* 0x000000886d887209 */ /* 0x000fce0007810000 */
[----:B------:R3:W-:Y:S01]  /*7f00*/  MUFU.TANH R134, R111 ;  /* 0x0000006f00867308 */ /* 0x0007e20000002400 */
[----:B-1----:R-:W-:Y:S01]  /*7f10*/  FSEL R119, R116, -INF , P3 ;  /* 0xff80000074777808 */ /* 0x002fe20001800000 */
[----:B------:R-:W-:Y:S01]  /*7f20*/  FMUL.FTZ R116, R78, UR40 ;  /* 0x000000284e747c20 */ /* 0x000fe20008410000 */
[----:B------:R-:W-:-:S05]  /*7f30*/  ISETP.GT.AND P3, PT, R118, 0x41, PT ;  /* 0x000000417600780c */ /* 0x000fca0003f64270 */
[----:B------:R-:W1:Y:S01]  /*7f40*/  MUFU.TANH R142, R142 ;  /* 0x0000008e008e7308 */ /* 0x000e620000002400 */
[----:B---3--:R-:W-:Y:S02]  /*7f50*/  FSEL R111, R127, -INF , P2 ;  /* 0xff8000007f6f7808 */ /* 0x008fe40001000000 */
[----:B------:R-:W-:Y:S02]  /*7f60*/  ISETP.GT.AND P2, PT, R118, 0x38, PT ;  /* 0x000000387600780c */ /* 0x000fe40003f44270 */
[----:B------:R-:W-:-:S03]  /*7f70*/  FMNMX.FTZ R136, R111, R136, !PT ;  /* 0x000000886f887209 */ /* 0x000fc60007810000 */
[----:B------:R-:W3:Y:S01]  /*7f80*/  MUFU.TANH R153, R153 ;  /* 0x0000009900997308 */ /* 0x000ee20000002400 */
[----:B------:R-:W-:-:S07]  /*7f90*/  FMNMX.FTZ R136, R81, R136, !PT ;  /* 0x0000008851887209 */ /* 0x000fce0007810000 */
[----:B------:R4:W-:Y:S08]  /*7fa0*/  MUFU.TANH R80, R117 ;  /* 0x0000007500507308 */ /* 0x0009f00000002400 */
[----:B------:R-:W5:Y:S01]  /*7fb0*/  MUFU.TANH R152, R152 ;  /* 0x0000009800987308 */ /* 0x000f620000002400 */
[----:B----4-:R-:W-:Y:S01]  /*7fc0*/  FSEL R117, R141, -INF , P2 ;  /* 0xff8000008d757808 */ /* 0x010fe20001000000 */
[----:B------:R-:W-:Y:S01]  /*7fd0*/  FMUL.FTZ R141, R85, UR40 ;  /* 0x00000028558d7c20 */ /* 0x000fe20008410000 */
[----:B------:R-:W-:-:S02]  /*7fe0*/  ISETP.GT.AND P2, PT, R118, 0x40, PT ;  /* 0x000000407600780c */ /* 0x000fc40003f44270 */
[----:B------:R-:W-:Y:S02]  /*7ff0*/  FMNMX.FTZ R136, R117, R136, !PT ;  /* 0x0000008875887209 */ /* 0x000fe40007810000 */
[----:B--2---:R-:W-:Y:S01]  /*8000*/  FSEL R123, R143, -INF , P2 ;  /* 0xff8000008f7b7808 */ /* 0x004fe20001000000 */
[----:B------:R-:W2:Y:S01]  /*8010*/  MUFU.TANH R154, R154 ;  /* 0x0000009a009a7308 */ /* 0x000ea20000002400 */
[----:B------:R-:W-:Y:S02]  /*8020*/  FMNMX.FTZ R136, R119, R136, !PT ;  /* 0x0000008877887209 */ /* 0x000fe40007810000 */
[----:B------:R-:W-:Y:S02]  /*8030*/  ISETP.GT.AND P2, PT, R118, 0x48, PT ;  /* 0x000000487600780c */ /* 0x000fe40003f44270 */
[----:B-1----:R-:W-:Y:S02]  /*8040*/  FSEL R85, R142, -INF , P3 ;  /* 0xff8000008e557808 */ /* 0x002fe40001800000 */
[----:B------:R-:W-:Y:S01]  /*8050*/  FMNMX.FTZ R136, R123, R136, !PT ;  /* 0x000000887b887209 */ /* 0x000fe20007810000 */
[----:B------:R-:W1:Y:S01]  /*8060*/  MUFU.TANH R110, R110 ;  /* 0x0000006e006e7308 */ /* 0x000e620000002400 */
[----:B------:R-:W-:Y:S01]  /*8070*/  ISETP.GT.AND P3, PT, R118, 0x49, PT ;  /* 0x000000497600780c */ /* 0x000fe20003f64270 */
[----:B------:R-:W-:-:S02]  /*8080*/  WARPGROUP.DEPBAR.LE gsb0, 0x0 ;  /* 0x00008000000079c5 */ /* 0x000fc40000010000 */
[----:B------:R-:W-:Y:S01]  /*8090*/  WARPGROUP.ARRIVE ;  /* 0x00000000000079c5 */ /* 0x000fe20000000000 */
[----:B---3--:R-:W-:Y:S02]  /*80a0*/  FSEL R127, R153, -INF , P2 ;  /* 0xff800000997f7808 */ /* 0x008fe40001000000 */
[----:B------:R-:W-:Y:S01]  /*80b0*/  FMNMX.FTZ R136, R85, R136, !PT ;  /* 0x0000008855887209 */ /* 0x000fe20007810000 */
[----:B------:R-:W3:Y:S01]  /*80c0*/  MUFU.TANH R100, R100 ;  /* 0x0000006400647308 */ /* 0x000ee20000002400 */
[----:B------:R-:W-:Y:S01]  /*80d0*/  ISETP.GT.AND P2, PT, R118, 0x50, PT ;  /* 0x000000507600780c */ /* 0x000fe20003f44270 */
[----:B------:R-:W-:Y:S01]  /*80e0*/  HGMMA.64x96x16.F32.BF16 R24, gdesc[UR28].tnspB, R24, gsb0 ;  /* 0x416000001c1879f0 */ /* 0x000fe20008001818 */
[----:B------:R-:W-:Y:S01]  /*80f0*/  UIADD3 UR28, UR6, 0x480, URZ ;  /* 0x00000480061c7890 */ /* 0x000fe2000fffe03f */
[----:B-----5:R-:W-:Y:S01]  /*8100*/  FSEL R125, R152, -INF , P3 ;  /* 0xff800000987d7808 */ /* 0x020fe20001800000 */
[----:B------:R-:W-:Y:S01]  /*8110*/  UIADD3 UR30, UR7, 0xc0, URZ ;  /* 0x000000c0071e7890 */ /* 0x000fe2000fffe03f */
[----:B------:R-:W-:Y:S01]  /*8120*/  FMNMX.FTZ R136, R127, R136, !PT ;  /* 0x000000887f887209 */ /* 0x000fe20007810000 */
[----:B------:R-:W-:Y:S01]  /*8130*/  UMOV UR29, 0xc0000010 ;  /* 0xc0000010001d7882 */ /* 0x000fe20000000000 */
[----:B------:R-:W-:Y:S01]  /*8140*/  UMOV UR31, 0x80000020 ;  /* 0x80000020001f7882 */ /* 0x000fe20000000000 */
[----:B------:R-:W-:Y:S01]  /*8150*/  ISETP.GT.AND P3, PT, R118, 0x51, PT ;  /* 0x000000517600780c */ /* 0x000fe20003f64270 */
[----:B------:R-:W4:Y:S01]  /*8160*/  MUFU.TANH R137, R137 ;  /* 0x0000008900897308 */ /* 0x000f220000002400 */
[----:B--2---:R-:W-:-:S02]  /*8170*/  FSEL R73, R154, -INF , P2 ;  /* 0xff8000009a497808 */ /* 0x004fc40001000000 */
[----:B------:R-:W-:Y:S02]  /*8180*/  FMNMX.FTZ R136, R125, R136, !PT ;  /* 0x000000887d887209 */ /* 0x000fe40007810000 */
[----:B------:R-:W-:Y:S02]  /*8190*/  ISETP.GT.AND P2, PT, R118, 0x58, PT ;  /* 0x000000587600780c */ /* 0x000fe40003f44270 */
[----:B-1----:R-:W-:Y:S01]  /*81a0*/  FSEL R129, R110, -INF , P3 ;  /* 0xff8000006e817808 */ /* 0x002fe20001800000 */
[----:B------:R-:W1:Y:S01]  /*81b0*/  MUFU.TANH R139, R139 ;  /* 0x0000008b008b7308 */ /* 0x000e620000002400 */
[----:B------:R-:W-:Y:S01]  /*81c0*/  FMNMX.FTZ R136, R73, R136, !PT ;  /* 0x0000008849887209 */ /* 0x000fe20007810000 */
[----:B------:R-:W-:Y:S01]  /*81d0*/  FMUL.FTZ R110, R79, UR40 ;  /* 0x000000284f6e7c20 */ /* 0x000fe20008410000 */
[----:B------:R-:W-:Y:S02]  /*81e0*/  ISETP.GT.AND P3, PT, R118, 0x59, PT ;  /* 0x000000597600780c */ /* 0x000fe40003f64270 */
[----:B---3--:R-:W-:-:S02]  /*81f0*/  FSEL R131, R100, -INF , P2 ;  /* 0xff80000064837808 */ /* 0x008fc40001000000 */
[----:B------:R-:W-:Y:S01]  /*8200*/  FMNMX.FTZ R136, R129, R136, !PT ;  /* 0x0000008881887209 */ /* 0x000fe20007810000 */
[----:B------:R-:W2:Y:S01]  /*8210*/  MUFU.TANH R84, R84 ;  /* 0x0000005400547308 */ /* 0x000ea20000002400 */
[----:B------:R-:W-:Y:S02]  /*8220*/  ISETP.GT.AND P2, PT, R118, 0x60, PT ;  /* 0x000000607600780c */ /* 0x000fe40003f44270 */
[----:B------:R-:W-:Y:S01]  /*8230*/  FSEL R133, R88, -INF , P3 ;  /* 0xff80000058857808 */ /* 0x000fe20001800000 */
[----:B------:R-:W-:Y:S01]  /*8240*/  FMUL.FTZ R88, R77, UR40 ;  /* 0x000000284d587c20 */ /* 0x000fe20008410000 */
[----:B------:R-:W-:Y:S02]  /*8250*/  FMNMX.FTZ R136, R131, R136, !PT ;  /* 0x0000008883887209 */ /* 0x000fe40007810000 */
[----:B------:R-:W-:Y:S01]  /*8260*/  ISETP.GT.AND P3, PT, R118, 0x61, PT ;  /* 0x000000617600780c */ /* 0x000fe20003f64270 */
[----:B------:R-:W3:Y:S01]  /*8270*/  MUFU.TANH R141, R141 ;  /* 0x0000008d008d7308 */ /* 0x000ee20000002400 */
[----:B------:R-:W-:Y:S01]  /*8280*/  FSEL R135, R92, -INF , P2 ;  /* 0xff8000005c877808 */ /* 0x000fe20001000000 */
[----:B------:R-:W-:Y:S01]  /*8290*/  FMUL.FTZ R92, R103, UR40 ;  /* 0x00000028675c7c20 */ /* 0x000fe20008410000 */
[----:B------:R-:W-:-:S02]  /*82a0*/  FMNMX.FTZ R136, R133, R136, !PT ;  /* 0x0000008885887209 */ /* 0x000fc40007810000 */
[C---:B------:R-:W-:Y:S02]  /*82b0*/  ISETP.GT.AND P2, PT, R118.reuse, 0x68, PT ;  /* 0x000000687600780c */ /* 0x040fe40003f44270 */
[----:B------:R-:W-:Y:S01]  /*82c0*/  FSEL R149, R149, -INF , P3 ;  /* 0xff80000095957808 */ /* 0x000fe20001800000 */
[----:B------:R-:W5:Y:S01]  /*82d0*/  MUFU.TANH R155, R155 ;  /* 0x0000009b009b7308 */ /* 0x000f620000002400 */
[----:B------:R-:W-:Y:S02]  /*82e0*/  FMNMX.FTZ R136, R135, R136, !PT ;  /* 0x0000008887887209 */ /* 0x000fe40007810000 */
[----:B------:R-:W-:Y:S02]  /*82f0*/  ISETP.GT.AND P3, PT, R118, 0x69, PT ;  /* 0x000000697600780c */ /* 0x000fe40003f64270 */
[----:B------:R-:W-:Y:S02]  /*8300*/  FSEL R153, R134, -INF , P2 ;  /* 0xff80000086997808 */ /* 0x000fe40001000000 */
[----:B------:R-:W-:Y:S01]  /*8310*/  FMNMX.FTZ R136, R149, R136, !PT ;  /* 0x0000008895887209 */ /* 0x000fe20007810000 */
[----:B------:R-:W5:Y:S01]  /*8320*/  MUFU.TANH R157, R157 ;  /* 0x0000009d009d7308 */ /* 0x000f620000002400 */
[----:B------:R-:W-:-:S02]  /*8330*/  ISETP.GT.AND P2, PT, R118, 0x70, PT ;  /* 0x000000707600780c */ /* 0x000fc40003f44270 */
[----:B------:R-:W-:Y:S02]  /*8340*/  FSEL R143, R80, -INF , P3 ;  /* 0xff800000508f7808 */ /* 0x000fe40001800000 */
[----:B------:R-:W-:Y:S02]  /*8350*/  FMNMX.FTZ R136, R153, R136, !PT ;  /* 0x0000008899887209 */ /* 0x000fe40007810000 */
[C---:B------:R-:W-:Y:S01]  /*8360*/  ISETP.GT.AND P3, PT, R118.reuse, 0x71, PT ;  /* 0x000000717600780c */ /* 0x040fe20003f64270 */
[----:B------:R-:W5:Y:S01]  /*8370*/  MUFU.TANH R76, R76 ;  /* 0x0000004c004c7308 */ /* 0x000f620000002400 */
[----:B----4-:R-:W-:Y:S02]  /*8380*/  FSEL R137, R137, -INF , P2 ;  /* 0xff80000089897808 */ /* 0x010fe40001000000 */
[----:B------:R-:W-:Y:S02]  /*8390*/  FMNMX.FTZ R136, R143, R136, !PT ;  /* 0x000000888f887209 */ /* 0x000fe40007810000 */
[----:B------:R-:W-:-:S02]  /*83a0*/  ISETP.GT.AND P2, PT, R118, 0x78, PT ;  /* 0x000000787600780c */ /* 0x000fc40003f44270 */
[----:B-1----:R-:W-:Y:S01]  /*83b0*/  FSEL R139, R139, -INF , P3 ;  /* 0xff8000008b8b7808 */ /* 0x002fe20001800000 */
[----:B------:R-:W1:Y:S01]  /*83c0*/  MUFU.TANH R88, R88 ;  /* 0x0000005800587308 */ /* 0x000e620000002400 */
[----:B------:R-:W-:Y:S02]  /*83d0*/  FMNMX.FTZ R136, R137, R136, !PT ;  /* 0x0000008889887209 */ /* 0x000fe40007810000 */
[----:B------:R-:W-:Y:S02]  /*83e0*/  ISETP.GT.AND P3, PT, R118, 0x79, PT ;  /* 0x000000797600780c */ /* 0x000fe40003f64270 */
[----:B--2---:R-:W-:Y:S01]  /*83f0*/  FSEL R77, R84, -INF , P2 ;  /* 0xff800000544d7808 */ /* 0x004fe20001000000 */
[----:B------:R-:W-:Y:S01]  /*8400*/  FMUL.FTZ R84, R90, UR40 ;  /* 0x000000285a547c20 */ /* 0x000fe20008410000 */
[----:B------:R-:W-:Y:S01]  /*8410*/  FMNMX.FTZ R136, R139, R136, !PT ;  /* 0x000000888b887209 */ /* 0x000fe20007810000 */
[----:B------:R-:W-:Y:S01]  /*8420*/  FMUL.FTZ R90, R94, UR40 ;  /* 0x000000285e5a7c20 */ /* 0x000fe20008410000 */
[----:B------:R-:W-:Y:S01]  /*8430*/  ISETP.GT.AND P2, PT, R118, 0x80, PT ;  /* 0x000000807600780c */ /* 0x000fe20003f44270 */
[----:B------:R-:W-:Y:S01]  /*8440*/  FMUL.FTZ R94, R75, UR40 ;  /* 0x000000284b5e7c20 */ /* 0x000fe20008410000 */
[----:B---3--:R-:W-:Y:S01]  /*8450*/  FSEL R141, R141, -INF , P3 ;  /* 0xff8000008d8d7808 */ /* 0x008fe20001800000 */
[----:B------:R-:W-:Y:S01]  /*8460*/  MUFU.TANH R9, R9 ;  /* 0x0000000900097308 */ /* 0x000fe20000002400 */
[----:B------:R-:W-:-:S02]  /*8470*/  FMNMX.FTZ R136, R77, R136, !PT ;  /* 0x000000884d887209 */ /* 0x000fc40007810000 */
[C---:B------:R-:W-:Y:S02]  /*8480*/  ISETP.GT.AND P3, PT, R118.reuse, 0x81, PT ;  /* 0x000000817600780c */ /* 0x040fe40003f64270 */
[----:B-----5:R-:W-:Y:S02]  /*8490*/  FSEL R155, R155, -INF , P2 ;  /* 0xff8000009b9b7808 */ /* 0x020fe40001000000 */
[----:B------:R-:W-:Y:S01]  /*84a0*/  FMNMX.FTZ R136, R141, R136, !PT ;  /* 0x000000888d887209 */ /* 0x000fe20007810000 */
[----:B------:R-:W2:Y:S01]  /*84b0*/  MUFU.TANH R10, R10 ;  /* 0x0000000a000a7308 */ /* 0x000ea20000002400 */
[----:B------:R-:W-:Y:S02]  /*84c0*/  ISETP.GT.AND P2, PT, R118, 0x88, PT ;  /* 0x000000887600780c */ /* 0x000fe40003f44270 */
[----:B------:R-:W-:Y:S02]  /*84d0*/  FSEL R157, R157, -INF , P3 ;  /* 0xff8000009d9d7808 */ /* 0x000fe40001800000 */
[----:B------:R-:W-:-:S02]  /*84e0*/  FMNMX.FTZ R136, R155, R136, !PT ;  /* 0x000000889b887209 */ /* 0x000fc40007810000 */
[----:B------:R-:W-:Y:S01]  /*84f0*/  ISETP.GT.AND P3, PT, R118, 0x89, PT ;  /* 0x000000897600780c */ /* 0x000fe20003f64270 */
[----:B------:R-:W-:Y:S01]  /*8500*/  MUFU.TANH R11, R11 ;  /* 0x0000000b000b7308 */ /* 0x000fe20000002400 */
[----:B------:R-:W-:Y:S01]  /*8510*/  FSEL R80, R76, -INF , P2 ;  /* 0xff8000004c507808 */ /* 0x000fe20001000000 */
[----:B------:R-:W-:Y:S01]  /*8520*/  VIADD R118, R118, 0x8 ;  /* 0x0000000876767836 */ /* 0x000fe20000000000 */
[----:B------:R-:W-:Y:S02]  /*8530*/  FMNMX.FTZ R136, R157, R136, !PT ;  /* 0x000000889d887209 */ /* 0x000fe40007810000 */
[----:B-1----:R-:W-:Y:S01]  /*8540*/  FSEL R103, R88, -INF , P3 ;  /* 0xff80000058677808 */ /* 0x002fe20001800000 */
[----:B------:R-:W-:Y:S01]  /*8550*/  FMUL.FTZ R88, R91, UR40 ;  /* 0x000000285b587c20 */ /* 0x000fe20008410000 */
[----:B------:R-:W-:Y:S01]  /*8560*/  FMNMX.FTZ R136, R80, R136, !PT ;  /* 0x0000008850887209 */ /* 0x000fe20007810000 */
[----:B------:R-:W-:Y:S01]  /*8570*/  FMUL.FTZ R91, R95, UR40 ;  /* 0x000000285f5b7c20 */ /* 0x000fe20008410000 */
[----:B------:R1:W-:Y:S01]  /*8580*/  MUFU.TANH R76, R92 ;  /* 0x0000005c004c7308 */ /* 0x0003e20000002400 */
[----:B------:R-:W-:-:S02]  /*8590*/  WARPGROUP.DEPBAR.LE gsb0, 0x0 ;  /* 0x00008000000079c5 */ /* 0x000fc40000010000 */
[----:B------:R-:W-:Y:S01]  /*85a0*/  WARPGROUP.ARRIVE ;  /* 0x00000000000079c5 */ /* 0x000fe20000000000 */
[----:B------:R-:W-:Y:S02]  /*85b0*/  FMNMX.FTZ R136, R103, R136, !PT ;  /* 0x0000008867887209 */ /* 0x000fe40007810000 */
[----:B------:R-:W-:Y:S02]  /*85c0*/  ISETP.GT.AND P5, PT, R118, RZ, PT ;  /* 0x000000ff7600720c */ /* 0x000fe40003fa4270 */
[----:B------:R-:W3:Y:S01]  /*85d0*/  MUFU.TANH R12, R12 ;  /* 0x0000000c000c7308 */ /* 0x000ee20000002400 */
[----:B------:R-:W-:Y:S01]  /*85e0*/  HGMMA.64x96x16.F32.BF16 R24, gdesc[UR28].tnspB, R24, gsb0 ;  /* 0x416000001c1879f0 */ /* 0x000fe20008001818 */
[----:B------:R-:W-:Y:S01]  /*85f0*/  UIADD3 UR28, UR6, 0x600, URZ ;  /* 0x00000600061c7890 */ /* 0x000fe2000fffe03f */
[----:B------:R-:W4:Y:S01]  /*8600*/  SHFL.BFLY PT, R100, R136, 0x2, 0x1f ;  /* 0x0c401f0088647f89 */ /* 0x000f2200000e0000 */
[----:B------:R-:W-:Y:S01]  /*8610*/  UIADD3 UR30, UR7, 0x100, URZ ;  /* 0x00000100071e7890 */ /* 0x000fe2000fffe03f */
[----:B-1----:R-:W-:Y:S01]  /*8620*/  FMUL.FTZ R92, R82, UR40 ;  /* 0x00000028525c7c20 */ /* 0x002fe20008410000 */
[----:B------:R-:W-:Y:S01]  /*8630*/  UMOV UR29, 0xc0000010 ;  /* 0xc0000010001d7882 */ /* 0x000fe20000000000 */
[----:B------:R-:W-:Y:S01]  /*8640*/  UMOV UR31, 0x80000020 ;  /* 0x80000020001f7882 */ /* 0x000fe20000000000 */
[----:B------:R-:W1:Y:S01]  /*8650*/  LDC R82, c[0x0][0x988] ;  /* 0x00026200ff527b82 */ /* 0x000e620000000800 */
[----:B------:R-:W-:Y:S01]  /*8660*/  MUFU.TANH R13, R13 ;  /* 0x0000000d000d7308 */ /* 0x000fe20000002400 */
[----:B------:R-:W-:-:S02]  /*8670*/  ISETP.GT.AND P3, PT, R118, 0x1, PT ;  /* 0x000000017600780c */ /* 0x000fc40003f64270 */
[----:B------:R-:W-:Y:S02]  /*8680*/  ISETP.GT.AND P4, PT, R118, 0x8, PT ;  /* 0x000000087600780c */ /* 0x000fe40003f84270 */
[----:B--2---:R-:W-:Y:S02]  /*8690*/  FSEL R10, R10, -INF , P3 ;  /* 0xff8000000a0a7808 */ /* 0x004fe40001800000 */
[C---:B------:R-:W-:Y:S01]  /*86a0*/  ISETP.GT.AND P6, PT, R118.reuse, 0x9, PT ;  /* 0x000000097600780c */ /* 0x040fe20003fc4270 */
[----:B------:R-:W2:Y:S01]  /*86b0*/  MUFU.TANH R14, R14 ;  /* 0x0000000e000e7308 */ /* 0x000ea20000002400 */
[----:B------:R-:W-:Y:S02]  /*86c0*/  ISETP.GT.AND P3, PT, R118, 0x11, PT ;  /* 0x000000117600780c */ /* 0x000fe40003f64270 */
[----:B---3--:R-:W-:Y:S02]  /*86d0*/  FSEL R12, R12, -INF , P6 ;  /* 0xff8000000c0c7808 */ /* 0x008fe40003000000 */
[----:B------:R-:W-:-:S03]  /*86e0*/  ISETP.GT.AND P6, PT, R118, 0x19, PT ;  /* 0x000000197600780c */ /* 0x000fc60003fc4270 */
[----:B------:R-:W-:Y:S01]  /*86f0*/  MUFU.TANH R15, R15 ;  /* 0x0000000f000f7308 */ /* 0x000fe20000002400 */
[----:B----4-:R-:W-:-:S05]  /*8700*/  FMNMX.FTZ R100, R136, R100, !PT ;  /* 0x0000006488647209 */ /* 0x010fca0007810000 */
[----:B------:R-:W3:Y:S02]  /*8710*/  SHFL.BFLY PT, R95, R100, 0x1, 0x1f ;  /* 0x0c201f00645f7f89 */ /* 0x000ee400000e0000 */
[----:B------:R-:W-:Y:S01]  /*8720*/  MUFU.TANH R20, R20 ;  /* 0x0000001400147308 */ /* 0x000fe20000002400 */
[----:B--2---:R-:W-:Y:S02]  /*8730*/  FSEL R14, R14, -INF , P3 ;  /* 0xff8000000e0e7808 */ /* 0x004fe40001800000 */
[----:B------:R-:W-:-:S05]  /*8740*/  ISETP.GT.AND P3, PT, R118, 0x21, PT ;  /* 0x000000217600780c */ /* 0x000fca0003f64270 */
[----:B------:R-:W-:Y:S08]  /*8750*/  MUFU.TANH R21, R21 ;  /* 0x0000001500157308 */ /* 0x000ff00000002400 */
[----:B------:R-:W2:Y:S01]  /*8760*/  MUFU.TANH R120, R120 ;  /* 0x0000007800787308 */ /* 0x000ea20000002400 */
[----:B---3--:R-:W-:-:S07]  /*8770*/  FMNMX.FTZ R75, R100, R95, !PT ;  /* 0x0000005f644b7209 */ /* 0x008fce0007810000 */
[----:B------:R-:W3:Y:S01]  /*8780*/  MUFU.TANH R121, R121 ;  /* 0x0000007900797308 */ /* 0x000ee20000002400 */
[C---:B------:R-:W-:Y:S01]  /*8790*/  FSETP.NEU.FTZ.AND P2, PT, R75.reuse, -INF , PT ;  /* 0xff8000004b00780b */ /* 0x040fe20003f5d000 */
[----:B-1----:R-:W-:-:S06]  /*87a0*/  FMUL.FTZ R100, R75, R82 ;  /* 0x000000524b647220 */ /* 0x002fcc0000410000 */
[----:B------:R-:W1:Y:S01]  /*87b0*/  MUFU.TANH R122, R122 ;  /* 0x0000007a007a7308 */ /* 0x000e620000002400 */
[----:B------:R-:W-:Y:S02]  /*87c0*/  FSEL R100, R100, RZ, P2 ;  /* 0x000000ff64647208 */ /* 0x000fe40001000000 */
[----:B--2---:R-:W-:Y:S02]  /*87d0*/  FSEL R120, R120, -INF , P3 ;  /* 0xff80000078787808 */ /* 0x004fe40001800000 */
[----:B------:R-:W-:Y:S01]  /*87e0*/  ISETP.GT.AND P3, PT, R118, 0x31, PT ;  /* 0x000000317600780c */ /* 0x000fe20003f64270 */
[-CC-:B------:R-:W-:Y:S01]  /*87f0*/  FFMA.FTZ R79, R128, R82.reuse, -R100.reuse ;  /* 0x00000052804f7223 */ /* 0x180fe20000010864 */
[-CC-:B------:R-:W-:Y:S01]  /*8800*/  FFMA.FTZ R128, R108, R82.reuse, -R100.reuse ;  /* 0x000000526c807223 */ /* 0x180fe20000010864 */
[----:B------:R-:W-:Y:S01]  /*8810*/  FSEL R108, R9, -INF , P5 ;  /* 0xff800000096c7808 */ /* 0x000fe20002800000 */
[-CC-:B------:R-:W-:Y:S01]  /*8820*/  FFMA.FTZ R78, R126, R82.reuse, -R100.reuse ;  /* 0x000000527e4e7223 */ /* 0x180fe20000010864 */
[-CC-:B------:R-:W-:Y:S01]  /*8830*/  FFMA.FTZ R95, R130, R82.reuse, -R100.reuse ;  /* 0x00000052825f7223 */ /* 0x180fe20000010864 */
[-CC-:B------:R-:W-:Y:S01]  /*8840*/  FFMA.FTZ R130, R124, R82.reuse, -R100.reuse ;  /* 0x000000527c827223 */ /* 0x180fe20000010864 */
[----:B------:R-:W-:Y:S01]  /*8850*/  FMNMX.FTZ R126, R108, R5, !PT ;  /* 0x000000056c7e7209 */ /* 0x000fe20007810000 */
[--C-:B------:R-:W-:Y:S01]  /*8860*/  FFMA.FTZ R102, R132, R82, -R100.reuse ;  /* 0x0000005284667223 */ /* 0x100fe20000010864 */
[----:B------:R-:W-:Y:S01]  /*8870*/  FSEL R124, R11, -INF , P4 ;  /* 0xff8000000b7c7808 */ /* 0x000fe20002000000 */
[----:B------:R2:W-:Y:S01]  /*8880*/  MUFU.EX2 R9, R128 ;  /* 0x0000008000097308 */ /* 0x0005e20000000800 */
[----:B------:R-:W-:Y:S01]  /*8890*/  FMNMX.FTZ R126, R10, R126, !PT ;  /* 0x0000007e0a7e7209 */ /* 0x000fe20007810000 */
[-CC-:B------:R-:W-:Y:S01]  /*88a0*/  FFMA.FTZ R132, R93, R82.reuse, -R100.reuse ;  /* 0x000000525d847223 */ /* 0x180fe20000010864 */
[----:B------:R-:W-:Y:S01]  /*88b0*/  ISETP.GT.AND P5, PT, R118, 0x10, PT ;  /* 0x000000107600780c */ /* 0x000fe20003fa4270 */
[--C-:B------:R-:W-:Y:S01]  /*88c0*/  FFMA.FTZ R129, R129, R82, -R100.reuse ;  /* 0x0000005281817223 */ /* 0x100fe20000010864 */
[----:B------:R-:W-:Y:S01]  /*88d0*/  FMNMX.FTZ R126, R124, R126, !PT ;  /* 0x0000007e7c7e7209 */ /* 0x000fe20007810000 */
[--C-:B------:R-:W-:Y:S01]  /*88e0*/  FFMA.FTZ R98, R98, R82, -R100.reuse ;  /* 0x0000005262627223 */ /* 0x100fe20000010864 */
[----:B------:R-:W-:Y:S01]  /*88f0*/  FSEL R93, R13, -INF , P5 ;  /* 0xff8000000d5d7808 */ /* 0x000fe20002800000 */
[----:B------:R4:W-:Y:S01]  /*8900*/  MUFU.EX2 R11, R130 ;  /* 0x00000082000b7308 */ /* 0x0009e20000000800 */
[----:B--2---:R-:W-:Y:S01]  /*8910*/  FMNMX.FTZ R128, R12, R126, !PT ;  /* 0x0000007e0c807209 */ /* 0x004fe20007810000 */
[-CC-:B------:R-:W-:Y:S01]  /*8920*/  FFMA.FTZ R85, R85, R82.reuse, -R100.reuse ;  /* 0x0000005255557223 */ /* 0x180fe20000010864 */
[----:B------:R-:W-:Y:S01]  /*8930*/  ISETP.GT.AND P4, PT, R118, 0x18, PT ;  /* 0x000000187600780c */ /* 0x000fe20003f84270 */
[--C-:B------:R-:W-:Y:S01]  /*8940*/  FFMA.FTZ R73, R73, R82, -R100.reuse ;  /* 0x0000005249497223 */ /* 0x100fe20000010864 */
[----:B------:R-:W-:Y:S01]  /*8950*/  FMNMX.FTZ R13, R93, R128, !PT ;  /* 0x000000805d0d7209 */ /* 0x000fe20007810000 */
[-CC-:B------:R-:W-:Y:S01]  /*8960*/  FFMA.FTZ R77, R77, R82.reuse, -R100.reuse ;  /* 0x000000524d4d7223 */ /* 0x180fe20000010864 */
[----:B------:R-:W-:Y:S01]  /*8970*/  FSEL R15, R15, -INF , P4 ;  /* 0xff8000000f0f7808 */ /* 0x000fe20002000000 */
[----:B------:R-:W-:Y:S01]  /*8980*/  MUFU.TANH R112, R112 ;  /* 0x0000007000707308 */ /* 0x000fe20000002400 */
[----:B------:R-:W-:Y:S01]  /*8990*/  FMNMX.FTZ R128, R14, R13, !PT ;  /* 0x0000000d0e807209 */ /* 0x000fe20007810000 */
[-CC-:B----4-:R-:W-:Y:S01]  /*89a0*/  FFMA.FTZ R130, R89, R82.reuse, -R100.reuse ;  /* 0x0000005259827223 */ /* 0x190fe20000010864 */
[----:B------:R-:W-:Y:S01]  /*89b0*/  ISETP.GT.AND P5, PT, R118, 0x20, PT ;  /* 0x000000207600780c */ /* 0x000fe20003fa4270 */
[-CC-:B------:R-:W-:Y:S01]  /*89c0*/  FFMA.FTZ R80, R80, R82.reuse, -R100.reuse ;  /* 0x0000005250507223 */ /* 0x180fe20000010864 */
[----:B------:R-:W-:Y:S01]  /*89d0*/  FSEL R89, R20, -INF , P6 ;  /* 0xff80000014597808 */ /* 0x000fe20003000000 */
[----:B------:R-:W-:Y:S01]  /*89e0*/  FFMA.FTZ R20, R99, R82, -R100 ;  /* 0x0000005263147223 */ /* 0x000fe20000010864 */
[----:B------:R-:W-:-:S02]  /*89f0*/  WARPGROUP.DEPBAR.LE gsb0, 0x0 ;  /* 0x00008000000079c5 */ /* 0x000fc40000010000 */
[----:B------:R-:W-:Y:S01]  /*8a00*/  WARPGROUP.ARRIVE ;  /* 0x00000000000079c5 */ /* 0x000fe20000000000 */
[----:B------:R-:W-:Y:S01]  /*8a10*/  FMNMX.FTZ R128, R15, R128, !PT ;  /* 0x000000800f807209 */ /* 0x000fe20007810000 */
[----:B------:R-:W2:Y:S01]  /*8a20*/  MUFU.TANH R113, R113 ;  /* 0x0000007100717308 */ /* 0x000ea20000002400 */
[----:B------:R-:W-:Y:S01]  /*8a30*/  FSEL R99, R21, -INF , P5 ;  /* 0xff80000015637808 */ /* 0x000fe20002800000 */
[----:B------:R-:W-:Y:S01]  /*8a40*/  FFMA.FTZ R103, R103, R82, -R100 ;  /* 0x0000005267677223 */ /* 0x000fe20000010864 */
[----:B------:R-:W-:Y:S01]  /*8a50*/  FMNMX.FTZ R128, R89, R128, !PT ;  /* 0x0000008059807209 */ /* 0x000fe20007810000 */
[----:B------:R-:W-:Y:S01]  /*8a60*/  HGMMA.64x96x16.F32.BF16 R24, gdesc[UR28].tnspB, R24, gsb0 ;  /* 0x416000001c1879f0 */ /* 0x000fe20008001818 */
[----:B------:R-:W-:Y:S01]  /*8a70*/  UIADD3 UR28, UR6, 0x780, URZ ;  /* 0x00000780061c7890 */ /* 0x000fe2000fffe03f */
[C---:B------:R-:W-:Y:S01]  /*8a80*/  ISETP.GT.AND P4, PT, R118.reuse, 0x28, PT ;  /* 0x000000287600780c */ /* 0x040fe20003f84270 */
[----:B------:R-:W-:Y:S01]  /*8a90*/  UIADD3 UR30, UR7, 0x140, URZ ;  /* 0x00000140071e7890 */ /* 0x000fe2000fffe03f */
[----:B------:R-:W-:Y:S01]  /*8aa0*/  FMNMX.FTZ R21, R99, R128, !PT ;  /* 0x0000008063157209 */ /* 0x000fe20007810000 */
[----:B------:R-:W-:Y:S01]  /*8ab0*/  UMOV UR29, 0xc0000010 ;  /* 0xc0000010001d7882 */ /* 0x000fe20000000000 */
[----:B------:R-:W-:Y:S01]  /*8ac0*/  UMOV UR31, 0x80000020 ;  /* 0x80000020001f7882 */ /* 0x000fe20000000000 */
[----:B------:R-:W4:Y:S01]  /*8ad0*/  MUFU.TANH R114, R114 ;  /* 0x0000007200727308 */ /* 0x000f220000002400 */
[----:B------:R-:W-:-:S02]  /*8ae0*/  ISETP.GT.AND P6, PT, R118, 0x29, PT ;  /* 0x000000297600780c */ /* 0x000fc40003fc4270 */
[----:B---3--:R-:W-:Y:S02]  /*8af0*/  FSEL R121, R121, -INF , P4 ;  /* 0xff80000079797808 */ /* 0x008fe40002000000 */
[----:B------:R-:W-:Y:S02]  /*8b00*/  FMNMX.FTZ R128, R120, R21, !PT ;  /* 0x0000001578807209 */ /* 0x000fe40007810000 */
[----:B------:R-:W-:Y:S01]  /*8b10*/  ISETP.GT.AND P5, PT, R118, 0x30, PT ;  /* 0x000000307600780c */ /* 0x000fe20003fa4270 */
[----:B------:R3:W-:Y:S01]  /*8b20*/  MUFU.EX2 R13, R130 ;  /* 0x00000082000d7308 */ /* 0x0007e20000000800 */
[----:B-1----:R-:W-:Y:S02]  /*8b30*/  FSEL R122, R122, -INF , P6 ;  /* 0xff8000007a7a7808 */ /* 0x002fe40003000000 */
[----:B------:R-:W-:Y:S02]  /*8b40*/  ISETP.GT.AND P4, PT, R118, 0x38, PT ;  /* 0x000000387600780c */ /* 0x000fe40003f84270 */
[----:B--2---:R-:W-:-:S02]  /*8b50*/  FSEL R113, R113, -INF , P3 ;  /* 0xff80000071717808 */ /* 0x004fc40001800000 */
[C---:B------:R-:W-:Y:S01]  /*8b60*/  ISETP.GT.AND P6, PT, R118.reuse, 0x39, PT ;  /* 0x000000397600780c */ /* 0x040fe20003fc4270 */
[----:B------:R-:W1:Y:S01]  /*8b70*/  MUFU.TANH R115, R115 ;  /* 0x0000007300737308 */ /* 0x000e620000002400 */
[--C-:B---3--:R-:W-:Y:S01]  /*8b80*/  FFMA.FTZ R130, R101, R82, -R100.reuse ;  /* 0x0000005265827223 */ /* 0x108fe20000010864 */
[----:B------:R-:W-:Y:S02]  /*8b90*/  FMNMX.FTZ R101, R121, R128, !PT ;  /* 0x0000008079657209 */ /* 0x000fe40007810000 */
[----:B------:R-:W-:Y:S02]  /*8ba0*/  ISETP.GT.AND P3, PT, R118, 0x41, PT ;  /* 0x000000417600780c */ /* 0x000fe40003f64270 */
[----:B------:R-:W-:Y:S01]  /*8bb0*/  FMNMX.FTZ R128, R122, R101, !PT ;  /* 0x000000657a807209 */ /* 0x000fe20007810000 */
[----:B------:R-:W-:Y:S01]  /*8bc0*/  FFMA.FTZ R101, R111, R82, -R100 ;  /* 0x000000526f657223 */ /* 0x000fe20000010864 */
[----:B------:R2:W-:Y:S01]  /*8bd0*/  MUFU.EX2 R126, R132 ;  /* 0x00000084007e7308 */ /* 0x0005e20000000800 */
[----:B----4-:R-:W-:-:S02]  /*8be0*/  FSEL R111, R114, -INF , P4 ;  /* 0xff800000726f7808 */ /* 0x010fc40002000000 */
[----:B------:R-:W-:-:S05]  /*8bf0*/  ISETP.GT.AND P4, PT, R118, 0x48, PT ;  /* 0x000000487600780c */ /* 0x000fca0003f84270 */
[----:B------:R-:W3:Y:S01]  /*8c00*/  MUFU.TANH R104, R104 ;  /* 0x0000006800687308 */ /* 0x000ee20000002400 */
[----:B--2---:R-:W-:Y:S01]  /*8c10*/  FFMA.FTZ R132, R109, R82, -R100 ;  /* 0x000000526d847223 */ /* 0x004fe20000010864 */
[----:B------:R-:W-:Y:S02]  /*8c20*/  FSEL R109, R112, -INF , P5 ;  /* 0xff800000706d7808 */ /* 0x000fe40002800000 */
[----:B------:R-:W-:Y:S02]  /*8c30*/  ISETP.GT.AND P5, PT, R118, 0x40, PT ;  /* 0x000000407600780c */ /* 0x000fe40003fa4270 */
[----:B------:R-:W-:Y:S02]  /*8c40*/  FMNMX.FTZ R128, R109, R128, !PT ;  /* 0x000000806d807209 */ /* 0x000fe40007810000 */
[----:B------:R-:W2:Y:S01]  /*8c50*/  MUFU.TANH R105, R105 ;  /* 0x0000006900697308 */ /* 0x000ea20000002400 */
[----:B-1----:R-:W-:Y:S02]  /*8c60*/  FSEL R115, R115, -INF , P6 ;  /* 0xff80000073737808 */ /* 0x002fe40003000000 */
[----:B------:R-:W-:-:S04]  /*8c70*/  FMNMX.FTZ R128, R113, R128, !PT ;  /* 0x0000008071807209 */ /* 0x000fc80007810000 */
[----:B------:R-:W-:Y:S01]  /*8c80*/  FMNMX.FTZ R128, R111, R128, !PT ;  /* 0x000000806f807209 */ /* 0x000fe20007810000 */
[----:B------:R-:W-:Y:S01]  /*8c90*/  MUFU.TANH R106, R106 ;  /* 0x0000006a006a7308 */ /* 0x000fe20000002400 */
[----:B---3--:R-:W-:Y:S02]  /*8ca0*/  FSEL R114, R104, -INF , P5 ;  /* 0xff80000068727808 */ /* 0x008fe40002800000 */
[----:B------:R-:W-:-:S05]  /*8cb0*/  ISETP.GT.AND P5, PT, R118, 0x49, PT ;  /* 0x000000497600780c */ /* 0x000fca0003fa4270 */
[----:B------:R-:W1:Y:S01]  /*8cc0*/  MUFU.TANH R107, R107 ;  /* 0x0000006b006b7308 */ /* 0x000e620000002400 */
[----:B--2---:R-:W-:Y:S02]  /*8cd0*/  FSEL R105, R105, -INF , P3 ;  /* 0xff80000069697808 */ /* 0x004fe40001800000 */
[----:B------:R-:W-:-:S05]  /*8ce0*/  ISETP.GT.AND P3, PT, R118, 0x50, PT ;  /* 0x000000507600780c */ /* 0x000fca0003f64270 */
[----:B------:R2:W-:Y:S08]  /*8cf0*/  MUFU.EX2 R21, R130 ;  /* 0x0000008200157308 */ /* 0x0005f00000000800 */
[----:B------:R-:W3:Y:S01]  /*8d00*/  MUFU.TANH R96, R96 ;  /* 0x0000006000607308 */ /* 0x000ee20000002400 */
[----:B--2---:R-:W-:Y:S01]  /*8d10*/  FFMA.FTZ R130, R81, R82, -R100 ;  /* 0x0000005251827223 */ /* 0x004fe20000010864 */
[----:B------:R-:W-:-:S02]  /*8d20*/  FMNMX.FTZ R81, R115, R128, !PT ;  /* 0x0000008073517209 */ /* 0x000fc40007810000 */
[----:B-1----:R-:W-:Y:S02]  /*8d30*/  FSEL R107, R107, -INF , P5 ;  /* 0xff8000006b6b7808 */ /* 0x002fe40002800000 */
[----:B------:R-:W-:Y:S01]  /*8d40*/  FMNMX.FTZ R128, R114, R81, !PT ;  /* 0x0000005172807209 */ /* 0x000fe20007810000 */
[-CC-:B------:R-:W-:Y:S01]  /*8d50*/  FFMA.FTZ R81, R117, R82.reuse, -R100.reuse ;  /* 0x0000005275517223 */ /* 0x180fe20000010864 */
[----:B------:R-:W1:Y:S01]  /*8d60*/  MUFU.TANH R97, R97 ;  /* 0x0000006100617308 */ /* 0x000e620000002400 */
[----:B------:R-:W-:Y:S01]  /*8d70*/  FSEL R117, R106, -INF , P4 ;  /* 0xff8000006a757808 */ /* 0x000fe20002000000 */
[----:B------:R-:W-:Y:S01]  /*8d80*/  FFMA.FTZ R106, R119, R82, -R100 ;  /* 0x00000052776a7223 */ /* 0x000fe20000010864 */
[----:B------:R-:W-:Y:S02]  /*8d90*/  FMNMX.FTZ R128, R105, R128, !PT ;  /* 0x0000008069807209 */ /* 0x000fe40007810000 */
[----:B------:R-:W-:Y:S02]  /*8da0*/  ISETP.GT.AND P4, PT, R118, 0x51, PT ;  /* 0x000000517600780c */ /* 0x000fe40003f84270 */
[----:B------:R-:W-:Y:S01]  /*8db0*/  FMNMX.FTZ R128, R117, R128, !PT ;  /* 0x0000008075807209 */ /* 0x000fe20007810000 */
[----:B------:R-:W2:Y:S01]  /*8dc0*/  MUFU.TANH R72, R72 ;  /* 0x0000004800487308 */ /* 0x000ea20000002400 */
[----:B---3--:R-:W-:-:S02]  /*8dd0*/  FSEL R96, R96, -INF , P3 ;  /* 0xff80000060607808 */ /* 0x008fc40001800000 */
[----:B------:R-:W-:Y:S02]  /*8de0*/  FMNMX.FTZ R119, R107, R128, !PT ;  /* 0x000000806b777209 */ /* 0x000fe40007810000 */
[----:B------:R-:W-:Y:S01]  /*8df0*/  ISETP.GT.AND P5, PT, R118, 0x58, PT ;  /* 0x000000587600780c */ /* 0x000fe20003fa4270 */
[----:B------:R-:W-:Y:S02]  /*8e00*/  WARPGROUP.DEPBAR.LE gsb0, 0x0 ;  /* 0x00008000000079c5 */ /* 0x000fe40000010000 */
[----:B------:R-:W-:Y:S01]  /*8e10*/  WARPGROUP.ARRIVE ;  /* 0x00000000000079c5 */ /* 0x000fe20000000000 */
[----:B------:R-:W3:Y:S01]  /*8e20*/  MUFU.TANH R84, R84 ;  /* 0x0000005400547308 */ /* 0x000ee20000002400 */
[----:B-1----:R-:W-:Y:S02]  /*8e30*/  FSEL R128, R97, -INF , P4 ;  /* 0xff80000061807808 */ /* 0x002fe40002000000 */
[----:B------:R-:W-:Y:S02]  /*8e40*/  FMNMX.FTZ R119, R96, R119, !PT ;  /* 0x0000007760777209 */ /* 0x000fe40007810000 */
[----:B------:R-:W-:Y:S01]  /*8e50*/  HGMMA.64x96x16.F32.BF16 R24, gdesc[UR28].tnspB, R24, gsb0 ;  /* 0x416000001c1879f0 */ /* 0x000fe20008001818 */
[----:B------:R-:W-:Y:S01]  /*8e60*/  UIADD3 UR28, UR6, 0x900, URZ ;  /* 0x00000900061c7890 */ /* 0x000fe2000fffe03f */
[----:B------:R-:W-:Y:S01]  /*8e70*/  ISETP.GT.AND P3, PT, R118, 0x59, PT ;  /* 0x000000597600780c */ /* 0x000fe20003f64270 */
[----:B------:R-:W-:Y:S01]  /*8e80*/  UIADD3 UR30, UR7, 0x180, URZ ;  /* 0x00000180071e7890 */ /* 0x000fe2000fffe03f */
[----:B------:R-:W-:Y:S01]  /*8e90*/  MUFU.TANH R88, R88 ;  /* 0x0000005800587308 */ /* 0x000fe20000002400 */
[----:B------:R-:W-:Y:S01]  /*8ea0*/  UMOV UR29, 0xc0000010 ;  /* 0xc0000010001d7882 */ /* 0x000fe20000000000 */
[----:B------:R-:W-:Y:S01]  /*8eb0*/  UMOV UR31, 0x80000020 ;  /* 0x80000020001f7882 */ /* 0x000fe20000000000 */
[----:B------:R-:W-:-:S02]  /*8ec0*/  FMNMX.FTZ R119, R128, R119, !PT ;  /* 0x0000007780777209 */ /* 0x000fc40007810000 */
[----:B------:R-:W-:Y:S02]  /*8ed0*/  FSEL R97, R76, -INF , P3 ;  /* 0xff8000004c617808 */ /* 0x000fe40001800000 */
[C---:B------:R-:W-:Y:S01]  /*8ee0*/  ISETP.GT.AND P4, PT, R118.reuse, 0x60, PT ;  /* 0x000000607600780c */ /* 0x040fe20003f84270 */
[----:B------:R-:W1:Y:S01]  /*8ef0*/  MUFU.TANH R90, R90 ;  /* 0x0000005a005a7308 */ /* 0x000e620000002400 */
[----:B------:R-:W-:-:S07]  /*8f00*/  ISETP.GT.AND P3, PT, R118, 0x68, PT ;  /* 0x000000687600780c */ /* 0x000fce0003f64270 */
[----:B------:R2:W-:Y:S08]  /*8f10*/  MUFU.EX2 R104, R130 ;  /* 0x0000008200687308 */ /* 0x0005f00000000800 */
[----:B------:R-:W4:Y:S01]  /*8f20*/  MUFU.TANH R91, R91 ;  /* 0x0000005b005b7308 */ /* 0x000f220000002400 */
[----:B--2---:R-:W-:Y:S02]  /*8f30*/  FSEL R130, R72, -INF , P5 ;  /* 0xff80000048827808 */ /* 0x004fe40002800000 */
[----:B------:R-:W-:-:S02]  /*8f40*/  ISETP.GT.AND P5, PT, R118, 0x61, PT ;  /* 0x000000617600780c */ /* 0x000fc40003fa4270 */
[----:B------:R-:W-:Y:S02]  /*8f50*/  FMNMX.FTZ R76, R130, R119, !PT ;  /* 0x00000077824c7209 */ /* 0x000fe40007810000 */
[----:B---3--:R-:W-:Y:S01]  /*8f60*/  FSEL R119, R84, -INF , P4 ;  /* 0xff80000054777808 */ /* 0x008fe20002000000 */
[----:B------:R-:W2:Y:S01]  /*8f70*/  MUFU.TANH R92, R92 ;  /* 0x0000005c005c7308 */ /* 0x000ea20000002400 */
[----:B------:R-:W-:Y:S02]  /*8f80*/  FMNMX.FTZ R76, R97, R76, !PT ;  /* 0x0000004c614c7209 */ /* 0x000fe40007810000 */
[----:B------:R-:W-:Y:S02]  /*8f90*/  ISETP.GT.AND P4, PT, R118, 0x69, PT ;  /* 0x000000697600780c */ /* 0x000fe40003f84270 */
[----:B------:R-:W-:Y:S02]  /*8fa0*/  FMNMX.FTZ R76, R119, R76, !PT ;  /* 0x0000004c774c7209 */ /* 0x000fe40007810000 */
[----:B-1----:R-:W-:Y:S01]  /*8fb0*/  FSEL R90, R90, -INF , P3 ;  /* 0xff8000005a5a7808 */ /* 0x002fe20001800000 */
[----:B------:R1:W-:Y:S01]  /*8fc0*/  MUFU.EX2 R112, R132 ;  /* 0x0000008400707308 */ /* 0x0003e20000000800 */
[----:B----4-:R-:W-:Y:S01]  /*8fd0*/  FSEL R84, R91, -INF , P4 ;  /* 0xff8000005b547808 */ /* 0x010fe20002000000 */
[----:B------:R-:W-:Y:S01]  /*8fe0*/  FFMA.FTZ R91, R125, R82, -R100 ;  /* 0x000000527d5b7223 */ /* 0x000fe20000010864 */
[----:B------:R-:W-:-:S02]  /*8ff0*/  ISETP.GT.AND P3, PT, R118, 0x71, PT ;  /* 0x000000717600780c */ /* 0x000fc40003f64270 */
[----:B------:R-:W-:-:S03]  /*9000*/  ISETP.GT.AND P4, PT, R118, 0x78, PT ;  /* 0x000000787600780c */ /* 0x000fc60003f84270 */
[----:B------:R-:W-:Y:S01]  /*9010*/  MUFU.TANH R83, R83 ;  /* 0x0000005300537308 */ /* 0x000fe20000002400 */
[-CC-:B-1----:R-:W-:Y:S01]  /*9020*/  FFMA.FTZ R132, R123, R82.reuse, -R100.reuse ;  /* 0x000000527b847223 */ /* 0x182fe20000010864 */
[----:B------:R-:W-:Y:S01]  /*9030*/  FSEL R123, R88, -INF , P5 ;  /* 0xff800000587b7808 */ /* 0x000fe20002800000 */
[----:B------:R-:W-:Y:S01]  /*9040*/  FFMA.FTZ R88, R127, R82, -R100 ;  /* 0x000000527f587223 */ /* 0x000fe20000010864 */
[----:B------:R-:W-:Y:S02]  /*9050*/  ISETP.GT.AND P5, PT, R118, 0x70, PT ;  /* 0x000000707600780c */ /* 0x000fe40003fa4270 */
[----:B------:R-:W-:Y:S02]  /*9060*/  FMNMX.FTZ R127, R123, R76, !PT ;  /* 0x0000004c7b7f7209 */ /* 0x000fe40007810000 */
[----:B------:R-:W1:Y:S01]  /*9070*/  MUFU.TANH R86, R86 ;  /* 0x0000005600567308 */ /* 0x000e620000002400 */
[----:B--2---:R-:W-:Y:S02]  /*9080*/  FSEL R92, R92, -INF , P5 ;  /* 0xff8000005c5c7808 */ /* 0x004fe40002800000 */
[----:B------:R-:W-:-:S02]  /*9090*/  FMNMX.FTZ R127, R90, R127, !PT ;  /* 0x0000007f5a7f7209 */ /* 0x000fc40007810000 */
[----:B------:R-:W-:Y:S02]  /*90a0*/  ISETP.GT.AND P5, PT, R118, 0x79, PT ;  /* 0x000000797600780c */ /* 0x000fe40003fa4270 */
[----:B------:R-:W-:Y:S01]  /*90b0*/  FMNMX.FTZ R127, R84, R127, !PT ;  /* 0x0000007f547f7209 */ /* 0x000fe20007810000 */
[----:B------:R-:W2:Y:S03]  /*90c0*/  MUFU.TANH R87, R87 ;  /* 0x0000005700577308 */ /* 0x000ea60000002400 */
[----:B------:R-:W-:-:S05]  /*90d0*/  FMNMX.FTZ R127, R92, R127, !PT ;  /* 0x0000007f5c7f7209 */ /* 0x000fca0007810000 */
[----:B------:R-:W3:Y:S01]  /*90e0*/  MUFU.TANH R74, R74 ;  /* 0x0000004a004a7308 */ /* 0x000ee20000002400 */
[----:B-1----:R-:W-:Y:S01]  /*90f0*/  FSEL R134, R86, -INF , P4 ;  /* 0xff80000056867808 */ /* 0x002fe20002000000 */
[----:B------:R-:W-:Y:S01]  /*9100*/  FFMA.FTZ R86, R135, R82, -R100 ;  /* 0x0000005287567223 */ /* 0x000fe20000010864 */
[----:B------:R-:W-:-:S05]  /*9110*/  ISETP.GT.AND P4, PT, R118, 0x81, PT ;  /* 0x000000817600780c */ /* 0x000fca0003f84270 */
[----:B------:R-:W1:Y:S01]  /*9120*/  MUFU.TANH R94, R94 ;  /* 0x0000005e005e7308 */ /* 0x000e620000002400 */
[----:B--2---:R-:W-:Y:S01]  /*9130*/  FSEL R136, R87, -INF , P5 ;  /* 0xff80000057887808 */ /* 0x004fe20002800000 */
[----:B------:R-:W-:Y:S01]  /*9140*/  FFMA.FTZ R87, R149, R82, -R100 ;  /* 0x0000005295577223 */ /* 0x000fe20000010864 */
[----:B------:R-:W-:-:S05]  /*9150*/  ISETP.GT.AND P5, PT, R118, 0x88, PT ;  /* 0x000000887600780c */ /* 0x000fca0003fa4270 */
[----:B------:R2:W-:Y:S08]  /*9160*/  MUFU.EX2 R72, R132 ;  /* 0x0000008400487308 */ /* 0x0005f00000000800 */
[----:B------:R-:W4:Y:S01]  /*9170*/  MUFU.TANH R116, R116 ;  /* 0x0000007400747308 */ /* 0x000f220000002400 */
[----:B--2---:R-:W-:Y:S01]  /*9180*/  FSEL R132, R83, -INF , P3 ;  /* 0xff80000053847808 */ /* 0x004fe20001800000 */
[----:B------:R-:W-:-:S02]  /*9190*/  WARPGROUP.DEPBAR.LE gsb0, 0x0 ;  /* 0x00008000000079c5 */ /* 0x000fc40000010000 */
[----:B------:R-:W-:Y:S01]  /*91a0*/  WARPGROUP.ARRIVE ;  /* 0x00000000000079c5 */ /* 0x000fe20000000000 */
[----:B------:R-:W-:Y:S01]  /*91b0*/  FMNMX.FTZ R127, R132, R127, !PT ;  /* 0x0000007f847f7209 */ /* 0x000fe20007810000 */
[-CC-:B------:R-:W-:Y:S01]  /*91c0*/  FFMA.FTZ R83, R131, R82.reuse, -R100.reuse ;  /* 0x0000005283537223 */ /* 0x180fe20000010864 */
[----:B------:R-:W-:Y:S01]  /*91d0*/  ISETP.GT.AND P3, PT, R118, 0x80, PT ;  /* 0x000000807600780c */ /* 0x000fe20003f64270 */
[----:B------:R-:W2:Y:S01]  /*91e0*/  MUFU.TANH R110, R110 ;  /* 0x0000006e006e7308 */ /* 0x000ea20000002400 */
[----:B------:R-:W-:Y:S01]  /*91f0*/  FMNMX.FTZ R127, R134, R127, !PT ;  /* 0x0000007f867f7209 */ /* 0x000fe20007810000 */
[----:B------:R-:W-:Y:S01]  /*9200*/  HGMMA.64x96x16.F32.BF16 R24, gdesc[UR28].tnspB, R24, gsb0 ;  /* 0x416000001c1879f0 */ /* 0x000fe20008001818 */
[----:B------:R-:W-:Y:S01]  /*9210*/  UIADD3 UR28, UR6, 0xa80, URZ ;  /* 0x00000a80061c7890 */ /* 0x000fe2000fffe03f */
[----:B---3--:R-:W-:Y:S01]  /*9220*/  FSEL R138, R74, -INF , P3 ;  /* 0xff8000004a8a7808 */ /* 0x008fe20001800000 */
[----:B------:R-:W-:Y:S01]  /*9230*/  UIADD3 UR30, UR7, 0x1c0, URZ ;  /* 0x000001c0071e7890 */ /* 0x000fe2000fffe03f */
[----:B------:R-:W-:Y:S01]  /*9240*/  FMNMX.FTZ R127, R136, R127, !PT ;  /* 0x0000007f887f7209 */ /* 0x000fe20007810000 */
[----:B------:R-:W-:Y:S01]  /*9250*/  UMOV UR29, 0xc0000010 ;  /* 0xc0000010001d7882 */ /* 0x000fe20000000000 */
[----:B------:R-:W-:Y:S01]  /*9260*/  UMOV UR31, 0x80000020 ;  /* 0x80000020001f7882 */ /* 0x000fe20000000000 */
[----:B-1----:R-:W-:Y:S01]  /*9270*/  FSEL R140, R94, -INF , P4 ;  /* 0xff8000005e8c7808 */ /* 0x002fe20002000000 */
[-CC-:B------:R-:W-:Y:S01]  /*9280*/  FFMA.FTZ R94, R137, R82.reuse, -R100.reuse ;  /* 0x00000052895e7223 */ /* 0x180fe20000010864 */
[----:B------:R-:W-:Y:S01]  /*9290*/  FMNMX.FTZ R127, R138, R127, !PT ;  /* 0x0000007f8a7f7209 */ /* 0x000fe20007810000 */
[----:B------:R1:W-:Y:S01]  /*92a0*/  MUFU.EX2 R76, R88 ;  /* 0x00000058004c7308 */ /* 0x0003e20000000800 */
[----:B------:R-:W-:Y:S01]  /*92b0*/  ISETP.GT.AND P3, PT, R118, 0x89, PT ;  /* 0x000000897600780c */ /* 0x000fe20003f64270 */
[-CC-:B------:R-:W-:Y:S01]  /*92c0*/  FFMA.FTZ R118, R155, R82.reuse, -R100.reuse ;  /* 0x000000529b767223 */ /* 0x180fe20000010864 */
[----:B----4-:R-:W-:Y:S01]  /*92d0*/  FSEL R142, R116, -INF , P5 ;  /* 0xff800000748e7808 */ /* 0x010fe20002800000 */
[----:B------:R-:W-:Y:S01]  /*92e0*/  FFMA.FTZ R131, R139, R82, -R100 ;  /* 0x000000528b837223 */ /* 0x000fe20000010864 */
[----:B------:R-:W-:-:S02]  /*92f0*/  FMNMX.FTZ R127, R140, R127, !PT ;  /* 0x0000007f8c7f7209 */ /* 0x000fc40007810000 */
[----:B--2---:R-:W-:Y:S01]  /*9300*/  FSEL R152, R110, -INF , P3 ;  /* 0xff8000006e987808 */ /* 0x004fe20001800000 */
[----:B------:R2:W-:Y:S01]  /*9310*/  MUFU.EX2 R74, R129 ;  /* 0x00000081004a7308 */ /* 0x0005e20000000800 */
[----:B------:R-:W-:Y:S01]  /*9320*/  FMNMX.FTZ R127, R142, R127, !PT ;  /* 0x0000007f8e7f7209 */ /* 0x000fe20007810000 */
[-CC-:B------:R-:W-:Y:S01]  /*9330*/  FFMA.FTZ R110, R133, R82.reuse, -R100.reuse ;  /* 0x00000052856e7223 */ /* 0x180fe20000010864 */
[-CC-:B-1----:R-:W-:Y:S01]  /*9340*/  FFMA.FTZ R88, R153, R82.reuse, -R100.reuse ;  /* 0x0000005299587223 */ /* 0x182fe20000010864 */
[----:B------:R-:W-:Y:S01]  /*9350*/  FFMA.FTZ R133, R157, R82, -R100 ;  /* 0x000000529d857223 */ /* 0x000fe20000010864 */
[----:B------:R-:W-:-:S03]  /*9360*/  FMNMX.FTZ R127, R152, R127, !PT ;  /* 0x0000007f987f7209 */ /* 0x000fc60007810000 */
[----:B------:R-:W-:Y:S01]  /*9370*/  MUFU.EX2 R102, R102 ;  /* 0x0000006600667308 */ /* 0x000fe20000000800 */
[--C-:B--2---:R-:W-:Y:S01]  /*9380*/  FFMA.FTZ R129, R143, R82, -R100.reuse ;  /* 0x000000528f817223 */ /* 0x104fe20000010864 */
[----:B------:R-:W1:Y:S06]  /*9390*/  SHFL.BFLY PT, R116, R127, 0x2, 0x1f ;  /* 0x0c401f007f747f89 */ /* 0x000e6c00000e0000 */
        /* <DEDUP_REMOVED lines=9> */
[----:B-1----:R-:W-:-:S07]  /*9430*/  FMNMX.FTZ R155, R125, R154, !PT ;  /* 0x0000009a7d9b7209 */ /* 0x002fce0007810000 */
[----:B------:R-:W-:Y:S01]  /*9440*/  MUFU.EX2 R81, R81 ;  /* 0x0000005100517308 */ /* 0x000fe20000000800 */
[----:B------:R-:W-:Y:S02]  /*9450*/  FSEL R125, R75, RZ, P2 ;  /* 0x000000ff4b7d7208 */ /* 0x000fe40001000000 */
[C---:B------:R-:W-:Y:S01]  /*9460*/  FSETP.NEU.FTZ.AND P2, PT, R155.reuse, -INF , PT ;  /* 0xff8000009b00780b */ /* 0x040fe20003f5d000 */
[-C--:B------:R-:W-:Y:S02]  /*9470*/  FMUL.FTZ R137, R155, R82.reuse ;  /* 0x000000529b897220 */ /* 0x080fe40000410000 */
[----:B------:R-:W-:Y:S02]  /*9480*/  FADD.FTZ R125, -R125, R8 ;  /* 0x000000087d7d7221 */ /* 0x000fe40000010100 */
[----:B------:R-:W-:Y:S01]  /*9490*/  MUFU.EX2 R106, R106 ;  /* 0x0000006a006a7308 */ /* 0x000fe20000000800 */
[----:B------:R-:W-:Y:S01]  /*94a0*/  FSEL R137, R137, RZ, P2 ;  /* 0x000000ff89897208 */ /* 0x000fe20001000000 */
[----:B------:R-:W-:-:S04]  /*94b0*/  FMUL.FTZ R135, R125, R82 ;  /* 0x000000527d877220 */ /* 0x000fc80000410000 */
[-CC-:B------:R-:W-:Y:S01]  /*94c0*/  FFMA.FTZ R8, R108, R82.reuse, -R137.reuse ;  /* 0x000000526c087223 */ /* 0x180fe20000010889 */
[----:B------:R-:W-:Y:S01]  /*94d0*/  FSEL R108, R155, RZ, P2 ;  /* 0x000000ff9b6c7208 */ /* 0x000fe20001000000 */
[-CC-:B------:R-:W-:Y:S01]  /*94e0*/  FFMA.FTZ R100, R105, R82.reuse, -R137.reuse ;  /* 0x0000005269647223 */ /* 0x180fe20000010889 */
[----:B------:R-:W-:Y:S01]  /*94f0*/  ISETP.GE.U32.AND P2, PT, R2, 0x180, PT ;  /* 0x000001800200780c */ /* 0x000fe20003f46070 */
[-CC-:B------:R-:W-:Y:S01]  /*9500*/  FFMA.FTZ R139, R12, R82.reuse, -R137.reuse ;  /* 0x000000520c8b7223 */ /* 0x180fe20000010889 */
[-C--:B------:R-:W-:Y:S01]  /*9510*/  FFMA.FTZ R12, R99, R82.reuse, -R137 ;  /* 0x00000052630c7223 */ /* 0x080fe20000010889 */
[----:B------:R-:W-:Y:S02]  /*9520*/  WARPGROUP.DEPBAR.LE gsb0, 0x0 ;  /* 0x00008000000079c5 */ /* 0x000fe40000010000 */
[----:B------:R-:W-:Y:S01]  /*9530*/  WARPGROUP.ARRIVE ;  /* 0x00000000000079c5 */ /* 0x000fe20000000000 */
[----:B------:R-:W-:Y:S01]  /*9540*/  FADD.FTZ R105, -R108, R5 ;  /* 0x000000056c697221 */ /* 0x000fe20000010100 */
[----:B------:R-:W-:Y:S01]  /*9550*/  VIADD R5, R16, 0x9 ;  /* 0x0000000910057836 */ /* 0x000fe20000000000 */
[----:B------:R-:W1:Y:S01]  /*9560*/  MUFU.EX2 R135, R135 ;  /* 0x0000008700877308 */ /* 0x000e620000000800 */
[-CC-:B------:R-:W-:Y:S01]  /*9570*/  FFMA.FTZ R125, R10, R82.reuse, -R137.reuse ;  /* 0x000000520a7d7223 */ /* 0x180fe20000010889 */
[-CC-:B------:R-:W-:Y:S01]  /*9580*/  FFMA.FTZ R156, R89, R82.reuse, -R137.reuse ;  /* 0x00000052599c7223 */ /* 0x180fe20000010889 */
[----:B------:R-:W-:Y:S01]  /*9590*/  HGMMA.64x96x16.F32.BF16 R24, gdesc[UR28].tnspB, R24, gsb0 ;  /* 0x416000001c1879f0 */ /* 0x000fe20008001818 */
[----:B------:R-:W-:Y:S01]  /*95a0*/  UIADD3 UR28, UR6, 0xc00, URZ ;  /* 0x00000c00061c7890 */ /* 0x000fe2000fffe03f */
[----:B------:R-:W-:Y:S01]  /*95b0*/  SEL R99, R5, 0x9, !P2 ;  /* 0x0000000905637807 */ /* 0x000fe20005000000 */
[----:B------:R-:W-:Y:S01]  /*95c0*/  UIADD3 UR30, UR7, 0x200, URZ ;  /* 0x00000200071e7890 */ /* 0x000fe2000fffe03f */
[-C--:B------:R-:W-:Y:S01]  /*95d0*/  FMUL.FTZ R5, R105, R82.reuse ;  /* 0x0000005269057220 */ /* 0x080fe20000410000 */
[----:B------:R-:W-:Y:S01]  /*95e0*/  UMOV UR29, 0xc0000010 ;  /* 0xc0000010001d7882 */ /* 0x000fe20000000000 */
[----:B------:R-:W-:Y:S01]  /*95f0*/  UMOV UR31, 0x80000020 ;  /* 0x80000020001f7882 */ /* 0x000fe20000000000 */
[----:B------:R-:W-:Y:S01]  /*9600*/  MUFU.EX2 R8, R8 ;  /* 0x0000000800087308 */ /* 0x000fe20000000800 */
[-CC-:B------:R-:W-:Y:S01]  /*9610*/  FFMA.FTZ R10, R124, R82.reuse, -R137.reuse ;  /* 0x000000527c0a7223 */ /* 0x180fe20000010889 */
[-CC-:B------:R-:W-:Y:S01]  /*9620*/  FFMA.FTZ R89, R120, R82.reuse, -R137.reuse ;  /* 0x0000005278597223 */ /* 0x180fe20000010889 */
[----:B------:R-:W-:Y:S01]  /*9630*/  FFMA.FTZ R120, R113, R82, -R137 ;  /* 0x0000005271787223 */ /* 0x000fe20000010889 */
[----:B------:R-:W-:-:S02]  /*9640*/  IMAD.U32 R113, RZ, RZ, UR46 ;  /* 0x0000002eff717e24 */ /* 0x000fc4000f8e00ff */
[-CC-:B------:R-:W-:Y:S01]  /*9650*/  FFMA.FTZ R141, R15, R82.reuse, -R137.reuse ;  /* 0x000000520f8d7223 */ /* 0x180fe20000010889 */
[-CC-:B------:R-:W-:Y:S01]  /*9660*/  FFMA.FTZ R15, R114, R82.reuse, -R137.reuse ;  /* 0x00000052720f7223 */ /* 0x180fe20000010889 */
[-CC-:B------:R-:W-:Y:S01]  /*9670*/  FFMA.FTZ R127, R93, R82.reuse, -R137.reuse ;  /* 0x000000525d7f7223 */ /* 0x180fe20000010889 */
[----:B------:R-:W2:Y:S01]  /*9680*/  MUFU.EX2 R5, R5 ;  /* 0x0000000500057308 */ /* 0x000ea20000000800 */
[----:B------:R-:W-:Y:S01]  /*9690*/  @!P1 LEA R113, R113, UR47, 0x3 ;  /* 0x0000002f71719c11 */ /* 0x000fe2000f8e18ff */
[----:B-1----:R-:W-:Y:S01]  /*96a0*/  FFMA.FTZ R114, R135, R3, R102 ;  /* 0x0000000387727223 */ /* 0x002fe20000010066 */
[-CC-:B------:R-:W-:Y:S01]  /*96b0*/  FFMA.FTZ R93, R109, R82.reuse, -R137.reuse ;  /* 0x000000526d5d7223 */ /* 0x180fe20000010889 */
[-CC-:B------:R-:W-:Y:S01]  /*96c0*/  FFMA.FTZ R109, R111, R82.reuse, -R137.reuse ;  /* 0x000000526f6d7223 */ /* 0x180fe20000010889 */
[-CC-:B------:R-:W-:Y:S01]  /*96d0*/  FFMA.FTZ R111, R107, R82.reuse, -R137.reuse ;  /* 0x000000526b6f7223 */ /* 0x180fe20000010889 */
[----:B------:R-:W-:Y:S01]  /*96e0*/  @!P1 IADD3 R105, R113, 0x31c40, RZ ;  /* 0x00031c4071699810 */ /* 0x000fe20007ffe0ff */
[-CC-:B------:R-:W-:Y:S01]  /*96f0*/  FFMA.FTZ R154, R14, R82.reuse, -R137.reuse ;  /* 0x000000520e9a7223 */ /* 0x180fe20000010889 */
[----:B------:R-:W-:Y:S01]  /*9700*/  MUFU.EX2 R125, R125 ;  /* 0x0000007d007d7308 */ /* 0x000fe20000000800 */
[----:B------:R-:W-:Y:S01]  /*9710*/  FADD.FTZ R107, R95, R114 ;  /* 0x000000725f6b7221 */ /* 0x000fe20000010000 */
[-C--:B------:R-:W-:Y:S01]  /*9720*/  FFMA.FTZ R3, R96, R82.reuse, -R137 ;  /* 0x0000005260037223 */ /* 0x080fe20000010889 */
[----:B------:R-:W-:Y:S01]  /*9730*/  @!P1 PRMT R105, RZ, 0x654, R105 ;  /* 0x00000654ff699816 */ /* 0x000fe20000000069 */
[----:B------:R-:W-:Y:S01]  /*9740*/  FFMA.FTZ R14, R121, R82, -R137 ;  /* 0x00000052790e7223 */ /* 0x000fe20000010889 */
[----:B------:R-:W-:Y:S01]  /*9750*/  FADD.FTZ R114, R98, R107 ;  /* 0x0000006b62727221 */ /* 0x000fe20000010000 */
[----:B------:R-:W-:Y:S01]  /*9760*/  F2FP.BF16.F32.PACK_AB R124, R9, R78 ;  /* 0x0000004e097c723e */ /* 0x000fe200000010ff */
[--C-:B------:R-:W-:Y:S01]  /*9770*/  FFMA.FTZ R121, R122, R82, -R137.reuse ;  /* 0x000000527a797223 */ /* 0x100fe20000010889 */
[----:B------:R-:W-:Y:S01]  /*9780*/  MUFU.EX2 R10, R10 ;  /* 0x0000000a000a7308 */ /* 0x000fe20000000800 */
[----:B--2---:R-:W-:Y:S01]  /*9790*/  FFMA.FTZ R96, R5, R0, R8 ;  /* 0x0000000005607223 */ /* 0x004fe20000010008 */
[----:B------:R-:W-:Y:S01]  /*97a0*/  F2FP.BF16.F32.PACK_AB R98, R79, R98 ;  /* 0x000000624f62723e */ /* 0x000fe200000010ff */
[----:B------:R-:W-:Y:S01]  /*97b0*/  FFMA.FTZ R122, R115, R82, -R137 ;  /* 0x00000052737a7223 */ /* 0x000fe20000010889 */
[----:B------:R-:W-:-:S02]  /*97c0*/  IMAD.U32 R115, RZ, RZ, UR45 ;  /* 0x0000002dff737e24 */ /* 0x000fc4000f8e00ff */
[-CC-:B------:R-:W-:Y:S01]  /*97d0*/  FFMA.FTZ R108, R117, R82.reuse, -R137.reuse ;  /* 0x00000052756c7223 */ /* 0x180fe20000010889 */
[-CC-:B------:R-:W-:Y:S01]  /*97e0*/  FFMA.FTZ R0, R128, R82.reuse, -R137.reuse ;  /* 0x0000005280007223 */ /* 0x180fe20000010889 */
[-CC-:B------:R-:W-:Y:S01]  /*97f0*/  FFMA.FTZ R130, R130, R82.reuse, -R137.reuse ;  /* 0x0000005282827223 */ /* 0x180fe20000010889 */
[----:B------:R-:W-:Y:S01]  /*9800*/  MUFU.EX2 R139, R139 ;  /* 0x0000008b008b7308 */ /* 0x000fe20000000800 */
[----:B------:R-:W-:Y:S01]  /*9810*/  @!P1 LEA R113, R115, UR47, 0x3 ;  /* 0x0000002f73719c11 */ /* 0x000fe2000f8e18ff */
[-CC-:B------:R-:W-:Y:S01]  /*9820*/  FFMA.FTZ R123, R123, R82.reuse, -R137.reuse ;  /* 0x000000527b7b7223 */ /* 0x180fe20000010889 */
[-CC-:B------:R-:W-:Y:S01]  /*9830*/  FFMA.FTZ R90, R90, R82.reuse, -R137.reuse ;  /* 0x000000525a5a7223 */ /* 0x180fe20000010889 */
[-CC-:B------:R-:W-:Y:S01]  /*9840*/  FFMA.FTZ R92, R92, R82.reuse, -R137.reuse ;  /* 0x000000525c5c7223 */ /* 0x180fe20000010889 */
[-CC-:B------:R-:W-:Y:S01]  /*9850*/  FFMA.FTZ R132, R132, R82.reuse, -R137.reuse ;  /* 0x0000005284847223 */ /* 0x180fe20000010889 */
[----:B------:R-:W-:Y:S02]  /*9860*/  @!P1 VIADD R113, R113, 0x31c60 ;  /* 0x00031c6071719836 */ /* 0x000fe40000000000 */
[-CC-:B------:R-:W-:Y:S01]  /*9870*/  FFMA.FTZ R134, R134, R82.reuse, -R137.reuse ;  /* 0x0000005286867223 */ /* 0x180fe20000010889 */
[----:B------:R-:W-:Y:S01]  /*9880*/  MUFU.EX2 R127, R127 ;  /* 0x0000007f007f7308 */ /* 0x000fe20000000800 */
[-CC-:B------:R-:W-:Y:S01]  /*9890*/  FFMA.FTZ R136, R136, R82.reuse, -R137.reuse ;  /* 0x0000005288887223 */ /* 0x180fe20000010889 */
[-C--:B------:R-:W-:Y:S01]  /*98a0*/  FFMA.FTZ R138, R138, R82.reuse, -R137 ;  /* 0x000000528a8a7223 */ /* 0x080fe20000010889 */
[----:B------:R-:W-:Y:S01]  /*98b0*/  @!P1 PRMT R113, RZ, 0x654, R113 ;  /* 0x00000654ff719816 */ /* 0x000fe20000000071 */
[-CC-:B------:R-:W-:Y:S01]  /*98c0*/  FFMA.FTZ R140, R140, R82.reuse, -R137.reuse ;  /* 0x000000528c8c7223 */ /* 0x180fe20000010889 */
[----:B------:R-:W-:Y:S01]  /*98d0*/  FFMA.FTZ R142, R142, R82, -R137 ;  /* 0x000000528e8e7223 */ /* 0x000fe20000010889 */
[----:B------:R-:W-:Y:S01]  /*98e0*/  ISETP.LT.AND P2, PT, R4, UR60, PT ;  /* 0x0000003c04007c0c */ /* 0x000fe2000bf41270 */
[----:B------:R-:W-:Y:S01]  /*98f0*/  UIADD3 UR6, UR60, -0x1, URZ ;  /* 0xffffffff3c067890 */ /* 0x000fe2000fffe03f */
[----:B------:R-:W-:Y:S01]  /*9900*/  MUFU.EX2 R154, R154 ;  /* 0x0000009a009a7308 */ /* 0x000fe20000000800 */
[----:B------:R-:W-:-:S05]  /*9910*/  UMOV UR45, UR46 ;  /* 0x0000002e002d7c82 */ /* 0x000fca0008000000 */
[----:B------:R-:W-:Y:S02]  /*9920*/  UMOV UR60, UR6 ;  /* 0x00000006003c7c82 */ /* 0x000fe40008000000 */
        /* <DEDUP_REMOVED lines=8> */
[----:B------:R-:W-:Y:S07]  /*99b0*/  HGMMA.64x96x16.F32.BF16 R24, gdesc[UR28].tnspB, R24, gsb0 ;  /* 0x416000001c1879f0 */ /* 0x000fee0008001818 */
[----:B------:R-:W-:Y:S08]  /*99c0*/  MUFU.EX2 R93, R93 ;  /* 0x0000005d005d7308 */ /* 0x000ff00000000800 */
[----:B------:R-:W-:Y:S08]  /*99d0*/  MUFU.EX2 R120, R120 ;  /* 0x0000007800787308 */ /* 0x000ff00000000800 */
[----:B------:R-:W-:Y:S08]  /*99e0*/  MUFU.EX2 R109, R109 ;  /* 0x0000006d006d7308 */ /* 0x000ff00000000800 */
[----:B------:R-:W1:Y:S08]  /*99f0*/  MUFU.EX2 R122, R122 ;  /* 0x0000007a007a7308 */ /* 0x000e700000000800 */
[----:B------:R-:W2:Y:S08]  /*9a00*/  MUFU.EX2 R85, R85 ;  /* 0x0000005500557308 */ /* 0x000eb00000000800 */
[----:B------:R-:W3:Y:S01]  /*9a10*/  MUFU.EX2 R15, R15 ;  /* 0x0000000f000f7308 */ /* 0x000ee20000000800 */
[----:B-1----:R-:W-:-:S07]  /*9a20*/  F2FP.BF16.F32.PACK_AB R107, R122, R109 ;  /* 0x0000006d7a6b723e */ /* 0x002fce00000010ff */
[----:B------:R-:W1:Y:S08]  /*9a30*/  MUFU.EX2 R100, R100 ;  /* 0x0000006400647308 */ /* 0x000e700000000800 */
[----:B------:R-:W4:Y:S08]  /*9a40*/  MUFU.EX2 R91, R91 ;  /* 0x0000005b005b7308 */ /* 0x000f300000000800 */
[----:B------:R-:W5:Y:S08]  /*9a50*/  MUFU.EX2 R108, R108 ;  /* 0x0000006c006c7308 */ /* 0x000f700000000800 */
[----:B------:R-:W5:Y:S08]  /*9a60*/  MUFU.EX2 R73, R73 ;  /* 0x0000004900497308 */ /* 0x000f700000000800 */
[----:B------:R-:W5:Y:S08]  /*9a70*/  MUFU.EX2 R111, R111 ;  /* 0x0000006f006f7308 */ /* 0x000f700000000800 */
[----:B------:R-:W-:Y:S08]  /*9a80*/  MUFU.EX2 R3, R3 ;  /* 0x0000000300037308 */ /* 0x000ff00000000800 */
[----:B------:R-:W-:Y:S01]  /*9a90*/  MUFU.EX2 R83, R83 ;  /* 0x0000005300537308 */ /* 0x000fe20000000800 */
[----:B------:R-:W-:-:S02]  /*9aa0*/  WARPGROUP.DEPBAR.LE gsb0, 0x0 ;  /* 0x00008000000079c5 */ /* 0x000fc40000010000 */
[----:B------:R2:W-:Y:S06]  /*9ab0*/  BAR.ARV R99, 0x100 ;  /* 0x000400630000751d */ /* 0x0005ec0000002000 */
[----:B------:R3:W-:Y:S01]  /*9ac0*/  @!P1 SYNCS.ARRIVE.TRANS64.RED.A1T0 RZ, [R105+URZ], RZ ;  /* 0x000000ff69ff99a7 */ /* 0x0007e2000810043f */
[----:B------:R-:W-:Y:S01]  /*9ad0*/  MUFU.EX2 R0, R0 ;  /* 0x0000000000007308 */ /* 0x000fe20000000800 */
[----:B--2---:R-:W-:Y:S01]  /*9ae0*/  FADD.FTZ R99, R125, R96 ;  /* 0x000000607d637221 */ /* 0x004fe20000010000 */
[----:B------:R-:W-:Y:S01]  /*9af0*/  F2FP.BF16.F32.PACK_AB R96, R95, R102 ;  /* 0x000000665f60723e */ /* 0x000fe200000010ff */
[----:B------:R-:W-:Y:S01]  /*9b00*/  FFMA.FTZ R95, R97, R82, -R137 ;  /* 0x00000052615f7223 */ /* 0x000fe20000010889 */
[----:B------:R-:W-:Y:S01]  /*9b10*/  F2FP.BF16.F32.PACK_AB R97, R125, R8 ;  /* 0x000000087d61723e */ /* 0x000fe200000010ff */
[----:B------:R-:W-:Y:S01]  /*9b20*/  FADD.FTZ R102, R10, R99 ;  /* 0x000000630a667221 */ /* 0x000fe20000010000 */
[----:B------:R-:W-:Y:S01]  /*9b30*/  F2FP.BF16.F32.PACK_AB R99, R139, R10 ;  /* 0x0000000a8b63723e */ /* 0x000fe200000010ff */
[----:B---3--:R-:W-:Y:S01]  /*9b40*/  FADD.FTZ R105, R79, R114 ;  /* 0x000000724f697221 */ /* 0x008fe20000010000 */
[----:B------:R2:W-:Y:S01]  /*9b50*/  @!P1 SYNCS.ARRIVE.TRANS64.RED.A1T0 RZ, [R113+URZ], RZ ;  /* 0x000000ff71ff99a7 */ /* 0x0005e2000810043f */
[----:B------:R-:W-:Y:S01]  /*9b60*/  FADD.FTZ R102, R139, R102 ;  /* 0x000000668b667221 */ /* 0x000fe20000010000 */
[----:B------:R-:W-:Y:S01]  /*9b70*/  MUFU.EX2 R110, R110 ;  /* 0x0000006e006e7308 */ /* 0x000fe20000000800 */
[----:B------:R-:W-:Y:S01]  /*9b80*/  FADD.FTZ R114, R78, R105 ;  /* 0x000000694e727221 */ /* 0x000fe20000010000 */
[----:B------:R4:W-:Y:S01]  /*9b90*/  STSM.16.M88.4 [R22+0x24300], R96 ;  /* 0x0243006016007844 */ /* 0x0009e20000000200 */
[----:B------:R-:W-:Y:S01]  /*9ba0*/  F2FP.BF16.F32.PACK_AB R125, R154, R127 ;  /* 0x0000007f9a7d723e */ /* 0x000fe200000010ff */
[----:B------:R-:W-:Y:S01]  /*9bb0*/  FMUL.FTZ R26, R26, R5 ;  /* 0x000000051a1a7220 */ /* 0x000fe20000410000 */
[----:B------:R-:W-:Y:S01]  /*9bc0*/  FADD.FTZ R114, R9, R114 ;  /* 0x0000007209727221 */ /* 0x000fe20000010000 */
[----:B------:R-:W-:Y:S01]  /*9bd0*/  FADD.FTZ R9, R127, R102 ;  /* 0x000000667f097221 */ /* 0x000fe20000010000 */
[-C--:B--2---:R-:W-:Y:S01]  /*9be0*/  FFMA.FTZ R113, R84, R82.reuse, -R137 ;  /* 0x0000005254717223 */ /* 0x084fe20000010889 */
[----:B------:R-:W-:Y:S01]  /*9bf0*/  MUFU.EX2 R78, R130 ;  /* 0x00000082004e7308 */ /* 0x000fe20000000800 */
[----:B------:R-:W-:Y:S01]  /*9c00*/  FADD.FTZ R79, R11, R114 ;  /* 0x000000720b4f7221 */ /* 0x000fe20000010000 */
[----:B------:R-:W-:Y:S01]  /*9c10*/  FADD.FTZ R102, R154, R9 ;  /* 0x000000099a667221 */ /* 0x000fe20000010000 */
[----:B------:R-:W-:Y:S01]  /*9c20*/  F2FP.BF16.F32.PACK_AB R127, R156, R141 ;  /* 0x0000008d9c7f723e */ /* 0x000fe200000010ff */
[----:B------:R-:W-:Y:S01]  /*9c30*/  FMUL.FTZ R27, R27, R5 ;  /* 0x000000051b1b7220 */ /* 0x000fe20000410000 */
[C---:B------:R-:W-:Y:S01]  /*9c40*/  FADD.FTZ R114, R126.reuse, R79 ;  /* 0x0000004f7e727221 */ /* 0x040fe20000010000 */
[----:B------:R-:W-:Y:S01]  /*9c50*/  F2FP.BF16.F32.PACK_AB R126, R126, R11 ;  /* 0x0000000b7e7e723e */ /* 0x000fe200000010ff */
[----:B------:R-:W-:Y:S01]  /*9c60*/  FADD.FTZ R9, R141, R102 ;  /* 0x000000668d097221 */ /* 0x000fe20000010000 */
[----:B------:R-:W-:Y:S01]  /*9c70*/  MUFU.EX2 R86, R86 ;  /* 0x0000005600567308 */ /* 0x000fe20000000800 */
[----:B------:R-:W-:Y:S01]  /*9c80*/  FADD.FTZ R11, R13, R114 ;  /* 0x000000720d0b7221 */ /* 0x000fe20000010000 */
[-C--:B------:R-:W-:Y:S01]  /*9c90*/  FFMA.FTZ R79, R119, R82.reuse, -R137 ;  /* 0x00000052774f7223 */ /* 0x080fe20000010889 */
[----:B------:R-:W-:Y:S01]  /*9ca0*/  FADD.FTZ R9, R156, R9 ;  /* 0x000000099c097221 */ /* 0x000fe20000010000 */
[----:B------:R-:W-:Y:S01]  /*9cb0*/  FFMA.FTZ R137, R152, R82, -R137 ;  /* 0x0000005298897223 */ /* 0x000fe20000010889 */
[----:B------:R-:W-:Y:S01]  /*9cc0*/  FADD.FTZ R10, R20, R11 ;  /* 0x0000000b140a7221 */ /* 0x000fe20000010000 */
[----:B------:R-:W-:Y:S01]  /*9cd0*/  STSM.16.M88.4 [R22+0x25b00], R124 ;  /* 0x025b007c16007844 */ /* 0x000fe20000000200 */
[----:B------:R-:W-:Y:S01]  /*9ce0*/  FADD.FTZ R8, R12, R9 ;  /* 0x000000090c087221 */ /* 0x000fe20000010000 */
[----:B------:R-:W-:Y:S01]  /*9cf0*/  MUFU.EX2 R95, R95 ;  /* 0x0000005f005f7308 */ /* 0x000fe20000000800 */
[----:B------:R-:W-:Y:S01]  /*9d00*/  FADD.FTZ R11, R21, R10 ;  /* 0x0000000a150b7221 */ /* 0x000fe20000010000 */
[----:B------:R-:W-:Y:S01]  /*9d10*/  F2FP.BF16.F32.PACK_AB R105, R120, R93 ;  /* 0x0000005d7869723e */ /* 0x000fe200000010ff */
[----:B------:R-:W-:Y:S01]  /*9d20*/  FADD.FTZ R9, R89, R8 ;  /* 0x0000000859097221 */ /* 0x000fe20000010000 */
[-C--:B------:R-:W-:Y:S01]  /*9d30*/  FMUL.FTZ R30, R30, R5.reuse ;  /* 0x000000051e1e7220 */ /* 0x080fe20000410000 */
[----:B------:R-:W-:Y:S01]  /*9d40*/  FADD.FTZ R10, R112, R11 ;  /* 0x0000000b700a7221 */ /* 0x000fe20000010000 */
[-C--:B------:R-:W-:Y:S01]  /*9d50*/  FMUL.FTZ R31, R31, R5.reuse ;  /* 0x000000051f1f7220 */ /* 0x080fe20000410000 */
[----:B------:R-:W-:Y:S01]  /*9d60*/  FADD.FTZ R8, R14, R9 ;  /* 0x000000090e087221 */ /* 0x000fe20000010000 */
[----:B------:R-:W2:Y:S01]  /*9d70*/  MUFU.EX2 R87, R87 ;  /* 0x0000005700577308 */ /* 0x000ea20000000800 */
[----:B------:R-:W-:Y:S01]  /*9d80*/  FADD.FTZ R9, R101, R10 ;  /* 0x0000000a65097221 */ /* 0x000fe20000010000 */
[-C--:B------:R-:W-:Y:S01]  /*9d90*/  FMUL.FTZ R34, R34, R5.reuse ;  /* 0x0000000522227220 */ /* 0x080fe20000410000 */
[----:B------:R-:W-:Y:S01]  /*9da0*/  FADD.FTZ R8, R121, R8 ;  /* 0x0000000879087221 */ /* 0x000fe20000010000 */
[----:B------:R-:W-:Y:S01]  /*9db0*/  FMUL.FTZ R35, R35, R5 ;  /* 0x0000000523237220 */ /* 0x000fe20000410000 */
[C---:B------:R-:W-:Y:S01]  /*9dc0*/  FADD.FTZ R10, R104.reuse, R9 ;  /* 0x00000009680a7221 */ /* 0x040fe20000010000 */
[----:B------:R-:W-:Y:S01]  /*9dd0*/  F2FP.BF16.F32.PACK_AB R104, R104, R101 ;  /* 0x000000656868723e */ /* 0x000fe200000010ff */
[----:B------:R-:W-:Y:S01]  /*9de0*/  FADD.FTZ R9, R93, R8 ;  /* 0x000000085d097221 */ /* 0x000fe20000010000 */
[----:B------:R-:W3:Y:S01]  /*9df0*/  MUFU.EX2 R79, R79 ;  /* 0x0000004f004f7308 */ /* 0x000ee20000000800 */
        /* <DEDUP_REMOVED lines=12> */
[----:B------:R-:W-:Y:S01]  /*9ec0*/  FADD.FTZ R11, R85, R8 ;  /* 0x00000008550b7221 */ /* 0x000fe20000010000 */
[----:B------:R-:W-:Y:S01]  /*9ed0*/  F2FP.BF16.F32.PACK_AB R8, R20, R13 ;  /* 0x0000000d1408723e */ /* 0x000fe200000010ff */
[----:B------:R-:W-:Y:S01]  /*9ee0*/  FADD.FTZ R9, R15, R10 ;  /* 0x0000000a0f097221 */ /* 0x000fe20000010000 */
[----:B------:R-:W-:Y:S01]  /*9ef0*/  MUFU.EX2 R129, R129 ;  /* 0x0000008100817308 */ /* 0x000fe20000000800 */
[----:B------:R-:W-:Y:S01]  /*9f00*/  FADD.FTZ R20, R76, R11 ;  /* 0x0000000b4c147221 */ /* 0x000fe20000010000 */
[----:B------:R-:W-:Y:S01]  /*9f10*/  F2FP.BF16.F32.PACK_AB R10, R112, R21 ;  /* 0x00000015700a723e */ /* 0x000fe200000010ff */
[----:B-1----:R-:W-:Y:S01]  /*9f20*/  FADD.FTZ R9, R100, R9 ;  /* 0x0000000964097221 */ /* 0x002fe20000010000 */
[----:B------:R-:W-:Y:S01]  /*9f30*/  F2FP.BF16.F32.PACK_AB R11, R121, R14 ;  /* 0x0000000e790b723e */ /* 0x000fe200000010ff */
[C---:B----4-:R-:W-:Y:S01]  /*9f40*/  FADD.FTZ R96, R91.reuse, R20 ;  /* 0x000000145b607221 */ /* 0x050fe20000010000 */
[----:B------:R-:W-:Y:S01]  /*9f50*/  F2FP.BF16.F32.PACK_AB R14, R91, R76 ;  /* 0x0000004c5b0e723e */ /* 0x000fe200000010ff */
[----:B-----5:R-:W-:Y:S01]  /*9f60*/  FADD.FTZ R20, R108, R9 ;  /* 0x000000096c147221 */ /* 0x020fe20000010000 */
[----:B------:R-:W-:Y:S01]  /*9f70*/  F2FP.BF16.F32.PACK_AB R9, R89, R12 ;  /* 0x0000000c5909723e */ /* 0x000fe200000010ff */
[----:B------:R-:W-:Y:S01]  /*9f80*/  FADD.FTZ R13, R73, R96 ;  /* 0x00000060490d7221 */ /* 0x000fe20000010000 */
[----:B------:R-:W-:Y:S01]  /*9f90*/  MUFU.EX2 R94, R94 ;  /* 0x0000005e005e7308 */ /* 0x000fe20000000800 */
[----:B------:R-:W-:Y:S01]  /*9fa0*/  FADD.FTZ R20, R111, R20 ;  /* 0x000000146f147221 */ /* 0x000fe20000010000 */
[----:B--2---:R-:W-:Y:S01]  /*9fb0*/  F2FP.BF16.F32.PACK_AB R76, R87, R86 ;  /* 0x00000056574c723e */ /* 0x004fe200000010ff */
[----:B------:R-:W-:Y:S01]  /*9fc0*/  FADD.FTZ R12, R74, R13 ;  /* 0x0000000d4a0c7221 */ /* 0x000fe20000010000 */
[----:B------:R1:W-:Y:S01]  /*9fd0*/  STSM.16.M88.4 [R22+0x27300], R8 ;  /* 0x0273000816007844 */ /* 0x0003e20000000200 */
[----:B------:R-:W-:Y:S01]  /*9fe0*/  FADD.FTZ R13, R3, R20 ;  /* 0x00000014030d7221 */ /* 0x000fe20000010000 */
[-C--:B------:R-:W-:Y:S01]  /*9ff0*/  FMUL.FTZ R46, R46, R5.reuse ;  /* 0x000000052e2e7220 */ /* 0x080fe20000410000 */
[----:B------:R-:W-:Y:S01]  /*a000*/  FADD.FTZ R81, R83, R12 ;  /* 0x0000000c53517221 */ /* 0x000fe20000010000 */
[----:B------:R-:W2:Y:S01]  /*a010*/  MUFU.EX2 R84, R123 ;  /* 0x0000007b00547308 */ /* 0x000ea20000000800 */
[----:B------:R-:W-:Y:S01]  /*a020*/  FADD.FTZ R13, R0, R13 ;  /* 0x0000000d000d7221 */ /* 0x000fe20000010000 */
[----:B------:R-:W-:Y:S01]  /*a030*/  F2FP.BF16.F32.PACK_AB R12, R85, R72 ;  /* 0x00000048550c723e */ /* 0x000fe200000010ff */
[----:B------:R-:W-:Y:S01]  /*a040*/  FADD.FTZ R81, R110, R81 ;  /* 0x000000516e517221 */ /* 0x000fe20000010000 */
[----:B------:R-:W-:Y:S01]  /*a050*/  STSM.16.M88.4 [R22+0x28b00], R104 ;  /* 0x028b006816007844 */ /* 0x000fe20000000200 */
[----:B------:R-:W-:Y:S01]  /*a060*/  FADD.FTZ R20, R78, R13 ;  /* 0x0000000d4e147221 */ /* 0x000fe20000010000 */
[-C--:B------:R-:W-:Y:S01]  /*a070*/  FMUL.FTZ R47, R47, R5.reuse ;  /* 0x000000052f2f7220 */ /* 0x080fe20000410000 */
[----:B------:R-:W-:Y:S01]  /*a080*/  FADD.FTZ R96, R86, R81 ;  /* 0x0000005156607221 */ /* 0x000fe20000010000 */
[----:B------:R-:W4:Y:S01]  /*a090*/  MUFU.EX2 R131, R131 ;  /* 0x0000008300837308 */ /* 0x000f220000000800 */
[----:B------:R-:W-:Y:S01]  /*a0a0*/  FADD.FTZ R20, R95, R20 ;  /* 0x000000145f147221 */ /* 0x000fe20000010000 */
[----:B------:R-:W-:Y:S01]  /*a0b0*/  FMUL.FTZ R50, R50, R5 ;  /* 0x0000000532327220 */ /* 0x000fe20000410000 */
[----:B------:R-:W-:Y:S01]  /*a0c0*/  FADD.FTZ R13, R87, R96 ;  /* 0x00000060570d7221 */ /* 0x000fe20000010000 */
[----:B-1----:R-:W-:Y:S01]  /*a0d0*/  F2FP.BF16.F32.PACK_AB R8, R74, R73 ;  /* 0x000000494a08723e */ /* 0x002fe200000010ff */
[----:B---3--:R-:W-:Y:S01]  /*a0e0*/  FADD.FTZ R9, R79, R20 ;  /* 0x000000144f097221 */ /* 0x008fe20000010000 */
[----:B------:R-:W-:Y:S01]  /*a0f0*/  F2FP.BF16.F32.PACK_AB R10, R110, R83 ;  /* 0x000000536e0a723e */ /* 0x000fe200000010ff */
[----:B------:R-:W-:Y:S01]  /*a100*/  FADD.FTZ R20, R88, R13 ;  /* 0x0000000d58147221 */ /* 0x000fe20000010000 */
[----:B------:R-:W1:Y:S01]  /*a110*/  MUFU.EX2 R90, R90 ;  /* 0x0000005a005a7308 */ /* 0x000e620000000800 */
[----:B------:R-:W-:Y:S01]  /*a120*/  F2FP.BF16.F32.PACK_AB R13, R100, R15 ;  /* 0x0000000f640d723e */ /* 0x000fe200000010ff */
[----:B--2---:R-:W-:Y:S01]  /*a130*/  FADD.FTZ R9, R84, R9 ;  /* 0x0000000954097221 */ /* 0x004fe20000010000 */
[----:B------:R-:W-:Y:S01]  /*a140*/  FADD.FTZ R11, R129, R20 ;  /* 0x00000014810b7221 */ /* 0x000fe20000010000 */
[----:B------:R-:W-:Y:S01]  /*a150*/  F2FP.BF16.F32.PACK_AB R15, R111, R108 ;  /* 0x0000006c6f0f723e */ /* 0x000fe200000010ff */
[-C--:B------:R-:W-:Y:S01]  /*a160*/  FMUL.FTZ R51, R51, R5.reuse ;  /* 0x0000000533337220 */ /* 0x080fe20000410000 */
[-C--:B------:R-:W-:Y:S01]  /*a170*/  FMUL.FTZ R54, R54, R5.reuse ;  /* 0x0000000536367220 */ /* 0x080fe20000410000 */
[----:B------:R-:W-:Y:S01]  /*a180*/  FADD.FTZ R72, R94, R11 ;  /* 0x0000000b5e487221 */ /* 0x000fe20000010000 */
[----:B------:R-:W2:Y:S01]  /*a190*/  MUFU.EX2 R77, R77 ;  /* 0x0000004d004d7308 */ /* 0x000ea20000000800 */
[----:B------:R-:W-:Y:S01]  /*a1a0*/  F2FP.BF16.F32.PACK_AB R11, R95, R78 ;  /* 0x0000004e5f0b723e */ /* 0x000fe200000010ff */
[----:B------:R3:W-:Y:S01]  /*a1b0*/  STSM.16.M88.4 [R22+0x2a300], R12 ;  /* 0x02a3000c16007844 */ /* 0x0007e20000000200 */
[----:B----4-:R-:W-:Y:S01]  /*a1c0*/  FADD.FTZ R72, R131, R72 ;  /* 0x0000004883487221 */ /* 0x010fe20000010000 */
[----:B------:R-:W-:Y:S01]  /*a1d0*/  F2FP.BF16.F32.PACK_AB R78, R129, R88 ;  /* 0x00000058814e723e */ /* 0x000fe200000010ff */
[-C--:B------:R-:W-:Y:S01]  /*a1e0*/  FMUL.FTZ R55, R55, R5.reuse ;  /* 0x0000000537377220 */ /* 0x080fe20000410000 */
[-C--:B------:R-:W-:Y:S01]  /*a1f0*/  FMUL.FTZ R58, R58, R5.reuse ;  /* 0x000000053a3a7220 */ /* 0x080fe20000410000 */
[----:B------:R-:W-:Y:S01]  /*a200*/  FMUL.FTZ R59, R59, R5 ;  /* 0x000000053b3b7220 */ /* 0x000fe20000410000 */
[----:B------:R-:W4:Y:S01]  /*a210*/  MUFU.EX2 R116, R116 ;  /* 0x0000007400747308 */ /* 0x000f220000000800 */
[----:B-1----:R-:W-:Y:S01]  /*a220*/  FADD.FTZ R20, R90, R9 ;  /* 0x000000095a147221 */ /* 0x002fe20000010000 */
[----:B------:R-:W-:Y:S01]  /*a230*/  F2FP.BF16.F32.PACK_AB R9, R0, R3 ;  /* 0x000000030009723e */ /* 0x000fe200000010ff */
[-C--:B------:R-:W-:Y:S01]  /*a240*/  FMUL.FTZ R62, R62, R5.reuse ;  /* 0x000000053e3e7220 */ /* 0x080fe20000410000 */
[-C--:B------:R-:W-:Y:S01]  /*a250*/  FMUL.FTZ R63, R63, R5.reuse ;  /* 0x000000053f3f7220 */ /* 0x080fe20000410000 */
[-C--:B------:R-:W-:Y:S01]  /*a260*/  FMUL.FTZ R66, R66, R5.reuse ;  /* 0x0000000542427220 */ /* 0x080fe20000410000 */
[-C--:B------:R-:W-:Y:S01]  /*a270*/  FMUL.FTZ R67, R67, R5.reuse ;  /* 0x0000000543437220 */ /* 0x080fe20000410000 */
[----:B------:R1:W-:Y:S01]  /*a280*/  STSM.16.M88.4 [R22+0x2bb00], R8 ;  /* 0x02bb000816007844 */ /* 0x0003e20000000200 */
[----:B------:R-:W5:Y:S01]  /*a290*/  MUFU.EX2 R113, R113 ;  /* 0x0000007100717308 */ /* 0x000f620000000800 */
[----:B--2---:R-:W-:Y:S01]  /*a2a0*/  FADD.FTZ R73, R77, R72 ;  /* 0x000000484d497221 */ /* 0x004fe20000010000 */
[----:B---3--:R-:W-:Y:S01]  /*a2b0*/  F2FP.BF16.F32.PACK_AB R12, R131, R94 ;  /* 0x0000005e830c723e */ /* 0x008fe200000010ff */
[-C--:B------:R-:W-:Y:S01]  /*a2c0*/  FMUL.FTZ R70, R70, R5.reuse ;  /* 0x0000000546467220 */ /* 0x080fe20000410000 */
[----:B------:R-:W-:Y:S01]  /*a2d0*/  FMUL.FTZ R71, R71, R5 ;  /* 0x0000000547477220 */ /* 0x000fe20000410000 */
[-C--:B------:R-:W-:Y:S01]  /*a2e0*/  FMUL.FTZ R24, R24, R135.reuse ;  /* 0x0000008718187220 */ /* 0x080fe20000410000 */
[-C--:B------:R-:W-:Y:S01]  /*a2f0*/  FMUL.FTZ R25, R25, R135.reuse ;  /* 0x0000008719197220 */ /* 0x080fe20000410000 */
[----:B------:R-:W-:Y:S01]  /*a300*/  FMUL.FTZ R28, R28, R135 ;  /* 0x000000871c1c7220 */ /* 0x000fe20000410000 */
[----:B------:R-:W2:Y:S01]  /*a310*/  MUFU.EX2 R92, R92 ;  /* 0x0000005c005c7308 */ /* 0x000ea20000000800 */
[C---:B----4-:R-:W-:Y:S01]  /*a320*/  F2FP.BF16.F32.PACK_AB R14, R116.reuse, R77 ;  /* 0x0000004d740e723e */ /* 0x050fe200000010ff */
[----:B------:R-:W-:Y:S01]  /*a330*/  FADD.FTZ R73, R116, R73 ;  /* 0x0000004974497221 */ /* 0x000fe20000010000 */
[----:B------:R-:W-:Y:S01]  /*a340*/  F2FP.BF16.F32.PACK_AB R77, R84, R79 ;  /* 0x0000004f544d723e */ /* 0x000fe200000010ff */
[-C--:B------:R-:W-:Y:S01]  /*a350*/  FMUL.FTZ R29, R29, R135.reuse ;  /* 0x000000871d1d7220 */ /* 0x080fe20000410000 */
[-C--:B------:R-:W-:Y:S01]  /*a360*/  FMUL.FTZ R32, R32, R135.reuse ;  /* 0x0000008720207220 */ /* 0x080fe20000410000 */
[-C--:B------:R-:W-:Y:S01]  /*a370*/  FMUL.FTZ R33, R33, R135.reuse ;  /* 0x0000008721217220 */ /* 0x080fe20000410000 */
[-C--:B------:R-:W-:Y:S01]  /*a380*/  FMUL.FTZ R36, R36, R135.reuse ;  /* 0x0000008724247220 */ /* 0x080fe20000410000 */
[----:B------:R-:W3:Y:S01]  /*a390*/  MUFU.EX2 R21, R132 ;  /* 0x0000008400157308 */ /* 0x000ee20000000800 */
[C---:B-----5:R-:W-:Y:S01]  /*a3a0*/  F2FP.BF16.F32.PACK_AB R79, R113.reuse, R90 ;  /* 0x0000005a714f723e */ /* 0x060fe200000010ff */
[----:B------:R-:W-:Y:S01]  /*a3b0*/  FADD.FTZ R3, R113, R20 ;  /* 0x0000001471037221 */ /* 0x000fe20000010000 */
[-C--:B------:R-:W-:Y:S01]  /*a3c0*/  FMUL.FTZ R37, R37, R135.reuse ;  /* 0x0000008725257220 */ /* 0x080fe20000410000 */
[-C--:B------:R-:W-:Y:S01]  /*a3d0*/  FMUL.FTZ R40, R40, R135.reuse ;  /* 0x0000008728287220 */ /* 0x080fe20000410000 */
[-C--:B------:R-:W-:Y:S01]  /*a3e0*/  FMUL.FTZ R41, R41, R135.reuse ;  /* 0x0000008729297220 */ /* 0x080fe20000410000 */
[----:B------:R-:W-:Y:S01]  /*a3f0*/  STSM.16.M88.4 [R22+0x2d300], R76 ;  /* 0x02d3004c16007844 */ /* 0x000fe20000000200 */
[-C--:B------:R-:W-:Y:S01]  /*a400*/  FMUL.FTZ R44, R44, R135.reuse ;  /* 0x000000872c2c7220 */ /* 0x080fe20000410000 */
[----:B------:R-:W4:Y:S01]  /*a410*/  MUFU.EX2 R134, R134 ;  /* 0x0000008600867308 */ /* 0x000f220000000800 */
        /* <DEDUP_REMOVED lines=8> */
[C---:B---3--:R-:W-:Y:S01]  /*a4a0*/  F2FP.BF16.F32.PACK_AB R13, R21.reuse, R92 ;  /* 0x0000005c150d723e */ /* 0x048fe200000010ff */
[----:B------:R-:W-:Y:S01]  /*a4b0*/  FADD.FTZ R3, R21, R0 ;  /* 0x0000000015037221 */ /* 0x000fe20000010000 */
[-C--:B------:R-:W-:Y:S01]  /*a4c0*/  FMUL.FTZ R57, R57, R135.reuse ;  /* 0x0000008739397220 */ /* 0x080fe20000410000 */
[-C--:B------:R-:W-:Y:S01]  /*a4d0*/  FMUL.FTZ R60, R60, R135.reuse ;  /* 0x000000873c3c7220 */ /* 0x080fe20000410000 */
[-C--:B------:R-:W-:Y:S01]  /*a4e0*/  FMUL.FTZ R61, R61, R135.reuse ;  /* 0x000000873d3d7220 */ /* 0x080fe20000410000 */
[-C--:B------:R-:W-:Y:S01]  /*a4f0*/  FMUL.FTZ R64, R64, R135.reuse ;  /* 0x0000008740407220 */ /* 0x080fe20000410000 */
[-C--:B------:R-:W-:Y:S01]  /*a500*/  FMUL.FTZ R65, R65, R135.reuse ;  /* 0x0000008741417220 */ /* 0x080fe20000410000 */
[----:B------:R-:W3:Y:S01]  /*a510*/  MUFU.EX2 R118, R118 ;  /* 0x0000007600767308 */ /* 0x000ee20000000800 */
[----:B----4-:R-:W-:Y:S01]  /*a520*/  FADD.FTZ R3, R134, R3 ;  /* 0x0000000386037221 */ /* 0x010fe20000010000 */
[-C--:B------:R-:W-:Y:S01]  /*a530*/  FMUL.FTZ R68, R68, R135.reuse ;  /* 0x0000008744447220 */ /* 0x080fe20000410000 */
[----:B------:R-:W-:Y:S01]  /*a540*/  FMUL.FTZ R69, R69, R135 ;  /* 0x0000008745457220 */ /* 0x000fe20000410000 */
[----:B------:R-:W-:-:S04]  /*a550*/  IMAD.MOV.U32 R5, RZ, RZ, R155 ;  /* 0x000000ffff057224 */ /* 0x000fc800078e009b */
[----:B------:R-:W1:Y:S01]  /*a560*/  MUFU.EX2 R133, R133 ;  /* 0x0000008500857308 */ /* 0x000e620000000800 */
[C---:B--2---:R-:W-:Y:S01]  /*a570*/  F2FP.BF16.F32.PACK_AB R15, R136.reuse, R134 ;  /* 0x00000086880f723e */ /* 0x044fe200000010ff */
[----:B------:R-:W-:-:S04]  /*a580*/  FADD.FTZ R3, R136, R3 ;  /* 0x0000000388037221 */ /* 0x000fc80000010000 */
[----:B------:R-:W-:Y:S02]  /*a590*/  STSM.16.M88.4 [R22+0x2eb00], R12 ;  /* 0x02eb000c16007844 */ /* 0x000fe40000000200 */
[----:B------:R-:W-:Y:S01]  /*a5a0*/  MUFU.EX2 R80, R80 ;  /* 0x0000005000507308 */ /* 0x000fe20000000800 */
[----:B---3--:R-:W-:-:S07]  /*a5b0*/  FADD.FTZ R0, R118, R73 ;  /* 0x0000004976007221 */ /* 0x008fce0000010000 */
[----:B------:R-:W2:Y:S01]  /*a5c0*/  MUFU.EX2 R103, R103 ;  /* 0x0000006700677308 */ /* 0x000ea20000000800 */
[C---:B-1----:R-:W-:Y:S01]  /*a5d0*/  F2FP.BF16.F32.PACK_AB R8, R133.reuse, R118 ;  /* 0x000000768508723e */ /* 0x042fe200000010ff */
[----:B------:R-:W-:-:S06]  /*a5e0*/  FADD.FTZ R73, R133, R0 ;  /* 0x0000000085497221 */ /* 0x000fcc0000010000 */
[----:B------:R-:W1:Y:S08]  /*a5f0*/  MUFU.EX2 R138, R138 ;  /* 0x0000008a008a7308 */ /* 0x000e700000000800 */
        /* <DEDUP_REMOVED lines=10> */
[C---:B-1----:R-:W-:Y:S02]  /*a6a0*/  F2FP.BF16.F32.PACK_AB R11, R137.reuse, R142 ;  /* 0x0000008e890b723e */ /* 0x042fe400000010ff */
[----:B------:R-:W-:-:S03]  /*a6b0*/  FADD.FTZ R0, R137, R0 ;  /* 0x0000000089007221 */ /* 0x000fc60000010000 */
[----:B------:R1:W-:Y:S01]  /*a6c0*/  STSM.16.M88.4 [R22+0x30300], R8 ;  /* 0x0303000816007844 */ /* 0x0003e20000000200 */
[----:B------:R-:W-:Y:S01]  /*a6d0*/  @!PT LDS RZ, [RZ] ;  /* 0x00000000fffff984 */ /* 0x000fe20000000800 */
[----:B------:R-:W-:Y:S01]  /*a6e0*/  @!PT LDS RZ, [RZ] ;  /* 0x00000000fffff984 */ /* 0x000fe20000000800 */
[----:B------:R-:W-:Y:S01]  /*a6f0*/  @!PT LDS RZ, [RZ] ;  /* 0x00000000fffff984 */ /* 0x000fe20000000800 */
[----:B------:R-:W-:Y:S01]  /*a700*/  @!PT LDS RZ, [RZ] ;  /* 0x00000000fffff984 */ /* 0x000fe20000000800 */
[----:B------:R2:W-:Y:S06]  /*a710*/  MEMBAR.ALL.CTA ;  /* 0x0000000000007992 */ /* 0x0005ec0000008000 */
[----:B--2---:R-:W2:Y:S01]  /*a720*/  FENCE.VIEW.ASYNC.S ;  /* 0x00000000000073c6 */ /* 0x004ea20000000000 */
[----:B-1----:R-:W-:Y:S01]  /*a730*/  IMAD.MOV.U32 R8, RZ, RZ, R75 ;  /* 0x000000ffff087224 */ /* 0x002fe200078e004b */
[----:B--2---:R-:W-:Y:S01]  /*a740*/  NOP ;  /* 0x0000000000007918 */ /* 0x004fe20000000000 */
[----:B------:R-:W-:Y:S05]  /*a750*/  @P2 BRA `(.L_x_1542) ;  /* 0xffffffb400582947 */ /* 0x000fea000383ffff */
[----:B------:R-:W-:-:S05]  /*a760*/  UMOV UR61, UR6 ;  /* 0x00000006003d7c82 */ /* 0x000fca0008000000 */
.L_x_1533:
[----:B------:R-:W-:-:S13]  /*a770*/  ISETP.LE.AND P2, PT, RZ, UR61, PT ;  /* 0x0000003dff007c0c */ /* 0x000fda000bf43270 */
[----:B------:R-:W-:Y:S05]  /*a780*/  @!P2 BRA `(.L_x_1543) ;  /* 0x000000400028a947 */ /* 0x000fea0003800000 */
[----:B------:R-:W-:Y:S01]  /*a790*/  R2UR UR60, R148 ;  /* 0x00000000943c72ca */ /* 0x000fe200000e0000 */
[----:B------:R-:W-:Y:S01]  /*a7a0*/  IMAD.MOV.U32 R5, RZ, RZ, R155 ;  /* 0x000000ffff057224 */ /* 0x000fe200078e009b */
[----:B------:R-:W-:Y:S01]  /*a7b0*/  MOV R4, R75 ;  /* 0x0000004b00047202 */ /* 0x000fe20000000f00 */
[----:B------:R-:W-:Y:S01]  /*a7c0*/  UMOV UR45, UR46 ;  /* 0x0000002e002d7c82 */ /* 0x000fe20008000000 */
[----:B------:R-:W-:-:S11]  /*a7d0*/  ULDC UR40, c[0x0][0x9d8] ;  /* 0x0002760000287ab9 */ /* 0x000fd60000000800 */
.L_x_1552:
        /* <DEDUP_REMOVED lines=8> */
[----:B-1----:R-:W-:Y:S05]  /*a860*/  @P3 BRA `(.L_x_1544) ;  /* 0x0000000000303947 */ /* 0x002fea0003800000 */
[----:B------:R-:W-:Y:S05]  /*a870*/  @!P0 BRA `(.L_x_1545) ;  /* 0x0000000000048947 */ /* 0x000fea0003800000 */
[----:B------:R-:W-:Y:S01]  /*a880*/  BPT.TRAP 0x1 ;  /* 0x000000040000795c */ /* 0x000fe20000300000 */
.L_x_1545:
[----:B------:R-:W-:Y:S01]  /*a890*/  R2UR UR7, R148 ;  /* 0x00000000940772ca */ /* 0x000fe200000e0000 */
[----:B------:R-:W-:-:S12]  /*a8a0*/  ULEA UR6, UR46, UR47, 0x3 ;  /* 0x0000002f2e067291 */ /* 0x000fd8000f8e183f */
[----:B------:R-:W-:-:S05]  /*a8b0*/  IMAD.U32 R6, RZ, RZ, UR7 ;  /* 0x00000007ff067e24 */ /* 0x000fca000f8e00ff */
[----:B------:R-:W-:-:S04]  /*a8c0*/  SHF.L.U32 R6, R6, 0x1f, RZ ;  /* 0x0000001f06067819 */ /* 0x000fc800000006ff */
[----:B------:R1:W2:Y:S01]  /*a8d0*/  SYNCS.PHASECHK.TRANS64.TRYWAIT P2, [UR6+0x31c30], R6 ;  /* 0x031c3006ff0075a7 */ /* 0x0002a20008040146 */
[----:B------:R-:W-:Y:S05]  /*a8e0*/  @!P0 BRA `(.L_x_1546) ;  /* 0x0000000000048947 */ /* 0x000fea0003800000 */
[----:B------:R-:W-:Y:S01]  /*a8f0*/  BPT.TRAP 0x1 ;  /* 0x000000040000795c */ /* 0x000fe20000300000 */
.L_x_1546:
[----:B--2---:R-:W-:Y:S05]  /*a900*/  @P2 BRA `(.L_x_1544) ;  /* 0x0000000000082947 */ /* 0x004fea0003800000 */
[----:B------:R-:W2:Y:S02]  /*a910*/  SYNCS.PHASECHK.TRANS64.TRYWAIT P2, [UR6+0x31c30], R6 ;  /* 0x031c3006ff0075a7 */ /* 0x000ea40008040146 */
[----:B--2---:R-:W-:Y:S05]  /*a920*/  @!P2 BRA `(.L_x_1547) ;  /* 0x0000008800b4a947 */ /* 0x004fea0003800000 */
.L_x_1544:
        /* <DEDUP_REMOVED lines=358> */
.L_x_1549:
[----:B------:R-:W-:Y:S01]  /*bf90*/  ULEA UR6, UR45, UR47, 0x3 ;  /* 0x0000002f2d067291 */ /* 0x000fe2000f8e183f */
[----:B------:R-:W-:-:S05]  /*bfa0*/  IMAD.U32 R6, RZ, RZ, UR60 ;  /* 0x0000003cff067e24 */ /* 0x000fca000f8e00ff */
[----:B------:R-:W-:-:S04]  /*bfb0*/  SHF.L.U32 R6, R6, 0x1f, RZ ;  /* 0x0000001f06067819 */ /* 0x000fc800000006ff */
[----:B------:R1:W2:Y:S01]  /*bfc0*/  SYNCS.PHASECHK.TRANS64.TRYWAIT P2, [UR6+0x31c50], R6 ;  /* 0x031c5006ff0075a7 */ /* 0x0002a20008040146 */
[----:B------:R-:W-:Y:S05]  /*bfd0*/  @!P0 BRA `(.L_x_1550) ;  /* 0x0000000000048947 */ /* 0x000fea0003800000 */
[----:B------:R-:W-:Y:S01]  /*bfe0*/  BPT.TRAP 0x1 ;  /* 0x000000040000795c */ /* 0x000fe20000300000 */
.L_x_1550:
[----:B--2---:R-:W-:Y:S05]  /*bff0*/  @P2 BRA `(.L_x_1548) ;  /* 0x0000000000082947 */ /* 0x004fea0003800000 */
[----:B------:R-:W2:Y:S02]  /*c000*/  SYNCS.PHASECHK.TRANS64.TRYWAIT P2, [UR6+0x31c50], R6 ;  /* 0x031c5006ff0075a7 */ /* 0x000ea40008040146 */
[----:B--2---:R-:W-:Y:S05]  /*c010*/  @!P2 BRA `(.L_x_1551) ;  /* 0x000000740010a947 */ /* 0x004fea0003800000 */
.L_x_1548:
[----:B------:R-:W-:Y:S01]  /*c020*/  UIADD3 UR6, UR47, 0x200, URZ ;  /* 0x000002002f067890 */ /* 0x000fe2000fffe03f */
[----:B------:R-:W-:Y:S01]  /*c030*/  R2UR UR10, R145 ;  /* 0x00000000910a72ca */ /* 0x000fe200000e0000 */
[----:B------:R-:W-:Y:S01]  /*c040*/  WARPGROUP.ARRIVE ;  /* 0x00000000000079c5 */ /* 0x000fe20000000000 */
[----:B------:R-:W-:Y:S01]  /*c050*/  UMOV UR29, 0xc0000010 ;  /* 0xc0000010001d7882 */ /* 0x000fe20000000000 */
[----:B------:R-:W-:Y:S01]  /*c060*/  USHF.R.U32.HI UR6, URZ, 0x4, UR6 ;  /* 0x000000043f067899 */ /* 0x000fe20008011606 */
[----:B--2---:R-:W-:Y:S01]  /*c070*/  FMUL.FTZ R7, R136, UR40 ;  /* 0x0000002888077c20 */ /* 0x004fe20008410000 */
[----:B------:R-:W-:Y:S01]  /*c080*/  UMOV UR31, 0x80000020 ;  /* 0x80000020001f7882 */ /* 0x000fe20000000000 */
[----:B-1----:R-:W-:Y:S01]  /*c090*/  FMUL.FTZ R6, R137, UR40 ;  /* 0x0000002889067c20 */ /* 0x002fe20008410000 */
        /* <DEDUP_REMOVED lines=65> */
[----:B------:R-:W3:Y:S01]  /*c4b0*/  LDC R82, c[0x0][0x988] ;  /* 0x00026200ff527b82 */ /* 0x000ee20000000800 */
[----:B------:R-:W-:Y:S01]  /*c4c0*/  FMUL.FTZ R141, R75, UR40 ;  /* 0x000000284b8d7c20 */ /* 0x000fe20008410000 */
[----:B------:R-:W4:Y:S01]  /*c4d0*/  MUFU.TANH R120, R120 ;  /* 0x0000007800787308 */ /* 0x000f220000002400 */
        /* <DEDUP_REMOVED lines=16> */
[----:B----4-:R-:W-:Y:S01]  /*c5e0*/  FMNMX.FTZ R132, R120, R133, !PT ;  /* 0x0000008578847209 */ /* 0x010fe20007810000 */
[----:B------:R-:W-:Y:S01]  /*c5f0*/  FMUL.FTZ R119, R119, UR40 ;  /* 0x0000002877777c20 */ /* 0x000fe20008410000 */
[----:B------:R-:W-:Y:S01]  /*c600*/  FMUL.FTZ R106, R106, UR40 ;  /* 0x000000286a6a7c20 */ /* 0x000fe20008410000 */
[----:B------:R-:W-:Y:S01]  /*c610*/  FMUL.FTZ R107, R107, UR40 ;  /* 0x000000286b6b7c20 */ /* 0x000fe20008410000 */
[----:B------:R-:W-:Y:S01]  /*c620*/  FMUL.FTZ R110, R110, UR40 ;  /* 0x000000286e6e7c20 */ /* 0x000fe20008410000 */
[----:B------:R-:W-:Y:S01]  /*c630*/  FMUL.FTZ R111, R111, UR40 ;  /* 0x000000286f6f7c20 */ /* 0x000fe20008410000 */
        /* <DEDUP_REMOVED lines=14> */
[----:B------:R-:W-:-:S02]  /*c720*/  ISETP.GE.U32.AND P2, PT, R2, 0x180, PT ;  /* 0x000001800200780c */ /* 0x000fc40003f46070 */
[----:B------:R-:W-:Y:S01]  /*c730*/  R2UR UR60, R148 ;  /* 0x00000000943c72ca */ /* 0x000fe200000e0000 */
[----:B------:R-:W2:Y:S01]  /*c740*/  MUFU.TANH R113, R113 ;  /* 0x0000007100717308 */ /* 0x000ea20000002400 */
[----:B----4-:R-:W-:-:S07]  /*c750*/  FMNMX.FTZ R133, R125, R132, !PT ;  /* 0x000000847d857209 */ /* 0x010fce0007810000 */
[----:B------:R-:W4:Y:S01]  /*c760*/  MUFU.TANH R116, R116 ;  /* 0x0000007400747308 */ /* 0x000f220000002400 */
[----:B-1----:R-:W-:Y:S01]  /*c770*/  FMNMX.FTZ R132, R112, R133, !PT ;  /* 0x0000008570847209 */ /* 0x002fe20007810000 */
[----:B------:R-:W-:Y:S02]  /*c780*/  WARPGROUP.DEPBAR.LE gsb0, 0x0 ;  /* 0x00008000000079c5 */ /* 0x000fe40000010000 */
[----:B------:R-:W-:-:S04]  /*c790*/  WARPGROUP.ARRIVE ;  /* 0x00000000000079c5 */ /* 0x000fc80000000000 */
[----:B------:R-:W1:Y:S01]  /*c7a0*/  MUFU.TANH R117, R117 ;  /* 0x0000007500757308 */ /* 0x000e620000002400 */
[----:B--2---:R-:W-:Y:S01]  /*c7b0*/  FMNMX.FTZ R133, R113, R132, !PT ;  /* 0x0000008471857209 */ /* 0x004fe20007810000 */
[----:B------:R-:W-:Y:S01]  /*c7c0*/  HGMMA.64x96x16.F32.BF16 R24, gdesc[UR28].tnspB, R24, gsb0 ;  /* 0x416000001c1879f0 */ /* 0x000fe20008001818 */
[----:B------:R-:W-:Y:S02]  /*c7d0*/  UIADD3 UR28, UR6, 0x300, URZ ;  /* 0x00000300061c7890 */ /* 0x000fe4000fffe03f */
[----:B------:R-:W-:-:S03]  /*c7e0*/  UIADD3 UR30, UR7, 0x80, URZ ;  /* 0x00000080071e7890 */ /* 0x000fc6000fffe03f */
[----:B------:R-:W2:Y:S01]  /*c7f0*/  MUFU.TANH R104, R104 ;  /* 0x0000006800687308 */ /* 0x000ea20000002400 */
[----:B------:R-:W-:Y:S01]  /*c800*/  UMOV UR29, 0xc0000010 ;  /* 0xc0000010001d7882 */ /* 0x000fe20000000000 */
[----:B------:R-:W-:Y:S01]  /*c810*/  UMOV UR31, 0x80000020 ;  /* 0x80000020001f7882 */ /* 0x000fe20000000000 */
[----:B----4-:R-:W-:-:S05]  /*c820*/  FMNMX.FTZ R132, R116, R133, !PT ;  /* 0x0000008574847209 */ /* 0x010fca0007810000 */
[----:B------:R-:W4:Y:S01]  /*c830*/  MUFU.TANH R105, R105 ;  /* 0x0000006900697308 */ /* 0x000f220000002400 */
[----:B-1----:R-:W-:-:S07]  /*c840*/  FMNMX.FTZ R133, R117, R132, !PT ;  /* 0x0000008475857209 */ /* 0x002fce0007810000 */
[----:B------:R-:W1:Y:S01]  /*c850*/  MUFU.TANH R108, R108 ;  /* 0x0000006c006c7308 */ /* 0x000e620000002400 */
[----:B--2---:R-:W-:-:S07]  /*c860*/  FMNMX.FTZ R132, R104, R133, !PT ;  /* 0x0000008568847209 */ /* 0x004fce0007810000 */
[----:B------:R-:W2:Y:S01]  /*c870*/  MUFU.TANH R109, R109 ;  /* 0x0000006d006d7308 */ /* 0x000ea20000002400 */
[----:B----4-:R-:W-:-:S07]  /*c880*/  FMNMX.FTZ R133, R105, R132, !PT ;  /* 0x0000008469857209 */ /* 0x010fce0007810000 */
        /* <DEDUP_REMOVED lines=17> */
[----:B----4-:R-:W-:Y:S01]  /*c9a0*/  FMNMX.FTZ R132, R92, R133, !PT ;  /* 0x000000855c847209 */ /* 0x010fe20007810000 */
[----:B------:R-:W-:Y:S02]  /*c9b0*/  WARPGROUP.DEPBAR.LE gsb0, 0x0 ;  /* 0x00008000000079c5 */ /* 0x000fe40000010000 */
[----:B------:R-:W-:-:S04]  /*c9c0*/  WARPGROUP.ARRIVE ;  /* 0x00000000000079c5 */ /* 0x000fc80000000000 */
[----:B------:R-:W4:Y:S01]  /*c9d0*/  MUFU.TANH R81, R81 ;  /* 0x0000005100517308 */ /* 0x000f220000002400 */
        /* <DEDUP_REMOVED lines=19> */
[----:B--2---:R-:W-:Y:S01]  /*cb10*/  FMNMX.FTZ R132, R76, R133, !PT ;  /* 0x000000854c847209 */ /* 0x004fe20007810000 */
[----:B------:R-:W-:-:S06]  /*cb20*/  FMUL.FTZ R133, R94, UR40 ;  /* 0x000000285e857c20 */ /* 0x000fcc0008410000 */
[----:B------:R-:W2:Y:S01]  /*cb30*/  MUFU.TANH R9, R9 ;  /* 0x0000000900097308 */ /* 0x000ea20000002400 */
[----:B----4-:R-:W-:-:S05]  /*cb40*/  FMNMX.FTZ R132, R77, R132, !PT ;  /* 0x000000844d847209 */ /* 0x010fca0007810000 */
[----:B------:R-:W4:Y:S02]  /*cb50*/  SHFL.BFLY PT, R139, R132, 0x2, 0x1f ;  /* 0x0c401f00848b7f89 */ /* 0x000f2400000e0000 */
[----:B------:R-:W5:Y:S08]  /*cb60*/  MUFU.TANH R12, R12 ;  /* 0x0000000c000c7308 */ /* 0x000f700000002400 */
[----:B------:R-:W5:Y:S08]  /*cb70*/  MUFU.TANH R13, R13 ;  /* 0x0000000d000d7308 */ /* 0x000f700000002400 */
[----:B------:R-:W5:Y:S01]  /*cb80*/  MUFU.TANH R20, R20 ;  /* 0x0000001400147308 */ /* 0x000f620000002400 */
[----:B----4-:R-:W-:Y:S01]  /*cb90*/  FMNMX.FTZ R86, R132, R139, !PT ;  /* 0x0000008b84567209 */ /* 0x010fe20007810000 */
[----:B------:R-:W-:-:S06]  /*cba0*/  FMUL.FTZ R139, R74, UR40 ;  /* 0x000000284a8b7c20 */ /* 0x000fcc0008410000 */
[----:B------:R-:W4:Y:S01]  /*cbb0*/  MUFU.TANH R21, R21 ;  /* 0x0000001500157308 */ /* 0x000f220000002400 */
[----:B------:R-:W3:Y:S01]  /*cbc0*/  SHFL.BFLY PT, R149, R86, 0x1, 0x1f ;  /* 0x0c201f0056957f89 */ /* 0x000ee200000e0000 */
[----:B------:R-:W-:Y:S02]  /*cbd0*/  WARPGROUP.DEPBAR.LE gsb0, 0x0 ;  /* 0x00008000000079c5 */ /* 0x000fe40000010000 */
[----:B------:R-:W-:-:S04]  /*cbe0*/  WARPGROUP.ARRIVE ;  /* 0x00000000000079c5 */ /* 0x000fc80000000000 */
[----:B------:R-:W4:Y:S02]  /*cbf0*/  MUFU.TANH R130, R130 ;  /* 0x0000008200827308 */ /* 0x000f240000002400 */
[----:B------:R-:W-:Y:S01]  /*cc00*/  HGMMA.64x96x16.F32.BF16 R24, gdesc[UR28].tnspB, R24, gsb0 ;  /* 0x416000001c1879f0 */ /* 0x000fe20008001818 */
[----:B------:R-:W-:Y:S02]  /*cc10*/  UIADD3 UR28, UR6, 0x600, URZ ;  /* 0x00000600061c7890 */ /* 0x000fe4000fffe03f */
[----:B------:R-:W-:-:S03]  /*cc20*/  UIADD3 UR30, UR7, 0x100, URZ ;  /* 0x00000100071e7890 */ /* 0x000fc6000fffe03f */
[----:B------:R-:W4:Y:S01]  /*cc30*/  MUFU.TANH R131, R131 ;  /* 0x0000008300837308 */ /* 0x000f220000002400 */
[----:B------:R-:W-:Y:S01]  /*cc40*/  UMOV UR29, 0xc0000010 ;  /* 0xc0000010001d7882 */ /* 0x000fe20000000000 */
[----:B------:R-:W-:Y:S01]  /*cc50*/  UMOV UR31, 0x80000020 ;  /* 0x80000020001f7882 */ /* 0x000fe20000000000 */
[----:B---3--:R-:W-:-:S05]  /*cc60*/  FMNMX.FTZ R75, R86, R149, !PT ;  /* 0x00000095564b7209 */ /* 0x008fca0007810000 */
[----:B------:R-:W3:Y:S01]  /*cc70*/  MUFU.TANH R122, R122 ;  /* 0x0000007a007a7308 */ /* 0x000ee20000002400 */
[----:B------:R-:W-:-:S04]  /*cc80*/  FADD.FTZ R149, -R75, R4 ;  /* 0x000000044b957221 */ /* 0x000fc80000010100 */
[-C--:B------:R-:W-:Y:S01]  /*cc90*/  FMUL.FTZ R74, R149, R82.reuse ;  /* 0x00000052954a7220 */ /* 0x080fe20000410000 */
[-C--:B------:R-:W-:Y:S02]  /*cca0*/  FMUL.FTZ R149, R75, R82.reuse ;  /* 0x000000524b957220 */ /* 0x080fe40000410000 */
[----:B------:R-:W3:Y:S02]  /*ccb0*/  MUFU.TANH R123, R123 ;  /* 0x0000007b007b7308 */ /* 0x000ee40000002400 */
[-CC-:B------:R-:W-:Y:S01]  /*ccc0*/  FFMA.FTZ R4, R6, R82.reuse, -R149.reuse ;  /* 0x0000005206047223 */ /* 0x180fe20000010895 */
[-CC-:B------:R-:W-:Y:S01]  /*ccd0*/  FFMA.FTZ R6, R10, R82.reuse, -R149.reuse ;  /* 0x000000520a067223 */ /* 0x180fe20000010895 */
[-CC-:B------:R-:W-:Y:S01]  /*cce0*/  FFMA.FTZ R10, R14, R82.reuse, -R149.reuse ;  /* 0x000000520e0a7223 */ /* 0x180fe20000010895 */
[----:B-1----:R-:W-:Y:S01]  /*ccf0*/  FMNMX.FTZ R14, R8, R5, !PT ;  /* 0x00000005080e7209 */ /* 0x002fe20007810000 */
[-CC-:B------:R-:W-:Y:S01]  /*cd00*/  FFMA.FTZ R153, R11, R82.reuse, -R149.reuse ;  /* 0x000000520b997223 */ /* 0x180fe20000010895 */
[--C-:B------:R-:W-:Y:S01]  /*cd10*/  FFMA.FTZ R11, R15, R82, -R149.reuse ;  /* 0x000000520f0b7223 */ /* 0x100fe20000010895 */
[----:B------:R-:W1:Y:S01]  /*cd20*/  MUFU.TANH R126, R126 ;  /* 0x0000007e007e7308 */ /* 0x000e620000002400 */
[----:B--2---:R-:W-:Y:S01]  /*cd30*/  FMNMX.FTZ R15, R9, R14, !PT ;  /* 0x0000000e090f7209 */ /* 0x004fe20007810000 */
[-CC-:B------:R-:W-:Y:S01]  /*cd40*/  FFMA.FTZ R120, R120, R82.reuse, -R149.reuse ;  /* 0x0000005278787223 */ /* 0x180fe20000010895 */
[-CC-:B------:R-:W-:Y:S01]  /*cd50*/  FFMA.FTZ R124, R124, R82.reuse, -R149.reuse ;  /* 0x000000527c7c7223 */ /* 0x180fe20000010895 */
[-CC-:B------:R-:W-:Y:S01]  /*cd60*/  FFMA.FTZ R128, R128, R82.reuse, -R149.reuse ;  /* 0x0000005280807223 */ /* 0x180fe20000010895 */
[----:B-----5:R-:W-:Y:S01]  /*cd70*/  FMNMX.FTZ R78, R12, R15, !PT ;  /* 0x0000000f0c4e7209 */ /* 0x020fe20007810000 */
[-CC-:B------:R-:W-:Y:S01]  /*cd80*/  FFMA.FTZ R15, R129, R82.reuse, -R149.reuse ;  /* 0x00000052810f7223 */ /* 0x180fe20000010895 */
[--C-:B------:R-:W-:Y:S01]  /*cd90*/  FFMA.FTZ R7, R7, R82, -R149.reuse ;  /* 0x0000005207077223 */ /* 0x100fe20000010895 */
[----:B------:R-:W2:Y:S01]  /*cda0*/  MUFU.TANH R127, R127 ;  /* 0x0000007f007f7308 */ /* 0x000ea20000002400 */
[----:B------:R-:W-:Y:S01]  /*cdb0*/  FMNMX.FTZ R129, R13, R78, !PT ;  /* 0x0000004e0d817209 */ /* 0x000fe20007810000 */
[-CC-:B------:R-:W-:Y:S01]  /*cdc0*/  FFMA.FTZ R121, R121, R82.reuse, -R149.reuse ;  /* 0x0000005279797223 */ /* 0x180fe20000010895 */
[-CC-:B------:R-:W-:Y:S01]  /*cdd0*/  FFMA.FTZ R125, R125, R82.reuse, -R149.reuse ;  /* 0x000000527d7d7223 */ /* 0x180fe20000010895 */
[-CC-:B------:R-:W-:Y:S01]  /*cde0*/  FFMA.FTZ R113, R113, R82.reuse, -R149.reuse ;  /* 0x0000005271717223 */ /* 0x180fe20000010895 */
[----:B------:R-:W-:Y:S01]  /*cdf0*/  FMNMX.FTZ R78, R20, R129, !PT ;  /* 0x00000081144e7209 */ /* 0x000fe20007810000 */
[-CC-:B------:R-:W-:Y:S01]  /*ce00*/  FFMA.FTZ R117, R117, R82.reuse, -R149.reuse ;  /* 0x0000005275757223 */ /* 0x180fe20000010895 */
[--C-:B------:R-:W-:Y:S01]  /*ce10*/  FFMA.FTZ R104, R104, R82, -R149.reuse ;  /* 0x0000005268687223 */ /* 0x100fe20000010895 */
[----:B------:R-:W5:Y:S01]  /*ce20*/  MUFU.TANH R114, R114 ;  /* 0x0000007200727308 */ /* 0x000f620000002400 */
[----:B----4-:R-:W-:Y:S01]  /*ce30*/  FMNMX.FTZ R129, R21, R78, !PT ;  /* 0x0000004e15817209 */ /* 0x010fe20007810000 */
[-CC-:B------:R-:W-:Y:S01]  /*ce40*/  FFMA.FTZ R105, R105, R82.reuse, -R149.reuse ;  /* 0x0000005269697223 */ /* 0x180fe20000010895 */
[-CC-:B------:R-:W-:Y:S01]  /*ce50*/  FFMA.FTZ R108, R108, R82.reuse, -R149.reuse ;  /* 0x000000526c6c7223 */ /* 0x180fe20000010895 */
[-CC-:B------:R-:W-:Y:S01]  /*ce60*/  FFMA.FTZ R109, R109, R82.reuse, -R149.reuse ;  /* 0x000000526d6d7223 */ /* 0x180fe20000010895 */
[----:B------:R-:W-:Y:S01]  /*ce70*/  FMNMX.FTZ R86, R130, R129, !PT ;  /* 0x0000008182567209 */ /* 0x000fe20007810000 */
[-CC-:B------:R-:W-:Y:S01]  /*ce80*/  FFMA.FTZ R96, R96, R82.reuse, -R149.reuse ;  /* 0x0000005260607223 */ /* 0x180fe20000010895 */
[--C-:B------:R-:W-:Y:S01]  /*ce90*/  FFMA.FTZ R97, R97, R82, -R149.reuse ;  /* 0x0000005261617223 */ /* 0x100fe20000010895 */
[----:B------:R-:W4:Y:S01]  /*cea0*/  MUFU.TANH R115, R115 ;  /* 0x0000007300737308 */ /* 0x000f220000002400 */
[----:B------:R-:W-:Y:S01]  /*ceb0*/  FMNMX.FTZ R129, R131, R86, !PT ;  /* 0x0000005683817209 */ /* 0x000fe20007810000 */
[-CC-:B------:R-:W-:Y:S01]  /*cec0*/  FFMA.FTZ R100, R100, R82.reuse, -R149.reuse ;  /* 0x0000005264647223 */ /* 0x180fe20000010895 */
[-CC-:B------:R-:W-:Y:S01]  /*ced0*/  FFMA.FTZ R101, R101, R82.reuse, -R149.reuse ;  /* 0x0000005265657223 */ /* 0x180fe20000010895 */
[-CC-:B------:R-:W-:Y:S01]  /*cee0*/  FFMA.FTZ R88, R88, R82.reuse, -R149.reuse ;  /* 0x0000005258587223 */ /* 0x180fe20000010895 */
[----:B---3--:R-:W-:Y:S01]  /*cef0*/  FMNMX.FTZ R86, R122, R129, !PT ;  /* 0x000000817a567209 */ /* 0x008fe20007810000 */
[-CC-:B------:R-:W-:Y:S01]  /*cf00*/  FFMA.FTZ R89, R89, R82.reuse, -R149.reuse ;  /* 0x0000005259597223 */ /* 0x180fe20000010895 */
[--C-:B------:R-:W-:Y:S01]  /*cf10*/  FFMA.FTZ R92, R92, R82, -R149.reuse ;  /* 0x000000525c5c7223 */ /* 0x100fe20000010895 */
[----:B------:R-:W3:Y:S01]  /*cf20*/  MUFU.TANH R118, R118 ;  /* 0x0000007600767308 */ /* 0x000ee20000002400 */
[----:B------:R-:W-:Y:S01]  /*cf30*/  FMNMX.FTZ R129, R123, R86, !PT ;  /* 0x000000567b817209 */ /* 0x000fe20007810000 */
        /* <DEDUP_REMOVED lines=9> */
[----:B------:R-:W-:-:S02]  /*cfd0*/  FFMA.FTZ R77, R77, R82, -R149 ;  /* 0x000000524d4d7223 */ /* 0x000fc40000010895 */
[----:B-----5:R-:W-:-:S03]  /*cfe0*/  FMNMX.FTZ R94, R114, R129, !PT ;  /* 0x00000081725e7209 */ /* 0x020fc60007810000 */
[----:B------:R-:W2:Y:S01]  /*cff0*/  MUFU.TANH R106, R106 ;  /* 0x0000006a006a7308 */ /* 0x000ea20000002400 */
[----:B----4-:R-:W-:-:S07]  /*d000*/  FMNMX.FTZ R129, R115, R94, !PT ;  /* 0x0000005e73817209 */ /* 0x010fce0007810000 */
[----:B------:R-:W4:Y:S08]  /*d010*/  MUFU.TANH R107, R107 ;  /* 0x0000006b006b7308 */ /* 0x000f300000002400 */
[----:B------:R5:W-:Y:S01]  /*d020*/  MUFU.EX2 R78, R120 ;  /* 0x00000078004e7308 */ /* 0x000be20000000800 */
[----:B------:R-:W-:Y:S02]  /*d030*/  WARPGROUP.DEPBAR.LE gsb0, 0x0 ;  /* 0x00008000000079c5 */ /* 0x000fe40000010000 */
[----:B------:R-:W-:-:S05]  /*d040*/  WARPGROUP.ARRIVE ;  /* 0x00000000000079c5 */ /* 0x000fca0000000000 */
[----:B------:R-:W4:Y:S01]  /*d050*/  MUFU.TANH R110, R110 ;  /* 0x0000006e006e7308 */ /* 0x000f220000002400 */
[----:B-----5:R-:W-:Y:S01]  /*d060*/  FFMA.FTZ R120, R112, R82, -R149 ;  /* 0x0000005270787223 */ /* 0x020fe20000010895 */
[----:B---3--:R-:W-:Y:S01]  /*d070*/  FMNMX.FTZ R112, R118, R129, !PT ;  /* 0x0000008176707209 */ /* 0x008fe20007810000 */
[----:B------:R-:W-:Y:S01]  /*d080*/  HGMMA.64x96x16.F32.BF16 R24, gdesc[UR28].tnspB, R24, gsb0 ;  /* 0x416000001c1879f0 */ /* 0x000fe20008001818 */
[----:B------:R-:W-:Y:S02]  /*d090*/  UIADD3 UR28, UR6, 0x780, URZ ;  /* 0x00000780061c7890 */ /* 0x000fe4000fffe03f */
[----:B-1----:R-:W-:Y:S01]  /*d0a0*/  FMNMX.FTZ R129, R119, R112, !PT ;  /* 0x0000007077817209 */ /* 0x002fe20007810000 */
[----:B------:R-:W-:Y:S01]  /*d0b0*/  UIADD3 UR30, UR7, 0x140, URZ ;  /* 0x00000140071e7890 */ /* 0x000fe2000fffe03f */
[----:B------:R-:W1:Y:S01]  /*d0c0*/  MUFU.TANH R111, R111 ;  /* 0x0000006f006f7308 */ /* 0x000e620000002400 */
[----:B------:R-:W-:Y:S01]  /*d0d0*/  UMOV UR29, 0xc0000010 ;  /* 0xc0000010001d7882 */ /* 0x000fe20000000000 */
[----:B------:R-:W-:Y:S01]  /*d0e0*/  UMOV UR31, 0x80000020 ;  /* 0x80000020001f7882 */ /* 0x000fe20000000000 */
[----:B--2---:R-:W-:-:S04]  /*d0f0*/  FMNMX.FTZ R112, R106, R129, !PT ;  /* 0x000000816a707209 */ /* 0x004fc80007810000 */
[----:B----4-:R-:W-:Y:S01]  /*d100*/  FMNMX.FTZ R129, R107, R112, !PT ;  /* 0x000000706b817209 */ /* 0x010fe20007810000 */
[----:B------:R-:W2:Y:S08]  /*d110*/  MUFU.TANH R98, R98 ;  /* 0x0000006200627308 */ /* 0x000eb00000002400 */
[----:B------:R-:W3:Y:S08]  /*d120*/  MUFU.TANH R99, R99 ;  /* 0x0000006300637308 */ /* 0x000ef00000002400 */
[----:B------:R4:W-:Y:S08]  /*d130*/  MUFU.EX2 R86, R124 ;  /* 0x0000007c00567308 */ /* 0x0009f00000000800 */
[----:B------:R-:W5:Y:S01]  /*d140*/  MUFU.TANH R102, R102 ;  /* 0x0000006600667308 */ /* 0x000f620000002400 */
[----:B----4-:R-:W-:Y:S01]  /*d150*/  FFMA.FTZ R124, R116, R82, -R149 ;  /* 0x00000052747c7223 */ /* 0x010fe20000010895 */
[----:B------:R-:W-:-:S04]  /*d160*/  FMNMX.FTZ R116, R110, R129, !PT ;  /* 0x000000816e747209 */ /* 0x000fc80007810000 */
[----:B-1----:R-:W-:Y:S02]  /*d170*/  FMNMX.FTZ R129, R111, R116, !PT ;  /* 0x000000746f817209 */ /* 0x002fe40007810000 */
[----:B------:R-:W1:Y:S02]  /*d180*/  MUFU.TANH R103, R103 ;  /* 0x0000006700677308 */ /* 0x000e640000002400 */
[----:B--2---:R-:W-:-:S04]  /*d190*/  FMNMX.FTZ R116, R98, R129, !PT ;  /* 0x0000008162747209 */ /* 0x004fc80007810000 */
[----:B---3--:R-:W-:Y:S02]  /*d1a0*/  FMNMX.FTZ R129, R99, R116, !PT ;  /* 0x0000007463817209 */ /* 0x008fe40007810000 */
[----:B------:R-:W2:Y:S02]  /*d1b0*/  MUFU.TANH R90, R90 ;  /* 0x0000005a005a7308 */ /* 0x000ea40000002400 */
[----:B-----5:R-:W-:-:S06]  /*d1c0*/  FMNMX.FTZ R116, R102, R129, !PT ;  /* 0x0000008166747209 */ /* 0x020fcc0007810000 */
        /* <DEDUP_REMOVED lines=29> */
[----:B------:R2:W-:Y:S01]  /*d3a0*/  MUFU.EX2 R94, R120 ;  /* 0x00000078005e7308 */ /* 0x0005e20000000800 */
[----:B---3--:R-:W-:-:S07]  /*d3b0*/  FMNMX.FTZ R116, R143, R116, !PT ;  /* 0x000000748f747209 */ /* 0x008fce0007810000 */
[----:B------:R3:W-:Y:S01]  /*d3c0*/  MUFU.EX2 R112, R124 ;  /* 0x0000007c00707308 */ /* 0x0007e20000000800 */
[----:B-1----:R-:W-:-:S05]  /*d3d0*/  FMNMX.FTZ R116, R79, R116, !PT ;  /* 0x000000744f747209 */ /* 0x002fca0007810000 */
[----:B------:R-:W2:Y:S02]  /*d3e0*/  SHFL.BFLY PT, R129, R116, 0x2, 0x1f ;  /* 0x0c401f0074817f89 */ /* 0x000ea400000e0000 */
[----:B------:R1:W-:Y:S08]  /*d3f0*/  MUFU.EX2 R14, R128 ;  /* 0x00000080000e7308 */ /* 0x0003f00000000800 */
[----:B------:R-:W-:Y:S08]  /*d400*/  MUFU.EX2 R74, R74 ;  /* 0x0000004a004a7308 */ /* 0x000ff00000000800 */
[----:B------:R-:W-:Y:S01]  /*d410*/  MUFU.EX2 R7, R7 ;  /* 0x0000000700077308 */ /* 0x000fe20000000800 */
[----:B--2---:R-:W-:Y:S01]  /*d420*/  FMNMX.FTZ R120, R116, R129, !PT ;  /* 0x0000008174787209 */ /* 0x004fe20007810000 */
[-CC-:B------:R-:W-:Y:S01]  /*d430*/  FFMA.FTZ R129, R85, R82.reuse, -R149.reuse ;  /* 0x0000005255817223 */ /* 0x180fe20000010895 */
[----:B------:R-:W-:-:S05]  /*d440*/  FFMA.FTZ R116, R84, R82, -R149 ;  /* 0x0000005254747223 */ /* 0x000fca0000010895 */
[----:B------:R-:W-:Y:S01]  /*d450*/  MUFU.EX2 R4, R4 ;  /* 0x0000000400047308 */ /* 0x000fe20000000800 */
[----:B------:R-:W2:Y:S07]  /*d460*/  SHFL.BFLY PT, R155, R120, 0x1, 0x1f ;  /* 0x0c201f00789b7f89 */ /* 0x000eae00000e0000 */
[----:B------:R-:W-:Y:S08]  /*d470*/  MUFU.EX2 R6, R6 ;  /* 0x0000000600067308 */ /* 0x000ff00000000800 */
[----:B------:R-:W-:Y:S01]  /*d480*/  MUFU.EX2 R153, R153 ;  /* 0x0000009900997308 */ /* 0x000fe20000000800 */
[----:B------:R-:W-:-:S02]  /*d490*/  WARPGROUP.DEPBAR.LE gsb0, 0x0 ;  /* 0x00008000000079c5 */ /* 0x000fc40000010000 */
[----:B------:R-:W-:-:S05]  /*d4a0*/  WARPGROUP.ARRIVE ;  /* 0x00000000000079c5 */ /* 0x000fca0000000000 */
[----:B------:R-:W-:Y:S01]  /*d4b0*/  MUFU.EX2 R10, R10 ;  /* 0x0000000a000a7308 */ /* 0x000fe20000000800 */
[----:B--2---:R-:W-:Y:S01]  /*d4c0*/  FMNMX.FTZ R155, R120, R155, !PT ;  /* 0x0000009b789b7209 */ /* 0x004fe20007810000 */
[----:B------:R-:W-:Y:S01]  /*d4d0*/  HGMMA.64x96x16.F32.BF16 R24, gdesc[UR28].tnspB, R24, gsb0 ;  /* 0x416000001c1879f0 */ /* 0x000fe20008001818 */
[----:B------:R-:W-:-:S03]  /*d4e0*/  UIADD3 UR28, UR6, 0xa80, URZ ;  /* 0x00000a80061c7890 */ /* 0x000fc6000fffe03f */
[CC--:B------:R-:W-:Y:S01]  /*d4f0*/  FMUL.FTZ R85, R155.reuse, R82.reuse ;  /* 0x000000529b557220 */ /* 0x0c0fe20000410000 */
[----:B------:R-:W-:Y:S01]  /*d500*/  UIADD3 UR30, UR7, 0x1c0, URZ ;  /* 0x000001c0071e7890 */ /* 0x000fe2000fffe03f */
[----:B------:R-:W-:Y:S01]  /*d510*/  FADD.FTZ R5, -R155, R5 ;  /* 0x000000059b057221 */ /* 0x000fe20000010100 */
[----:B------:R-:W-:Y:S01]  /*d520*/  UMOV UR29, 0xc0000010 ;  /* 0xc0000010001d7882 */ /* 0x000fe20000000000 */
[----:B------:R-:W-:Y:S01]  /*d530*/  UMOV UR31, 0x80000020 ;  /* 0x80000020001f7882 */ /* 0x000fe20000000000 */
[-CC-:B---3--:R-:W-:Y:S01]  /*d540*/  FFMA.FTZ R124, R21, R82.reuse, -R85.reuse ;  /* 0x00000052157c7223 */ /* 0x188fe20000010855 */
[-CC-:B------:R-:W-:Y:S01]  /*d550*/  FFMA.FTZ R21, R114, R82.reuse, -R85.reuse ;  /* 0x0000005272157223 */ /* 0x180fe20000010855 */
[-CC-:B------:R-:W-:Y:S01]  /*d560*/  FFMA.FTZ R114, R115, R82.reuse, -R85.reuse ;  /* 0x0000005273727223 */ /* 0x180fe20000010855 */
[-C--:B------:R-:W-:Y:S01]  /*d570*/  FMUL.FTZ R149, R5, R82.reuse ;  /* 0x0000005205957220 */ /* 0x080fe20000410000 */
[-CC-:B------:R-:W-:Y:S01]  /*d580*/  FFMA.FTZ R8, R8, R82.reuse, -R85.reuse ;  /* 0x0000005208087223 */ /* 0x180fe20000010855 */
[----:B------:R-:W-:Y:S01]  /*d590*/  FFMA.FTZ R115, R119, R82, -R85 ;  /* 0x0000005277737223 */ /* 0x000fe20000010855 */
[----:B------:R-:W-:-:S02]  /*d5a0*/  IMAD.U32 R119, RZ, RZ, UR46 ;  /* 0x0000002eff777e24 */ /* 0x000fc4000f8e00ff */
[-CC-:B------:R-:W-:Y:S01]  /*d5b0*/  FFMA.FTZ R5, R9, R82.reuse, -R85.reuse ;  /* 0x0000005209057223 */ /* 0x180fe20000010855 */
[-CC-:B-1----:R-:W-:Y:S01]  /*d5c0*/  FFMA.FTZ R128, R13, R82.reuse, -R85.reuse ;  /* 0x000000520d807223 */ /* 0x182fe20000010855 */
[-CC-:B------:R-:W-:Y:S01]  /*d5d0*/  FFMA.FTZ R9, R106, R82.reuse, -R85.reuse ;  /* 0x000000526a097223 */ /* 0x180fe20000010855 */
[-CC-:B------:R-:W-:Y:S01]  /*d5e0*/  FFMA.FTZ R13, R20, R82.reuse, -R85.reuse ;  /* 0x00000052140d7223 */ /* 0x180fe20000010855 */
[-CC-:B------:R-:W-:Y:S01]  /*d5f0*/  FFMA.FTZ R157, R131, R82.reuse, -R85.reuse ;  /* 0x00000052839d7223 */ /* 0x180fe20000010855 */
[-CC-:B------:R-:W-:Y:S01]  /*d600*/  FFMA.FTZ R106, R107, R82.reuse, -R85.reuse ;  /* 0x000000526b6a7223 */ /* 0x180fe20000010855 */
[-CC-:B------:R-:W-:Y:S01]  /*d610*/  FFMA.FTZ R131, R123, R82.reuse, -R85.reuse ;  /* 0x000000527b837223 */ /* 0x180fe20000010855 */
[-CC-:B------:R-:W-:Y:S01]  /*d620*/  FFMA.FTZ R20, R118, R82.reuse, -R85.reuse ;  /* 0x0000005276147223 */ /* 0x180fe20000010855 */
[-CC-:B------:R-:W-:Y:S01]  /*d630*/  FFMA.FTZ R107, R110, R82.reuse, -R85.reuse ;  /* 0x000000526e6b7223 */ /* 0x180fe20000010855 */
[----:B------:R-:W-:Y:S01]  /*d640*/  MUFU.EX2 R149, R149 ;  /* 0x0000009500957308 */ /* 0x000fe20000000800 */
[-CC-:B------:R-:W-:Y:S01]  /*d650*/  FFMA.FTZ R123, R127, R82.reuse, -R85.reuse ;  /* 0x000000527f7b7223 */ /* 0x180fe20000010855 */
[----:B------:R-:W-:Y:S01]  /*d660*/  IADD3 R118, R16, 0x9, RZ ;  /* 0x0000000910767810 */ /* 0x000fe20007ffe0ff */
[----:B------:R-:W-:Y:S01]  /*d670*/  IMAD.U32 R127, RZ, RZ, UR45 ;  /* 0x0000002dff7f7e24 */ /* 0x000fe2000f8e00ff */
[----:B------:R-:W-:Y:S01]  /*d680*/  @!P1 LEA R110, R119, UR47, 0x3 ;  /* 0x0000002f776e9c11 */ /* 0x000fe2000f8e18ff */
[-CC-:B------:R-:W-:Y:S01]  /*d690*/  FFMA.FTZ R12, R12, R82.reuse, -R85.reuse ;  /* 0x000000520c0c7223 */ /* 0x180fe20000010855 */
[-CC-:B------:R-:W-:Y:S01]  /*d6a0*/  FFMA.FTZ R120, R126, R82.reuse, -R85.reuse ;  /* 0x000000527e787223 */ /* 0x180fe20000010855 */
[----:B------:R-:W-:Y:S01]  /*d6b0*/  SEL R126, R118, 0x9, !P2 ;  /* 0x00000009767e7807 */ /* 0x000fe20005000000 */
[----:B------:R-:W1:Y:S01]  /*d6c0*/  MUFU.EX2 R8, R8 ;  /* 0x0000000800087308 */ /* 0x000e620000000800 */
[----:B------:R-:W-:Y:S01]  /*d6d0*/  @!P1 VIADD R118, R110, 0x31c40 ;  /* 0x00031c406e769836 */ /* 0x000fe20000000000 */
[----:B------:R-:W-:Y:S01]  /*d6e0*/  @!P1 LEA R119, R127, UR47, 0x3 ;  /* 0x0000002f7f779c11 */ /* 0x000fe2000f8e18ff */
[-CC-:B------:R-:W-:Y:S01]  /*d6f0*/  FFMA.FTZ R110, R111, R82.reuse, -R85.reuse ;  /* 0x000000526f6e7223 */ /* 0x180fe20000010855 */
[-CC-:B------:R-:W-:Y:S01]  /*d700*/  FFMA.FTZ R84, R130, R82.reuse, -R85.reuse ;  /* 0x0000005282547223 */ /* 0x180fe20000010855 */
[-CC-:B------:R-:W-:Y:S01]  /*d710*/  FFMA.FTZ R98, R98, R82.reuse, -R85.reuse ;  /* 0x0000005262627223 */ /* 0x180fe20000010855 */
[----:B------:R-:W-:Y:S01]  /*d720*/  @!P1 PRMT R111, RZ, 0x654, R118 ;  /* 0x00000654ff6f9816 */ /* 0x000fe20000000076 */
[----:B------:R-:W-:Y:S01]  /*d730*/  @!P1 VIADD R118, R119, 0x31c60 ;  /* 0x00031c6077769836 */ /* 0x000fe20000000000 */
[----:B------:R-:W2:Y:S01]  /*d740*/  MUFU.EX2 R5, R5 ;  /* 0x0000000500057308 */ /* 0x000ea20000000800 */
[-CC-:B------:R-:W-:Y:S01]  /*d750*/  FFMA.FTZ R122, R122, R82.reuse, -R85.reuse ;  /* 0x000000527a7a7223 */ /* 0x180fe20000010855 */
[-CC-:B------:R-:W-:Y:S01]  /*d760*/  FFMA.FTZ R135, R135, R82.reuse, -R85.reuse ;  /* 0x0000005287877223 */ /* 0x180fe20000010855 */
[-CC-:B------:R-:W-:Y:S01]  /*d770*/  FFMA.FTZ R137, R137, R82.reuse, -R85.reuse ;  /* 0x0000005289897223 */ /* 0x180fe20000010855 */
[----:B------:R-:W-:Y:S01]  /*d780*/  @!P1 PRMT R119, RZ, 0x654, R118 ;  /* 0x00000654ff779816 */ /* 0x000fe20000000076 */
[-CC-:B------:R-:W-:Y:S01]  /*d790*/  FFMA.FTZ R139, R139, R82.reuse, -R85.reuse ;  /* 0x000000528b8b7223 */ /* 0x180fe20000010855 */
[-CC-:B------:R-:W-:Y:S01]  /*d7a0*/  FFMA.FTZ R141, R141, R82.reuse, -R85.reuse ;  /* 0x000000528d8d7223 */ /* 0x180fe20000010855 */
[--C-:B------:R-:W-:Y:S01]  /*d7b0*/  FFMA.FTZ R143, R143, R82, -R85.reuse ;  /* 0x000000528f8f7223 */ /* 0x100fe20000010855 */
[----:B------:R-:W3:Y:S01]  /*d7c0*/  MUFU.EX2 R12, R12 ;  /* 0x0000000c000c7308 */ /* 0x000ee20000000800 */
[----:B-1----:R-:W-:Y:S01]  /*d7d0*/  FFMA.FTZ R118, R149, R0, R8 ;  /* 0x0000000095767223 */ /* 0x002fe20000010008 */
[-CC-:B------:R-:W-:Y:S01]  /*d7e0*/  FFMA.FTZ R0, R99, R82.reuse, -R85.reuse ;  /* 0x0000005263007223 */ /* 0x180fe20000010855 */
[----:B------:R-:W-:Y:S01]  /*d7f0*/  FFMA.FTZ R79, R79, R82, -R85 ;  /* 0x000000524f4f7223 */ /* 0x000fe20000010855 */
[----:B------:R-:W-:Y:S01]  /*d800*/  ISETP.LT.AND P2, PT, RZ, UR61, PT ;  /* 0x0000003dff007c0c */ /* 0x000fe2000bf41270 */
[----:B------:R-:W-:-:S03]  /*d810*/  UMOV UR45, UR46 ;  /* 0x0000002e002d7c82 */ /* 0x000fc60008000000 */
[----:B------:R-:W1:Y:S01]  /*d820*/  MUFU.EX2 R128, R128 ;  /* 0x0000008000807308 */ /* 0x000e620000000800 */
[C---:B--2---:R-:W-:Y:S01]  /*d830*/  FADD.FTZ R99, R5.reuse, R118 ;  /* 0x0000007605637221 */ /* 0x044fe20000010000 */
[----:B------:R-:W-:Y:S01]  /*d840*/  F2FP.BF16.F32.PACK_AB R5, R5, R8 ;  /* 0x000000080505723e */ /* 0x000fe200000010ff */
[----:B------:R-:W-:-:S05]  /*d850*/  FFMA.FTZ R8, R103, R82, -R85 ;  /* 0x0000005267087223 */ /* 0x000fca0000010855 */
[----:B------:R-:W2:Y:S08]  /*d860*/  MUFU.EX2 R13, R13 ;  /* 0x0000000d000d7308 */ /* 0x000eb00000000800 */
[----:B------:R-:W-:Y:S08]  /*d870*/  MUFU.EX2 R11, R11 ;  /* 0x0000000b000b7308 */ /* 0x000ff00000000800 */
[----:B------:R-:W4:Y:S08]  /*d880*/  MUFU.EX2 R124, R124 ;  /* 0x0000007c007c7308 */ /* 0x000f300000000800 */
        /* <DEDUP_REMOVED lines=8> */
[----:B------:R-:W5:Y:S01]  /*d910*/  MUFU.EX2 R122, R122 ;  /* 0x0000007a007a7308 */ /* 0x000f620000000800 */
[----:B------:R-:W-:Y:S01]  /*d920*/  UMOV UR29, 0xc0000010 ;  /* 0xc0000010001d7882 */ /* 0x000fe20000000000 */
[----:B------:R-:W-:Y:S01]  /*d930*/  UMOV UR31, 0x80000020 ;  /* 0x80000020001f7882 */ /* 0x000fe20000000000 */
[----:B------:R-:W-:-:S05]  /*d940*/  UIADD3 UR6, UR61, -0x1, URZ ;  /* 0xffffffff3d067890 */ /* 0x000fca000fffe03f */
[----:B------:R-:W-:Y:S02]  /*d950*/  MUFU.EX2 R121, R121 ;  /* 0x0000007900797308 */ /* 0x000fe40000000800 */
[----:B------:R-:W-:-:S06]  /*d960*/  UMOV UR61, UR6 ;  /* 0x00000006003d7c82 */ /* 0x000fcc0008000000 */
        /* <DEDUP_REMOVED lines=36> */
[-C--:B------:R-:W-:Y:S01]  /*dbb0*/  FMUL.FTZ R33, R33, R74.reuse ;  /* 0x0000004a21217220 */ /* 0x080fe20000410000 */
[----:B---3--:R-:W-:Y:S01]  /*dbc0*/  FFMA.FTZ R111, R74, R3, R7 ;  /* 0x000000034a6f7223 */ /* 0x008fe20000010007 */
[----:B------:R3:W-:Y:S01]  /*dbd0*/  @!P1 SYNCS.ARRIVE.TRANS64.RED.A1T0 RZ, [R119+URZ], RZ ;  /* 0x000000ff77ff99a7 */ /* 0x0007e2000810043f */
[----:B------:R1:W3:Y:S01]  /*dbe0*/  MUFU.EX2 R3, R98 ;  /* 0x0000006200037308 */ /* 0x0002e20000000800 */
        /* <DEDUP_REMOVED lines=8> */
[C---:B-1----:R-:W-:Y:S01]  /*dc70*/  FADD.FTZ R98, R128.reuse, R7 ;  /* 0x0000000780627221 */ /* 0x042fe20000010000 */
[----:B------:R-:W-:Y:S01]  /*dc80*/  FADD.FTZ R111, R153, R118 ;  /* 0x00000076996f7221 */ /* 0x000fe20000010000 */
[----:B------:R-:W-:Y:S01]  /*dc90*/  F2FP.BF16.F32.PACK_AB R7, R128, R12 ;  /* 0x0000000c8007723e */ /* 0x000fe200000010ff */
[-C--:B------:R-:W-:Y:S01]  /*dca0*/  FFMA.FTZ R12, R90, R82.reuse, -R85 ;  /* 0x000000525a0c7223 */ /* 0x080fe20000010855 */
[----:B--2---:R-:W-:Y:S01]  /*dcb0*/  FADD.FTZ R103, R13, R98 ;  /* 0x000000620d677221 */ /* 0x004fe20000010000 */
[----:B------:R-:W-:Y:S01]  /*dcc0*/  FADD.FTZ R102, R10, R111 ;  /* 0x0000006f0a667221 */ /* 0x000fe20000010000 */
[-CC-:B------:R-:W-:Y:S01]  /*dcd0*/  FFMA.FTZ R98, R83, R82.reuse, -R85.reuse ;  /* 0x0000005253627223 */ /* 0x180fe20000010855 */
[-C--:B------:R-:W-:Y:S01]  /*dce0*/  FFMA.FTZ R90, R91, R82.reuse, -R85 ;  /* 0x000000525b5a7223 */ /* 0x080fe20000010855 */
[----:B----4-:R-:W-:Y:S01]  /*dcf0*/  FADD.FTZ R103, R124, R103 ;  /* 0x000000677c677221 */ /* 0x010fe20000010000 */
[----:B------:R-:W-:Y:S01]  /*dd00*/  FADD.FTZ R111, R11, R102 ;  /* 0x000000660b6f7221 */ /* 0x000fe20000010000 */
[-C--:B------:R-:W-:Y:S01]  /*dd10*/  FFMA.FTZ R102, R95, R82.reuse, -R85 ;  /* 0x000000525f667223 */ /* 0x080fe20000010855 */
[----:B------:R1:W-:Y:S01]  /*dd20*/  MUFU.EX2 R83, R12 ;  /* 0x0000000c00537308 */ /* 0x0003e20000000800 */
[----:B-----5:R-:W-:Y:S01]  /*dd30*/  FADD.FTZ R126, R84, R103 ;  /* 0x00000067547e7221 */ /* 0x020fe20000010000 */
[----:B------:R-:W-:Y:S01]  /*dd40*/  FADD.FTZ R118, R14, R111 ;  /* 0x0000006f0e767221 */ /* 0x000fe20000010000 */
[----:B------:R-:W-:Y:S01]  /*dd50*/  FFMA.FTZ R91, R133, R82, -R85 ;  /* 0x00000052855b7223 */ /* 0x000fe20000010855 */
[----:B------:R2:W-:Y:S01]  /*dd60*/  STSM.16.M88.4 [R22+0x24300], R4 ;  /* 0x0243000416007844 */ /* 0x0005e20000000200 */
[----:B------:R-:W-:Y:S01]  /*dd70*/  FADD.FTZ R103, R157, R126 ;  /* 0x0000007e9d677221 */ /* 0x000fe20000010000 */
[C---:B------:R-:W-:Y:S01]  /*dd80*/  FADD.FTZ R95, R15.reuse, R118 ;  /* 0x000000760f5f7221 */ /* 0x040fe20000010000 */
[----:B------:R-:W-:Y:S01]  /*dd90*/  F2FP.BF16.F32.PACK_AB R14, R15, R14 ;  /* 0x0000000e0f0e723e */ /* 0x000fe200000010ff */
[----:B------:R-:W4:Y:S01]  /*dda0*/  MUFU.EX2 R99, R99 ;  /* 0x0000006300637308 */ /* 0x000f220000000800 */
[----:B------:R-:W-:Y:S01]  /*ddb0*/  FADD.FTZ R126, R122, R103 ;  /* 0x000000677a7e7221 */ /* 0x000fe20000010000 */
[----:B------:R-:W-:Y:S01]  /*ddc0*/  FADD.FTZ R118, R78, R95 ;  /* 0x0000005f4e767221 */ /* 0x000fe20000010000 */
[----:B------:R-:W-:Y:S01]  /*ddd0*/  FFMA.FTZ R95, R87, R82, -R85 ;  /* 0x00000052575f7223 */ /* 0x000fe20000010855 */
[----:B------:R-:W-:Y:S01]  /*dde0*/  F2FP.BF16.F32.PACK_AB R15, R157, R84 ;  /* 0x000000549d0f723e */ /* 0x000fe200000010ff */
[----:B------:R-:W-:Y:S01]  /*ddf0*/  FADD.FTZ R103, R131, R126 ;  /* 0x0000007e83677221 */ /* 0x000fe20000010000 */
[C---:B------:R-:W-:Y:S01]  /*de00*/  FADD.FTZ R87, R121.reuse, R118 ;  /* 0x0000007679577221 */ /* 0x040fe20000010000 */
[----:B------:R-:W-:Y:S01]  /*de10*/  F2FP.BF16.F32.PACK_AB R84, R121, R78 ;  /* 0x0000004e7954723e */ /* 0x000fe200000010ff */
[----:B------:R-:W5:Y:S01]  /*de20*/  MUFU.EX2 R90, R90 ;  /* 0x0000005a005a7308 */ /* 0x000f620000000800 */
[----:B-1----:R-:W-:Y:S01]  /*de30*/  FADD.FTZ R12, R120, R103 ;  /* 0x00000067780c7221 */ /* 0x002fe20000010000 */
[----:B------:R-:W-:Y:S01]  /*de40*/  FADD.FTZ R118, R86, R87 ;  /* 0x0000005756767221 */ /* 0x000fe20000010000 */
[----:B------:R-:W-:Y:S01]  /*de50*/  F2FP.BF16.F32.PACK_AB R13, R124, R13 ;  /* 0x0000000d7c0d723e */ /* 0x000fe200000010ff */
[----:B------:R-:W-:Y:S01]  /*de60*/  FMUL.FTZ R37, R37, R74 ;  /* 0x0000004a25257220 */ /* 0x000fe20000410000 */
[C---:B------:R-:W-:Y:S01]  /*de70*/  F2FP.BF16.F32.PACK_AB R86, R125.reuse, R86 ;  /* 0x000000567d56723e */ /* 0x040fe200000010ff */
[----:B------:R-:W-:Y:S01]  /*de80*/  FADD.FTZ R85, R125, R118 ;  /* 0x000000767d557221 */ /* 0x000fe20000010000 */
[----:B------:R-:W-:Y:S01]  /*de90*/  FADD.FTZ R118, R123, R12 ;  /* 0x0000000c7b767221 */ /* 0x000fe20000010000 */
[----:B------:R-:W-:Y:S01]  /*dea0*/  F2FP.BF16.F32.PACK_AB R12, R11, R10 ;  /* 0x0000000a0b0c723e */ /* 0x000fe200000010ff */
[----:B------:R-:W1:Y:S01]  /*deb0*/  MUFU.EX2 R92, R92 ;  /* 0x0000005c005c7308 */ /* 0x000e620000000800 */
[----:B------:R-:W-:Y:S01]  /*dec0*/  FADD.FTZ R126, R94, R85 ;  /* 0x000000555e7e7221 */ /* 0x000fe20000010000 */
[----:B------:R-:W-:Y:S01]  /*ded0*/  FADD.FTZ R11, R21, R118 ;  /* 0x00000076150b7221 */ /* 0x000fe20000010000 */
[----:B------:R-:W-:Y:S01]  /*dee0*/  F2FP.BF16.F32.PACK_AB R87, R123, R120 ;  /* 0x000000787b57723e */ /* 0x000fe200000010ff */
[----:B------:R5:W-:Y:S01]  /*def0*/  STSM.16.M88.4 [R22+0x25b00], R12 ;  /* 0x025b000c16007844 */ /* 0x000be20000000200 */
[----:B------:R-:W-:Y:S01]  /*df00*/  FADD.FTZ R85, R113, R126 ;  /* 0x0000007e71557221 */ /* 0x000fe20000010000 */
[----:B------:R-:W-:Y:S01]  /*df10*/  FADD.FTZ R11, R114, R11 ;  /* 0x0000000b720b7221 */ /* 0x000fe20000010000 */
[----:B------:R-:W-:Y:S01]  /*df20*/  FMUL.FTZ R40, R40, R74 ;  /* 0x0000004a28287220 */ /* 0x000fe20000410000 */
[----:B------:R-:W1:Y:S01]  /*df30*/  MUFU.EX2 R91, R91 ;  /* 0x0000005b005b7308 */ /* 0x000e620000000800 */
[----:B--2---:R-:W-:Y:S01]  /*df40*/  FADD.FTZ R4, R112, R85 ;  /* 0x0000005570047221 */ /* 0x004fe20000010000 */
[----:B------:R-:W-:Y:S01]  /*df50*/  FADD.FTZ R6, R20, R11 ;  /* 0x0000000b14067221 */ /* 0x000fe20000010000 */
[----:B------:R-:W-:Y:S01]  /*df60*/  F2FP.BF16.F32.PACK_AB R85, R131, R122 ;  /* 0x0000007a8355723e */ /* 0x000fe200000010ff */
[-C--:B------:R-:W-:Y:S01]  /*df70*/  FMUL.FTZ R41, R41, R74.reuse ;  /* 0x0000004a29297220 */ /* 0x080fe20000410000 */
[----:B------:R-:W-:Y:S01]  /*df80*/  FADD.FTZ R5, R117, R4 ;  /* 0x0000000475057221 */ /* 0x000fe20000010000 */
[----:B------:R-:W-:Y:S01]  /*df90*/  FADD.FTZ R6, R115, R6 ;  /* 0x0000000673067221 */ /* 0x000fe20000010000 */
[----:B------:R-:W-:Y:S01]  /*dfa0*/  FMUL.FTZ R44, R44, R74 ;  /* 0x0000004a2c2c7220 */ /* 0x000fe20000410000 */
[----:B------:R-:W2:Y:S01]  /*dfb0*/  MUFU.EX2 R93, R93 ;  /* 0x0000005d005d7308 */ /* 0x000ea20000000800 */
[----:B------:R-:W-:Y:S01]  /*dfc0*/  FADD.FTZ R4, R104, R5 ;  /* 0x0000000568047221 */ /* 0x000fe20000010000 */
[----:B------:R-:W-:Y:S01]  /*dfd0*/  FADD.FTZ R5, R9, R6 ;  /* 0x0000000609057221 */ /* 0x000fe20000010000 */
[C---:B------:R-:W-:Y:S01]  /*dfe0*/  F2FP.BF16.F32.PACK_AB R104, R105.reuse, R104 ;  /* 0x000000686968723e */ /* 0x040fe200000010ff */
[----:B------:R-:W-:Y:S01]  /*dff0*/  STSM.16.M88.4 [R22+0x27300], R84 ;  /* 0x0273005416007844 */ /* 0x000fe20000000200 */
[----:B------:R-:W-:Y:S01]  /*e000*/  FADD.FTZ R7, R105, R4 ;  /* 0x0000000469077221 */ /* 0x000fe20000010000 */
[----:B------:R-:W-:Y:S01]  /*e010*/  FADD.FTZ R6, R106, R5 ;  /* 0x000000056a067221 */ /* 0x000fe20000010000 */
[----:B------:R-:W-:Y:S01]  /*e020*/  F2FP.BF16.F32.PACK_AB R5, R114, R21 ;  /* 0x000000157205723e */ /* 0x000fe200000010ff */
[----:B------:R-:W2:Y:S01]  /*e030*/  MUFU.EX2 R102, R102 ;  /* 0x0000006600667308 */ /* 0x000ea20000000800 */
[----:B------:R-:W-:Y:S01]  /*e040*/  FADD.FTZ R78, R108, R7 ;  /* 0x000000076c4e7221 */ /* 0x000fe20000010000 */
[----:B------:R-:W-:Y:S01]  /*e050*/  FADD.FTZ R11, R107, R6 ;  /* 0x000000066b0b7221 */ /* 0x000fe20000010000 */
[----:B------:R-:W-:Y:S01]  /*e060*/  F2FP.BF16.F32.PACK_AB R7, R115, R20 ;  /* 0x000000147307723e */ /* 0x000fe200000010ff */
[----:B------:R-:W-:Y:S01]  /*e070*/  FMUL.FTZ R45, R45, R74 ;  /* 0x0000004a2d2d7220 */ /* 0x000fe20000410000 */
[----:B------:R-:W-:Y:S01]  /*e080*/  FADD.FTZ R21, R109, R78 ;  /* 0x0000004e6d157221 */ /* 0x000fe20000010000 */
[----:B------:R-:W-:Y:S01]  /*e090*/  FADD.FTZ R20, R110, R11 ;  /* 0x0000000b6e147221 */ /* 0x000fe20000010000 */
[----:B------:R-:W-:Y:S01]  /*e0a0*/  F2FP.BF16.F32.PACK_AB R4, R113, R94 ;  /* 0x0000005e7104723e */ /* 0x000fe200000010ff */
[----:B------:R-:W2:Y:S01]  /*e0b0*/  MUFU.EX2 R80, R80 ;  /* 0x0000005000507308 */ /* 0x000ea20000000800 */
[----:B------:R-:W-:Y:S01]  /*e0c0*/  FADD.FTZ R78, R96, R21 ;  /* 0x00000015604e7221 */ /* 0x000fe20000010000 */
[----:B---3--:R-:W-:Y:S01]  /*e0d0*/  FADD.FTZ R11, R3, R20 ;  /* 0x00000014030b7221 */ /* 0x008fe20000010000 */
[----:B------:R-:W-:Y:S01]  /*e0e0*/  F2FP.BF16.F32.PACK_AB R6, R117, R112 ;  /* 0x000000707506723e */ /* 0x000fe200000010ff */
[----:B------:R-:W-:Y:S01]  /*e0f0*/  FMUL.FTZ R48, R48, R74 ;  /* 0x0000004a30307220 */ /* 0x000fe20000410000 */
[----:B------:R-:W-:Y:S01]  /*e100*/  FADD.FTZ R21, R97, R78 ;  /* 0x0000004e61157221 */ /* 0x000fe20000010000 */
[----:B------:R-:W-:Y:S01]  /*e110*/  FADD.FTZ R20, R0, R11 ;  /* 0x0000000b00147221 */ /* 0x000fe20000010000 */
[----:B------:R-:W-:Y:S01]  /*e120*/  F2FP.BF16.F32.PACK_AB R105, R106, R9 ;  /* 0x000000096a69723e */ /* 0x000fe200000010ff */
[----:B------:R-:W3:Y:S01]  /*e130*/  MUFU.EX2 R135, R135 ;  /* 0x0000008700877308 */ /* 0x000ee20000000800 */
[----:B------:R-:W-:Y:S01]  /*e140*/  FADD.FTZ R78, R100, R21 ;  /* 0x00000015644e7221 */ /* 0x000fe20000010000 */
[----:B----4-:R-:W-:Y:S01]  /*e150*/  FADD.FTZ R11, R99, R20 ;  /* 0x00000014630b7221 */ /* 0x010fe20000010000 */
[----:B------:R4:W-:Y:S01]  /*e160*/  STSM.16.M88.4 [R22+0x28b00], R4 ;  /* 0x028b000416007844 */ /* 0x0009e20000000200 */
[----:B------:R-:W-:Y:S01]  /*e170*/  F2FP.BF16.F32.PACK_AB R96, R97, R96 ;  /* 0x000000606160723e */ /* 0x000fe200000010ff */
[----:B------:R-:W-:Y:S01]  /*e180*/  FADD.FTZ R9, R101, R78 ;  /* 0x0000004e65097221 */ /* 0x000fe20000010000 */
[----:B-----5:R-:W-:Y:S01]  /*e190*/  FADD.FTZ R12, R8, R11 ;  /* 0x0000000b080c7221 */ /* 0x020fe20000010000 */
[----:B------:R-:W-:Y:S01]  /*e1a0*/  F2FP.BF16.F32.PACK_AB R97, R0, R3 ;  /* 0x000000030061723e */ /* 0x000fe200000010ff */
[----:B------:R-:W5:Y:S01]  /*e1b0*/  MUFU.EX2 R81, R81 ;  /* 0x0000005100517308 */ /* 0x000f620000000800 */
[----:B------:R-:W-:Y:S01]  /*e1c0*/  F2FP.BF16.F32.PACK_AB R99, R8, R99 ;  /* 0x000000630863723e */ /* 0x000fe200000010ff */
[----:B------:R-:W-:Y:S01]  /*e1d0*/  FMUL.FTZ R49, R49, R74 ;  /* 0x0000004a31317220 */ /* 0x000fe20000410000 */
[----:B------:R-:W-:Y:S01]  /*e1e0*/  F2FP.BF16.F32.PACK_AB R106, R109, R108 ;  /* 0x0000006c6d6a723e */ /* 0x000fe200000010ff */
[-C--:B------:R-:W-:Y:S01]  /*e1f0*/  FMUL.FTZ R52, R52, R74.reuse ;  /* 0x0000004a34347220 */ /* 0x080fe20000410000 */
[----:B------:R-:W-:Y:S01]  /*e200*/  F2FP.BF16.F32.PACK_AB R107, R110, R107 ;  /* 0x0000006b6e6b723e */ /* 0x000fe200000010ff */
[-C--:B------:R-:W-:Y:S01]  /*e210*/  FMUL.FTZ R53, R53, R74.reuse ;  /* 0x0000004a35357220 */ /* 0x080fe20000410000 */
[-C--:B------:R-:W-:Y:S01]  /*e220*/  FMUL.FTZ R56, R56, R74.reuse ;  /* 0x0000004a38387220 */ /* 0x080fe20000410000 */
[----:B------:R1:W5:Y:S01]  /*e230*/  MUFU.EX2 R10, R98 ;  /* 0x00000062000a7308 */ /* 0x0003620000000800 */
[----:B------:R-:W-:Y:S01]  /*e240*/  FMUL.FTZ R57, R57, R74 ;  /* 0x0000004a39397220 */ /* 0x000fe20000410000 */
[----:B------:R-:W-:Y:S01]  /*e250*/  STSM.16.M88.4 [R22+0x2a300], R104 ;  /* 0x02a3006816007844 */ /* 0x000fe20000000200 */
[----:B----4-:R-:W-:Y:S01]  /*e260*/  FADD.FTZ R4, R88, R9 ;  /* 0x0000000958047221 */ /* 0x010fe20000010000 */
[----:B------:R-:W-:Y:S01]  /*e270*/  FADD.FTZ R5, R83, R12 ;  /* 0x0000000c53057221 */ /* 0x000fe20000010000 */
[C---:B------:R-:W-:Y:S01]  /*e280*/  F2FP.BF16.F32.PACK_AB R88, R89.reuse, R88 ;  /* 0x000000585958723e */ /* 0x040fe200000010ff */
[----:B------:R-:W-:Y:S01]  /*e290*/  FMUL.FTZ R60, R60, R74 ;  /* 0x0000004a3c3c7220 */ /* 0x000fe20000410000 */
[----:B------:R-:W-:Y:S01]  /*e2a0*/  FADD.FTZ R7, R89, R4 ;  /* 0x0000000459077221 */ /* 0x000fe20000010000 */
[----:B------:R-:W-:Y:S01]  /*e2b0*/  FADD.FTZ R0, R90, R5 ;  /* 0x000000055a007221 */ /* 0x000fe20000010000 */
[----:B------:R-:W4:Y:S01]  /*e2c0*/  MUFU.EX2 R116, R116 ;  /* 0x0000007400747308 */ /* 0x000f220000000800 */
[----:B-1----:R-:W-:Y:S01]  /*e2d0*/  F2FP.BF16.F32.PACK_AB R98, R101, R100 ;  /* 0x000000646562723e */ /* 0x002fe200000010ff */
[----:B------:R-:W-:Y:S01]  /*e2e0*/  FADD.FTZ R4, R92, R7 ;  /* 0x000000075c047221 */ /* 0x000fe20000010000 */
[----:B------:R-:W-:Y:S01]  /*e2f0*/  FADD.FTZ R3, R91, R0 ;  /* 0x000000005b037221 */ /* 0x000fe20000010000 */
[----:B------:R-:W-:Y:S01]  /*e300*/  F2FP.BF16.F32.PACK_AB R89, R90, R83 ;  /* 0x000000535a59723e */ /* 0x000fe200000010ff */
[----:B------:R-:W-:Y:S01]  /*e310*/  FMUL.FTZ R61, R61, R74 ;  /* 0x0000004a3d3d7220 */ /* 0x000fe20000410000 */
[C---:B--2---:R-:W-:Y:S01]  /*e320*/  FADD.FTZ R5, R93.reuse, R4 ;  /* 0x000000045d057221 */ /* 0x044fe20000010000 */
[----:B------:R-:W-:Y:S01]  /*e330*/  FADD.FTZ R0, R102, R3 ;  /* 0x0000000366007221 */ /* 0x000fe20000010000 */
[----:B------:R-:W1:Y:S01]  /*e340*/  MUFU.EX2 R137, R137 ;  /* 0x0000008900897308 */ /* 0x000e620000000800 */
[----:B------:R-:W-:Y:S01]  /*e350*/  F2FP.BF16.F32.PACK_AB R90, R93, R92 ;  /* 0x0000005c5d5a723e */ /* 0x000fe200000010ff */
[----:B------:R-:W-:Y:S01]  /*e360*/  FADD.FTZ R4, R80, R5 ;  /* 0x0000000550047221 */ /* 0x000fe20000010000 */
[----:B---3--:R-:W-:Y:S01]  /*e370*/  FADD.FTZ R3, R135, R0 ;  /* 0x0000000087037221 */ /* 0x008fe20000010000 */
[----:B------:R-:W-:Y:S01]  /*e380*/  F2FP.BF16.F32.PACK_AB R91, R102, R91 ;  /* 0x0000005b665b723e */ /* 0x000fe200000010ff */
[----:B------:R-:W-:Y:S01]  /*e390*/  STSM.16.M88.4 [R22+0x2bb00], R96 ;  /* 0x02bb006016007844 */ /* 0x000fe20000000200 */
[----:B-----5:R-:W-:Y:S01]  /*e3a0*/  FADD.FTZ R5, R81, R4 ;  /* 0x0000000451057221 */ /* 0x020fe20000010000 */
[----:B------:R-:W-:Y:S01]  /*e3b0*/  FADD.FTZ R0, R10, R3 ;  /* 0x000000030a007221 */ /* 0x000fe20000010000 */
[----:B------:R-:W2:Y:S01]  /*e3c0*/  MUFU.EX2 R129, R129 ;  /* 0x0000008100817308 */ /* 0x000ea20000000800 */
[----:B------:R-:W-:Y:S01]  /*e3d0*/  STSM.16.M88.4 [R22+0x2d300], R88 ;  /* 0x02d3005816007844 */ /* 0x000fe20000000200 */
[----:B----4-:R-:W-:Y:S01]  /*e3e0*/  FADD.FTZ R4, R116, R5 ;  /* 0x0000000574047221 */ /* 0x010fe20000010000 */
[----:B------:R-:W-:Y:S01]  /*e3f0*/  F2FP.BF16.F32.PACK_AB R5, R10, R135 ;  /* 0x000000870a05723e */ /* 0x000fe200000010ff */
[-C--:B------:R-:W-:Y:S01]  /*e400*/  FMUL.FTZ R64, R64, R74.reuse ;  /* 0x0000004a40407220 */ /* 0x080fe20000410000 */
[-C--:B------:R-:W-:Y:S01]  /*e410*/  FMUL.FTZ R65, R65, R74.reuse ;  /* 0x0000004a41417220 */ /* 0x080fe20000410000 */
[-C--:B------:R-:W-:Y:S01]  /*e420*/  FMUL.FTZ R68, R68, R74.reuse ;  /* 0x0000004a44447220 */ /* 0x080fe20000410000 */
[----:B------:R-:W-:Y:S01]  /*e430*/  FMUL.FTZ R69, R69, R74 ;  /* 0x0000004a45457220 */ /* 0x000fe20000410000 */
        /* <DEDUP_REMOVED lines=10> */
[----:B------:R-:W-:Y:S01]  /*e4e0*/  F2FP.BF16.F32.PACK_AB R4, R81, R80 ;  /* 0x000000505104723e */ /* 0x000fe200000010ff */
[-C--:B------:R-:W-:Y:S01]  /*e4f0*/  FMUL.FTZ R38, R38, R149.reuse ;  /* 0x0000009526267220 */ /* 0x080fe20000410000 */
[----:B------:R-:W-:Y:S01]  /*e500*/  F2FP.BF16.F32.PACK_AB R6, R129, R116 ;  /* 0x000000748106723e */ /* 0x000fe200000010ff */
        /* <DEDUP_REMOVED lines=24> */
[----:B------:R-:W-:Y:S01]  /*e690*/  FMUL.FTZ R71, R71, R149 ;  /* 0x0000009547477220 */ /* 0x000fe20000410000 */
[----:B---3--:R-:W-:-:S02]  /*e6a0*/  MOV R5, R155 ;  /* 0x0000009b00057202 */ /* 0x008fc40000000f00 */
[----:B------:R-:W-:Y:S01]  /*e6b0*/  MUFU.EX2 R76, R76 ;  /* 0x0000004c004c7308 */ /* 0x000fe20000000800 */
[C---:B----4-:R-:W-:Y:S01]  /*e6c0*/  FADD.FTZ R3, R73.reuse, R8 ;  /* 0x0000000849037221 */ /* 0x050fe20000010000 */
[----:B------:R-:W-:Y:S01]  /*e6d0*/  F2FP.BF16.F32.PACK_AB R8, R73, R72 ;  /* 0x000000484908723e */ /* 0x000fe200000010ff */
[----:B------:R-:W-:-:S05]  /*e6e0*/  IMAD.MOV.U32 R4, RZ, RZ, R75 ;  /* 0x000000ffff047224 */ /* 0x000fca00078e004b */
[----:B------:R-:W2:Y:S01]  /*e6f0*/  MUFU.EX2 R77, R77 ;  /* 0x0000004d004d7308 */ /* 0x000ea20000000800 */
[C---:B-1----:R-:W-:Y:S01]  /*e700*/  FADD.FTZ R0, R9.reuse, R0 ;  /* 0x0000000009007221 */ /* 0x042fe20000010000 */
[----:B------:R-:W-:-:S06]  /*e710*/  F2FP.BF16.F32.PACK_AB R9, R9, R139 ;  /* 0x0000008b0909723e */ /* 0x000fcc00000010ff */
[----:B------:R-:W1:Y:S08]  /*e720*/  MUFU.EX2 R143, R143 ;  /* 0x0000008f008f7308 */ /* 0x000e700000000800 */
[----:B------:R-:W3:Y:S01]  /*e730*/  MUFU.EX2 R79, R79 ;  /* 0x0000004f004f7308 */ /* 0x000ee20000000800 */
[----:B--2---:R-:W-:Y:S01]  /*e740*/  F2FP.BF16.F32.PACK_AB R10, R77, R76 ;  /* 0x0000004c4d0a723e */ /* 0x004fe200000010ff */
[----:B------:R-:W-:-:S04]  /*e750*/  FADD.FTZ R76, R76, R3 ;  /* 0x000000034c4c7221 */ /* 0x000fc80000010000 */
        /* <DEDUP_REMOVED lines=10> */
[----:B--2---:R-:W2:Y:S02]  /*e800*/  FENCE.VIEW.ASYNC.S ;  /* 0x00000000000073c6 */ /* 0x004ea40000000000 */
[----:B--2---:R-:W-:Y:S01]  /*e810*/  NOP ;  /* 0x0000000000007918 */ /* 0x004fe20000000000 */
[----:B------:R-:W-:Y:S05]  /*e820*/  @P2 BRA `(.L_x_1552) ;  /* 0xffffffbc00ec2947 */ /* 0x000fea000383ffff */
.L_x_1543:
[----:B------:R-:W-:Y:S06]  /*e830*/  BAR.ARV 0x8, 0x1a0 ;  /* 0x0206800000007b1d */ /* 0x000fec0000002000 */
[----:B------:R-:W-:Y:S05]  /*e840*/  @!P0 BRA `(.L_x_1553) ;  /* 0x0000000000048947 */ /* 0x000fea0003800000 */
[----:B------:R-:W-:Y:S01]  /*e850*/  BPT.TRAP 0x1 ;  /* 0x000000040000795c */ /* 0x000fe20000300000 */
.L_x_1553:
[----:B------:R-:W-:Y:S01]  /*e860*/  R2UR UR4, R148 ;  /* 0x00000000940472ca */ /* 0x000fe200000e0000 */
[----:B------:R-:W-:-:S12]  /*e870*/  ULEA UR10, UR46, UR47, 0x3 ;  /* 0x0000002f2e0a7291 */ /* 0x000fd8000f8e183f */
[----:B------:R-:W-:-:S05]  /*e880*/  IMAD.U32 R4, RZ, RZ, UR4 ;  /* 0x00000004ff047e24 */ /* 0x000fca000f8e00ff */
[----:B------:R-:W-:-:S04]  /*e890*/  SHF.L.U32 R4, R4, 0x1f, RZ ;  /* 0x0000001f04047819 */ /* 0x000fc800000006ff */
[----:B------:R2:W3:Y:S01]  /*e8a0*/  SYNCS.PHASECHK.TRANS64.TRYWAIT P2, [UR10+0x31c50], R4 ;  /* 0x031c5004ff0075a7 */ /* 0x0004e2000804014a */
[----:B------:R-:W-:Y:S05]  /*e8b0*/  @!P0 BRA `(.L_x_1554) ;  /* 0x0000000000048947 */ /* 0x000fea0003800000 */
[----:B------:R-:W-:Y:S01]  /*e8c0*/  BPT.TRAP 0x1 ;  /* 0x000000040000795c */ /* 0x000fe20000300000 */
.L_x_1554:
[----:B---3--:R-:W-:Y:S05]  /*e8d0*/  @P2 BRA `(.L_x_1555) ;  /* 0x0000000000082947 */ /* 0x008fea0003800000 */
[----:B------:R-:W3:Y:S02]  /*e8e0*/  SYNCS.PHASECHK.TRANS64.TRYWAIT P0, [UR10+0x31c50], R4 ;  /* 0x031c5004ff0075a7 */ /* 0x000ee4000800014a */
[----:B---3--:R-:W-:Y:S05]  /*e8f0*/  @!P0 BRA `(.L_x_1556) ;  /* 0x0000004800f08947 */ /* 0x008fea0003800000 */
.L_x_1555:
[----:B------:R-:W-:Y:S01]  /*e900*/  UIADD3 UR47, UR47, 0x200, URZ ;  /* 0x000002002f2f7890 */ /* 0x000fe2000fffe03f */
[----:B------:R-:W-:Y:S01]  /*e910*/  R2UR UR4, R145 ;  /* 0x00000000910472ca */ /* 0x000fe200000e0000 */
[----:B------:R-:W-:Y:S01]  /*e920*/  WARPGROUP.ARRIVE ;  /* 0x00000000000079c5 */ /* 0x000fe20000000000 */
[----:B------:R-:W-:Y:S01]  /*e930*/  UMOV UR5, 0xc0000010 ;  /* 0xc000001000057882 */ /* 0x000fe20000000000 */
[----:B------:R-:W-:Y:S01]  /*e940*/  USHF.R.U32.HI UR47, URZ, 0x4, UR47 ;  /* 0x000000043f2f7899 */ /* 0x000fe2000801162f */
[----:B---3--:R-:W3:Y:S01]  /*e950*/  SHFL.BFLY PT, R5, R0, 0x2, 0x1f ;  /* 0x0c401f0000057f89 */ /* 0x008ee200000e0000 */
[----:B------:R-:W-:Y:S01]  /*e960*/  UMOV UR7, 0x80000020 ;  /* 0x8000002000077882 */ /* 0x000fe20000000000 */
[----:B------:R-:W-:Y:S01]  /*e970*/  IMAD.MOV.U32 R21, RZ, RZ, RZ ;  /* 0x000000ffff157224 */ /* 0x000fe200078e00ff */
[----:B------:R-:W-:Y:S01]  /*e980*/  ULOP3.LUT UR47, UR47, 0x3fff, URZ, 0xc0, !UPT ;  /* 0x00003fff2f2f7892 */ /* 0x000fe2000f8ec03f */
[----:B--2---:R-:W2:Y:S01]  /*e990*/  SHFL.BFLY PT, R4, R3, 0x2, 0x1f ;  /* 0x0c401f0003047f89 */ /* 0x004ea200000e0000 */
[----:B-1----:R-:W-:Y:S01]  /*e9a0*/  IMAD.MOV.U32 R8, RZ, RZ, RZ ;  /* 0x000000ffff087224 */ /* 0x002fe200078e00ff */
[----:B------:R-:W-:Y:S01]  /*e9b0*/  R2UR UR11, R148 ;  /* 0x00000000940b72ca */ /* 0x000fe200000e0000 */
[----:B------:R-:W-:Y:S01]  /*e9c0*/  ULOP3.LUT UR8, UR47, 0x2400000, URZ, 0xfc, !UPT ;  /* 0x024000002f087892 */ /* 0x000fe2000f8efc3f */
[----:B------:R-:W-:Y:S01]  /*e9d0*/  IMAD.U32 R12, RZ, RZ, UR10 ;  /* 0x0000000aff0c7e24 */ /* 0x000fe2000f8e00ff */
[----:B------:R-:W-:Y:S01]  /*e9e0*/  ULOP3.LUT UR9, UR4, 0x10000, URZ, 0xfc, !UPT ;  /* 0x0001000004097892 */ /* 0x000fe2000f8efc3f */
[----:B------:R-:W-:Y:S01]  /*e9f0*/  IADD3 R18, R18, 0x1, RZ ;  /* 0x0000000112127810 */ /* 0x000fe20007ffe0ff */
[----:B------:R-:W-:-:S02]  /*ea00*/  UIMAD UR8, UR46, 0x6c0, UR8 ;  /* 0x000006c02e0878a4 */ /* 0x000fc4000f8e0208 */
[----:B------:R-:W-:-:S03]  /*ea10*/  UIADD3 UR46, UR46, 0x1, URZ ;  /* 0x000000012e2e7890 */ /* 0x000fc6000fffe03f */
[----:B------:R-:W-:Y:S01]  /*ea20*/  UMOV UR4, UR9 ;  /* 0x0000000900047c82 */ /* 0x000fe20008000000 */
[----:B------:R-:W-:Y:S01]  /*ea30*/  UISETP.NE.AND UP0, UPT, UR46, 0x2, UPT ;  /* 0x000000022e00788c */ /* 0x000fe2000bf05270 */
[----:B------:R-:W-:Y:S02]  /*ea40*/  UMOV UR6, UR8 ;  /* 0x0000000800067c82 */ /* 0x000fe40008000000 */
[----:B------:R-:W-:Y:S01]  /*ea50*/  HGMMA.64x96x16.F32.BF16 R24, gdesc[UR4].tnspB, R24, gsb0 ;  /* 0x41600000041879f0 */ /* 0x000fe20008001818 */
[----:B------:R-:W-:Y:S02]  /*ea60*/  UIADD3 UR4, UR9, 0x180, URZ ;  /* 0x0000018009047890 */ /* 0x000fe4000fffe03f */
[----:B------:R-:W-:Y:S01]  /*ea70*/  UIADD3 UR6, UR8, 0x40, URZ ;  /* 0x0000004008067890 */ /* 0x000fe2000fffe03f */
[----:B---3--:R-:W-:Y:S01]  /*ea80*/  FADD.FTZ R6, R5, R0 ;  /* 0x0000000005067221 */ /* 0x008fe20000010000 */
[----:B------:R-:W-:Y:S01]  /*ea90*/  UMOV UR5, 0xc0000010 ;  /* 0xc000001000057882 */ /* 0x000fe20000000000 */
[----:B------:R-:W-:Y:S01]  /*eaa0*/  UMOV UR7, 0x80000020 ;  /* 0x8000002000077882 */ /* 0x000fe20000000000 */
[----:B--2---:R-:W-:Y:S01]  /*eab0*/  FADD.FTZ R4, R4, R3 ;  /* 0x0000000304047221 */ /* 0x004fe20000010000 */
[----:B------:R-:W-:Y:S01]  /*eac0*/  MOV R0, 0xff800000 ;  /* 0xff80000000007802 */ /* 0x000fe20000000f00 */
[----:B------:R-:W1:Y:S01]  /*ead0*/  SHFL.BFLY PT, R7, R6, 0x1, 0x1f ;  /* 0x0c201f0006077f89 */ /* 0x000e6200000e0000 */
[----:B------:R-:W-:Y:S01]  /*eae0*/  IMAD.MOV.U32 R3, RZ, RZ, -0x800000 ;  /* 0xff800000ff037424 */ /* 0x000fe200078e00ff */
[----:B------:R-:W-:-:S02]  /*eaf0*/  USEL UR46, UR46, URZ, UP0 ;  /* 0x0000003f2e2e7287 */ /* 0x000fc40008000000 */
[----:B------:R-:W2:Y:S01]  /*eb00*/  SHFL.BFLY PT, R5, R4, 0x1, 0x1f ;  /* 0x0c201f0004057f89 */ /* 0x000ea200000e0000 */
[----:B-1----:R-:W-:Y:S01]  /*eb10*/  FADD.FTZ R10, R6, R7 ;  /* 0x00000007060a7221 */ /* 0x002fe20000010000 */
[----:B--2---:R-:W-:-:S04]  /*eb20*/  FADD.FTZ R9, R4, R5 ;  /* 0x0000000504097221 */ /* 0x004fc80000010000 */
[----:B------:R-:W-:Y:S02]  /*eb30*/  FSETP.NE.FTZ.AND P2, PT, R10, RZ, PT ;  /* 0x000000ff0a00720b */ /* 0x000fe40003f55000 */
[----:B------:R-:W-:-:S11]  /*eb40*/  FSETP.NE.FTZ.AND P0, PT, R9, RZ, PT ;  /* 0x000000ff0900720b */ /* 0x000fd60003f15000 */
[----:B------:R-:W1:Y:S01]  /*eb50*/  @P2 MUFU.LG2 R7, R10 ;  /* 0x0000000a00072308 */ /* 0x000e620000000c00 */
[C---:B------:R-:W-:Y:S01]  /*eb60*/  @P2 FMUL.FTZ R11, R82.reuse, 0.69314718246459960938 ;  /* 0x3f317218520b2820 */ /* 0x040fe20000410000 */
[----:B------:R-:W-:-:S06]  /*eb70*/  @P0 FMUL.FTZ R4, R82, 0.69314718246459960938 ;  /* 0x3f31721852040820 */ /* 0x000fcc0000410000 */
        /* <DEDUP_REMOVED lines=63> */
[----:B------:R-:W-:-:S06]  /*ef70*/  ULOP3.LUT UR11, UR11, UR4, URZ, 0x3c, !UPT ;  /* 0x000000040b0b7292 */ /* 0x000fcc000f8e3c3f */
[----:B------:R-:W-:Y:S01]  /*ef80*/  IMAD.U32 R148, RZ, RZ, UR11 ;  /* 0x0000000bff947e24 */ /* 0x000fe2000f8e00ff */
[----:B------:R-:W-:Y:S02]  /*ef90*/  WARPGROUP.DEPBAR.LE gsb0, 0x0 ;  /* 0x00008000000079c5 */ /* 0x000fe40000010000 */
[-C--:B---3--:R-:W-:Y:S01]  /*efa0*/  FMUL.FTZ R75, R37, R21.reuse ;  /* 0x00000015254b7220 */ /* 0x088fe20000410000 */
        /* <DEDUP_REMOVED lines=23> */
[----:B------:R2:W-:Y:S01]  /*f120*/  @!P1 SYNCS.ARRIVE.TRANS64.RED.A1T0 RZ, [R7+URZ], RZ ;  /* 0x000000ff07ff99a7 */ /* 0x0005e2000810043f */
        /* <DEDUP_REMOVED lines=24> */
.L_x_1526:
        /* <DEDUP_REMOVED lines=11> */
[----:B------:R-:W-:Y:S01]  /*f360*/  SHF.R.S32.HI R54, RZ, 0x1f, R51 ;  /* 0x0000001fff367819 */ /* 0x000fe20000011433 */
[----:B------:R-:W-:Y:S01]  /*f370*/  USHF.R.S32.HI UR5, URZ, 0x1f, UR43 ;  /* 0x0000001f3f057899 */ /* 0x000fe2000801142b */
[----:B------:R-:W-:Y:S02]  /*f380*/  LOP3.LUT R10, R17, 0x180, RZ, 0xc0, !PT ;  /* 0x00000180110a7812 */ /* 0x000fe400078ec0ff */
[----:B------:R-:W-:Y:S01]  /*f390*/  IADD3 R5, P5, R150, 0x20, RZ ;  /* 0x0000002096057810 */ /* 0x000fe20007fbe0ff */
[----:B------:R-:W-:Y:S01]  /*f3a0*/  ULDC.64 UR6, c[0x0][0xb70] ;  /* 0x0002dc0000067ab9 */ /* 0x000fe20000000a00 */
[----:B------:R-:W-:Y:S01]  /*f3b0*/  SHF.R.U64 R10, R10, 0x3, RZ ;  /* 0x000000030a0a7819 */ /* 0x000fe200000012ff */
[----:B------:R-:W-:Y:S01]  /*f3c0*/  UIMAD UR5, UR5, UR6, URZ ;  /* 0x00000006050572a4 */ /* 0x000fe2000f8e023f */
[----:B------:R-:W-:Y:S01]  /*f3d0*/  LOP3.LUT R8, R5, 0x180, RZ, 0xc0, !PT ;  /* 0x0000018005087812 */ /* 0x000fe200078ec0ff */
[----:B------:R-:W-:Y:S01]  /*f3e0*/  UIMAD.WIDE.U32 UR8, UR43, UR6, URZ ;  /* 0x000000062b0872a5 */ /* 0x000fe2000f8e003f */
[----:B------:R-:W-:Y:S01]  /*f3f0*/  LOP3.LUT R10, R10, R17, RZ, 0x3c, !PT ;  /* 0x000000110a0a7212 */ /* 0x000fe200078e3cff */
[----:B------:R-:W-:Y:S01]  /*f400*/  UIMAD UR5, UR43, UR7, UR5 ;  /* 0x000000072b0572a4 */ /* 0x000fe2000f8e0205 */
[----:B------:R-:W-:Y:S01]  /*f410*/  LEA.HI R17, R54, R51, RZ, 0x7 ;  /* 0x0000003336117211 */ /* 0x000fe200078f38ff */
[----:B------:R-:W-:Y:S01]  /*f420*/  USHF.R.S32.HI UR6, URZ, 0x1f, UR44 ;  /* 0x0000001f3f067899 */ /* 0x000fe2000801142c */
[----:B------:R-:W-:Y:S01]  /*f430*/  SHF.R.U64 R8, R8, 0x3, RZ ;  /* 0x0000000308087819 */ /* 0x000fe200000012ff */
[----:B------:R-:W-:Y:S01]  /*f440*/  UIADD3 UR5, UR9, UR5, URZ ;  /* 0x0000000509057290 */ /* 0x000fe2000fffe03f */
[----:B------:R-:W-:Y:S01]  /*f450*/  LOP3.LUT R58, R17, 0xffffff80, RZ, 0xc0, !PT ;  /* 0xffffff80113a7812 */ /* 0x000fe200078ec0ff */
[----:B------:R-:W-:Y:S01]  /*f460*/  ULDC.64 UR10, c[0x0][0x208] ;  /* 0x00008200000a7ab9 */ /* 0x000fe20000000a00 */
[----:B------:R-:W-:-:S02]  /*f470*/  LOP3.LUT R8, R8, R5, RZ, 0x3c, !PT ;  /* 0x0000000508087212 */ /* 0x000fc400078e3cff */
[C---:B------:R-:W-:Y:S01]  /*f480*/  LOP3.LUT R5, R150.reuse, 0x180, RZ, 0xc0, !PT ;  /* 0x0000018096057812 */ /* 0x040fe200078ec0ff */
[----:B------:R-:W-:Y:S01]  /*f490*/  IMAD.IADD R58, R51, 0x1, -R58 ;  /* 0x00000001333a7824 */ /* 0x000fe200078e0a3a */
[C---:B------:R-:W-:Y:S02]  /*f4a0*/  IADD3 R35, P1, R150.reuse, 0x6020, RZ ;  /* 0x0000602096237810 */ /* 0x040fe40007f3e0ff */
[----:B------:R-:W-:Y:S02]  /*f4b0*/  IADD3 R27, P3, R150, 0x3020, RZ ;  /* 0x00003020961b7810 */ /* 0x000fe40007f7e0ff */
[----:B------:R-:W-:Y:S02]  /*f4c0*/  LOP3.LUT P0, RZ, R58, 0x3, RZ, 0xc0, !PT ;  /* 0x000000033aff7812 */ /* 0x000fe4000780c0ff */
[----:B------:R-:W-:Y:S01]  /*f4d0*/  SHF.R.U64 R5, R5, 0x3, RZ ;  /* 0x0000000305057819 */ /* 0x000fe200000012ff */
[----:B------:R-:W1:Y:S01]  /*f4e0*/  LDC.64 R58, c[0x0][0xb78] ;  /* 0x0002de00ff3a7b82 */ /* 0x000e620000000a00 */
[----:B------:R-:W-:-:S02]  /*f4f0*/  LOP3.LUT R34, R35, 0x180, RZ, 0xc0, !PT ;  /* 0x0000018023227812 */ /* 0x000fc400078ec0ff */
[----:B------:R-:W-:Y:S02]  /*f500*/  LOP3.LUT R26, R27, 0x180, RZ, 0xc0, !PT ;  /* 0x000001801b1a7812 */ /* 0x000fe400078ec0ff */
[----:B------:R-:W-:Y:S01]  /*f510*/  LOP3.LUT R4, R5, R150, RZ, 0x3c, !PT ;  /* 0x0000009605047212 */ /* 0x000fe200078e3cff */
[----:B------:R-:W-:Y:S01]  /*f520*/  IMAD.MOV.U32 R5, RZ, RZ, R151 ;  /* 0x000000ffff057224 */ /* 0x000fe200078e0097 */
[----:B------:R-:W-:Y:S02]  /*f530*/  SHF.R.U64 R34, R34, 0x3, RZ ;  /* 0x0000000322227819 */ /* 0x000fe400000012ff */
[----:B------:R-:W-:Y:S02]  /*f540*/  SHF.R.U64 R26, R26, 0x3, RZ ;  /* 0x000000031a1a7819 */ /* 0x000fe400000012ff */
[----:B------:R-:W-:Y:S02]  /*f550*/  IADD3 R31, P2, R150, 0x6000, RZ ;  /* 0x00006000961f7810 */ /* 0x000fe40007f5e0ff */
[----:B------:R-:W-:-:S02]  /*f560*/  LOP3.LUT R34, R34, R35, RZ, 0x3c, !PT ;  /* 0x0000002322227212 */ /* 0x000fc400078e3cff */
[----:B------:R-:W-:Y:S02]  /*f570*/  MOV R35, R4 ;  /* 0x0000000400237202 */ /* 0x000fe40000000f00 */
[----:B------:R-:W-:Y:S02]  /*f580*/  F2FP.BF16.F32.PACK_AB R4, R77, R80 ;  /* 0x000000504d04723e */ /* 0x000fe400000010ff */
[----:B------:R-:W-:Y:S02]  /*f590*/  F2FP.BF16.F32.PACK_AB R5, R11, R78 ;  /* 0x0000004e0b05723e */ /* 0x000fe400000010ff */
[----:B------:R-:W-:Y:S01]  /*f5a0*/  F2FP.BF16.F32.PACK_AB R6, R6, R9 ;  /* 0x000000090606723e */ /* 0x000fe200000010ff */
[--C-:B------:R-:W-:Y:S01]  /*f5b0*/  IMAD.X R9, RZ, RZ, R151.reuse, P5 ;  /* 0x000000ffff097224 */ /* 0x100fe200028e0697 */
[----:B------:R-:W-:Y:S02]  /*f5c0*/  F2FP.BF16.F32.PACK_AB R7, R7, R76 ;  /* 0x0000004c0707723e */ /* 0x000fe400000010ff */
[----:B------:R-:W-:Y:S01]  /*f5d0*/  LOP3.LUT R26, R26, R27, RZ, 0x3c, !PT ;  /* 0x0000001b1a1a7212 */ /* 0x000fe200078e3cff */
[----:B------:R-:W-:Y:S01]  /*f5e0*/  IMAD.X R27, RZ, RZ, R151, P3 ;  /* 0x000000ffff1b7224 */ /* 0x000fe200018e0697 */
[----:B------:R-:W-:Y:S01]  /*f5f0*/  LOP3.LUT R30, R31, 0x180, RZ, 0xc0, !PT ;  /* 0x000001801f1e7812 */ /* 0x000fe200078ec0ff */
[----:B------:R2:W-:Y:S01]  /*f600*/  STSM.16.M88.4 [R35], R4 ;  /* 0x0000000423007844 */ /* 0x0005e20000000200 */
[----:B------:R-:W-:-:S02]  /*f610*/  IADD3.X R11, RZ, R151, RZ, P4, !PT ;  /* 0x00000097ff0b7210 */ /* 0x000fc400027fe4ff */
[----:B------:R-:W-:Y:S02]  /*f620*/  SHF.R.U64 R30, R30, 0x3, RZ ;  /* 0x000000031e1e7819 */ /* 0x000fe400000012ff */
[----:B------:R-:W-:Y:S01]  /*f630*/  MOV R17, R26 ;  /* 0x0000001a00117202 */ /* 0x000fe20000000f00 */
[----:B------:R-:W-:Y:S01]  /*f640*/  IMAD.U32 R26, RZ, RZ, UR8 ;  /* 0x00000008ff1a7e24 */ /* 0x000fe2000f8e00ff */
[----:B------:R-:W-:Y:S01]  /*f650*/  MOV R27, UR9 ;  /* 0x00000009001b7c02 */ /* 0x000fe20008000f00 */
[----:B------:R-:W-:Y:S01]  /*f660*/  IMAD.U32 R27, RZ, RZ, UR5 ;  /* 0x00000005ff1b7e24 */ /* 0x000fe2000f8e00ff */
[----:B------:R-:W-:Y:S01]  /*f670*/  LOP3.LUT R30, R30, R31, RZ, 0x3c, !PT ;  /* 0x0000001f1e1e7212 */ /* 0x000fe200078e3cff */
[----:B------:R-:W-:Y:S01]  /*f680*/  IMAD.X R31, RZ, RZ, R151, P2 ;  /* 0x000000ffff1f7224 */ /* 0x000fe200010e0697 */
[----:B------:R-:W-:Y:S01]  /*f690*/  LEA.HI R62, R54, R51, RZ, 0x5 ;  /* 0x00000033363e7211 */ /* 0x000fe200078f28ff */
[C---:B-1----:R-:W-:Y:S01]  /*f6a0*/  IMAD.WIDE.U32 R26, R58.reuse, UR44, R26 ;  /* 0x0000002c3a1a7c25 */ /* 0x042fe2000f8e001a */
[----:B------:R-:W-:Y:S01]  /*f6b0*/  MOV R54, R10 ;  /* 0x0000000a00367202 */ /* 0x000fe20000000f00 */
[----:B------:R-:W-:Y:S01]  /*f6c0*/  ULDC UR5, c[0x0][0xa88] ;  /* 0x0002a20000057ab9 */ /* 0x000fe20000000800 */
[----:B------:R-:W-:Y:S01]  /*f6d0*/  F2FP.BF16.F32.PACK_AB R10, R41, R36 ;  /* 0x00000024290a723e */ /* 0x000fe200000010ff */
[----:B--2---:R-:W-:Y:S01]  /*f6e0*/  IMAD.X R35, RZ, RZ, R151, P1 ;  /* 0x000000ffff237224 */ /* 0x004fe200008e0697 */
[----:B------:R-:W-:Y:S01]  /*f6f0*/  MOV R30, R30 ;  /* 0x0000001e001e7202 */ /* 0x000fe20000000f00 */
[----:B------:R-:W-:Y:S01]  /*f700*/  IMAD R4, R58, UR6, RZ ;  /* 0x000000063a047c24 */ /* 0x000fe2000f8e02ff */
[----:B------:R-:W-:Y:S01]  /*f710*/  MOV R55, R8 ;  /* 0x0000000800377202 */ /* 0x000fe20000000f00 */
[----:B------:R-:W-:Y:S01]  /*f720*/  ULDC.64 UR6, c[0x0][0xb40] ;  /* 0x0002d00000067ab9 */ /* 0x000fe20000000a00 */
[----:B------:R-:W-:Y:S01]  /*f730*/  MOV R34, R34 ;  /* 0x0000002200227202 */ /* 0x000fe20000000f00 */
        /* <DEDUP_REMOVED lines=10> */
[----:B------:R-:W-:Y:S02]  /*f7e0*/  F2FP.BF16.F32.PACK_AB R8, R40, R37 ;  /* 0x000000252808723e */ /* 0x000fe400000010ff */
[----:B------:R-:W-:Y:S01]  /*f7f0*/  F2FP.BF16.F32.PACK_AB R9, R56, R57 ;  /* 0x000000393809723e */ /* 0x000fe200000010ff */
[----:B------:R1:W-:Y:S01]  /*f800*/  STSM.16.M88.4 [R55], R4 ;  /* 0x0000000437007844 */ /* 0x0003e20000000200 */
[----:B------:R-:W-:-:S02]  /*f810*/  F2FP.BF16.F32.PACK_AB R11, R52, R53 ;  /* 0x00000035340b723e */ /* 0x000fc400000010ff */
[----:B------:R-:W-:Y:S02]  /*f820*/  ISETP.GE.OR P0, PT, R36, UR5, P0 ;  /* 0x0000000524007c0c */ /* 0x000fe40008706670 */
[----:B------:R-:W-:Y:S01]  /*f830*/  F2FP.BF16.F32.PACK_AB R12, R13, R12 ;  /* 0x0000000c0d0c723e */ /* 0x000fe200000010ff */
[----:B------:R-:W-:Y:S01]  /*f840*/  STSM.16.M88.4 [R54], R8 ;  /* 0x0000000836007844 */ /* 0x000fe20000000200 */
[----:B------:R-:W-:Y:S02]  /*f850*/  F2FP.BF16.F32.PACK_AB R14, R15, R14 ;  /* 0x0000000e0f0e723e */ /* 0x000fe400000010ff */
[----:B------:R-:W-:Y:S02]  /*f860*/  IADD3.X R36, R31, R27, R51, P2, !PT ;  /* 0x0000001b1f247210 */ /* 0x000fe400017fe433 */
        /* <DEDUP_REMOVED lines=8> */
[----:B------:R-:W-:Y:S01]  /*f8f0*/  F2FP.BF16.F32.PACK_AB R25, R39, R42 ;  /* 0x0000002a2719723e */ /* 0x000fe200000010ff */
[----:B------:R-:W-:Y:S01]  /*f900*/  STSM.16.M88.4 [R30], R48 ;  /* 0x000000301e007844 */ /* 0x000fe20000000200 */
[----:B------:R-:W-:-:S02]  /*f910*/  F2FP.BF16.F32.PACK_AB R26, R21, R20 ;  /* 0x00000014151a723e */ /* 0x000fc400000010ff */
[----:B------:R-:W-:Y:S02]  /*f920*/  F2FP.BF16.F32.PACK_AB R27, R71, R38 ;  /* 0x00000026471b723e */ /* 0x000fe400000010ff */
[----:B-1----:R-:W-:Y:S02]  /*f930*/  SHF.R.S32.HI R6, RZ, 0x5, R62 ;  /* 0x00000005ff067819 */ /* 0x002fe4000001143e */
[C---:B------:R-:W-:Y:S01]  /*f940*/  LEA R4, P2, R35.reuse, UR6, 0x2 ;  /* 0x0000000623047c11 */ /* 0x040fe2000f8410ff */
[----:B------:R-:W-:Y:S03]  /*f950*/  STSM.16.M88.4 [R34], R24 ;  /* 0x0000001822007844 */ /* 0x000fe60000000200 */
[----:B------:R-:W-:Y:S01]  /*f960*/  LEA.HI.X R5, R35, UR7, R36, 0x2, P2 ;  /* 0x0000000723057c11 */ /* 0x000fe200090f1424 */
[----:B------:R-:W-:Y:S01]  /*f970*/  @!PT LDS RZ, [RZ] ;  /* 0x00000000fffff984 */ /* 0x000fe20000000800 */
[----:B------:R-:W-:Y:S01]  /*f980*/  @!PT LDS RZ, [RZ] ;  /* 0x00000000fffff984 */ /* 0x000fe20000000800 */
[----:B------:R-:W-:Y:S01]  /*f990*/  @!PT LDS RZ, [RZ] ;  /* 0x00000000fffff984 */ /* 0x000fe20000000800 */
[----:B------:R-:W-:Y:S01]  /*f9a0*/  @!PT LDS RZ, [RZ] ;  /* 0x00000000fffff984 */ /* 0x000fe20000000800 */
[----:B------:R1:W-:Y:S06]  /*f9b0*/  MEMBAR.ALL.CTA ;  /* 0x0000000000007992 */ /* 0x0003ec0000008000 */
[----:B-1----:R-:W1:Y:S04]  /*f9c0*/  FENCE.VIEW.ASYNC.S ;  /* 0x00000000000073c6 */ /* 0x002e680000000000 */
[----:B-1----:R-:W1:Y:S01]  /*f9d0*/  SHFL.IDX PT, R6, R6, RZ, 0x1f ;  /* 0x00001fff06067589 */ /* 0x002e6200000e0000 */
        /* <DEDUP_REMOVED lines=31> */
.L_x_1560:
[----:B------:R-:W-:Y:S05]  /*fbd0*/  BSYNC B0 ;  /* 0x0000000000007941 */ /* 0x000fea0003800000 */
.L_x_1559:
[----:B------:R-:W-:Y:S05]  /*fbe0*/  BRA `(.L_x_1558) ;  /* 0x00000004009c7947 */ /* 0x000fea0003800000 */
.L_x_1557:
[----:B------:R-:W1:Y:S01]  /*fbf0*/  LDC R14, c[0x0][0xdac] ;  /* 0x00036b00ff0e7b82 */ /* 0x000e620000000800 */
[----:B------:R-:W-:Y:S01]  /*fc00*/  ISETP.GT.AND P0, PT, R51, 0xbf, PT ;  /* 0x000000bf3300780c */ /* 0x000fe20003f04270 */
[----:B------:R-:W-:Y:S01]  /*fc10*/  USHF.R.S32.HI UR5, URZ, 0x1f, UR43 ;  /* 0x0000001f3f057899 */ /* 0x000fe2000801142b */
[----:B------:R-:W-:Y:S01]  /*fc20*/  SHF.R.S32.HI R0, RZ, 0x1f, R51 ;  /* 0x0000001fff007819 */ /* 0x000fe20000011433 */
[----:B------:R-:W-:Y:S01]  /*fc30*/  USHF.R.S32.HI UR6, URZ, 0x1f, UR44 ;  /* 0x0000001f3f067899 */ /* 0x000fe2000801142c */
[----:B------:R-:W-:Y:S02]  /*fc40*/  BSSY B0, `(.L_x_1561) ;  /* 0x000001d000007945 */ /* 0x000fe40003800000 */
[----:B------:R-:W-:Y:S01]  /*fc50*/  LEA.HI R15, R0, R51, RZ, 0x2 ;  /* 0x00000033000f7211 */ /* 0x000fe200078f10ff */
[----:B------:R-:W2:Y:S03]  /*fc60*/  LDC R20, c[0x0][0xa88] ;  /* 0x0002a200ff147b82 */ /* 0x000ea60000000800 */
[----:B------:R-:W-:-:S05]  /*fc70*/  LOP3.LUT R0, R15, 0x1ffffffc, RZ, 0xc0, !PT ;  /* 0x1ffffffc0f007812 */ /* 0x000fca00078ec0ff */
[----:B------:R-:W3:Y:S01]  /*fc80*/  LDC.64 R10, c[0x0][0xae0] ;  /* 0x0002b800ff0a7b82 */ /* 0x000ee20000000a00 */
[----:B------:R-:W-:-:S07]  /*fc90*/  IMAD.IADD R51, R51, 0x1, -R0 ;  /* 0x0000000133337824 */ /* 0x000fce00078e0a00 */
[----:B------:R-:W4:Y:S01]  /*fca0*/  LDC.64 R12, c[0x0][0xae8] ;  /* 0x0002ba00ff0c7b82 */ /* 0x000f220000000a00 */
[----:B------:R-:W-:Y:S05]  /*fcb0*/  @P0 BRA `(.L_x_1562) ;  /* 0x0000000000540947 */ /* 0x000fea0003800000 */
[----:B------:R-:W-:Y:S01]  /*fcc0*/  IADD3 R4, R17, -0x80, R2 ;  /* 0xffffff8011047810 */ /* 0x000fe20007ffe002 */
[----:B------:R-:W-:-:S03]  /*fcd0*/  ULDC UR7, c[0x0][0xa88] ;  /* 0x0002a20000077ab9 */ /* 0x000fc60000000800 */
[----:B------:R-:W-:-:S13]  /*fce0*/  ISETP.GE.AND P0, PT, R4, UR7, PT ;  /* 0x0000000704007c0c */ /* 0x000fda000bf06270 */
[----:B------:R-:W-:Y:S05]  /*fcf0*/  @P0 BRA `(.L_x_1562) ;  /* 0x0000000000440947 */ /* 0x000fea0003800000 */
[----:B------:R-:W5:Y:S01]  /*fd00*/  LDC.64 R6, c[0x0][0xb70] ;  /* 0x0002dc00ff067b82 */ /* 0x000f620000000a00 */
[----:B------:R-:W-:Y:S01]  /*fd10*/  SHF.R.S32.HI R5, RZ, 0x1f, R4 ;  /* 0x0000001fff057819 */ /* 0x000fe20000011404 */
[----:B------:R-:W-:Y:S01]  /*fd20*/  ULDC.64 UR8, c[0x0][0xb40] ;  /* 0x0002d00000087ab9 */ /* 0x000fe20000000a00 */
[----:B------:R-:W-:-:S05]  /*fd30*/  ULDC.64 UR10, c[0x0][0x208] ;  /* 0x00008200000a7ab9 */ /* 0x000fca0000000a00 */
[----:B------:R-:W1:Y:S01]  /*fd40*/  LDC.64 R8, c[0x0][0xb78] ;  /* 0x0002de00ff087b82 */ /* 0x000e620000000a00 */
[C---:B-----5:R-:W-:Y:S02]  /*fd50*/  IMAD R0, R6.reuse, UR5, RZ ;  /* 0x0000000506007c24 */ /* 0x060fe4000f8e02ff */
[----:B------:R-:W-:-:S04]  /*fd60*/  IMAD.WIDE.U32 R4, R6, UR43, R4 ;  /* 0x0000002b06047c25 */ /* 0x000fc8000f8e0004 */
[----:B------:R-:W-:Y:S02]  /*fd70*/  IMAD R3, R7, UR43, R0 ;  /* 0x0000002b07037c24 */ /* 0x000fe4000f8e0200 */
[----:B-1----:R-:W-:-:S03]  /*fd80*/  IMAD R0, R8, UR6, RZ ;  /* 0x0000000608007c24 */ /* 0x002fc6000f8e02ff */
[----:B------:R-:W-:Y:S01]  /*fd90*/  IADD3 R5, R5, R3, RZ ;  /* 0x0000000305057210 */ /* 0x000fe20007ffe0ff */
[----:B------:R-:W-:Y:S02]  /*fda0*/  IMAD R3, R9, UR44, R0 ;  /* 0x0000002c09037c24 */ /* 0x000fe4000f8e0200 */
[----:B------:R-:W-:-:S04]  /*fdb0*/  IMAD.WIDE.U32 R4, R8, UR44, R4 ;  /* 0x0000002c08047c25 */ /* 0x000fc8000f8e0004 */
[----:B------:R-:W-:Y:S01]  /*fdc0*/  IMAD.IADD R3, R5, 0x1, R3 ;  /* 0x0000000105037824 */ /* 0x000fe200078e0203 */
[----:B------:R-:W-:-:S04]  /*fdd0*/  LEA R6, P0, R4, UR8, 0x2 ;  /* 0x0000000804067c11 */ /* 0x000fc8000f8010ff */
[----:B------:R-:W-:Y:S01]  /*fde0*/  LEA.HI.X R7, R4, UR9, R3, 0x2, P0 ;  /* 0x0000000904077c11 */ /* 0x000fe200080f1403 */
[----:B------:R-:W-:-:S05]  /*fdf0*/  IMAD.MOV.U32 R3, RZ, RZ, -0x800000 ;  /* 0xff800000ff037424 */ /* 0x000fca00078e00ff */
[----:B------:R1:W-:Y:S03]  /*fe00*/  STG.E desc[UR10][R6.64], R3 ;  /* 0x0000000306007986 */ /* 0x0003e6000c10190a */
.L_x_1562:
[----:B------:R-:W-:Y:S05]  /*fe10*/  BSYNC B0 ;  /* 0x0000000000007941 */ /* 0x000fea0003800000 */
.L_x_1561:
[----:B------:R-:W-:Y:S01]  /*fe20*/  R2UR UR7, R147 ;  /* 0x00000000930772ca */ /* 0x000fe200000e0000 */
[----:B---3--:R-:W-:Y:S01]  /*fe30*/  IMAD R0, R10, UR5, RZ ;  /* 0x000000050a007c24 */ /* 0x008fe2000f8e02ff */
[----:B------:R-:W-:Y:S01]  /*fe40*/  SHF.R.S32.HI R4, RZ, 0x2, R15 ;  /* 0x00000002ff047819 */ /* 0x000fe2000001140f */
[----:B------:R-:W-:Y:S01]  /*fe50*/  IMAD.SHL.U32 R8, R51, 0x8, RZ ;  /* 0x0000000833087824 */ /* 0x000fe200078e00ff */
[----:B------:R-:W-:Y:S01]  /*fe60*/  BSSY B0, `(.L_x_1563) ;  /* 0x0000026000007945 */ /* 0x000fe20003800000 */
[----:B-1----:R-:W-:Y:S01]  /*fe70*/  IMAD R3, R11, UR43, R0 ;  /* 0x0000002b0b037c24 */ /* 0x002fe2000f8e0200 */
[----:B------:R-:W-:Y:S02]  /*fe80*/  IADD3 R0, R4, 0x60, RZ ;  /* 0x0000006004007810 */ /* 0x000fe40007ffe0ff */
[----:B------:R-:W-:-:S05]  /*fe90*/  SHF.R.S32.HI R9, RZ, 0x1f, R8 ;  /* 0x0000001fff097819 */ /* 0x000fca0000011408 */
[----:B------:R-:W-:Y:S01]  /*fea0*/  ULOP3.LUT UR5, URZ, UR7, URZ, 0x33, !UPT ;  /* 0x000000073f057292 */ /* 0x000fe2000f8e333f */
[----:B------:R-:W-:-:S04]  /*feb0*/  IMAD.WIDE.U32 R6, R10, UR43, R8 ;  /* 0x0000002b0a067c25 */ /* 0x000fc8000f8e0008 */
[----:B----4-:R-:W-:Y:S02]  /*fec0*/  IMAD R10, R12, UR6, RZ ;  /* 0x000000060c0a7c24 */ /* 0x010fe4000f8e02ff */
[----:B------:R-:W-:Y:S02]  /*fed0*/  VIADD R15, R14, UR5 ;  /* 0x000000050e0f7c36 */ /* 0x000fe40008000000 */
[----:B------:R-:W-:Y:S02]  /*fee0*/  IMAD.IADD R7, R7, 0x1, R3 ;  /* 0x0000000107077824 */ /* 0x000fe400078e0203 */
[----:B--2---:R-:W-:Y:S02]  /*fef0*/  IMAD R5, R15, -0xc0, R20 ;  /* 0xffffff400f057824 */ /* 0x004fe400078e0214 */
[----:B------:R-:W-:Y:S02]  /*ff00*/  IMAD R3, R13, UR44, R10 ;  /* 0x0000002c0d037c24 */ /* 0x000fe4000f8e020a */
[----:B------:R-:W-:Y:S01]  /*ff10*/  IMAD.WIDE.U32 R10, R12, UR44, R6 ;  /* 0x0000002c0c0a7c25 */ /* 0x000fe2000f8e0006 */
[----:B------:R-:W-:-:S02]  /*ff20*/  ISETP.GE.AND P0, PT, R4, R5, PT ;  /* 0x000000050400720c */ /* 0x000fc40003f06270 */
[----:B------:R-:W-:Y:S01]  /*ff30*/  ISETP.GE.AND P3, PT, R0, R5, PT ;  /* 0x000000050000720c */ /* 0x000fe20003f66270 */
[----:B------:R-:W-:Y:S01]  /*ff40*/  IMAD.IADD R13, R11, 0x1, R3 ;  /* 0x000000010b0d7824 */ /* 0x000fe200078e0203 */
[----:B------:R-:W-:-:S03]  /*ff50*/  SHF.R.S32.HI R5, RZ, 0x1f, R4 ;  /* 0x0000001fff057819 */ /* 0x000fc60000011404 */
[----:B------:R-:W-:-:S06]  /*ff60*/  IMAD.WIDE R6, R15, 0xc0, R4 ;  /* 0x000000c00f067825 */ /* 0x000fcc00078e0204 */
[----:B------:R-:W-:Y:S05]  /*ff70*/  @P0 BRA `(.L_x_1564) ;  /* 0x0000000000500947 */ /* 0x000fea0003800000 */
[----:B------:R-:W-:Y:S01]  /*ff80*/  ULDC.64 UR6, c[0x0][0xad8] ;  /* 0x0002b60000067ab9 */ /* 0x000fe20000000a00 */
[----:B------:R-:W-:Y:S01]  /*ff90*/  MOV R4, R10 ;  /* 0x0000000a00047202 */ /* 0x000fe20000000f00 */
        /* <DEDUP_REMOVED lines=8> */
[C---:B------:R-:W-:Y:S01]  /*10020*/  IMAD R3, R6.reuse, UR7, R3 ;  /* 0x0000000706037c24 */ /* 0x040fe2000f8e0203 */
[----:B------:R-:W-:Y:S01]  /*10030*/  ULDC.64 UR8, c[0x0][0x208] ;  /* 0x0000820000087ab9 */ /* 0x000fe20000000a00 */
        /* <DEDUP_REMOVED lines=8> */
.L_x_1564:
[----:B------:R-:W-:Y:S05]  /*100c0*/  BSYNC B0 ;  /* 0x0000000000007941 */ /* 0x000fea0003800000 */
.L_x_1563:
[----:B------:R-:W-:Y:S04]  /*100d0*/  BSSY B0, `(.L_x_1558) ;  /* 0x0000018000007945 */ /* 0x000fe80003800000 */
[----:B------:R-:W-:Y:S05]  /*100e0*/  @P3 BRA `(.L_x_1565) ;  /* 0x0000000000583947 */ /* 0x000fea0003800000 */
[----:B------:R-:W-:Y:S01]  /*100f0*/  IADD3 R3, P0, R6, 0x60, RZ ;  /* 0x0000006006037810 */ /* 0x000fe20007f1e0ff */
[----:B------:R-:W-:Y:S01]  /*10100*/  ULDC UR5, c[0x0][0xa8c] ;  /* 0x0002a30000057ab9 */ /* 0x000fe20000000800 */
[----:B------:R-:W-:Y:S01]  /*10110*/  MOV R5, R13 ;  /* 0x0000000d00057202 */ /* 0x000fe20000000f00 */
[----:B------:R-:W-:Y:S01]  /*10120*/  ULDC.64 UR6, c[0x0][0xad8] ;  /* 0x0002b60000067ab9 */ /* 0x000fe20000000a00 */
[----:B------:R-:W-:Y:S01]  /*10130*/  IMAD.MOV.U32 R4, RZ, RZ, R10 ;  /* 0x000000ffff047224 */ /* 0x000fe200078e000a */
[C---:B------:R-:W-:Y:S01]  /*10140*/  ISETP.GE.AND P1, PT, R8.reuse, UR5, PT ;  /* 0x0000000508007c0c */ /* 0x040fe2000bf26270 */
[----:B------:R-:W-:Y:S01]  /*10150*/  IMAD.X R6, RZ, RZ, R7, P0 ;  /* 0x000000ffff067224 */ /* 0x000fe200000e0607 */
[----:B------:R-:W-:Y:S01]  /*10160*/  ULDC.64 UR8, c[0x0][0x208] ;  /* 0x0000820000087ab9 */ /* 0x000fe20000000a00 */
        /* <DEDUP_REMOVED lines=14> */
.L_x_1565:
[----:B------:R-:W-:Y:S05]  /*10250*/  BSYNC B0 ;  /* 0x0000000000007941 */ /* 0x000fea0003800000 */
.L_x_1558:
[----:B--2---:R-:W2:Y:S02]  /*10260*/  LDC R0, c[0x0][0xda8] ;  /* 0x00036a00ff007b82 */ /* 0x004ea40000000800 */
[----:B--2---:R-:W-:-:S13]  /*10270*/  ISETP.LE.AND P0, PT, R0, UR4, PT ;  /* 0x0000000400007c0c */ /* 0x004fda000bf03270 */
[----:B------:R-:W-:Y:S05]  /*10280*/  @!P0 BRA `(.L_x_1566) ;  /* 0xffffff0800f08947 */ /* 0x000fea000383ffff */
[----:B------:R-:W-:Y:S05]  /*10290*/  EXIT ;  /* 0x000000000000794d */ /* 0x000fea0003800000 */
.L_x_1522:
[----:B------:R-:W-:-:S08]  /*102a0*/  NOP ;  /* 0x0000000000007918 */ /* 0x000fd00000000000 */
[----:B------:R-:W1:-:S00]  /*102b0*/  USETMAXREG.DEALLOC.CTAPOOL 0x20 ;  /* 0x00000020000079c8 */ /* 0x000e4000080e0500 */
[----:B-1----:R-:W-:-:S05]  /*102c0*/  LOP3.LUT R16, R0, 0x3, RZ, 0xc0, !PT ;  /* 0x0000000300107812 */ /* 0x002fca00078ec0ff */
[----:B------:R-:W1:Y:S02]  /*102d0*/  SHFL.IDX PT, R0, R16, RZ, 0x1f ;  /* 0x00001fff10007589 */ /* 0x000e6400000e0000 */
[----:B-1----:R-:W-:-:S13]  /*102e0*/  ISETP.NE.AND P0, PT, R0, RZ, PT ;  /* 0x000000ff0000720c */ /* 0x002fda0003f05270 */
[----:B------:R-:W-:Y:S05]  /*102f0*/  @P0 EXIT ;  /* 0x000000000000094d */ /* 0x000fea0003800000 */
[----:B------:R-:W1:Y:S01]  /*10300*/  S2UR UR4, SR_CTAID.X ;  /* 0x00000000000479c3 */ /* 0x000e620000002500 */
[----:B------:R-:W-:Y:S01]  /*10310*/  IMAD.MOV.U32 R23, RZ, RZ, RZ ;  /* 0x000000ffff177224 */ /* 0x000fe200078e00ff */
[----:B------:R-:W-:Y:S01]  /*10320*/  MOV R22, 0x1 ;  /* 0x0000000100167802 */ /* 0x000fe20000000f00 */
[----:B------:R-:W-:-:S05]  /*10330*/  IMAD.MOV.U32 R19, RZ, RZ, RZ ;  /* 0x000000ffff137224 */ /* 0x000fca00078e00ff */
[----:B------:R-:W1:Y:S02]  /*10340*/  LDC R0, c[0x0][0xda8] ;  /* 0x00036a00ff007b82 */ /* 0x000e640000000800 */
[----:B-1----:R-:W-:-:S13]  /*10350*/  ISETP.LE.AND P0, PT, R0, UR4, PT ;  /* 0x0000000400007c0c */ /* 0x002fda000bf03270 */
[----:B------:R-:W-:Y:S05]  /*10360*/  @P0 BRA `(.L_x_1567) ;  /* 0x0000002c000c0947 */ /* 0x000fea0003800000 */
[----:B------:R-:W-:Y:S01]  /*10370*/  LOP3.LUT R27, R2, 0x1f, RZ, 0xc0, !PT ;  /* 0x0000001f021b7812 */ /* 0x000fe200078ec0ff */
[----:B------:R-:W-:Y:S01]  /*10380*/  IMAD.U32 R26, RZ, RZ, UR4 ;  /* 0x00000004ff1a7e24 */ /* 0x000fe2000f8e00ff */
[----:B------:R-:W-:Y:S01]  /*10390*/  MOV R23, RZ ;  /* 0x000000ff00177202 */ /* 0x000fe20000000f00 */
[----:B------:R-:W-:Y:S01]  /*103a0*/  IMAD.MOV.U32 R19, RZ, RZ, RZ ;  /* 0x000000ffff137224 */ /* 0x000fe200078e00ff */
[----:B------:R-:W-:Y:S01]  /*103b0*/  ULDC UR44, c[0x0][0xc] ;  /* 0x00000300002c7ab9 */ /* 0x000fe20000000800 */
[----:B------:R-:W-:Y:S01]  /*103c0*/  IMAD.MOV.U32 R22, RZ, RZ, 0x1 ;  /* 0x00000001ff167424 */ /* 0x000fe200078e00ff */
[----:B------:R-:W-:-:S06]  /*103d0*/  ULDC.64 UR38, c[0x0][0x198] ;  /* 0x0000660000267ab9 */ /* 0x000fcc0000000a00 */
.L_x_1615:
        /* <DEDUP_REMOVED lines=21> */
.L_x_1568:
[----:B------:R-:W-:Y:S01]  /*10530*/  ULDC UR9, c[0x0][0xdc4] ;  /* 0x0003710000097ab9 */ /* 0x000fe20000000800 */
[----:B------:R-:W-:Y:S01]  /*10540*/  UMOV UR7, UR8 ;  /* 0x0000000800077c82 */ /* 0x000fe20008000000 */
[----:B------:R-:W-:-:S11]  /*10550*/  UISETP.NE.AND UP0, UPT, UR9, 0x1, UPT ;  /* 0x000000010900788c */ /* 0x000fd6000bf05270 */
[----:B------:R-:W-:Y:S02]  /*10560*/  @UP0 ULDC.64 UR10, c[0x0][0xdc8] ;  /* 0x00037200000a0ab9 */ /* 0x000fe40000000a00 */
[----:B------:R-:W-:-:S04]  /*10570*/  UIMAD.WIDE.U32 UR4, UR8, UR10, URZ ;  /* 0x0000000a080472a5 */ /* 0x000fc8000f8e003f */
[----:B------:R-:W-:-:S04]  /*10580*/  @UP0 USHF.R.U32.HI UR7, URZ, UR11, UR5 ;  /* 0x0000000b3f070299 */ /* 0x000fc80008011605 */
[----:B------:R-:W-:-:S12]  /*10590*/  UIMAD UR4, UR7, UR9, URZ ;  /* 0x00000009070472a4 */ /* 0x000fd8000f8e023f */
.L_x_1569:
[----:B------:R-:W1:Y:S01]  /*105a0*/  LDC R0, c[0x0][0x404] ;  /* 0x00010100ff007b82 */ /* 0x000e620000000800 */
[----:B------:R-:W-:Y:S01]  /*105b0*/  ULOP3.LUT UR5, URZ, UR7, URZ, 0x33, !UPT ;  /* 0x000000073f057292 */ /* 0x000fe2000f8e333f */
[----:B------:R-:W-:Y:S01]  /*105c0*/  BSSY B6, `(.L_x_1570) ;  /* 0x000028e000067945 */ /* 0x000fe20003800000 */
[----:B------:R-:W-:Y:S01]  /*105d0*/  ULDC.64 UR10, c[0x0][0x3f8] ;  /* 0x0000fe00000a7ab9 */ /* 0x000fe20000000a00 */
[----:B------:R-:W-:Y:S01]  /*105e0*/  ULDC UR7, c[0x0][0xdac] ;  /* 0x00036b0000077ab9 */ /* 0x000fe20000000800 */
[----:B------:R-:W-:Y:S01]  /*105f0*/  ISETP.NE.U32.AND P0, PT, RZ, UR10, PT ;  /* 0x0000000aff007c0c */ /* 0x000fe2000bf05070 */
[----:B------:R-:W-:Y:S02]  /*10600*/  UIADD3 UR5, UR5, UR7, URZ ;  /* 0x0000000705057290 */ /* 0x000fe4000fffe03f */
[----:B------:R-:W2:Y:S01]  /*10610*/  LDC R2, c[0x0][0x288] ;  /* 0x0000a200ff027b82 */ /* 0x000ea20000000800 */
[----:B------:R-:W-:Y:S01]  /*10620*/  ISETP.NE.AND.EX P0, PT, RZ, UR11, PT, P0 ;  /* 0x0000000bff007c0c */ /* 0x000fe2000bf05300 */
[----:B------:R-:W-:Y:S01]  /*10630*/  UIMAD UR41, UR5, 0xc0, URZ ;  /* 0x000000c0052978a4 */ /* 0x000fe2000f8e023f */
[----:B------:R-:W-:Y:S01]  /*10640*/  ULDC UR7, c[0x0][0xdb8] ;  /* 0x00036e0000077ab9 */ /* 0x000fe20000000800 */
[----:B------:R-:W-:-:S02]  /*10650*/  UIADD3 UR4, UR8, -UR4, URZ ;  /* 0x8000000408047290 */ /* 0x000fc4000fffe03f */
[----:B------:R-:W-:Y:S02]  /*10660*/  UISETP.NE.AND UP0, UPT, UR7, 0x1, UPT ;  /* 0x000000010700788c */ /* 0x000fe4000bf05270 */
[----:B------:R-:W3:Y:S01]  /*10670*/  LDC R4, c[0x0][0x2e0] ;  /* 0x0000b800ff047b82 */ /* 0x000ee20000000800 */
[----:B------:R-:W-:Y:S01]  /*10680*/  IMAD.U32 R5, RZ, RZ, UR41 ;  /* 0x00000029ff057e24 */ /* 0x000fe2000f8e00ff */
[----:B------:R-:W-:Y:S02]  /*10690*/  ULDC UR5, c[0x0][0xdc4] ;  /* 0x0003710000057ab9 */ /* 0x000fe40000000800 */
[----:B------:R-:W-:Y:S01]  /*106a0*/  UIMAD UR6, UR6, UR5, UR4 ;  /* 0x00000005060672a4 */ /* 0x000fe2000f8e0204 */
[----:B-1----:R-:W-:-:S04]  /*106b0*/  SEL R3, R0, 0x1, P0 ;  /* 0x0000000100037807 */ /* 0x002fc80000000000 */
[----:B------:R-:W-:Y:S01]  /*106c0*/  @UP0 ULDC UR4, c[0x0][0xdbc] ;  /* 0x00036f0000040ab9 */ /* 0x000fe20000000800 */
[----:B------:R-:W-:Y:S01]  /*106d0*/  @UP0 ULDC UR8, c[0x0][0xdc0] ;  /* 0x0003700000080ab9 */ /* 0x000fe20000000800 */
[----:B------:R-:W-:Y:S02]  /*106e0*/  UIMAD.WIDE.U32 UR4, UR6, UR4, URZ ;  /* 0x00000004060472a5 */ /* 0x000fe4000f8e003f */
[----:B------:R-:W-:Y:S01]  /*106f0*/  UMOV UR43, UR6 ;  /* 0x00000006002b7c82 */ /* 0x000fe20008000000 */
[----:B--2---:R-:W-:Y:S01]  /*10700*/  IADD3 R2, R5, 0x14f, -R2 ;  /* 0x0000014f05027810 */ /* 0x004fe20007ffe802 */
[----:B------:R-:W-:-:S04]  /*10710*/  @UP0 USHF.R.U32.HI UR43, URZ, UR8, UR5 ;  /* 0x000000083f2b0299 */ /* 0x000fc80008011605 */
[----:B------:R-:W-:Y:S01]  /*10720*/  UIADD3 UR42, -UR43, URZ, URZ ;  /* 0x0000003f2b2a7290 */ /* 0x000fe2000fffe13f */
[----:B---3--:R-:W-:-:S03]  /*10730*/  IMAD R0, R3, R4, 0x8f ;  /* 0x0000008f03007424 */ /* 0x008fc600078e0204 */
[----:B------:R-:W-:Y:S01]  /*10740*/  UIMAD UR42, UR7, UR42, UR6 ;  /* 0x0000002a072a72a4 */ /* 0x000fe2000f8e0206 */
[----:B------:R-:W-:Y:S02]  /*10750*/  IMAD R2, R3, R4, R2 ;  /* 0x0000000403027224 */ /* 0x000fe400078e0202 */
[----:B------:R-:W-:-:S04]  /*10760*/  IMAD.HI R0, R0, 0x38e38e39, RZ ;  /* 0x38e38e3900007827 */ /* 0x000fc800078e02ff */
[----:B------:R-:W-:Y:S01]  /*10770*/  IMAD.HI R2, R2, 0x38e38e39, RZ ;  /* 0x38e38e3902027827 */ /* 0x000fe200078e02ff */
[----:B------:R-:W-:-:S04]  /*10780*/  SHF.R.U32.HI R3, RZ, 0x1f, R0 ;  /* 0x0000001fff037819 */ /* 0x000fc80000011600 */
[----:B------:R-:W-:Y:S02]  /*10790*/  SHF.R.U32.HI R5, RZ, 0x1f, R2 ;  /* 0x0000001fff057819 */ /* 0x000fe40000011602 */
[----:B------:R-:W-:Y:S02]  /*107a0*/  LEA.HI.SX32 R3, R0, R3, 0x1b ;  /* 0x0000000300037211 */ /* 0x000fe400078fdaff */
[----:B------:R-:W-:-:S04]  /*107b0*/  LEA.HI.SX32 R2, R2, R5, 0x1b ;  /* 0x0000000502027211 */ /* 0x000fc800078fdaff */
[----:B------:R-:W-:-:S04]  /*107c0*/  VIMNMX R25, R3, R2, PT ;  /* 0x0000000203197248 */ /* 0x000fc80003fe0100 */
[----:B------:R-:W-:-:S13]  /*107d0*/  ISETP.GT.AND P0, PT, R25, RZ, PT ;  /* 0x000000ff1900720c */ /* 0x000fda0003f04270 */
[----:B------:R-:W-:Y:S05]  /*107e0*/  @P0 BRA `(.L_x_1571) ;  /* 0x0000000000440947 */ /* 0x000fea0003800000 */
[----:B------:R-:W-:Y:S01]  /*107f0*/  ISETP.NE.AND P0, PT, R27, RZ, PT ;  /* 0x000000ff1b00720c */ /* 0x000fe20003f05270 */
[----:B------:R-:W-:-:S12]  /*10800*/  IMAD.MOV.U32 R13, RZ, RZ, R26 ;  /* 0x000000ffff0d7224 */ /* 0x000fd800078e001a */
[----:B------:R-:W-:Y:S05]  /*10810*/  @P0 BRA `(.L_x_1572) ;  /* 0x0000002400a00947 */ /* 0x000fea0003800000 */
[----:B------:R-:W1:Y:S01]  /*10820*/  S2R R7, SR_LANEID ;  /* 0x0000000000077919 */ /* 0x000e620000000000 */
[----:B------:R-:W-:Y:S01]  /*10830*/  VOTEU.ANY UR4, UPT, PT ;  /* 0x0000000000047886 */ /* 0x000fe200038e0100 */
[----:B------:R-:W2:Y:S01]  /*10840*/  LDC.64 R2, c[0x0][0xdf0] ;  /* 0x00037c00ff027b82 */ /* 0x000ea20000000a00 */
[----:B------:R-:W1:Y:S01]  /*10850*/  FLO.U32 R0, UR4 ;  /* 0x0000000400007d00 */ /* 0x000e6200080e0000 */
[----:B------:R-:W-:-:S07]  /*10860*/  ULDC.64 UR6, c[0x0][0x208] ;  /* 0x0000820000067ab9 */ /* 0x000fce0000000a00 */
        /* <DEDUP_REMOVED lines=9> */
.L_x_1571:
[----:B------:R-:W1:Y:S01]  /*10900*/  S2R R3, SR_CgaCtaId ;  /* 0x0000000000037919 */ /* 0x000e620000008800 */
[----:B------:R-:W-:-:S04]  /*10910*/  MOV R24, 0x400 ;  /* 0x0000040000187802 */ /* 0x000fc80000000f00 */
[----:B-1----:R-:W-:-:S05]  /*10920*/  LEA R24, R3, R24, 0x18 ;  /* 0x0000001803187211 */ /* 0x002fca00078ec0ff */
[----:B------:R-:W-:-:S05]  /*10930*/  VIADD R0, R24, 0x16a00 ;  /* 0x00016a0018007836 */ /* 0x000fca0000000000 */
[----:B------:R-:W-:-:S13]  /*10940*/  LOP3.LUT P0, RZ, R0, 0x1bf, RZ, 0xc0, !PT ;  /* 0x000001bf00ff7812 */ /* 0x000fda000780c0ff */
[----:B------:R-:W-:Y:S05]  /*10950*/  @!P0 BRA `(.L_x_1573) ;  /* 0x0000000000408947 */ /* 0x000fea0003800000 */
[----:B------:R-:W-:Y:S01]  /*10960*/  MOV R2, 0x0 ;  /* 0x0000000000027802 */ /* 0x000fe20000000f00 */
[----:B------:R-:W-:Y:S01]  /*10970*/  ULDC.64 UR4, c[0x4][0xa8] ;  /* 0x01002a0000047ab9 */ /* 0x000fe20000000a00 */
[----:B------:R-:W-:Y:S01]  /*10980*/  ULDC.64 UR6, c[0x4][0xb0] ;  /* 0x01002c0000067ab9 */ /* 0x000fe20000000a00 */
[----:B------:R-:W-:Y:S01]  /*10990*/  IMAD.U32 R4, RZ, RZ, UR4 ;  /* 0x00000004ff047e24 */ /* 0x000fe2000f8e00ff */
[----:B------:R-:W-:Y:S01]  /*109a0*/  MOV R5, UR5 ;  /* 0x0000000500057c02 */ /* 0x000fe20008000f00 */
[----:B------:R-:W-:Y:S01]  /*109b0*/  ULDC.64 UR4, c[0x4][0x8] ;  /* 0x0100020000047ab9 */ /* 0x000fe20000000a00 */
        /* <DEDUP_REMOVED lines=10> */
.L_x_1573:
[----:B------:R-:W-:-:S05]  /*10a60*/  VIADD R0, R24, 0x200 ;  /* 0x0000020018007836 */ /* 0x000fca0000000000 */
[----:B------:R-:W-:-:S13]  /*10a70*/  LOP3.LUT P0, RZ, R0, 0x1bf, RZ, 0xc0, !PT ;  /* 0x000001bf00ff7812 */ /* 0x000fda000780c0ff */
[----:B------:R-:W-:Y:S05]  /*10a80*/  @!P0 BRA `(.L_x_1574) ;  /* 0x00000000007c8947 */ /* 0x000fea0003800000 */
[----:B------:R-:W-:Y:S01]  /*10a90*/  MOV R2, 0x0 ;  /* 0x0000000000027802 */ /* 0x000fe20000000f00 */
[----:B------:R-:W-:Y:S01]  /*10aa0*/  ULDC.64 UR4, c[0x4][0xa8] ;  /* 0x01002a0000047ab9 */ /* 0x000fe20000000a00 */
[----:B------:R-:W-:Y:S01]  /*10ab0*/  ULDC.64 UR6, c[0x4][0xb0] ;  /* 0x01002c0000067ab9 */ /* 0x000fe20000000a00 */
[----:B------:R-:W-:Y:S01]  /*10ac0*/  IMAD.U32 R4, RZ, RZ, UR4 ;  /* 0x00000004ff047e24 */ /* 0x000fe2000f8e00ff */
[----:B------:R1:W2:Y:S01]  /*10ad0*/  LDC.64 R14, c[0x4][R2] ;  /* 0x01000000020e7b82 */ /* 0x0002a20000000a00 */
[----:B------:R-:W-:Y:S01]  /*10ae0*/  MOV R5, UR5 ;  /* 0x0000000500057c02 */ /* 0x000fe20008000f00 */
[----:B------:R-:W-:Y:S01]  /*10af0*/  ULDC.64 UR4, c[0x4][0x10] ;  /* 0x0100040000047ab9 */ /* 0x000fe20000000a00 */
[----:B------:R-:W-:Y:S01]  /*10b00*/  IMAD.U32 R6, RZ, RZ, UR6 ;  /* 0x00000006ff067e24 */ /* 0x000fe2000f8e00ff */
[----:B------:R-:W-:Y:S01]  /*10b10*/  MOV R8, 0x70 ;  /* 0x0000007000087802 */ /* 0x000fe20000000f00 */
[----:B------:R-:W-:Y:S02]  /*10b20*/  IMAD.U32 R7, RZ, RZ, UR7 ;  /* 0x00000007ff077e24 */ /* 0x000fe4000f8e00ff */
[----:B------:R-:W-:-:S02]  /*10b30*/  IMAD.U32 R10, RZ, RZ, UR4 ;  /* 0x00000004ff0a7e24 */ /* 0x000fc4000f8e00ff */
[----:B------:R-:W-:Y:S02]  /*10b40*/  IMAD.U32 R11, RZ, RZ, UR5 ;  /* 0x00000005ff0b7e24 */ /* 0x000fe4000f8e00ff */
[----:B------:R-:W-:Y:S02]  /*10b50*/  IMAD.MOV.U32 R12, RZ, RZ, 0x1 ;  /* 0x00000001ff0c7424 */ /* 0x000fe400078e00ff */
[----:B-1----:R-:W-:-:S07]  /*10b60*/  IMAD.MOV.U32 R13, RZ, RZ, RZ ;  /* 0x000000ffff0d7224 */ /* 0x002fce00078e00ff */
[----:B------:R-:W-:-:S07]  /*10b70*/  LEPC R20, `(.L_x_1575) ;  /* 0x000000001014794e */ /* 0x000fce0000000000 */
[----:B--2---:R-:W-:Y:S05]  /*10b80*/  CALL.ABS.NOINC R14 ;  /* 0x000000000e007343 */ /* 0x004fea0003c00000 */
.L_x_1575:
[----:B------:R-:W1:Y:S01]  /*10b90*/  LDC.64 R2, c[0x4][R2] ;  /* 0x0100000002027b82 */ /* 0x000e620000000a00 */
[----:B------:R-:W-:Y:S01]  /*10ba0*/  ULDC.64 UR4, c[0x4][0xa8] ;  /* 0x01002a0000047ab9 */ /* 0x000fe20000000a00 */
[----:B------:R-:W-:Y:S01]  /*10bb0*/  ULDC.64 UR6, c[0x4][0xb0] ;  /* 0x01002c0000067ab9 */ /* 0x000fe20000000a00 */
[----:B------:R-:W-:Y:S01]  /*10bc0*/  IMAD.U32 R4, RZ, RZ, UR4 ;  /* 0x00000004ff047e24 */ /* 0x000fe2000f8e00ff */
[----:B------:R-:W-:Y:S01]  /*10bd0*/  MOV R6, UR6 ;  /* 0x0000000600067c02 */ /* 0x000fe20008000f00 */
[----:B------:R-:W-:Y:S01]  /*10be0*/  IMAD.U32 R5, RZ, RZ, UR5 ;  /* 0x00000005ff057e24 */ /* 0x000fe2000f8e00ff */
[----:B------:R-:W-:Y:S01]  /*10bf0*/  ULDC.64 UR4, c[0x4][0x18] ;  /* 0x0100060000047ab9 */ /* 0x000fe20000000a00 */
[----:B------:R-:W-:Y:S01]  /*10c00*/  IMAD.U32 R7, RZ, RZ, UR7 ;  /* 0x00000007ff077e24 */ /* 0x000fe2000f8e00ff */
[----:B------:R-:W-:Y:S01]  /*10c10*/  MOV R12, 0x1 ;  /* 0x00000001000c7802 */ /* 0x000fe20000000f00 */
[----:B------:R-:W-:Y:S02]  /*10c20*/  IMAD.U32 R10, RZ, RZ, UR4 ;  /* 0x00000004ff0a7e24 */ /* 0x000fe4000f8e00ff */
[----:B------:R-:W-:-:S02]  /*10c30*/  IMAD.U32 R11, RZ, RZ, UR5 ;  /* 0x00000005ff0b7e24 */ /* 0x000fc4000f8e00ff */
[----:B------:R-:W-:Y:S02]  /*10c40*/  IMAD.MOV.U32 R8, RZ, RZ, 0x70 ;  /* 0x00000070ff087424 */ /* 0x000fe400078e00ff */
[----:B------:R-:W-:-:S07]  /*10c50*/  IMAD.MOV.U32 R13, RZ, RZ, RZ ;  /* 0x000000ffff0d7224 */ /* 0x000fce00078e00ff */
[----:B------:R-:W-:-:S07]  /*10c60*/  LEPC R20, `(.L_x_1574) ;  /* 0x000000001014794e */ /* 0x000fce0000000000 */
[----:B-1----:R-:W-:Y:S05]  /*10c70*/  CALL.ABS.NOINC R2 ;  /* 0x0000000002007343 */ /* 0x002fea0003c00000 */
.L_x_1574:
[----:B------:R-:W-:Y:S01]  /*10c80*/  ULDC.64 UR4, c[0x0][0x9f8] ;  /* 0x00027e0000047ab9 */ /* 0x000fe20000000a00 */
[----:B------:R-:W-:Y:S01]  /*10c90*/  IMAD.U32 R5, RZ, RZ, UR43 ;  /* 0x0000002bff057e24 */ /* 0x000fe2000f8e00ff */
[----:B------:R-:W-:Y:S01]  /*10ca0*/  ISETP.NE.U32.AND P0, PT, RZ, UR4, PT ;  /* 0x00000004ff007c0c */ /* 0x000fe2000bf05070 */
[----:B------:R-:W-:Y:S01]  /*10cb0*/  IMAD.U32 R0, RZ, RZ, UR43 ;  /* 0x0000002bff007e24 */ /* 0x000fe2000f8e00ff */
[----:B------:R-:W-:Y:S02]  /*10cc0*/  ULDC.64 UR6, c[0x0][0x208] ;  /* 0x0000820000067ab9 */ /* 0x000fe40000000a00 */
        /* <DEDUP_REMOVED lines=16> */
[----:B--2---:R-:W-:-:S02]  /*10dd0*/  IMAD.U32 R4, RZ, RZ, UR42 ;  /* 0x0000002aff047e24 */ /* 0x004fc4000f8e00ff */
[----:B------:R-:W-:-:S05]  /*10de0*/  VOTEU.ALL UP1, P1 ;  /* 0x00000000003f7886 */ /* 0x000fca0000820000 */
[----:B------:R-:W-:Y:S01]  /*10df0*/  @!UP1 UIADD3 UR4, UP0, UR38, 0x270, URZ ;  /* 0x0000027026049890 */ /* 0x000fe2000ff1e03f */
[----:B-1----:R-:W-:Y:S02]  /*10e00*/  ISETP.NE.AND P2, PT, R2, 0x1, PT ;  /* 0x000000010200780c */ /* 0x002fe40003f45270 */
[----:B------:R-:W1:Y:S01]  /*10e10*/  LDC.64 R2, c[0x0][0x3f8] ;  /* 0x0000fe00ff027b82 */ /* 0x000e620000000a00 */
[----:B------:R-:W-:-:S09]  /*10e20*/  @!UP1 UIADD3.X UR5, URZ, UR39, URZ, UP0, !UPT ;  /* 0x000000273f059290 */ /* 0x000fd200087fe43f */
[----:B------:R2:W-:Y:S01]  /*10e30*/  @!UP1 UTMAPF.L2.4D [UR40], [UR4] ;  /* 0x00000028040095b8 */ /* 0x0005e20008018000 */
[----:B------:R-:W4:Y:S01]  /*10e40*/  @P2 LDC R6, c[0x0][0x42c] ;  /* 0x00010b00ff062b82 */ /* 0x000f220000000800 */
[----:B------:R2:W-:Y:S07]  /*10e50*/  @!UP1 UTMAPF.L2.4D [UR8], [UR4] ;  /* 0x00000008040095b8 */ /* 0x0005ee0008018000 */
[----:B------:R-:W5:Y:S01]  /*10e60*/  @P2 LDC R8, c[0x0][0x430] ;  /* 0x00010c00ff082b82 */ /* 0x000f620000000800 */
[----:B-1----:R-:W-:Y:S01]  /*10e70*/  ISETP.NE.U32.AND P0, PT, R2, RZ, PT ;  /* 0x000000ff0200720c */ /* 0x002fe20003f05070 */
[----:B------:R2:W-:Y:S03]  /*10e80*/  @!UP1 UTMAPF.L2.4D [UR12], [UR4] ;  /* 0x0000000c040095b8 */ /* 0x0005e60008018000 */
[----:B------:R-:W-:Y:S01]  /*10e90*/  ISETP.NE.AND.EX P0, PT, R3, RZ, PT, P0 ;  /* 0x000000ff0300720c */ /* 0x000fe20003f05300 */
[----:B----4-:R-:W-:Y:S01]  /*10ea0*/  @P2 IMAD.HI.U32 R5, R6, UR42, RZ ;  /* 0x0000002a06052c27 */ /* 0x010fe2000f8e00ff */
[----:B------:R-:W-:-:S04]  /*10eb0*/  IADD3 R6, R25, -0x1, RZ ;  /* 0xffffffff19067810 */ /* 0x000fc80007ffe0ff */
[----:B-----5:R-:W-:Y:S01]  /*10ec0*/  @P2 SHF.R.U32.HI R4, RZ, R8, R5 ;  /* 0x00000008ff042219 */ /* 0x020fe20000011605 */
[----:B------:R-:W-:Y:S01]  /*10ed0*/  IMAD.MOV.U32 R5, RZ, RZ, R6 ;  /* 0x000000ffff057224 */ /* 0x000fe200078e0006 */
[----:B---3--:R-:W-:Y:S01]  /*10ee0*/  SEL R9, R0, RZ, !P0 ;  /* 0x000000ff00097207 */ /* 0x008fe20004000000 */
[----:B--2---:R-:W-:Y:S06]  /*10ef0*/  BRA.DIV UR6, `(.L_x_1576) ;  /* 0x0000002606887947 */ /* 0x004fec000b800000 */
.L_x_1627:
[----:B------:R-:W-:Y:S01]  /*10f00*/  UMOV UR4, 0xffffffff ;  /* 0xffffffff00047882 */ /* 0x000fe20000000000 */
[----:B------:R-:W-:Y:S02]  /*10f10*/  SHF.R.S32.HI R8, RZ, 0x1f, R0 ;  /* 0x0000001fff087819 */ /* 0x000fe40000011400 */
[----:B------:R-:W-:Y:S05]  /*10f20*/  BRA.DIV UR4, `(.L_x_1577) ;  /* 0x00000026049c7947 */ /* 0x000fea000b800000 */
[----:B------:R-:W-:-:S13]  /*10f30*/  ELECT P6, URZ, PT ;  /* 0x00000000003f782f */ /* 0x000fda00038c0000 */
.L_x_1630:
[----:B------:R-:W-:Y:S05]  /*10f40*/  @!P6 BRA `(.L_x_1578) ;  /* 0x0000000000ece947 */ /* 0x000fea0003800000 */
[----:B------:R-:W-:Y:S01]  /*10f50*/  IMAD R13, R19, 0x8, R24 ;  /* 0x00000008130d7824 */ /* 0x000fe200078e0218 */
[----:B------:R-:W-:Y:S01]  /*10f60*/  SHF.L.U32 R12, R22, 0x1f, RZ ;  /* 0x0000001f160c7819 */ /* 0x000fe200000006ff */
        /* <DEDUP_REMOVED lines=21> */
.L_x_1579:
[----:B------:R-:W2:Y:S01]  /*110c0*/  SYNCS.PHASECHK.TRANS64.TRYWAIT P2, [R13+URZ+0x31c40], R12 ;  /* 0x031c400c0d0075a7 */ /* 0x000ea2000804017f */
[----:B------:R-:W-:Y:S01]  /*110d0*/  ISETP.NE.AND P3, PT, R18, RZ, PT ;  /* 0x000000ff1200720c */ /* 0x000fe20003f65270 */
[----:B--2---:R-:W-:-:S12]  /*110e0*/  @!P2 BRA `(.L_x_1580) ;  /* 0x00000024004ca947 */ /* 0x004fd80003800000 */
.L_x_1631:
[----:B------:R-:W-:Y:S05]  /*110f0*/  @P3 BRA `(.L_x_1581) ;  /* 0x0000000000143947 */ /* 0x000fea0003800000 */
[----:B------:R-:W-:Y:S01]  /*11100*/  ISETP.NE.AND P2, PT, R27, RZ, PT ;  /* 0x000000ff1b00720c */ /* 0x000fe20003f45270 */
[----:B-1----:R-:W-:-:S04]  /*11110*/  IMAD.MOV.U32 R6, RZ, RZ, 0x6c00 ;  /* 0x00006c00ff067424 */ /* 0x002fc800078e00ff */
[----:B------:R3:W-:Y:S08]  /*11120*/  SYNCS.ARRIVE.TRANS64 RZ, [R13+URZ+0x31c30], R6 ;  /* 0x031c30060dff79a7 */ /* 0x0007f0000800003f */
[----:B------:R-:W-:Y:S05]  /*11130*/  @!P2 BRA `(.L_x_1581) ;  /* 0x000000000004a947 */ /* 0x000fea0003800000 */
[----:B------:R-:W-:Y:S01]  /*11140*/  BPT.TRAP 0x1 ;  /* 0x000000040000795c */ /* 0x000fe20000300000 */
.L_x_1581:
[----:B-1-3--:R-:W-:Y:S01]  /*11150*/  IMAD R6, R19, 0x6c00, R24 ;  /* 0x00006c0013067824 */ /* 0x00afe200078e0218 */
        /* <DEDUP_REMOVED lines=26> */
.L_x_1578:
[----:B------:R-:W-:Y:S05]  /*11300*/  WARPSYNC.ALL ;  /* 0x0000000000007948 */ /* 0x000fea0003800000 */
[----:B------:R-:W-:Y:S01]  /*11310*/  ELECT P2, URZ, PT ;  /* 0x00000000003f782f */ /* 0x000fe20003840000 */
[----:B------:R-:W-:Y:S01]  /*11320*/  BAR.SYNC.DEFER_BLOCKING 0x8, 0x1a0 ;  /* 0x0206800000007b1d */ /* 0x000fe20000010000 */
[----:B------:R-:W-:Y:S01]  /*11330*/  VIADD R23, R23, 0x1 ;  /* 0x0000000117177836 */ /* 0x000fe20000000000 */
[----:B------:R-:W-:Y:S01]  /*11340*/  UIADD3 UR4, UP0, UR38, 0x270, URZ ;  /* 0x0000027026047890 */ /* 0x000fe2000ff1e03f */
[----:B------:R-:W-:-:S03]  /*11350*/  ISETP.GE.AND P3, PT, R25, 0x2, PT ;  /* 0x000000021900780c */ /* 0x000fc60003f66270 */
[----:B------:R-:W-:Y:S01]  /*11360*/  UIADD3.X UR5, URZ, UR39, URZ, UP0, !UPT ;  /* 0x000000273f057290 */ /* 0x000fe200087fe43f */
[----:B------:R-:W-:Y:S01]  /*11370*/  UMOV UR27, UR41 ;  /* 0x00000029001b7c82 */ /* 0x000fe20008000000 */
[----:B------:R-:W-:Y:S01]  /*11380*/  UMOV UR28, UR42 ;  /* 0x0000002a001c7c82 */ /* 0x000fe20008000000 */
[----:B------:R-:W-:Y:S01]  /*11390*/  UMOV UR29, UR43 ;  /* 0x0000002b001d7c82 */ /* 0x000fe20008000000 */
[----:B------:R-:W-:Y:S02]  /*113a0*/  UMOV UR6, 0x0 ;  /* 0x0000000000067882 */ /* 0x000fe40000000000 */
[----:B------:R-:W-:Y:S01]  /*113b0*/  @P2 IADD3 R6, R24, 0xda00, RZ ;  /* 0x0000da0018062810 */ /* 0x000fe20007ffe0ff */
[----:B------:R-:W-:Y:S01]  /*113c0*/  @P2 IMAD.MOV.U32 R7, RZ, RZ, 0x9000 ;  /* 0x00009000ff072424 */ /* 0x000fe200078e00ff */
[----:B------:R-:W-:Y:S01]  /*113d0*/  UMOV UR7, 0x12f00000 ;  /* 0x12f0000000077882 */ /* 0x000fe20000000000 */
[----:B------:R-:W-:Y:S01]  /*113e0*/  UMOV UR26, URZ ;  /* 0x0000003f001a7c82 */ /* 0x000fe20008000000 */
[----:B------:R-:W-:Y:S01]  /*113f0*/  @P2 R2UR UR24, R6 ;  /* 0x00000000061822ca */ /* 0x000fe200000e0000 */
[----:B------:R-:W-:Y:S01]  /*11400*/  @P2 VIADD R6, R24, 0x31c00 ;  /* 0x00031c0018062836 */ /* 0x000fe20000000000 */
[----:B------:R-:W-:Y:S01]  /*11410*/  UMOV UR19, UR41 ;  /* 0x0000002900137c82 */ /* 0x000fe20008000000 */
[----:B------:R-:W-:Y:S01]  /*11420*/  UMOV UR20, UR42 ;  /* 0x0000002a00147c82 */ /* 0x000fe20008000000 */
[----:B------:R-:W-:Y:S01]  /*11430*/  UMOV UR21, UR43 ;  /* 0x0000002b00157c82 */ /* 0x000fe20008000000 */
[----:B------:R-:W-:Y:S01]  /*11440*/  UMOV UR18, 0x20 ;  /* 0x0000002000127882 */ /* 0x000fe20000000000 */
[----:B------:R-:W-:Y:S01]  /*11450*/  @P2 R2UR UR25, R6 ;  /* 0x00000000061922ca */ /* 0x000fe200000e0000 */
[----:B------:R-:W-:Y:S01]  /*11460*/  @P2 VIADD R6, R24, 0x10a00 ;  /* 0x00010a0018062836 */ /* 0x000fe20000000000 */
[----:B------:R1:W-:Y:S01]  /*11470*/  @P2 SYNCS.ARRIVE.TRANS64 RZ, [R24+URZ+0x31c00], R7 ;  /* 0x031c000718ff29a7 */ /* 0x0003e2000800003f */
[----:B------:R-:W-:Y:S01]  /*11480*/  UMOV UR11, UR41 ;  /* 0x00000029000b7c82 */ /* 0x000fe20008000000 */
[----:B------:R-:W-:Y:S01]  /*11490*/  UMOV UR12, UR42 ;  /* 0x0000002a000c7c82 */ /* 0x000fe20008000000 */
[----:B------:R-:W-:Y:S01]  /*114a0*/  UMOV UR13, UR43 ;  /* 0x0000002b000d7c82 */ /* 0x000fe20008000000 */
[----:B------:R-:W-:Y:S01]  /*114b0*/  @P2 R2UR UR16, R6 ;  /* 0x00000000061022ca */ /* 0x000fe200000e0000 */
[----:B------:R-:W-:Y:S01]  /*114c0*/  @P2 VIADD R6, R24, 0x13a00 ;  /* 0x00013a0018062836 */ /* 0x000fe20000000000 */
[----:B------:R-:W-:-:S04]  /*114d0*/  UMOV UR10, 0x40 ;  /* 0x00000040000a7882 */ /* 0x000fc80000000000 */
[----:B------:R-:W-:Y:S01]  /*114e0*/  @P2 R2UR UR8, R6 ;  /* 0x00000000060822ca */ /* 0x000fe200000e0000 */
[----:B------:R-:W-:Y:S01]  /*114f0*/  UMOV UR17, UR25 ;  /* 0x0000001900117c82 */ /* 0x000fe20008000000 */
[----:B------:R-:W-:Y:S01]  /*11500*/  LEA.HI R6, R23, R23, RZ, 0x1 ;  /* 0x0000001717067211 */ /* 0x000fe200078f08ff */
[----:B------:R3:W-:Y:S01]  /*11510*/  UTMALDG.4D [UR24], [UR4], desc[UR6] ;  /* 0x00000618040075b4 */ /* 0x0007e20008019000 */
[----:B------:R-:W-:Y:S02]  /*11520*/  UMOV UR9, UR25 ;  /* 0x0000001900097c82 */ /* 0x000fe40008000000 */
[----:B------:R-:W-:-:S04]  /*11530*/  LOP3.LUT R6, R6, 0xfffffffe, RZ, 0xc0, !PT ;  /* 0xfffffffe06067812 */ /* 0x000fc800078ec0ff */
[----:B------:R-:W-:Y:S01]  /*11540*/  IADD3 R6, R23, -R6, RZ ;  /* 0x8000000617067210 */ /* 0x000fe20007ffe0ff */
[----:B------:R3:W-:Y:S03]  /*11550*/  UTMALDG.4D [UR16], [UR4], desc[UR6] ;  /* 0x00000610040075b4 */ /* 0x0007e60008019000 */
[----:B-1----:R-:W-:Y:S01]  /*11560*/  SHF.L.U32 R7, R6, 0x1f, RZ ;  /* 0x0000001f06077819 */ /* 0x002fe200000006ff */
[----:B------:R3:W-:Y:S03]  /*11570*/  UTMALDG.4D [UR8], [UR4], desc[UR6] ;  /* 0x00000608040075b4 */ /* 0x0007e60008019000 */
[----:B------:R-:W1:Y:S02]  /*11580*/  SYNCS.PHASECHK.TRANS64.TRYWAIT P2, [R24+URZ+0x31c20], R7 ;  /* 0x031c2007180075a7 */ /* 0x000e64000804017f */
[----:B-1-3--:R-:W-:Y:S05]  /*11590*/  @!P2 BRA `(.L_x_1582) ;  /* 0x000000200034a947 */ /* 0x00afea0003800000 */
.L_x_1632:
[----:B------:R-:W-:Y:S05]  /*115a0*/  @!P3 BRA `(.L_x_1583) ;  /* 0x000000140040b947 */ /* 0x000fea0003800000 */
[C---:B------:R-:W-:Y:S01]  /*115b0*/  LOP3.LUT R6, R25.reuse, 0x1, RZ, 0xc0, !PT ;  /* 0x0000000119067812 */ /* 0x040fe200078ec0ff */
[----:B------:R-:W-:Y:S01]  /*115c0*/  VIADD R11, R25, 0xfffffffe ;  /* 0xfffffffe190b7836 */ /* 0x000fe20000000000 */
[----:B------:R-:W-:Y:S02]  /*115d0*/  ULDC.64 UR36, c[0x0][0x408] ;  /* 0x0001020000247ab9 */ /* 0x000fe40000000a00 */
[----:B------:R-:W-:Y:S01]  /*115e0*/  ISETP.NE.U32.AND P2, PT, R6, 0x1, PT ;  /* 0x000000010600780c */ /* 0x000fe20003f45070 */
[----:B-1----:R-:W-:-:S12]  /*115f0*/  IMAD.MOV.U32 R7, RZ, RZ, R11 ;  /* 0x000000ffff077224 */ /* 0x002fd800078e000b */
[----:B------:R-:W-:Y:S05]  /*11600*/  @!P2 BRA `(.L_x_1584) ;  /* 0x0000000400b8a947 */ /* 0x000fea0003800000 */
        /* <DEDUP_REMOVED lines=8> */
[----:B------:R-:W-:Y:S01]  /*11690*/  MOV R12, R11 ;  /* 0x0000000b000c7202 */ /* 0x000fe20000000f00 */
        /* <DEDUP_REMOVED lines=20> */
.L_x_1587:
[----:B-1----:R-:W-:Y:S02]  /*117e0*/  LEA R3, R13, R24, 0x3 ;  /* 0x000000180d037211 */ /* 0x002fe400078e18ff */
[----:B------:R-:W-:Y:S02]  /*117f0*/  SHF.L.U32 R2, R10, 0x1f, RZ ;  /* 0x0000001f0a027819 */ /* 0x000fe400000006ff */
[----:B------:R-:W-:Y:S02]  /*11800*/  ISETP.NE.AND P2, PT, R18, RZ, PT ;  /* 0x000000ff1200720c */ /* 0x000fe40003f45270 */
[----:B------:R-:W1:Y:S02]  /*11810*/  SYNCS.PHASECHK.TRANS64.TRYWAIT P3, [R3+URZ+0x31c40], R2 ;  /* 0x031c4002030075a7 */ /* 0x000e64000806017f */
[----:B-1----:R-:W-:Y:S09]  /*11820*/  @!P3 BRA `(.L_x_1588) ;  /* 0x0000001c00a4b947 */ /* 0x002ff20003800000 */
.L_x_1633:
[----:B------:R-:W-:Y:S05]  /*11830*/  @P2 BRA `(.L_x_1589) ;  /* 0x0000000000142947 */ /* 0x000fea0003800000 */
[----:B------:R-:W-:Y:S01]  /*11840*/  ISETP.NE.AND P3, PT, R27, RZ, PT ;  /* 0x000000ff1b00720c */ /* 0x000fe20003f65270 */
[----:B-1----:R-:W-:-:S04]  /*11850*/  IMAD.MOV.U32 R2, RZ, RZ, 0x6c00 ;  /* 0x00006c00ff027424 */ /* 0x002fc800078e00ff */
[----:B------:R2:W-:Y:S08]  /*11860*/  SYNCS.ARRIVE.TRANS64 RZ, [R3+URZ+0x31c30], R2 ;  /* 0x031c300203ff79a7 */ /* 0x0005f0000800003f */
[----:B------:R-:W-:Y:S05]  /*11870*/  @!P3 BRA `(.L_x_1589) ;  /* 0x000000000004b947 */ /* 0x000fea0003800000 */
[----:B------:R-:W-:Y:S01]  /*11880*/  BPT.TRAP 0x1 ;  /* 0x000000040000795c */ /* 0x000fe20000300000 */
.L_x_1589:
        /* <DEDUP_REMOVED lines=30> */
.L_x_1634:
[----:B------:R-:W-:Y:S05]  /*11a70*/  @P2 BRA `(.L_x_1591) ;  /* 0x0000000000182947 */ /* 0x000fea0003800000 */
[----:B------:R-:W-:Y:S01]  /*11a80*/  ISETP.NE.AND P2, PT, R27, RZ, PT ;  /* 0x000000ff1b00720c */ /* 0x000fe20003f45270 */
[----:B-1----:R-:W-:Y:S01]  /*11a90*/  IMAD R2, R19, 0x8, R24 ;  /* 0x0000000813027824 */ /* 0x002fe200078e0218 */
[----:B------:R-:W-:-:S04]  /*11aa0*/  MOV R3, 0x6c00 ;  /* 0x00006c0000037802 */ /* 0x000fc80000000f00 */
[----:B------:R2:W-:Y:S07]  /*11ab0*/  SYNCS.ARRIVE.TRANS64 RZ, [R2+URZ+0x31c50], R3 ;  /* 0x031c500302ff79a7 */ /* 0x0005ee000800003f */
[----:B------:R-:W-:Y:S05]  /*11ac0*/  @!P2 BRA `(.L_x_1591) ;  /* 0x000000000004a947 */ /* 0x000fea0003800000 */
[----:B------:R-:W-:Y:S01]  /*11ad0*/  BPT.TRAP 0x1 ;  /* 0x000000040000795c */ /* 0x000fe20000300000 */
.L_x_1591:
[--C-:B-12---:R-:W-:Y:S01]  /*11ae0*/  IMAD R3, R19, 0x6c00, R24.reuse ;  /* 0x00006c0013037824 */ /* 0x106fe200078e0218 */
[----:B------:R-:W-:Y:S01]  /*11af0*/  R2UR UR11, R5 ;  /* 0x00000000050b72ca */ /* 0x000fe200000e0000 */
        /* <DEDUP_REMOVED lines=11> */
[----:B------:R-:W-:Y:S01]  /*11bb0*/  IMAD.MOV.U32 R9, RZ, RZ, R6 ;  /* 0x000000ffff097224 */ /* 0x000fe200078e0006 */
[----:B------:R-:W-:Y:S01]  /*11bc0*/  UIMAD UR11, UR11, 0x90, URZ ;  /* 0x000000900b0b78a4 */ /* 0x000fe2000f8e023f */
[----:B------:R-:W-:-:S03]  /*11bd0*/  IMAD.MOV.U32 R5, RZ, RZ, R12 ;  /* 0x000000ffff057224 */ /* 0x000fc600078e000c */
        /* <DEDUP_REMOVED lines=13> */
.L_x_1586:
[----:B------:R-:W-:Y:S05]  /*11cb0*/  BSYNC B0 ;  /* 0x0000000000007941 */ /* 0x000fea0003800000 */
.L_x_1585:
[----:B------:R-:W-:Y:S01]  /*11cc0*/  VIADD R7, R25, 0xfffffffd ;  /* 0xfffffffd19077836 */ /* 0x000fe20000000000 */
[----:B------:R-:W-:Y:S01]  /*11cd0*/  MOV R19, R13 ;  /* 0x0000000d00137202 */ /* 0x000fe20000000f00 */
[----:B------:R-:W-:-:S07]  /*11ce0*/  IMAD.MOV.U32 R22, RZ, RZ, R10 ;  /* 0x000000ffff167224 */ /* 0x000fce00078e000a */
.L_x_1584:
[----:B------:R-:W-:Y:S01]  /*11cf0*/  ISETP.NE.AND P2, PT, R11, RZ, PT ;  /* 0x000000ff0b00720c */ /* 0x000fe20003f45270 */
[----:B------:R-:W-:-:S12]  /*11d00*/  BSSY B0, `(.L_x_1583) ;  /* 0x00000da000007945 */ /* 0x000fd80003800000 */
[----:B------:R-:W-:Y:S05]  /*11d10*/  @!P2 BRA `(.L_x_1592) ;  /* 0x0000000c0060a947 */ /* 0x000fea0003800000 */
[----:B------:R-:W-:-:S07]  /*11d20*/  IMAD.MOV.U32 R2, RZ, RZ, R9 ;  /* 0x000000ffff027224 */ /* 0x000fce00078e0009 */
.L_x_1607:
[----:B--2---:R-:W-:Y:S01]  /*11d30*/  VIADD R13, R19, 0x1 ;  /* 0x00000001130d7836 */ /* 0x004fe20000000000 */
[----:B------:R-:W-:Y:S05]  /*11d40*/  YIELD ;  /* 0x0000000000007946 */ /* 0x000fea0003800000 */
[----:B------:R-:W-:Y:S01]  /*11d50*/  ISETP.NE.AND P2, PT, R13, 0x2, PT ;  /* 0x000000020d00780c */ /* 0x000fe20003f45270 */
[----:B------:R-:W-:Y:S03]  /*11d60*/  BSSY B1, `(.L_x_1593) ;  /* 0x0000066000017945 */ /* 0x000fe60003800000 */
[----:B-1----:R-:W-:-:S02]  /*11d70*/  SEL R3, RZ, 0x1, P2 ;  /* 0x00000001ff037807 */ /* 0x002fc40001000000 */
[----:B------:R-:W-:Y:S02]  /*11d80*/  SEL R13, R13, RZ, P2 ;  /* 0x000000ff0d0d7207 */ /* 0x000fe40001000000 */
[----:B------:R-:W-:Y:S01]  /*11d90*/  LOP3.LUT R6, R22, R3, RZ, 0x3c, !PT ;  /* 0x0000000316067212 */ /* 0x000fe200078e3cff */
[----:B------:R-:W-:Y:S06]  /*11da0*/  @!P6 BRA `(.L_x_1594) ;  /* 0x000000040084e947 */ /* 0x000fec0003800000 */
[----:B------:R-:W-:Y:S01]  /*11db0*/  IMAD.MOV.U32 R12, RZ, RZ, R7 ;  /* 0x000000ffff0c7224 */ /* 0x000fe200078e0007 */
[----:B------:R-:W-:Y:S06]  /*11dc0*/  @!P0 BRA `(.L_x_1595) ;  /* 0x00000000004c8947 */ /* 0x000fec0003800000 */
[----:B------:R-:W1:Y:S01]  /*11dd0*/  LDC R12, c[0x0][0x41c] ;  /* 0x00010700ff0c7b82 */ /* 0x000e620000000800 */
[----:B------:R-:W-:Y:S01]  /*11de0*/  MOV R15, R7 ;  /* 0x00000007000f7202 */ /* 0x000fe20000000f00 */
[----:B------:R-:W-:Y:S01]  /*11df0*/  IMAD R21, R8, UR36, RZ ;  /* 0x0000002408157c24 */ /* 0x000fe2000f8e02ff */
[----:B------:R-:W-:-:S03]  /*11e00*/  ULDC.64 UR4, c[0x0][0x208] ;  /* 0x0000820000047ab9 */ /* 0x000fc60000000a00 */
        /* <DEDUP_REMOVED lines=15> */
.L_x_1595:
[----:B------:R-:W-:Y:S01]  /*11f00*/  IMAD R10, R13, 0x8, R24 ;  /* 0x000000080d0a7824 */ /* 0x000fe200078e0218 */
[----:B-1----:R-:W-:Y:S02]  /*11f10*/  SHF.L.U32 R3, R6, 0x1f, RZ ;  /* 0x0000001f06037819 */ /* 0x002fe400000006ff */
[----:B------:R-:W-:Y:S02]  /*11f20*/  ISETP.NE.AND P2, PT, R18, RZ, PT ;  /* 0x000000ff1200720c */ /* 0x000fe40003f45270 */
[----:B------:R-:W1:Y:S02]  /*11f30*/  SYNCS.PHASECHK.TRANS64.TRYWAIT P3, [R10+URZ+0x31c40], R3 ;  /* 0x031c40030a0075a7 */ /* 0x000e64000806017f */
[----:B-1----:R-:W-:Y:S09]  /*11f40*/  @!P3 BRA `(.L_x_1596) ;  /* 0x000000180004b947 */ /* 0x002ff20003800000 */
.L_x_1635:
[----:B------:R-:W-:Y:S05]  /*11f50*/  @P2 BRA `(.L_x_1597) ;  /* 0x0000000000142947 */ /* 0x000fea0003800000 */
[----:B------:R-:W-:Y:S02]  /*11f60*/  ISETP.NE.AND P3, PT, R27, RZ, PT ;  /* 0x000000ff1b00720c */ /* 0x000fe40003f65270 */
[----:B-1----:R-:W-:-:S04]  /*11f70*/  MOV R3, 0x6c00 ;  /* 0x00006c0000037802 */ /* 0x002fc80000000f00 */
[----:B------:R2:W-:Y:S07]  /*11f80*/  SYNCS.ARRIVE.TRANS64 RZ, [R10+URZ+0x31c30], R3 ;  /* 0x031c30030aff79a7 */ /* 0x0005ee000800003f */
[----:B------:R-:W-:Y:S05]  /*11f90*/  @!P3 BRA `(.L_x_1597) ;  /* 0x000000000004b947 */ /* 0x000fea0003800000 */
[----:B------:R-:W-:Y:S01]  /*11fa0*/  BPT.TRAP 0x1 ;  /* 0x000000040000795c */ /* 0x000fe20000300000 */
.L_x_1597:
        /* <DEDUP_REMOVED lines=30> */
.L_x_1636:
[----:B------:R-:W-:Y:S05]  /*12190*/  @P2 BRA `(.L_x_1599) ;  /* 0x0000000000142947 */ /* 0x000fea0003800000 */
[----:B------:R-:W-:Y:S01]  /*121a0*/  ISETP.NE.AND P2, PT, R27, RZ, PT ;  /* 0x000000ff1b00720c */ /* 0x000fe20003f45270 */
[----:B------:R-:W-:-:S04]  /*121b0*/  IMAD.MOV.U32 R10, RZ, RZ, 0x6c00 ;  /* 0x00006c00ff0a7424 */ /* 0x000fc800078e00ff */
[----:B------:R2:W-:Y:S08]  /*121c0*/  SYNCS.ARRIVE.TRANS64 RZ, [R3+URZ+0x50], R10 ;  /* 0x0000500a03ff79a7 */ /* 0x0005f0000800003f */
[----:B------:R-:W-:Y:S05]  /*121d0*/  @!P2 BRA `(.L_x_1599) ;  /* 0x000000000004a947 */ /* 0x000fea0003800000 */
[----:B------:R-:W-:Y:S01]  /*121e0*/  BPT.TRAP 0x1 ;  /* 0x000000040000795c */ /* 0x000fe20000300000 */
.L_x_1599:
        /* <DEDUP_REMOVED lines=12> */
[----:B------:R-:W-:Y:S01]  /*122b0*/  IMAD.MOV.U32 R5, RZ, RZ, R12 ;  /* 0x000000ffff057224 */ /* 0x000fe200078e000c */
[----:B------:R-:W-:Y:S01]  /*122c0*/  MOV R9, R2 ;  /* 0x0000000200097202 */ /* 0x000fe20000000f00 */
[----:B------:R-:W-:-:S02]  /*122d0*/  UIMAD UR11, UR11, 0x90, URZ ;  /* 0x000000900b0b78a4 */ /* 0x000fc4000f8e023f */
        /* <DEDUP_REMOVED lines=14> */
.L_x_1594:
[----:B------:R-:W-:Y:S05]  /*123c0*/  BSYNC B1 ;  /* 0x0000000000017941 */ /* 0x000fea0003800000 */
.L_x_1593:
[----:B------:R-:W-:Y:S01]  /*123d0*/  VIADD R19, R13, 0x1 ;  /* 0x000000010d137836 */ /* 0x000fe20000000000 */
[----:B------:R-:W-:Y:S04]  /*123e0*/  BSSY B1, `(.L_x_1600) ;  /* 0x0000068000017945 */ /* 0x000fe80003800000 */
        /* <DEDUP_REMOVED lines=19> */
[----:B------:R-:W-:-:S05]  /*12520*/  IMAD.WIDE.U32 R10, R0, UR36, R10 ;  /* 0x00000024000a7c25 */ /* 0x000fca000f8e000a */
[----:B------:R-:W-:Y:S02]  /*12530*/  IADD3 R11, R25, R11, RZ ;  /* 0x0000000b190b7210 */ /* 0x000fe40007ffe0ff */
[----:B-1----:R-:W-:-:S04]  /*12540*/  LEA R2, P2, R10, R2, 0x2 ;  /* 0x000000020a027211 */ /* 0x002fc800078410ff */
[----:B------:R-:W-:-:S05]  /*12550*/  LEA.HI.X R3, R10, R3, R11, 0x2, P2 ;  /* 0x000000030a037211 */ /* 0x000fca00010f140b */
[----:B------:R1:W5:Y:S01]  /*12560*/  LDG.E R2, desc[UR4][R2.64] ;  /* 0x0000000402027981 */ /* 0x000362000c1e1900 */
[----:B------:R-:W-:-:S04]  /*12570*/  IMAD.MOV R10, RZ, RZ, -R21 ;  /* 0x000000ffff0a7224 */ /* 0x000fc800078e0a15 */
[----:B------:R-:W-:-:S07]  /*12580*/  IMAD R15, R12, R10, R15 ;  /* 0x0000000a0c0f7224 */ /* 0x000fce00078e020f */
.L_x_1602:
[----:B-1----:R-:W-:Y:S01]  /*12590*/  IMAD R3, R19, 0x8, R24 ;  /* 0x0000000813037824 */ /* 0x002fe200078e0218 */
[----:B------:R-:W-:Y:S02]  /*125a0*/  SHF.L.U32 R10, R22, 0x1f, RZ ;  /* 0x0000001f160a7819 */ /* 0x000fe400000006ff */
[----:B------:R-:W-:Y:S02]  /*125b0*/  ISETP.NE.AND P2, PT, R18, RZ, PT ;  /* 0x000000ff1200720c */ /* 0x000fe40003f45270 */
[----:B------:R-:W1:Y:S02]  /*125c0*/  SYNCS.PHASECHK.TRANS64.TRYWAIT P3, [R3+URZ+0x31c40], R10 ;  /* 0x031c400a030075a7 */ /* 0x000e64000806017f */
[----:B-1----:R-:W-:Y:S09]  /*125d0*/  @!P3 BRA `(.L_x_1603) ;  /* 0x000000100088b947 */ /* 0x002ff20003800000 */
.L_x_1637:
[----:B------:R-:W-:Y:S05]  /*125e0*/  @P2 BRA `(.L_x_1604) ;  /* 0x0000000000142947 */ /* 0x000fea0003800000 */
[----:B------:R-:W-:Y:S01]  /*125f0*/  ISETP.NE.AND P3, PT, R27, RZ, PT ;  /* 0x000000ff1b00720c */ /* 0x000fe20003f65270 */
[----:B-1----:R-:W-:-:S04]  /*12600*/  IMAD.MOV.U32 R10, RZ, RZ, 0x6c00 ;  /* 0x00006c00ff0a7424 */ /* 0x002fc800078e00ff */
[----:B------:R2:W-:Y:S08]  /*12610*/  SYNCS.ARRIVE.TRANS64 RZ, [R3+URZ+0x31c30], R10 ;  /* 0x031c300a03ff79a7 */ /* 0x0005f0000800003f */
[----:B------:R-:W-:Y:S05]  /*12620*/  @!P3 BRA `(.L_x_1604) ;  /* 0x000000000004b947 */ /* 0x000fea0003800000 */
[----:B------:R-:W-:Y:S01]  /*12630*/  BPT.TRAP 0x1 ;  /* 0x000000040000795c */ /* 0x000fe20000300000 */
.L_x_1604:
        /* <DEDUP_REMOVED lines=32> */
.L_x_1638:
[----:B------:R-:W-:Y:S05]  /*12840*/  @P2 BRA `(.L_x_1606) ;  /* 0x0000000000142947 */ /* 0x000fea0003800000 */
[----:B------:R-:W-:Y:S01]  /*12850*/  ISETP.NE.AND P2, PT, R27, RZ, PT ;  /* 0x000000ff1b00720c */ /* 0x000fe20003f45270 */
[----:B-1----:R-:W-:-:S04]  /*12860*/  IMAD.MOV.U32 R6, RZ, RZ, 0x6c00 ;  /* 0x00006c00ff067424 */ /* 0x002fc800078e00ff */
[----:B------:R2:W-:Y:S08]  /*12870*/  SYNCS.ARRIVE.TRANS64 RZ, [R3+URZ+0x50], R6 ;  /* 0x0000500603ff79a7 */ /* 0x0005f0000800003f */
[----:B------:R-:W-:Y:S05]  /*12880*/  @!P2 BRA `(.L_x_1606) ;  /* 0x000000000004a947 */ /* 0x000fea0003800000 */
[----:B------:R-:W-:Y:S01]  /*12890*/  BPT.TRAP 0x1 ;  /* 0x000000040000795c */ /* 0x000fe20000300000 */
.L_x_1606:
        /* <DEDUP_REMOVED lines=28> */
.L_x_1601:
[----:B------:R-:W-:Y:S05]  /*12a60*/  BSYNC B1 ;  /* 0x0000000000017941 */ /* 0x000fea0003800000 */
.L_x_1600:
[C---:B------:R-:W-:Y:S02]  /*12a70*/  ISETP.GT.AND P2, PT, R7.reuse, 0x1, PT ;  /* 0x000000010700780c */ /* 0x040fe40003f44270 */
[----:B------:R-:W-:-:S11]  /*12a80*/  IADD3 R7, R7, -0x2, RZ ;  /* 0xfffffffe07077810 */ /* 0x000fd60007ffe0ff */
[----:B------:R-:W-:Y:S05]  /*12a90*/  @P2 BRA `(.L_x_1607) ;  /* 0xfffffff000a42947 */ /* 0x000fea000383ffff */
.L_x_1592:
[----:B------:R-:W-:Y:S05]  /*12aa0*/  BSYNC B0 ;  /* 0x0000000000007941 */ /* 0x000fea0003800000 */
.L_x_1583:
[----:B------:R-:W-:Y:S04]  /*12ab0*/  BSSY B0, `(.L_x_1608) ;  /* 0x000000f000007945 */ /* 0x000fe80003800000 */
[----:B------:R-:W-:Y:S05]  /*12ac0*/  @P1 BRA `(.L_x_1609) ;  /* 0x0000000000341947 */ /* 0x000fea0003800000 */
[----:B------:R-:W3:Y:S01]  /*12ad0*/  S2R R11, SR_LANEID ;  /* 0x00000000000b7919 */ /* 0x000ee20000000000 */
[----:B------:R-:W-:Y:S01]  /*12ae0*/  VOTEU.ANY UR4, UPT, PT ;  /* 0x0000000000047886 */ /* 0x000fe200038e0100 */
[----:B-12---:R-:W1:Y:S01]  /*12af0*/  LDC.64 R2, c[0x0][0xdf0] ;  /* 0x00037c00ff027b82 */ /* 0x006e620000000a00 */
[----:B------:R-:W3:Y:S01]  /*12b00*/  FLO.U32 R0, UR4 ;  /* 0x0000000400007d00 */ /* 0x000ee200080e0000 */
[----:B------:R-:W-:-:S07]  /*12b10*/  ULDC.64 UR6, c[0x0][0x208] ;  /* 0x0000820000067ab9 */ /* 0x000fce0000000a00 */
        /* <DEDUP_REMOVED lines=8> */
.L_x_1609:
[----:B------:R-:W-:Y:S05]  /*12ba0*/  BSYNC B0 ;  /* 0x0000000000007941 */ /* 0x000fea0003800000 */
.L_x_1608:
[----:B------:R-:W-:Y:S04]  /*12bb0*/  BSSY B0, `(.L_x_1610) ;  /* 0x0000028000007945 */ /* 0x000fe80003800000 */
[----:B------:R-:W-:Y:S05]  /*12bc0*/  @!P6 BRA `(.L_x_1611) ;  /* 0x000000000098e947 */ /* 0x000fea0003800000 */
[----:B-12---:R-:W-:Y:S01]  /*12bd0*/  IMAD R3, R19, 0x8, R24 ;  /* 0x0000000813037824 */ /* 0x006fe200078e0218 */
[----:B------:R-:W-:Y:S02]  /*12be0*/  SHF.L.U32 R0, R22, 0x1f, RZ ;  /* 0x0000001f16007819 */ /* 0x000fe400000006ff */
[----:B------:R-:W-:Y:S02]  /*12bf0*/  ISETP.NE.AND P1, PT, R18, RZ, PT ;  /* 0x000000ff1200720c */ /* 0x000fe40003f25270 */
[----:B------:R-:W1:Y:S02]  /*12c00*/  SYNCS.PHASECHK.TRANS64.TRYWAIT P0, [R3+URZ+0x31c60], R0 ;  /* 0x031c6000030075a7 */ /* 0x000e64000800017f */
[----:B-1----:R-:W-:Y:S09]  /*12c10*/  @!P0 BRA `(.L_x_1612) ;  /* 0x0000000c00208947 */ /* 0x002ff20003800000 */
.L_x_1639:
[----:B------:R-:W-:Y:S05]  /*12c20*/  @P1 BRA `(.L_x_1613) ;  /* 0x0000000000141947 */ /* 0x000fea0003800000 */
[----:B------:R-:W-:Y:S01]  /*12c30*/  ISETP.NE.AND P0, PT, R27, RZ, PT ;  /* 0x000000ff1b00720c */ /* 0x000fe20003f05270 */
[----:B-1----:R-:W-:-:S04]  /*12c40*/  IMAD.MOV.U32 R0, RZ, RZ, 0x6c00 ;  /* 0x00006c00ff007424 */ /* 0x002fc800078e00ff */
[----:B------:R2:W-:Y:S08]  /*12c50*/  SYNCS.ARRIVE.TRANS64 RZ, [R3+URZ+0x31c50], R0 ;  /* 0x031c500003ff79a7 */ /* 0x0005f0000800003f */
[----:B------:R-:W-:Y:S05]  /*12c60*/  @!P0 BRA `(.L_x_1613) ;  /* 0x0000000000048947 */ /* 0x000fea0003800000 */
[----:B------:R-:W-:Y:S01]  /*12c70*/  BPT.TRAP 0x1 ;  /* 0x000000040000795c */ /* 0x000fe20000300000 */
.L_x_1613:
        /* <DEDUP_REMOVED lines=27> */
.L_x_1611:
[----:B------:R-:W-:Y:S05]  /*12e30*/  BSYNC B0 ;  /* 0x0000000000007941 */ /* 0x000fea0003800000 */
.L_x_1610:
[----:B------:R-:W-:Y:S02]  /*12e40*/  VIADD R19, R19, 0x1 ;  /* 0x0000000113137836 */ /* 0x000fe40000000000 */
[----:B--2---:R-:W-:-:S03]  /*12e50*/  IMAD.MOV.U32 R13, RZ, RZ, R26 ;  /* 0x000000ffff0d7224 */ /* 0x004fc600078e001a */
[----:B------:R-:W-:-:S04]  /*12e60*/  ISETP.NE.AND P0, PT, R19, 0x2, PT ;  /* 0x000000021300780c */ /* 0x000fc80003f05270 */
[----:B-1----:R-:W-:Y:S02]  /*12e70*/  SEL R3, RZ, 0x1, P0 ;  /* 0x00000001ff037807 */ /* 0x002fe40000000000 */
[----:B------:R-:W-:Y:S02]  /*12e80*/  SEL R19, R19, RZ, P0 ;  /* 0x000000ff13137207 */ /* 0x000fe40000000000 */
[----:B------:R-:W-:-:S07]  /*12e90*/  LOP3.LUT R22, R22, R3, RZ, 0x3c, !PT ;  /* 0x0000000316167212 */ /* 0x000fce00078e3cff */
.L_x_1572:
[----:B------:R-:W-:Y:S05]  /*12ea0*/  BSYNC B6 ;  /* 0x0000000000067941 */ /* 0x000fea0003800000 */
.L_x_1570:
[----:B------:R-:W-:-:S03]  /*12eb0*/  UMOV UR4, 0xffffffff ;  /* 0xffffffff00047882 */ /* 0x000fc60000000000 */
[----:B------:R-:W-:Y:S05]  /*12ec0*/  BRA.DIV UR4, `(.L_x_1614) ;  /* 0x0000000a04887947 */ /* 0x000fea000b800000 */
[----:B------:R1:W2:Y:S02]  /*12ed0*/  SHFL.IDX PT, R14, R13, RZ, 0x1f ;  /* 0x00001fff0d0e7589 */ /* 0x0002a400000e0000 */
.L_x_1642:
[----:B------:R-:W-:Y:S01]  /*12ee0*/  ISETP.NE.AND P0, PT, R27, RZ, PT ;  /* 0x000000ff1b00720c */ /* 0x000fe20003f05270 */
[----:B------:R-:W-:Y:S05]  /*12ef0*/  WARPSYNC.ALL ;  /* 0x0000000000007948 */ /* 0x000fea0003800000 */
[----:B------:R-:W-:Y:S01]  /*12f00*/  BAR.SYNC.DEFER_BLOCKING 0x4, 0x1a0 ;  /* 0x0106800000007b1d */ /* 0x000fe20000010000 */
[----:B--2---:R-:W-:-:S05]  /*12f10*/  MOV R26, R14 ;  /* 0x0000000e001a7202 */ /* 0x004fca0000000f00 */
        /* <DEDUP_REMOVED lines=8> */
.L_x_1567:
[----:B------:R-:W2:Y:S01]  /*12fa0*/  S2R R3, SR_CgaCtaId ;  /* 0x0000000000037919 */ /* 0x000ea20000008800 */
[----:B------:R-:W-:Y:S01]  /*12fb0*/  VIADD R23, R23, 0x1 ;  /* 0x0000000117177836 */ /* 0x000fe20000000000 */
[----:B------:R-:W-:-:S04]  /*12fc0*/  MOV R2, 0x400 ;  /* 0x0000040000027802 */ /* 0x000fc80000000f00 */
[----:B------:R-:W-:-:S04]  /*12fd0*/  LEA.HI R0, R23, R23, RZ, 0x1 ;  /* 0x0000001717007211 */ /* 0x000fc800078f08ff */
[----:B------:R-:W-:-:S05]  /*12fe0*/  LOP3.LUT R0, R0, 0xfffffffe, RZ, 0xc0, !PT ;  /* 0xfffffffe00007812 */ /* 0x000fca00078ec0ff */
[----:B------:R-:W-:-:S05]  /*12ff0*/  IMAD.IADD R0, R23, 0x1, -R0 ;  /* 0x0000000117007824 */ /* 0x000fca00078e0a00 */
[----:B------:R-:W-:Y:S02]  /*13000*/  SHF.L.U32 R0, R0, 0x1f, RZ ;  /* 0x0000001f00007819 */ /* 0x000fe400000006ff */
[----:B--2---:R-:W-:-:S04]  /*13010*/  LEA R9, R3, R2, 0x18 ;  /* 0x0000000203097211 */ /* 0x004fc800078ec0ff */
[----:B------:R-:W2:Y:S02]  /*13020*/  SYNCS.PHASECHK.TRANS64.TRYWAIT P0, [R9+URZ+0x31c20], R0 ;  /* 0x031c2000090075a7 */ /* 0x000ea4000800017f */
[----:B--2---:R-:W-:Y:S05]  /*13030*/  @!P0 BRA `(.L_x_1616) ;  /* 0x0000000800508947 */ /* 0x004fea0003800000 */
.L_x_1643:
[----:B------:R-:W3:Y:S02]  /*13040*/  SHFL.IDX PT, R16, R16, RZ, 0x1f ;  /* 0x00001fff10107589 */ /* 0x000ee400000e0000 */
[----:B---3--:R-:W-:-:S13]  /*13050*/  ISETP.NE.AND P0, PT, R16, RZ, PT ;  /* 0x000000ff1000720c */ /* 0x008fda0003f05270 */
[----:B------:R-:W-:Y:S05]  /*13060*/  @P0 EXIT ;  /* 0x000000000000094d */ /* 0x000fea0003800000 */
[----:B------:R-:W-:Y:S01]  /*13070*/  ELECT P0, URZ, PT ;  /* 0x00000000003f782f */ /* 0x000fe20003800000 */
[----:B------:R-:W-:-:S12]  /*13080*/  BSSY B0, `(.L_x_1617) ;  /* 0x000001f000007945 */ /* 0x000fd80003800000 */
[----:B------:R-:W-:Y:S05]  /*13090*/  @!P0 BRA `(.L_x_1618) ;  /* 0x0000000000748947 */ /* 0x000fea0003800000 */
[----:B------:R-:W-:-:S04]  /*130a0*/  LOP3.LUT R17, R17, 0x2, RZ, 0xfc, !PT ;  /* 0x0000000211117812 */ /* 0x000fc800078efcff */
[----:B------:R-:W-:-:S13]  /*130b0*/  ISETP.NE.AND P2, PT, R17, 0x3, PT ;  /* 0x000000031100780c */ /* 0x000fda0003f45270 */
[----:B------:R-:W-:Y:S05]  /*130c0*/  @!P2 BRA `(.L_x_1619) ;  /* 0x000000000004a947 */ /* 0x000fea0003800000 */
[----:B------:R-:W-:Y:S01]  /*130d0*/  BPT.TRAP 0x1 ;  /* 0x000000040000795c */ /* 0x000fe20000300000 */
.L_x_1619:
[----:B--2---:R-:W-:Y:S01]  /*130e0*/  VIADD R0, R9, 0x31c40 ;  /* 0x00031c4009007836 */ /* 0x004fe20000000000 */
[----:B------:R-:W-:Y:S02]  /*130f0*/  SHF.L.U32 R4, R22, 0x1f, RZ ;  /* 0x0000001f16047819 */ /* 0x000fe400000006ff */
[C---:B------:R-:W-:Y:S01]  /*13100*/  IADD3 R2, R19.reuse, 0x1, RZ ;  /* 0x0000000113027810 */ /* 0x040fe20007ffe0ff */
        /* <DEDUP_REMOVED lines=9> */
.L_x_1644:
[----:B------:R-:W3:Y:S02]  /*131a0*/  SYNCS.PHASECHK.TRANS64.TRYWAIT P0, [R3+URZ], R2 ;  /* 0x00000002030075a7 */ /* 0x000ee4000800017f */
[----:B---3--:R-:W-:Y:S05]  /*131b0*/  @!P0 BRA `(.L_x_1621) ;  /* 0x0000000800188947 */ /* 0x008fea0003800000 */
.L_x_1645:
[----:B------:R-:W-:Y:S05]  /*131c0*/  @!P2 BRA `(.L_x_1622) ;  /* 0x000000000004a947 */ /* 0x000fea0003800000 */
[----:B------:R-:W-:Y:S01]  /*131d0*/  BPT.TRAP 0x1 ;  /* 0x000000040000795c */ /* 0x000fe20000300000 */
.L_x_1622:
[----:B------:R-:W-:-:S04]  /*131e0*/  VIADD R0, R9, 0x31c60 ;  /* 0x00031c6009007836 */ /* 0x000fc80000000000 */
[----:B------:R-:W-:-:S04]  /*131f0*/  IMAD R19, R19, 0x8, R0 ;  /* 0x0000000813137824 */ /* 0x000fc800078e0200 */
[----:B------:R-:W4:Y:S02]  /*13200*/  SYNCS.PHASECHK.TRANS64.TRYWAIT P0, [R19+URZ], R4 ;  /* 0x00000004130075a7 */ /* 0x000f24000800017f */
[----:B----4-:R-:W-:Y:S05]  /*13210*/  @!P0 BRA `(.L_x_1623) ;  /* 0x0000000800148947 */ /* 0x010fea0003800000 */
.L_x_1646:
[----:B------:R-:W-:-:S07]  /*13220*/  IMAD R7, R7, 0x8, R0 ;  /* 0x0000000807077824 */ /* 0x000fce00078e0200 */
.L_x_1624:
[----:B------:R1:W1:Y:S02]  /*13230*/  SYNCS.PHASECHK.TRANS64.TRYWAIT P0, [R7+URZ], R2 ;  /* 0x00000002070075a7 */ /* 0x000264000800017f */
[----:B-1----:R-:W-:Y:S05]  /*13240*/  @!P0 NANOSLEEP.SYNCS 0x989680 ;  /* 0x009896800000895d */ /* 0x002fea0003900000 */
[----:B------:R-:W1:Y:S02]  /*13250*/  @!P0 SYNCS.PHASECHK.TRANS64 P0, [R7+URZ], R2 ;  /* 0x00000002070085a7 */ /* 0x000e64000800007f */
[----:B-1----:R-:W-:Y:S05]  /*13260*/  @!P0 BRA `(.L_x_1624) ;  /* 0xfffffffc00f08947 */ /* 0x002fea000383ffff */
.L_x_1618:
[----:B------:R-:W-:Y:S05]  /*13270*/  BSYNC B0 ;  /* 0x0000000000007941 */ /* 0x000fea0003800000 */
.L_x_1617:
[----:B------:R-:W-:Y:S05]  /*13280*/  EXIT ;  /* 0x000000000000794d */ /* 0x000fea0003800000 */
.L_x_1528:
[----:B-1----:R-:W-:-:S04]  /*13290*/  MOV R3, UR47 ;  /* 0x0000002f00037c02 */ /* 0x002fc80008000f00 */
[----:B------:R1:W2:Y:S03]  /*132a0*/  SYNCS.PHASECHK.TRANS64.TRYWAIT P1, [R3+URZ+0x31c00], R0 ;  /* 0x031c0000030075a7 */ /* 0x0002a6000802017f */
[----:B--2---:R-:W-:Y:S05]  /*132b0*/  @!P1 NANOSLEEP.SYNCS 0x989680 ;  /* 0x009896800000995d */ /* 0x004fea0003900000 */
[----:B------:R-:W2:Y:S02]  /*132c0*/  @!P1 SYNCS.PHASECHK.TRANS64 P1, [R3+URZ+0x31c00], R0 ;  /* 0x031c0000030095a7 */ /* 0x000ea4000802007f */
[----:B--2---:R-:W-:Y:S05]  /*132d0*/  @!P1 BRA `(.L_x_1528) ;  /* 0xfffffffc00ec9947 */ /* 0x004fea000383ffff */
[----:B------:R-:W-:Y:S05]  /*132e0*/  BRA `(.L_x_1625) ;  /* 0xfffffee400107947 */ /* 0x000fea000383ffff */
.L_x_1532:
[----:B--2---:R2:W3:Y:S02]  /*132f0*/  SYNCS.PHASECHK.TRANS64.TRYWAIT P2, [R0+URZ+0x31c30], R3 ;  /* 0x031c3003000075a7 */ /* 0x0044e4000804017f */
[----:B---3--:R-:W-:Y:S05]  /*13300*/  @!P2 NANOSLEEP.SYNCS 0x989680 ;  /* 0x009896800000a95d */ /* 0x008fea0003900000 */
[----:B------:R-:W3:Y:S02]  /*13310*/  @!P2 SYNCS.PHASECHK.TRANS64 P2, [R0+URZ+0x31c30], R3 ;  /* 0x031c30030000a5a7 */ /* 0x000ee4000804007f */
[----:B---3--:R-:W-:Y:S05]  /*13320*/  @!P2 BRA `(.L_x_1532) ;  /* 0xfffffffc00f0a947 */ /* 0x008fea000383ffff */
[----:B------:R-:W-:Y:S05]  /*13330*/  BRA `(.L_x_1531) ;  /* 0xfffffee400387947 */ /* 0x000fea000383ffff */
.L_x_1537:
[----:B--2---:R-:W-:-:S04]  /*13340*/  IMAD.U32 R10, RZ, RZ, UR6 ;  /* 0x00000006ff0a7e24 */ /* 0x004fc8000f8e00ff */
[----:B------:R2:W3:Y:S03]  /*13350*/  SYNCS.PHASECHK.TRANS64.TRYWAIT P2, [R10+URZ+0x31c30], R9 ;  /* 0x031c30090a0075a7 */ /* 0x0004e6000804017f */
[----:B---3--:R-:W-:Y:S05]  /*13360*/  @!P2 NANOSLEEP.SYNCS 0x989680 ;  /* 0x009896800000a95d */ /* 0x008fea0003900000 */
[----:B------:R-:W3:Y:S02]  /*13370*/  @!P2 SYNCS.PHASECHK.TRANS64 P2, [R10+URZ+0x31c30], R9 ;  /* 0x031c30090a00a5a7 */ /* 0x000ee4000804007f */
[----:B---3--:R-:W-:Y:S05]  /*13380*/  @!P2 BRA `(.L_x_1537) ;  /* 0xfffffffc00eca947 */ /* 0x008fea000383ffff */
[----:B------:R-:W-:Y:S05]  /*13390*/  BRA `(.L_x_1534) ;  /* 0xffffff28009c7947 */ /* 0x000fea000383ffff */
.L_x_1541:
[----:B--2---:R-:W-:-:S04]  /*133a0*/  IMAD.U32 R10, RZ, RZ, UR6 ;  /* 0x00000006ff0a7e24 */ /* 0x004fc8000f8e00ff */
[----:B------:R2:W3:Y:S03]  /*133b0*/  SYNCS.PHASECHK.TRANS64.TRYWAIT P2, [R10+URZ+0x31c50], R9 ;  /* 0x031c50090a0075a7 */ /* 0x0004e6000804017f */
[----:B---3--:R-:W-:Y:S05]  /*133c0*/  @!P2 NANOSLEEP.SYNCS 0x989680 ;  /* 0x009896800000a95d */ /* 0x008fea0003900000 */
[----:B------:R-:W3:Y:S02]  /*133d0*/  @!P2 SYNCS.PHASECHK.TRANS64 P2, [R10+URZ+0x31c50], R9 ;  /* 0x031c50090a00a5a7 */ /* 0x000ee4000804007f */
[----:B---3--:R-:W-:Y:S05]  /*133e0*/  @!P2 BRA `(.L_x_1541) ;  /* 0xfffffffc00eca947 */ /* 0x008fea000383ffff */
[----:B------:R-:W-:Y:S05]  /*133f0*/  BRA `(.L_x_1538) ;  /* 0xffffff4000407947 */ /* 0x000fea000383ffff */
.L_x_1547:
[----:B--2---:R-:W-:-:S04]  /*13400*/  IMAD.U32 R7, RZ, RZ, UR6 ;  /* 0x00000006ff077e24 */ /* 0x004fc8000f8e00ff */
[----:B------:R2:W3:Y:S03]  /*13410*/  SYNCS.PHASECHK.TRANS64.TRYWAIT P2, [R7+URZ+0x31c30], R6 ;  /* 0x031c3006070075a7 */ /* 0x0004e6000804017f */
[----:B---3--:R-:W-:Y:S05]  /*13420*/  @!P2 NANOSLEEP.SYNCS 0x989680 ;  /* 0x009896800000a95d */ /* 0x008fea0003900000 */
[----:B------:R-:W3:Y:S02]  /*13430*/  @!P2 SYNCS.PHASECHK.TRANS64 P2, [R7+URZ+0x31c30], R6 ;  /* 0x031c30060700a5a7 */ /* 0x000ee4000804007f */
[----:B---3--:R-:W-:Y:S05]  /*13440*/  @!P2 BRA `(.L_x_1547) ;  /* 0xfffffffc00eca947 */ /* 0x008fea000383ffff */
[----:B------:R-:W-:Y:S05]  /*13450*/  BRA `(.L_x_1544) ;  /* 0xffffff7400347947 */ /* 0x000fea000383ffff */
.L_x_1551:
[----:B--2---:R-:W-:-:S04]  /*13460*/  IMAD.U32 R7, RZ, RZ, UR6 ;  /* 0x00000006ff077e24 */ /* 0x004fc8000f8e00ff */
[----:B------:R2:W3:Y:S03]  /*13470*/  SYNCS.PHASECHK.TRANS64.TRYWAIT P2, [R7+URZ+0x31c50], R6 ;  /* 0x031c5006070075a7 */ /* 0x0004e6000804017f */
[----:B---3--:R-:W-:Y:S05]  /*13480*/  @!P2 NANOSLEEP.SYNCS 0x989680 ;  /* 0x009896800000a95d */ /* 0x008fea0003900000 */
[----:B------:R-:W3:Y:S02]  /*13490*/  @!P2 SYNCS.PHASECHK.TRANS64 P2, [R7+URZ+0x31c50], R6 ;  /* 0x031c50060700a5a7 */ /* 0x000ee4000804007f */
[----:B---3--:R-:W-:Y:S05]  /*134a0*/  @!P2 BRA `(.L_x_1551) ;  /* 0xfffffffc00eca947 */ /* 0x008fea000383ffff */
[----:B------:R-:W-:Y:S05]  /*134b0*/  BRA `(.L_x_1548) ;  /* 0xffffff8800d87947 */ /* 0x000fea000383ffff */
.L_x_1556:
[----:B---3--:R-:W-:-:S04]  /*134c0*/  MOV R5, UR10 ;  /* 0x0000000a00057c02 */ /* 0x008fc80008000f00 */
[----:B------:R3:W4:Y:S03]  /*134d0*/  SYNCS.PHASECHK.TRANS64.TRYWAIT P0, [R5+URZ+0x31c50], R4 ;  /* 0x031c5004050075a7 */ /* 0x000726000800017f */
[----:B----4-:R-:W-:Y:S05]  /*134e0*/  @!P0 NANOSLEEP.SYNCS 0x989680 ;  /* 0x009896800000895d */ /* 0x010fea0003900000 */
[----:B------:R-:W4:Y:S02]  /*134f0*/  @!P0 SYNCS.PHASECHK.TRANS64 P0, [R5+URZ+0x31c50], R4 ;  /* 0x031c5004050085a7 */ /* 0x000f24000800007f */
[----:B----4-:R-:W-:Y:S05]  /*13500*/  @!P0 BRA `(.L_x_1556) ;  /* 0xfffffffc00ec8947 */ /* 0x010fea000383ffff */
[----:B------:R-:W-:Y:S05]  /*13510*/  BRA `(.L_x_1555) ;  /* 0xffffffb000f87947 */ /* 0x000fea000383ffff */
.L_x_1576:
[----:B------:R-:W-:Y:S02]  /*13520*/  IMAD.MOV.U32 R13, RZ, RZ, R16 ;  /* 0x000000ffff0d7224 */ /* 0x000fe400078e0010 */
[----:B------:R-:W-:Y:S02]  /*13530*/  IMAD.MOV.U32 R12, RZ, RZ, RZ ;  /* 0x000000ffff0c7224 */ /* 0x000fe400078e00ff */
[----:B------:R-:W-:Y:S02]  /*13540*/  IMAD.MOV.U32 R11, RZ, RZ, 0x1f ;  /* 0x0000001fff0b7424 */ /* 0x000fe400078e00ff */
[----:B------:R-:W-:-:S07]  /*13550*/  IMAD.MOV.U32 R15, RZ, RZ, -0x1 ;  /* 0xffffffffff0f7424 */ /* 0x000fce00078e00ff */
[----:B------:R-:W-:Y:S05]  /*13560*/  WARPSYNC.COLLECTIVE R15, `(.L_x_1626) ;  /* 0x000000000f087348 */ /* 0x000fea0003c00000 */
[----:B------:R1:W2:Y:S02]  /*13570*/  SHFL.IDX P6, R14, R13, R12, R11 ;  /* 0x0000000c0d0e7389 */ /* 0x0002a400000c000b */
[----:B-12---:R-:W-:Y:S01]  /*13580*/  ENDCOLLECTIVE ;  /* 0x000000000000791b */ /* 0x006fe20003800000 */
.L_x_1626:
[----:B------:R-:W-:Y:S05]  /*13590*/  BRA `(.L_x_1627) ;  /* 0xffffffd800587947 */ /* 0x000fea000383ffff */
.L_x_1577:
[----:B------:R-:W-:Y:S01]  /*135a0*/  BSSY B0, `(.L_x_1628) ;  /* 0x0000006000007945 */ /* 0x000fe20003800000 */
[----:B------:R-:W-:-:S07]  /*135b0*/  MOV R15, 0xffffffff ;  /* 0xffffffff000f7802 */ /* 0x000fce0000000f00 */
[----:B------:R-:W-:Y:S05]  /*135c0*/  WARPSYNC.COLLECTIVE R15, `(.L_x_1629) ;  /* 0x000000000f0c7348 */ /* 0x000fea0003c00000 */
[----:B------:R-:W-:Y:S02]  /*135d0*/  ELECT P6, UR62, PT ;  /* 0x00000000003e782f */ /* 0x000fe400038c0000 */
[----:B------:R-:W-:Y:S01]  /*135e0*/  MOV R14, UR62 ;  /* 0x0000003e000e7c02 */ /* 0x000fe20008000f00 */
[----:B------:R-:W-:Y:S10]  /*135f0*/  ENDCOLLECTIVE ;  /* 0x000000000000791b */ /* 0x000ff40003800000 */
.L_x_1629:
[----:B------:R-:W-:Y:S05]  /*13600*/  BSYNC B0 ;  /* 0x0000000000007941 */ /* 0x000fea0003800000 */
.L_x_1628:
[----:B------:R-:W-:Y:S05]  /*13610*/  BRA `(.L_x_1630) ;  /* 0xffffffd800487947 */ /* 0x000fea000383ffff */
.L_x_1580:
[----:B--2---:R2:W3:Y:S02]  /*13620*/  SYNCS.PHASECHK.TRANS64.TRYWAIT P2, [R13+URZ+0x31c40], R12 ;  /* 0x031c400c0d0075a7 */ /* 0x0044e4000804017f */
[----:B---3--:R-:W-:Y:S05]  /*13630*/  @!P2 NANOSLEEP.SYNCS 0x989680 ;  /* 0x009896800000a95d */ /* 0x008fea0003900000 */
[----:B------:R-:W3:Y:S02]  /*13640*/  @!P2 SYNCS.PHASECHK.TRANS64 P2, [R13+URZ+0x31c40], R12 ;  /* 0x031c400c0d00a5a7 */ /* 0x000ee4000804007f */
[----:B---3--:R-:W-:Y:S05]  /*13650*/  @!P2 BRA `(.L_x_1580) ;  /* 0xfffffffc00f0a947 */ /* 0x008fea000383ffff */
[----:B------:R-:W-:Y:S05]  /*13660*/  BRA `(.L_x_1631) ;  /* 0xffffffd800a07947 */ /* 0x000fea000383ffff */
.L_x_1582:
[----:B-1----:R1:W3:Y:S02]  /*13670*/  SYNCS.PHASECHK.TRANS64.TRYWAIT P2, [R24+URZ+0x31c20], R7 ;  /* 0x031c2007180075a7 */ /* 0x0022e4000804017f */
[----:B---3--:R-:W-:Y:S05]  /*13680*/  @!P2 NANOSLEEP.SYNCS 0x989680 ;  /* 0x009896800000a95d */ /* 0x008fea0003900000 */
[----:B------:R-:W3:Y:S02]  /*13690*/  @!P2 SYNCS.PHASECHK.TRANS64 P2, [R24+URZ+0x31c20], R7 ;  /* 0x031c20071800a5a7 */ /* 0x000ee4000804007f */
[----:B---3--:R-:W-:Y:S05]  /*136a0*/  @!P2 BRA `(.L_x_1582) ;  /* 0xfffffffc00f0a947 */ /* 0x008fea000383ffff */
[----:B------:R-:W-:Y:S05]  /*136b0*/  BRA `(.L_x_1632) ;  /* 0xffffffdc00b87947 */ /* 0x000fea000383ffff */
.L_x_1588:
[----:B-1----:R1:W2:Y:S02]  /*136c0*/  SYNCS.PHASECHK.TRANS64.TRYWAIT P3, [R3+URZ+0x31c40], R2 ;  /* 0x031c4002030075a7 */ /* 0x0022a4000806017f */
[----:B--2---:R-:W-:Y:S05]  /*136d0*/  @!P3 NANOSLEEP.SYNCS 0x989680 ;  /* 0x009896800000b95d */ /* 0x004fea0003900000 */
[----:B------:R-:W2:Y:S02]  /*136e0*/  @!P3 SYNCS.PHASECHK.TRANS64 P3, [R3+URZ+0x31c40], R2 ;  /* 0x031c40020300b5a7 */ /* 0x000ea4000806007f */
[----:B--2---:R-:W-:Y:S05]  /*136f0*/  @!P3 BRA `(.L_x_1588) ;  /* 0xfffffffc00f0b947 */ /* 0x004fea000383ffff */
[----:B------:R-:W-:Y:S05]  /*13700*/  BRA `(.L_x_1633) ;  /* 0xffffffe000487947 */ /* 0x000fea000383ffff */
.L_x_1590:
[----:B-1----:R1:W2:Y:S02]  /*13710*/  SYNCS.PHASECHK.TRANS64.TRYWAIT P3, [R2+URZ+0x60], R3 ;  /* 0x00006003020075a7 */ /* 0x0022a4000806017f */
[----:B--2---:R-:W-:Y:S05]  /*13720*/  @!P3 NANOSLEEP.SYNCS 0x989680 ;  /* 0x009896800000b95d */ /* 0x004fea0003900000 */
[----:B------:R-:W2:Y:S02]  /*13730*/  @!P3 SYNCS.PHASECHK.TRANS64 P3, [R2+URZ+0x60], R3 ;  /* 0x000060030200b5a7 */ /* 0x000ea4000806007f */
[----:B--2---:R-:W-:Y:S05]  /*13740*/  @!P3 BRA `(.L_x_1590) ;  /* 0xfffffffc00f0b947 */ /* 0x004fea000383ffff */
[----:B------:R-:W-:Y:S05]  /*13750*/  BRA `(.L_x_1634) ;  /* 0xffffffe000c47947 */ /* 0x000fea000383ffff */
.L_x_1596:
[----:B-1----:R1:W2:Y:S02]  /*13760*/  SYNCS.PHASECHK.TRANS64.TRYWAIT P3, [R10+URZ+0x31c40], R3 ;  /* 0x031c40030a0075a7 */ /* 0x0022a4000806017f */
[----:B--2---:R-:W-:Y:S05]  /*13770*/  @!P3 NANOSLEEP.SYNCS 0x989680 ;  /* 0x009896800000b95d */ /* 0x004fea0003900000 */
[----:B------:R-:W2:Y:S02]  /*13780*/  @!P3 SYNCS.PHASECHK.TRANS64 P3, [R10+URZ+0x31c40], R3 ;  /* 0x031c40030a00b5a7 */ /* 0x000ea4000806007f */
[----:B--2---:R-:W-:Y:S05]  /*13790*/  @!P3 BRA `(.L_x_1596) ;  /* 0xfffffffc00f0b947 */ /* 0x004fea000383ffff */
[----:B------:R-:W-:Y:S05]  /*137a0*/  BRA `(.L_x_1635) ;  /* 0xffffffe400e87947 */ /* 0x000fea000383ffff */
.L_x_1598:
[----:B-1----:R1:W2:Y:S02]  /*137b0*/  SYNCS.PHASECHK.TRANS64.TRYWAIT P3, [R3+URZ+0x60], R22 ;  /* 0x00006016030075a7 */ /* 0x0022a4000806017f */
[----:B--2---:R-:W-:Y:S05]  /*137c0*/  @!P3 NANOSLEEP.SYNCS 0x989680 ;  /* 0x009896800000b95d */ /* 0x004fea0003900000 */
[----:B------:R-:W2:Y:S02]  /*137d0*/  @!P3 SYNCS.PHASECHK.TRANS64 P3, [R3+URZ+0x60], R22 ;  /* 0x000060160300b5a7 */ /* 0x000ea4000806007f */
[----:B--2---:R-:W-:Y:S05]  /*137e0*/  @!P3 BRA `(.L_x_1598) ;  /* 0xfffffffc00f0b947 */ /* 0x004fea000383ffff */
[----:B------:R-:W-:Y:S05]  /*137f0*/  BRA `(.L_x_1636) ;  /* 0xffffffe800647947 */ /* 0x000fea000383ffff */
.L_x_1603:
[----:B-1----:R1:W2:Y:S02]  /*13800*/  SYNCS.PHASECHK.TRANS64.TRYWAIT P3, [R3+URZ+0x31c40], R10 ;  /* 0x031c400a030075a7 */ /* 0x0022a4000806017f */
[----:B--2---:R-:W-:Y:S05]  /*13810*/  @!P3 NANOSLEEP.SYNCS 0x989680 ;  /* 0x009896800000b95d */ /* 0x004fea0003900000 */
[----:B------:R-:W2:Y:S02]  /*13820*/  @!P3 SYNCS.PHASECHK.TRANS64 P3, [R3+URZ+0x31c40], R10 ;  /* 0x031c400a0300b5a7 */ /* 0x000ea4000806007f */
[----:B--2---:R-:W-:Y:S05]  /*13830*/  @!P3 BRA `(.L_x_1603) ;  /* 0xfffffffc00f0b947 */ /* 0x004fea000383ffff */
[----:B------:R-:W-:Y:S05]  /*13840*/  BRA `(.L_x_1637) ;  /* 0xffffffec00647947 */ /* 0x000fea000383ffff */
.L_x_1605:
[----:B-1----:R1:W2:Y:S02]  /*13850*/  SYNCS.PHASECHK.TRANS64.TRYWAIT P3, [R3+URZ+0x60], R6 ;  /* 0x00006006030075a7 */ /* 0x0022a4000806017f */
[----:B--2---:R-:W-:Y:S05]  /*13860*/  @!P3 NANOSLEEP.SYNCS 0x989680 ;  /* 0x009896800000b95d */ /* 0x004fea0003900000 */
[----:B------:R-:W2:Y:S02]  /*13870*/  @!P3 SYNCS.PHASECHK.TRANS64 P3, [R3+URZ+0x60], R6 ;  /* 0x000060060300b5a7 */ /* 0x000ea4000806007f */
[----:B--2---:R-:W-:Y:S05]  /*13880*/  @!P3 BRA `(.L_x_1605) ;  /* 0xfffffffc00f0b947 */ /* 0x004fea000383ffff */
[----:B------:R-:W-:Y:S05]  /*13890*/  BRA `(.L_x_1638) ;  /* 0xffffffec00e87947 */ /* 0x000fea000383ffff */
.L_x_1612:
[----:B-1----:R1:W2:Y:S02]  /*138a0*/  SYNCS.PHASECHK.TRANS64.TRYWAIT P0, [R3+URZ+0x31c60], R0 ;  /* 0x031c6000030075a7 */ /* 0x0022a4000800017f */
[----:B--2---:R-:W-:Y:S05]  /*138b0*/  @!P0 NANOSLEEP.SYNCS 0x989680 ;  /* 0x009896800000895d */ /* 0x004fea0003900000 */
[----:B------:R-:W2:Y:S02]  /*138c0*/  @!P0 SYNCS.PHASECHK.TRANS64 P0, [R3+URZ+0x31c60], R0 ;  /* 0x031c6000030085a7 */ /* 0x000ea4000800007f */
[----:B--2---:R-:W-:Y:S05]  /*138d0*/  @!P0 BRA `(.L_x_1612) ;  /* 0xfffffffc00f08947 */ /* 0x004fea000383ffff */
[----:B------:R-:W-:Y:S05]  /*138e0*/  BRA `(.L_x_1639) ;  /* 0xfffffff000cc7947 */ /* 0x000fea000383ffff */
.L_x_1614:
[----:B------:R-:W-:Y:S01]  /*138f0*/  BSSY B0, `(.L_x_1640) ;  /* 0x0000007000007945 */ /* 0x000fe20003800000 */
[----:B------:R-:W-:Y:S02]  /*13900*/  IMAD.MOV.U32 R12, RZ, RZ, RZ ;  /* 0x000000ffff0c7224 */ /* 0x000fe400078e00ff */
[----:B------:R-:W-:Y:S02]  /*13910*/  IMAD.MOV.U32 R11, RZ, RZ, 0x1f ;  /* 0x0000001fff0b7424 */ /* 0x000fe400078e00ff */
[----:B------:R-:W-:-:S07]  /*13920*/  IMAD.MOV.U32 R15, RZ, RZ, -0x1 ;  /* 0xffffffffff0f7424 */ /* 0x000fce00078e00ff */
[----:B------:R-:W-:Y:S05]  /*13930*/  WARPSYNC.COLLECTIVE R15, `(.L_x_1641) ;  /* 0x000000000f087348 */ /* 0x000fea0003c00000 */
[----:B------:R1:W2:Y:S02]  /*13940*/  SHFL.IDX P6, R14, R13, R12, R11 ;  /* 0x0000000c0d0e7389 */ /* 0x0002a400000c000b */
[----:B-12---:R-:W-:Y:S01]  /*13950*/  ENDCOLLECTIVE ;  /* 0x000000000000791b */ /* 0x006fe20003800000 */
.L_x_1641:
[----:B------:R-:W-:Y:S05]  /*13960*/  BSYNC B0 ;  /* 0x0000000000007941 */ /* 0x000fea0003800000 */
.L_x_1640:
[----:B------:R-:W-:Y:S05]  /*13970*/  BRA `(.L_x_1642) ;  /* 0xfffffff400587947 */ /* 0x000fea000383ffff */
.L_x_1616:
[----:B--2---:R2:W3:Y:S02]  /*13980*/  SYNCS.PHASECHK.TRANS64.TRYWAIT P0, [R9+URZ+0x31c20], R0 ;  /* 0x031c2000090075a7 */ /* 0x0044e4000800017f */
[----:B---3--:R-:W-:Y:S05]  /*13990*/  @!P0 NANOSLEEP.SYNCS 0x989680 ;  /* 0x009896800000895d */ /* 0x008fea0003900000 */
[----:B------:R-:W3:Y:S02]  /*139a0*/  @!P0 SYNCS.PHASECHK.TRANS64 P0, [R9+URZ+0x31c20], R0 ;  /* 0x031c2000090085a7 */ /* 0x000ee4000800007f */
[----:B---3--:R-:W-:Y:S05]  /*139b0*/  @!P0 BRA `(.L_x_1616) ;  /* 0xfffffffc00f08947 */ /* 0x008fea000383ffff */
[----:B------:R-:W-:Y:S05]  /*139c0*/  BRA `(.L_x_1643) ;  /* 0xfffffff4009c7947 */ /* 0x000fea000383ffff */
.L_x_1620:
[----:B--2---:R2:W3:Y:S02]  /*139d0*/  SYNCS.PHASECHK.TRANS64.TRYWAIT P0, [R5+URZ], R4 ;  /* 0x00000004050075a7 */ /* 0x0044e4000800017f */
[----:B---3--:R-:W-:Y:S05]  /*139e0*/  @!P0 NANOSLEEP.SYNCS 0x989680 ;  /* 0x009896800000895d */ /* 0x008fea0003900000 */
[----:B------:R-:W3:Y:S02]  /*139f0*/  @!P0 SYNCS.PHASECHK.TRANS64 P0, [R5+URZ], R4 ;  /* 0x00000004050085a7 */ /* 0x000ee4000800007f */
[----:B---3--:R-:W-:Y:S05]  /*13a00*/  @!P0 BRA `(.L_x_1620) ;  /* 0xfffffffc00f08947 */ /* 0x008fea000383ffff */
[----:B------:R-:W-:Y:S05]  /*13a10*/  BRA `(.L_x_1644) ;  /* 0xfffffff400e07947 */ /* 0x000fea000383ffff */
.L_x_1621:
[----:B---3--:R3:W4:Y:S02]  /*13a20*/  SYNCS.PHASECHK.TRANS64.TRYWAIT P0, [R3+URZ], R2 ;  /* 0x00000002030075a7 */ /* 0x008724000800017f */
[----:B----4-:R-:W-:Y:S05]  /*13a30*/  @!P0 NANOSLEEP.SYNCS 0x989680 ;  /* 0x009896800000895d */ /* 0x010fea0003900000 */
[----:B------:R-:W4:Y:S02]  /*13a40*/  @!P0 SYNCS.PHASECHK.TRANS64 P0, [R3+URZ], R2 ;  /* 0x00000002030085a7 */ /* 0x000f24000800007f */
[----:B----4-:R-:W-:Y:S05]  /*13a50*/  @!P0 BRA `(.L_x_1621) ;  /* 0xfffffffc00f08947 */ /* 0x010fea000383ffff */
[----:B------:R-:W-:Y:S05]  /*13a60*/  BRA `(.L_x_1645) ;  /* 0xfffffff400d47947 */ /* 0x000fea000383ffff */
.L_x_1623:
[----:B----4-:R4:W1:Y:S02]  /*13a70*/  SYNCS.PHASECHK.TRANS64.TRYWAIT P0, [R19+URZ], R4 ;  /* 0x00000004130075a7 */ /* 0x010864000800017f */
[----:B-1----:R-:W-:Y:S05]  /*13a80*/  @!P0 NANOSLEEP.SYNCS 0x989680 ;  /* 0x009896800000895d */ /* 0x002fea0003900000 */
[----:B------:R-:W1:Y:S02]  /*13a90*/  @!P0 SYNCS.PHASECHK.TRANS64 P0, [R19+URZ], R4 ;  /* 0x00000004130085a7 */ /* 0x000e64000800007f */
[----:B-1----:R-:W-:Y:S05]  /*13aa0*/  @!P0 BRA `(.L_x_1623) ;  /* 0xfffffffc00f08947 */ /* 0x002fea000383ffff */
[----:B------:R-:W-:Y:S05]  /*13ab0*/  BRA `(.L_x_1646) ;  /* 0xfffffff400d87947 */ /* 0x000fea000383ffff */
.L_x_1647:
        /* <DEDUP_REMOVED lines=12> */
.L_x_2210:


//--------------------- .text._ZN7cutlass13device_kernelIN5flash11enable_sm90INS1_16FlashAttnFwdSm90INS1_25CollectiveMainloopFwdSm90ILi2EN4cute5tupleIJNS5_1CILi1EEES8_S8_EEENS6_IJNS7_ILi192EEENS7_ILi144EEENS7_ILi96EEEEEELi96ENS_10bfloat16_tEfNS_4arch4Sm90ELb1ELb0ELb1ELb1ELb0ELb0ELb0ELb0ELb1ELb0ELb0ELb0EEENS1_21CollectiveEpilogueFwdINS6_IJSA_SC_SB_EEES9_SE_SG_Li384ELb1ELb0ELb0ELb0EEENS1_36VarlenDynamicPersistentTileSchedulerILi192ELi144ELi384ELi32ELb0ELb0ELb1ELb1ELb1ELb1EEEEEEEEEvNT_6ParamsE --------------------------
	.section	.text._ZN7cutlass13device_kernelIN5flash11enable_sm90INS1_16FlashAttnFwdSm90INS1_25CollectiveMainloopFwdSm90ILi2EN4cute5tupleIJNS5_1CILi1EEES8_S8_EEENS6_IJNS7_ILi192EEENS7_ILi144EEENS7_ILi96EEEEEELi96ENS_10bfloat16_tEfNS_4arch4Sm90ELb1ELb0ELb1ELb1ELb0ELb0ELb0ELb0ELb1ELb0ELb0ELb0EEENS1_21CollectiveEpilogueFwdINS6_IJSA_SC_SB_EEES9_SE_SG_Li384ELb1ELb0ELb0ELb0EEENS1_36VarlenDynamicPersistentTileSchedulerILi192ELi144ELi384ELi32ELb0ELb0ELb1ELb1ELb1ELb1EEEEEEEEEvNT_6ParamsE,"ax",@progbits
	.align	128
.text._ZN7cutlass13device_kernelIN5flash11enable_sm90INS1_16FlashAttnFwdSm90INS1_25CollectiveMainloopFwdSm90ILi2EN4cute5tupleIJNS5_1CILi1EEES8_S8_EEENS6_IJNS7_ILi192EEENS7_ILi144EEENS7_ILi96EEEEEELi96ENS_10bfloat16_tEfNS_4arch4Sm90ELb1ELb0ELb1ELb1ELb0ELb0ELb0ELb0ELb1ELb0ELb0ELb0EEENS1_21CollectiveEpilogueFwdINS6_IJSA_SC_SB_EEES9_SE_SG_Li384ELb1ELb0ELb0ELb0EEENS1_36VarlenDynamicPersistentTileSchedulerILi192ELi144ELi384ELi32ELb0ELb0ELb1ELb1ELb1ELb1EEEEEEEEEvNT_6ParamsE:
        .type           _ZN7cutlass13device_kernelIN5flash11enable_sm90INS1_16FlashAttnFwdSm90INS1_25CollectiveMainloopFwdSm90ILi2EN4cute5tupleIJNS5_1CILi1EEES8_S8_EEENS6_IJNS7_ILi192EEENS7_ILi144EEENS7_ILi96EEEEEELi96ENS_10bfloat16_tEfNS_4arch4Sm90ELb1ELb0ELb1ELb1ELb0ELb0ELb0ELb0ELb1ELb0ELb0ELb0EEENS1_21CollectiveEpilogueFwdINS6_IJSA_SC_SB_EEES9_SE_SG_Li384ELb1ELb0ELb0ELb0EEENS1_36VarlenDynamicPersistentTileSchedulerILi192ELi144ELi384ELi32ELb0ELb0ELb1ELb1ELb1ELb1EEEEEEEEEvNT_6ParamsE,@function
        .size           _ZN7cutlass13device_kernelIN5flash11enable_sm90INS1_16FlashAttnFwdSm90INS1_25CollectiveMainloopFwdSm90ILi2EN4cute5tupleIJNS5_1CILi1EEES8_S8_EEENS6_IJNS7_ILi192EEENS7_ILi144EEENS7_ILi96EEEEEELi96ENS_10bfloat16_tEfNS_4arch4Sm90ELb1ELb0ELb1ELb1ELb0ELb0ELb0ELb0ELb1ELb0ELb0ELb0EEENS1_21CollectiveEpilogueFwdINS6_IJSA_SC_SB_EEES9_SE_SG_Li384ELb1ELb0ELb0ELb0EEENS1_36VarlenDynamicPersistentTileSchedulerILi192ELi144ELi384ELi32ELb0ELb0ELb1ELb1ELb1ELb1EEEEEEEEEvNT_6ParamsE,(.L_x_2211 - _ZN7cutlass13device_kernelIN5flash11enable_sm90INS1_16FlashAttnFwdSm90INS1_25CollectiveMainloopFwdSm90ILi2EN4cute5tupleIJNS5_1CILi1EEES8_S8_EEENS6_IJNS7_ILi192EEENS7_ILi144EEENS7_ILi96EEEEEELi96ENS_10bfloat16_tEfNS_4arch4Sm90ELb1ELb0ELb1ELb1ELb0ELb0ELb0ELb0ELb1ELb0ELb0ELb0EEENS1_21CollectiveEpilogueFwdINS6_IJSA_SC_SB_EEES9_SE_SG_Li384ELb1ELb0ELb0ELb0EEENS1_36VarlenDynamicPersistentTileSchedulerILi192ELi144ELi384ELi32ELb0ELb0ELb1ELb1ELb1ELb1EEEEEEEEEvNT_6ParamsE)
        .other          _ZN7cutlass13device_kernelIN5flash11enable_sm90INS1_16FlashAttnFwdSm90INS1_25CollectiveMainloopFwdSm90ILi2EN4cute5tupleIJNS5_1CILi1EEES8_S8_EEENS6_IJNS7_ILi192EEENS7_ILi144EEENS7_ILi96EEEEEELi96ENS_10bfloat16_tEfNS_4arch4Sm90ELb1ELb0ELb1ELb1ELb0ELb0ELb0ELb0ELb1ELb0ELb0ELb0EEENS1_21CollectiveEpilogueFwdINS6_IJSA_SC_SB_EEES9_SE_SG_Li384ELb1ELb0ELb0ELb0EEENS1_36VarlenDynamicPersistentTileSchedulerILi192ELi144ELi384ELi32ELb0ELb0ELb1ELb1ELb1ELb1EEEEEEEEEvNT_6ParamsE,@"STO_CUDA_ENTRY STV_DEFAULT"
_ZN7cutlass13device_kernelIN5flash11enable_sm90INS1_16FlashAttnFwdSm90INS1_25CollectiveMainloopFwdSm90ILi2EN4cute5tupleIJNS5_1CILi1EEES8_S8_EEENS6_IJNS7_ILi192EEENS7_ILi144EEENS7_ILi96EEEEEELi96ENS_10bfloat16_tEfNS_4arch4Sm90ELb1ELb0ELb1ELb1ELb0ELb0ELb0ELb0ELb1ELb0ELb0ELb0EEENS1_21CollectiveEpilogueFwdINS6_IJSA_SC_SB_EEES9_SE_SG_Li384ELb1ELb0ELb0ELb0EEENS1_36VarlenDynamicPersistentTileSchedulerILi192ELi144ELi384ELi32ELb0ELb0ELb1ELb1ELb1ELb1EEEEEEEEEvNT_6ParamsE:
        /* <DEDUP_REMOVED lines=21> */
.L_x_1649:
[----:B------:R-:W-:Y:S05]  /*0150*/  BSYNC B0 ;  /* 0x0000000000007941 */ /* 0x000fea0003800000 */
.L_x_1648:
        /* <DEDUP_REMOVED lines=41> */
.L_x_1650:
        /* <DEDUP_REMOVED lines=22> */
.L_x_1651:
        /* <DEDUP_REMOVED lines=18> */
.L_x_1652:
        /* <DEDUP_REMOVED lines=22> */
.L_x_1653:
        /* <DEDUP_REMOVED lines=22> */
.L_x_1654:
[----:B0-----:R-:W-:Y:S01]  /*0930*/  UMOV UR4, 0x1 ;  /* 0x0000000100047882 */ /* 0x001fe20000000000 */
[----:B------:R-:W-:Y:S01]  /*0940*/  PLOP3.LUT P0, PT, PT, PT, UP0, 0x80, 0x0 ;  /* 0x000000000000781c */ /* 0x000fe20003f0f008 */
[----:B------:R-:W-:Y:S01]  /*0950*/  USEL UR4, UR4, 0x2, !UP0 ;  /* 0x0000000204047887 */ /* 0x000fe2000c000000 */
[----:B------:R-:W-:-:S05]  /*0960*/  NOP ;  /* 0x0000000000007918 */ /* 0x000fca0000000000 */
[----:B------:R-:W-:-:S05]  /*0970*/  IMAD.U32 R2, RZ, RZ, UR4 ;  /* 0x00000004ff027e24 */ /* 0x000fca000f8e00ff */
[----:B------:R0:W-:Y:S01]  /*0980*/  STL [R1+0xc], R2 ;  /* 0x00000c0201007387 */ /* 0x0001e20000100800 */
[----:B-12-4-:R-:W-:Y:S06]  /*0990*/  BAR.SYNC.DEFER_BLOCKING 0x0 ;  /* 0x0000000000007b1d */ /* 0x016fec0000010000 */
[----:B------:R-:W-:Y:S05]  /*09a0*/  @!P0 BRA `(.L_x_1655) ;  /* 0x0000010400a88947 */ /* 0x000fea0003800000 */
.L_x_1656:
[----:B------:R-:W-:-:S08]  /*09b0*/  NOP ;  /* 0x0000000000007918 */ /* 0x000fd00000000000 */
[----:B------:R-:W1:Y:S02]  /*09c0*/  USETMAXREG.TRY_ALLOC.CTAPOOL UP0, 0xa0 ;  /* 0x000000a0000079c8 */ /* 0x000e640008000600 */
[----:B-1----:R-:W-:-:S13]  /*09d0*/  PLOP3.LUT P0, PT, PT, PT, UP0, 0x80, 0x0 ;  /* 0x000000000000781c */ /* 0x002fda0003f0f008 */
[----:B------:R-:W-:Y:S05]  /*09e0*/  @!P0 BRA `(.L_x_1656) ;  /* 0xfffffffc00f08947 */ /* 0x000fea000383ffff */
[----:B0-----:R-:W0:Y:S01]  /*09f0*/  S2R R2, SR_TID.X ;  /* 0x0000000000027919 */ /* 0x001e220000002100 */
        /* <DEDUP_REMOVED lines=13> */
[----:B------:R-:W2:Y:S01]  /*0ad0*/  LDL R3, [R1+0xc] ;  /* 0x00000c0001037983 */ /* 0x000ea20000100800 */
[----:B------:R-:W-:Y:S01]  /*0ae0*/  VIADD R157, R2, 0xffffff80 ;  /* 0xffffff80029d7836 */ /* 0x000fe20000000000 */
[----:B------:R-:W-:Y:S01]  /*0af0*/  R2UR UR5, R29 ;  /* 0x000000001d0572ca */ /* 0x000fe200000e0000 */
[----:B------:R-:W-:Y:S01]  /*0b00*/  UMOV UR60, URZ ;  /* 0x0000003f003c7c82 */ /* 0x000fe20008000000 */
[----:B------:R-:W-:Y:S02]  /*0b10*/  UMOV UR36, URZ ;  /* 0x0000003f00247c82 */ /* 0x000fe40008000000 */
[----:B------:R-:W-:-:S04]  /*0b20*/  SHF.R.S32.HI R0, RZ, 0x1f, R157 ;  /* 0x0000001fff007819 */ /* 0x000fc8000001149d */
[CC--:B------:R-:W-:Y:S02]  /*0b30*/  LEA.HI R2, R0.reuse, R157.reuse, RZ, 0x4 ;  /* 0x0000009d00027211 */ /* 0x0c0fe400078f20ff */
[----:B------:R-:W-:Y:S02]  /*0b40*/  LEA.HI R154, R0, R157, RZ, 0x7 ;  /* 0x0000009d009a7211 */ /* 0x000fe400078f38ff */
[----:B------:R-:W-:Y:S01]  /*0b50*/  SHF.R.S32.HI R5, RZ, 0x4, R2 ;  /* 0x00000004ff057819 */ /* 0x000fe20000011402 */
[----:B------:R-:W-:Y:S01]  /*0b60*/  IMAD.U32 R17, RZ, RZ, UR5 ;  /* 0x00000005ff117e24 */ /* 0x000fe2000f8e00ff */
[C---:B------:R-:W-:Y:S02]  /*0b70*/  LOP3.LUT R4, R2.reuse, 0xfffffff0, RZ, 0xc0, !PT ;  /* 0xfffffff002047812 */ /* 0x040fe400078ec0ff */
[----:B------:R-:W-:Y:S02]  /*0b80*/  LEA.HI R2, R2, R5, RZ, 0x1 ;  /* 0x0000000502027211 */ /* 0x000fe400078f08ff */
[----:B------:R-:W-:Y:S01]  /*0b90*/  LOP3.LUT R6, R154, 0xffffff80, RZ, 0xc0, !PT ;  /* 0xffffff809a067812 */ /* 0x000fe200078ec0ff */
[----:B------:R-:W-:Y:S01]  /*0ba0*/  IMAD.IADD R4, R157, 0x1, -R4 ;  /* 0x000000019d047824 */ /* 0x000fe200078e0a04 */
[----:B------:R-:W-:-:S02]  /*0bb0*/  LOP3.LUT R2, R2, 0x1ffffffe, RZ, 0xc0, !PT ;  /* 0x1ffffffe02027812 */ /* 0x000fc400078ec0ff */
[-C--:B------:R-:W-:Y:S01]  /*0bc0*/  LEA.HI R7, R0, R157.reuse, RZ, 0x5 ;  /* 0x0000009d00077211 */ /* 0x080fe200078f28ff */
[----:B------:R-:W-:Y:S01]  /*0bd0*/  IMAD.IADD R153, R157, 0x1, -R6 ;  /* 0x000000019d997824 */ /* 0x000fe200078e0a06 */
[----:B------:R-:W-:Y:S01]  /*0be0*/  SHF.R.S32.HI R154, RZ, 0x7, R154 ;  /* 0x00000007ff9a7819 */ /* 0x000fe2000001149a */
[----:B------:R-:W-:Y:S01]  /*0bf0*/  IMAD.IADD R2, R5, 0x1, -R2 ;  /* 0x0000000105027824 */ /* 0x000fe200078e0a02 */
[----:B------:R-:W-:Y:S02]  /*0c00*/  SHF.R.S32.HI R7, RZ, 0x5, R7 ;  /* 0x00000005ff077819 */ /* 0x000fe40000011407 */
[----:B------:R-:W-:Y:S01]  /*0c10*/  SHF.R.S32.HI R8, RZ, 0x1f, R153 ;  /* 0x0000001fff087819 */ /* 0x000fe20000011499 */
[----:B------:R-:W-:Y:S01]  /*0c20*/  IMAD.SHL.U32 R2, R2, 0x8, RZ ;  /* 0x0000000802027824 */ /* 0x000fe200078e00ff */
[----:B------:R-:W-:Y:S01]  /*0c30*/  LEA.HI R0, R0, R157, RZ, 0x2 ;  /* 0x0000009d00007211 */ /* 0x000fe200078f10ff */
[----:B------:R-:W-:Y:S01]  /*0c40*/  IMAD R155, R7, 0x10, R4 ;  /* 0x00000010079b7824 */ /* 0x000fe200078e0204 */
[----:B------:R-:W-:-:S02]  /*0c50*/  LEA.HI R9, R8, R153, RZ, 0x2 ;  /* 0x0000009908097211 */ /* 0x000fc400078f10ff */
[----:B------:R-:W-:Y:S01]  /*0c60*/  LEA.HI R8, R8, R153, RZ, 0x5 ;  /* 0x0000009908087211 */ /* 0x000fe200078f28ff */
[----:B------:R-:W-:Y:S01]  /*0c70*/  IMAD.U32 R155, R155, 0x20, R2 ;  /* 0x000000209b9b7824 */ /* 0x000fe200078e0002 */
[----:B------:R-:W-:Y:S02]  /*0c80*/  R2UR UR5, R30 ;  /* 0x000000001e0572ca */ /* 0x000fe400000e0000 */
[----:B------:R-:W-:Y:S02]  /*0c90*/  SHF.R.S32.HI R8, RZ, 0x5, R8 ;  /* 0x00000005ff087819 */ /* 0x000fe40000011408 */
[----:B------:R-:W-:Y:S02]  /*0ca0*/  SHF.R.S32.HI R146, RZ, 0x2, R0 ;  /* 0x00000002ff927819 */ /* 0x000fe40000011400 */
[----:B--2---:R-:W-:Y:S02]  /*0cb0*/  R2UR UR4, R3 ;  /* 0x00000000030472ca */ /* 0x004fe400000e0000 */
[----:B------:R-:W-:-:S04]  /*0cc0*/  SHF.R.S32.HI R3, RZ, 0x1f, R4 ;  /* 0x0000001fff037819 */ /* 0x000fc80000011404 */
[CC--:B------:R-:W-:Y:S02]  /*0cd0*/  LEA.HI R5, R3.reuse, R4.reuse, RZ, 0x3 ;  /* 0x0000000403057211 */ /* 0x0c0fe400078f18ff */
[----:B------:R-:W-:-:S03]  /*0ce0*/  LEA.HI R3, R3, R4, RZ, 0x2 ;  /* 0x0000000403037211 */ /* 0x000fc600078f10ff */
[----:B------:R-:W-:Y:S01]  /*0cf0*/  IMAD.SHL.U32 R6, R5, 0x10, RZ ;  /* 0x0000001005067824 */ /* 0x000fe200078e00ff */
[----:B------:R-:W-:Y:S01]  /*0d00*/  LOP3.LUT R5, R3, 0x7fffffc, RZ, 0xc0, !PT ;  /* 0x07fffffc03057812 */ /* 0x000fe200078ec0ff */
[----:B------:R-:W-:Y:S01]  /*0d10*/  ULOP3.LUT UR4, UR4, 0x1, URZ, 0xfc, !UPT ;  /* 0x0000000104047892 */ /* 0x000fe2000f8efc3f */
[----:B------:R-:W-:Y:S02]  /*0d20*/  SHF.R.S32.HI R3, RZ, 0x2, R3 ;  /* 0x00000002ff037819 */ /* 0x000fe40000011403 */
[----:B------:R-:W-:Y:S01]  /*0d30*/  LOP3.LUT R6, R6, 0x7fffff80, RZ, 0xc0, !PT ;  /* 0x7fffff8006067812 */ /* 0x000fe200078ec0ff */
[----:B------:R-:W-:Y:S01]  /*0d40*/  IMAD.IADD R5, R4, 0x1, -R5 ;  /* 0x0000000104057824 */ /* 0x000fe200078e0a05 */
[--C-:B------:R-:W-:Y:S01]  /*0d50*/  SHF.R.S32.HI R4, RZ, 0x1f, R9.reuse ;  /* 0x0000001fff047819 */ /* 0x100fe20000011409 */
[----:B------:R-:W-:Y:S01]  /*0d60*/  IMAD.SHL.U32 R3, R3, 0x40, RZ ;  /* 0x0000004003037824 */ /* 0x000fe200078e00ff */
[----:B------:R-:W-:Y:S01]  /*0d70*/  LEA R6, R7, R6, 0x8 ;  /* 0x0000000607067211 */ /* 0x000fe200078e40ff */
[----:B------:R-:W-:Y:S01]  /*0d80*/  IMAD.U32 R156, RZ, RZ, UR4 ;  /* 0x00000004ff9c7e24 */ /* 0x000fe2000f8e00ff */
[----:B------:R-:W-:Y:S01]  /*0d90*/  SHF.R.S32.HI R7, RZ, 0x2, R9 ;  /* 0x00000002ff077819 */ /* 0x000fe20000011409 */
[----:B------:R-:W-:Y:S01]  /*0da0*/  UMOV UR4, URZ ;  /* 0x0000003f00047c82 */ /* 0x000fe20008000000 */
[----:B------:R-:W-:Y:S01]  /*0db0*/  LOP3.LUT R3, R3, 0x40, RZ, 0xc0, !PT ;  /* 0x0000004003037812 */ /* 0x000fe200078ec0ff */
[----:B------:R-:W-:Y:S01]  /*0dc0*/  IMAD R6, R5, 0x10, R6 ;  /* 0x0000001005067824 */ /* 0x000fe200078e0206 */
[----:B------:R-:W-:Y:S01]  /*0dd0*/  LEA.HI R4, R4, R7, RZ, 0x3 ;  /* 0x0000000704047211 */ /* 0x000fe200078f18ff */
[----:B------:R-:W-:-:S03]  /*0de0*/  IMAD.HI R5, R154, 0x55555556, RZ ;  /* 0x555555569a057827 */ /* 0x000fc600078e02ff */
[----:B------:R-:W-:Y:S01]  /*0df0*/  LOP3.LUT R10, R4, 0xfffffff8, RZ, 0xc0, !PT ;  /* 0xfffffff8040a7812 */ /* 0x000fe200078ec0ff */
[----:B------:R-:W-:Y:S01]  /*0e00*/  IMAD.U32 R152, RZ, RZ, UR4 ;  /* 0x00000004ff987e24 */ /* 0x000fe2000f8e00ff */
[----:B------:R-:W-:Y:S02]  /*0e10*/  LOP3.LUT R4, R3, 0x8, R2, 0xf8, !PT ;  /* 0x0000000803047812 */ /* 0x000fe400078ef802 */
[----:B------:R-:W-:Y:S01]  /*0e20*/  SHF.R.U32.HI R3, RZ, 0x3, R3 ;  /* 0x00000003ff037819 */ /* 0x000fe20000011603 */
[----:B------:R-:W-:Y:S01]  /*0e30*/  IMAD.IADD R7, R7, 0x1, -R10 ;  /* 0x0000000107077824 */ /* 0x000fe200078e0a0a */
[----:B------:R-:W-:Y:S02]  /*0e40*/  LEA.HI R5, R5, R5, RZ, 0x1 ;  /* 0x0000000505057211 */ /* 0x000fe400078f08ff */
[----:B------:R-:W-:Y:S01]  /*0e50*/  LOP3.LUT R3, R4, R3, RZ, 0x3c, !PT ;  /* 0x0000000304037212 */ /* 0x000fe200078e3cff */
[----:B------:R-:W-:Y:S01]  /*0e60*/  IMAD R8, R8, 0x10, R7 ;  /* 0x0000001008087824 */ /* 0x000fe200078e0207 */
[----:B------:R-:W-:Y:S01]  /*0e70*/  LOP3.LUT R4, R0, 0x1ffffffc, RZ, 0xc0, !PT ;  /* 0x1ffffffc00047812 */ /* 0x000fe200078ec0ff */
[----:B------:R-:W-:-:S02]  /*0e80*/  IMAD R5, R5, -0x3, R154 ;  /* 0xfffffffd05057824 */ /* 0x000fc400078e029a */
[----:B------:R-:W-:Y:S01]  /*0e90*/  IMAD.IADD R2, R3, 0x1, R6 ;  /* 0x0000000103027824 */ /* 0x000fe200078e0206 */
[----:B------:R-:W-:Y:S01]  /*0ea0*/  LOP3.LUT R6, R9, 0x7ffffffc, RZ, 0xc0, !PT ;  /* 0x7ffffffc09067812 */ /* 0x000fe200078ec0ff */
[----:B------:R-:W-:Y:S02]  /*0eb0*/  IMAD.IADD R4, R157, 0x1, -R4 ;  /* 0x000000019d047824 */ /* 0x000fe400078e0a04 */
[----:B------:R-:W-:Y:S01]  /*0ec0*/  IMAD R144, R5, 0x40, R8 ;  /* 0x0000004005907824 */ /* 0x000fe200078e0208 */
[----:B------:R-:W-:Y:S01]  /*0ed0*/  LEA R2, R2, UR37, 0x1 ;  /* 0x0000002502027c11 */ /* 0x000fe2000f8e08ff */
[----:B------:R-:W-:Y:S01]  /*0ee0*/  IMAD.IADD R23, R153, 0x1, -R6 ;  /* 0x0000000199177824 */ /* 0x000fe200078e0a06 */
[----:B------:R-:W-:-:S07]  /*0ef0*/  SHF.L.U32 R22, R4, 0x3, RZ ;  /* 0x0000000304167819 */ /* 0x000fce00000006ff */
.L_x_1702:
[----:B0-2--5:R-:W0:Y:S01]  /*0f00*/  LDC.64 R4, c[0x0][0xc60] ;  /* 0x00031800ff047b82 */ /* 0x025e220000000a00 */
[----:B------:R-:W-:Y:S01]  /*0f10*/  ULDC.64 UR10, c[0x0][0x208] ;  /* 0x00008200000a7ab9 */ /* 0x000fe20000000a00 */
[----:B------:R-:W-:Y:S01]  /*0f20*/  ULDC.64 UR6, c[0x0][0xa28] ;  /* 0x00028a0000067ab9 */ /* 0x000fe20000000a00 */
[----:B------:R-:W-:Y:S01]  /*0f30*/  ULDC.64 UR8, c[0x0][0xa18] ;  /* 0x0002860000087ab9 */ /* 0x000fe20000000a00 */
[----:B0-----:R-:W-:-:S06]  /*0f40*/  IMAD.WIDE R4, R31, 0x4, R4 ;  /* 0x000000041f047825 */ /* 0x001fcc00078e0204 */
[----:B------:R-:W2:Y:S01]  /*0f50*/  LDG.E R4, desc[UR10][R4.64] ;  /* 0x0000000a04047981 */ /* 0x000ea2000c1e1900 */
[----:B------:R-:W-:Y:S02]  /*0f60*/  UISETP.NE.U32.AND UP0, UPT, UR6, URZ, UPT ;  /* 0x0000003f0600728c */ /* 0x000fe4000bf05070 */
[----:B------:R-:W-:Y:S02]  /*0f70*/  UISETP.NE.U32.AND UP1, UPT, UR8, URZ, UPT ;  /* 0x0000003f0800728c */ /* 0x000fe4000bf25070 */
[----:B------:R-:W-:Y:S02]  /*0f80*/  UISETP.NE.AND.EX UP0, UPT, UR7, URZ, UPT, UP0 ;  /* 0x0000003f0700728c */ /* 0x000fe4000bf05300 */
[----:B------:R-:W-:-:S04]  /*0f90*/  UISETP.NE.AND.EX UP1, UPT, UR9, URZ, UPT, UP1 ;  /* 0x0000003f0900728c */ /* 0x000fc8000bf25310 */
[----:B------:R-:W-:Y:S02]  /*0fa0*/  PLOP3.LUT P0, PT, PT, PT, UP0, 0x80, 0x0 ;  /* 0x000000000000781c */ /* 0x000fe40003f0f008 */
[----:B------:R-:W-:Y:S02]  /*0fb0*/  PLOP3.LUT P2, PT, PT, PT, UP1, 0x80, 0x0 ;  /* 0x000000000000781c */ /* 0x000fe40003f4f018 */
[----:B--2---:R-:W-:-:S13]  /*0fc0*/  R2UR UR4, R4 ;  /* 0x00000000040472ca */ /* 0x004fda00000e0000 */
[----:B------:R-:W-:Y:S02]  /*0fd0*/  USHF.R.S32.HI UR12, URZ, 0x1f, UR4 ;  /* 0x0000001f3f0c7899 */ /* 0x000fe40008011404 */
[----:B------:R-:W-:Y:S01]  /*0fe0*/  IMAD.U32 R148, RZ, RZ, UR4 ;  /* 0x00000004ff947e24 */ /* 0x000fe2000f8e00ff */
[----:B------:R-:W-:-:S04]  /*0ff0*/  @UP0 ULEA UR6, UP2, UR4, UR6, 0x2 ;  /* 0x0000000604060291 */ /* 0x000fc8000f84103f */
[----:B------:R-:W-:Y:S02]  /*1000*/  @UP0 ULEA.HI.X UR7, UR4, UR7, UR12, 0x2, UP2 ;  /* 0x0000000704070291 */ /* 0x000fe400090f140c */
[----:B------:R-:W-:Y:S01]  /*1010*/  IMAD.U32 R150, RZ, RZ, UR12 ;  /* 0x0000000cff967e24 */ /* 0x000fe2000f8e00ff */
[----:B------:R-:W-:Y:S01]  /*1020*/  @UP1 ULEA UR8, UP0, UR4, UR8, 0x2 ;  /* 0x0000000804081291 */ /* 0x000fe2000f80103f */
[----:B------:R-:W-:-:S03]  /*1030*/  IMAD.U32 R4, RZ, RZ, UR6 ;  /* 0x00000006ff047e24 */ /* 0x000fc6000f8e00ff */
[----:B------:R-:W-:Y:S01]  /*1040*/  @UP1 ULEA.HI.X UR9, UR4, UR9, UR12, 0x2, UP0 ;  /* 0x0000000904091291 */ /* 0x000fe200080f140c */
[----:B------:R-:W-:Y:S01]  /*1050*/  IMAD.U32 R5, RZ, RZ, UR7 ;  /* 0x00000007ff057e24 */ /* 0x000fe2000f8e00ff */
[----:B------:R-:W-:Y:S01]  /*1060*/  ULDC.64 UR6, c[0x0][0x3f8] ;  /* 0x0000fe0000067ab9 */ /* 0x000fe20000000a00 */
[----:B-1----:R-:W-:-:S03]  /*1070*/  IMAD.U32 R6, RZ, RZ, UR8 ;  /* 0x00000008ff067e24 */ /* 0x002fc6000f8e00ff */
[----:B------:R-:W-:Y:S01]  /*1080*/  IMAD.U32 R7, RZ, RZ, UR9 ;  /* 0x00000009ff077e24 */ /* 0x000fe2000f8e00ff */
[----:B------:R-:W2:Y:S01]  /*1090*/  @P0 LDG.E R4, desc[UR10][R4.64] ;  /* 0x0000000a04040981 */ /* 0x000ea2000c1e1900 */
[----:B------:R-:W-:Y:S01]  /*10a0*/  UISETP.NE.U32.AND UP0, UPT, UR6, URZ, UPT ;  /* 0x0000003f0600728c */ /* 0x000fe2000bf05070 */
[----:B------:R-:W-:Y:S02]  /*10b0*/  ULDC UR8, c[0x0][0x2e0] ;  /* 0x0000b80000087ab9 */ /* 0x000fe40000000800 */
[----:B---3--:R-:W3:Y:S01]  /*10c0*/  @P2 LDG.E R6, desc[UR10][R6.64] ;  /* 0x0000000a06062981 */ /* 0x008ee2000c1e1900 */
[----:B------:R-:W-:Y:S01]  /*10d0*/  ULDC UR9, c[0x0][0x288] ;  /* 0x0000a20000097ab9 */ /* 0x000fe20000000800 */
[----:B------:R-:W-:Y:S01]  /*10e0*/  UISETP.NE.AND.EX UP0, UPT, UR7, URZ, UPT, UP0 ;  /* 0x0000003f0700728c */ /* 0x000fe2000bf05300 */
[----:B------:R-:W-:Y:S01]  /*10f0*/  IMAD.U32 R149, RZ, RZ, UR5 ;  /* 0x00000005ff957e24 */ /* 0x000fe2000f8e00ff */
[----:B------:R-:W-:Y:S01]  /*1100*/  ULDC UR6, c[0x0][0x404] ;  /* 0x0001010000067ab9 */ /* 0x000fe20000000800 */
[----:B------:R-:W-:Y:S01]  /*1110*/  ULDC.64 UR10, c[0x0][0xa20] ;  /* 0x00028800000a7ab9 */ /* 0x000fe20000000a00 */
[----:B------:R-:W-:Y:S01]  /*1120*/  USEL UR6, UR6, 0x1, UP0 ;  /* 0x0000000106067887 */ /* 0x000fe20008000000 */
[----:B------:R-:W-:Y:S01]  /*1130*/  ISETP.NE.U32.AND P1, PT, RZ, UR10, PT ;  /* 0x0000000aff007c0c */ /* 0x000fe2000bf25070 */
[----:B------:R-:W-:-:S02]  /*1140*/  UMOV UR4, URZ ;  /* 0x0000003f00047c82 */ /* 0x000fc40008000000 */
[----:B------:R-:W-:Y:S01]  /*1150*/  UIMAD UR8, UR6, UR8, URZ ;  /* 0x00000008060872a4 */ /* 0x000fe2000f8e023f */
[----:B------:R-:W-:Y:S02]  /*1160*/  ISETP.NE.AND.EX P1, PT, RZ, UR11, PT, P1 ;  /* 0x0000000bff007c0c */ /* 0x000fe4000bf25310 */
[----:B--2---:R-:W-:Y:S02]  /*1170*/  @P0 R2UR UR4, R4 ;  /* 0x00000000040402ca */ /* 0x004fe400000e0000 */
[----:B---3--:R-:W-:-:S13]  /*1180*/  @P2 R2UR UR9, R6 ;  /* 0x00000000060922ca */ /* 0x008fda00000e0000 */
[----:B------:R-:W-:Y:S01]  /*1190*/  IMAD.U32 R18, RZ, RZ, UR9 ;  /* 0x00000009ff127e24 */ /* 0x000fe2000f8e00ff */
[----:B------:R-:W-:Y:S06]  /*11a0*/  @P2 BRA `(.L_x_1657) ;  /* 0x0000000000402947 */ /* 0x000fec0003800000 */
[----:B------:R-:W-:Y:S02]  /*11b0*/  ULDC.64 UR6, c[0x0][0xa00] ;  /* 0x0002800000067ab9 */ /* 0x000fe40000000a00 */
[----:B------:R-:W-:-:S04]  /*11c0*/  ISETP.NE.U32.AND P0, PT, RZ, UR6, PT ;  /* 0x00000006ff007c0c */ /* 0x000fc8000bf05070 */
[----:B------:R-:W-:-:S13]  /*11d0*/  ISETP.NE.AND.EX P0, PT, RZ, UR7, PT, P0 ;  /* 0x00000007ff007c0c */ /* 0x000fda000bf05300 */
[----:B------:R-:W-:Y:S05]  /*11e0*/  @!P0 BRA `(.L_x_1657) ;  /* 0x0000000000308947 */ /* 0x000fea0003800000 */
[----:B------:R-:W-:Y:S01]  /*11f0*/  R2UR UR5, R148 ;  /* 0x00000000940572ca */ /* 0x000fe200000e0000 */
[----:B------:R-:W-:Y:S01]  /*1200*/  ULDC.64 UR6, c[0x0][0xa00] ;  /* 0x0002800000067ab9 */ /* 0x000fe20000000a00 */
[----:B------:R-:W-:-:S11]  /*1210*/  ULDC.64 UR12, c[0x0][0x208] ;  /* 0x00008200000c7ab9 */ /* 0x000fd60000000a00 */
[----:B------:R-:W-:-:S06]  /*1220*/  UIMAD.WIDE UR6, UR5, 0x4, UR6 ;  /* 0x00000004050678a5 */ /* 0x000fcc000f8e0206 */
[----:B------:R-:W-:Y:S01]  /*1230*/  MOV R4, UR6 ;  /* 0x0000000600047c02 */ /* 0x000fe20008000f00 */
[----:B------:R-:W-:-:S05]  /*1240*/  IMAD.U32 R5, RZ, RZ, UR7 ;  /* 0x00000007ff057e24 */ /* 0x000fca000f8e00ff */
[----:B------:R-:W2:Y:S04]  /*1250*/  LDG.E R3, desc[UR12][R4.64] ;  /* 0x0000000c04037981 */ /* 0x000ea8000c1e1900 */
[----:B------:R-:W3:Y:S01]  /*1260*/  LDG.E R0, desc[UR12][R4.64+0x4] ;  /* 0x0000040c04007981 */ /* 0x000ee2000c1e1900 */
[----:B--2---:R-:W-:Y:S02]  /*1270*/  R2UR UR5, R3 ;  /* 0x00000000030572ca */ /* 0x004fe400000e0000 */
[----:B---3--:R-:W-:-:S13]  /*1280*/  R2UR UR6, R0 ;  /* 0x00000000000672ca */ /* 0x008fda00000e0000 */
[----:B------:R-:W-:-:S06]  /*1290*/  UIADD3 UR5, -UR5, UR6, URZ ;  /* 0x0000000605057290 */ /* 0x000fcc000fffe13f */
[----:B------:R-:W-:-:S07]  /*12a0*/  IMAD.U32 R18, RZ, RZ, UR5 ;  /* 0x00000005ff127e24 */ /* 0x000fce000f8e00ff */
.L_x_1657:
[----:B------:R-:W-:-:S13]  /*12b0*/  R2UR UR5, R17 ;  /* 0x00000000110572ca */ /* 0x000fda00000e0000 */
[----:B------:R-:W-:Y:S01]  /*12c0*/  IMAD.U32 R151, RZ, RZ, UR5 ;  /* 0x00000005ff977e24 */ /* 0x000fe2000f8e00ff */
[----:B------:R-:W-:Y:S06]  /*12d0*/  @!P1 BRA `(.L_x_1658) ;  /* 0x0000000000289947 */ /* 0x000fec0003800000 */
[----:B------:R-:W-:Y:S01]  /*12e0*/  R2UR UR6, R148 ;  /* 0x00000000940672ca */ /* 0x000fe200000e0000 */
[----:B------:R-:W-:Y:S01]  /*12f0*/  ULDC.64 UR8, c[0x0][0x208] ;  /* 0x0000820000087ab9 */ /* 0x000fe20000000a00 */
[----:B------:R-:W-:-:S11]  /*1300*/  R2UR UR7, R150 ;  /* 0x00000000960772ca */ /* 0x000fd600000e0000 */
[----:B------:R-:W-:-:S04]  /*1310*/  ULEA UR5, UP0, UR6, UR10, 0x2 ;  /* 0x0000000a06057291 */ /* 0x000fc8000f80103f */
[----:B------:R-:W-:Y:S02]  /*1320*/  ULEA.HI.X UR6, UR6, UR11, UR7, 0x2, UP0 ;  /* 0x0000000b06067291 */ /* 0x000fe400080f1407 */
[----:B------:R-:W-:-:S04]  /*1330*/  IMAD.U32 R4, RZ, RZ, UR5 ;  /* 0x00000005ff047e24 */ /* 0x000fc8000f8e00ff */
[----:B------:R-:W-:-:S05]  /*1340*/  IMAD.U32 R5, RZ, RZ, UR6 ;  /* 0x00000006ff057e24 */ /* 0x000fca000f8e00ff */
[----:B------:R-:W2:Y:S02]  /*1350*/  LDG.E R4, desc[UR8][R4.64] ;  /* 0x0000000804047981 */ /* 0x000ea4000c1e1900 */
[----:B--2---:R-:W-:Y:S01]  /*1360*/  R2UR UR8, R4 ;  /* 0x00000000040872ca */ /* 0x004fe200000e0000 */
[----:B------:R-:W-:-:S14]  /*1370*/  BRA `(.L_x_1659) ;  /* 0x00000000003c7947 */ /* 0x000fdc0003800000 */
.L_x_1658:
        /* <DEDUP_REMOVED lines=8> */
[----:B------:R-:W-:Y:S02]  /*1400*/  IMAD.U32 R4, RZ, RZ, UR6 ;  /* 0x00000006ff047e24 */ /* 0x000fe4000f8e00ff */
[----:B------:R-:W-:-:S05]  /*1410*/  IMAD.U32 R5, RZ, RZ, UR7 ;  /* 0x00000007ff057e24 */ /* 0x000fca000f8e00ff */
[----:B------:R-:W2:Y:S04]  /*1420*/  LDG.E R3, desc[UR8][R4.64] ;  /* 0x0000000804037981 */ /* 0x000ea8000c1e1900 */
[----:B------:R-:W3:Y:S01]  /*1430*/  LDG.E R0, desc[UR8][R4.64+0x4] ;  /* 0x0000040804007981 */ /* 0x000ee2000c1e1900 */
[----:B--2---:R-:W-:Y:S02]  /*1440*/  R2UR UR8, R3 ;  /* 0x00000000030872ca */ /* 0x004fe400000e0000 */
[----:B---3--:R-:W-:-:S13]  /*1450*/  R2UR UR5, R0 ;  /* 0x00000000000572ca */ /* 0x008fda00000e0000 */
[----:B------:R-:W-:-:S12]  /*1460*/  UIADD3 UR8, -UR8, UR5, URZ ;  /* 0x0000000508087290 */ /* 0x000fd8000fffe13f */
.L_x_1659:
[----:B------:R-:W-:Y:S01]  /*1470*/  R2UR UR9, R17 ;  /* 0x00000000110972ca */ /* 0x000fe200000e0000 */
[----:B------:R-:W-:Y:S01]  /*1480*/  UIADD3 UR6, -UR4, UR8, URZ ;  /* 0x0000000804067290 */ /* 0x000fe2000fffe13f */
[----:B------:R-:W-:Y:S01]  /*1490*/  R2UR UR7, R18 ;  /* 0x00000000120772ca */ /* 0x000fe200000e0000 */
[----:B------:R-:W-:Y:S01]  /*14a0*/  UMOV UR5, 0xc0 ;  /* 0x000000c000057882 */ /* 0x000fe20000000000 */
[----:B------:R-:W-:Y:S01]  /*14b0*/  PLOP3.LUT P0, PT, PT, PT, PT, 0x80, 0x0 ;  /* 0x000000000000781c */ /* 0x000fe20003f0f070 */
[----:B------:R-:W-:Y:S01]  /*14c0*/  UIADD3 UR4, UR6, 0x8f, URZ ;  /* 0x0000008f06047890 */ /* 0x000fe2000fffe03f */
[----:B------:R-:W-:Y:S01]  /*14d0*/  IMAD.MOV.U32 R3, RZ, RZ, RZ ;  /* 0x000000ffff037224 */ /* 0x000fe200078e00ff */
[----:B------:R-:W-:Y:S01]  /*14e0*/  MOV R0, RZ ;  /* 0x000000ff00007202 */ /* 0x000fe20000000f00 */
[----:B------:R-:W-:Y:S01]  /*14f0*/  IMAD.U32 R19, RZ, RZ, UR6 ;  /* 0x00000006ff137e24 */ /* 0x000fe2000f8e00ff */
[----:B------:R-:W-:Y:S01]  /*1500*/  CS2R R34, SRZ ;  /* 0x0000000000227805 */ /* 0x000fe2000001ff00 */
[----:B------:R-:W-:Y:S01]  /*1510*/  IMAD.MOV.U32 R71, RZ, RZ, RZ ;  /* 0x000000ffff477224 */ /* 0x000fe200078e00ff */
[----:B------:R-:W-:Y:S01]  /*1520*/  CS2R R48, SRZ ;  /* 0x0000000000307805 */ /* 0x000fe2000001ff00 */
[----:B------:R-:W-:Y:S01]  /*1530*/  IMAD.MOV.U32 R16, RZ, RZ, RZ ;  /* 0x000000ffff107224 */ /* 0x000fe200078e00ff */
[----:B------:R-:W-:Y:S01]  /*1540*/  UIMAD UR5, UR9, UR5, 0x14f ;  /* 0x0000014f090574a4 */ /* 0x000fe2000f8e0205 */
[----:B------:R-:W-:-:S02]  /*1550*/  CS2R R38, SRZ ;  /* 0x0000000000267805 */ /* 0x000fc4000001ff00 */
[----:B------:R-:W-:Y:S02]  /*1560*/  CS2R R40, SRZ ;  /* 0x0000000000287805 */ /* 0x000fe4000001ff00 */
[----:B------:R-:W-:Y:S01]  /*1570*/  CS2R R32, SRZ ;  /* 0x0000000000207805 */ /* 0x000fe2000001ff00 */
[----:B------:R-:W-:Y:S01]  /*1580*/  UIADD3 UR6, UR6, UR5, -UR7 ;  /* 0x0000000506067290 */ /* 0x000fe2000fffe807 */
[----:B------:R-:W-:Y:S01]  /*1590*/  CS2R R26, SRZ ;  /* 0x00000000001a7805 */ /* 0x000fe2000001ff00 */
[----:B------:R-:W-:Y:S01]  /*15a0*/  UIMAD.WIDE UR4, UR4, 0x38e38e39, URZ ;  /* 0x38e38e39040478a5 */ /* 0x000fe2000f8e023f */
[----:B------:R-:W-:Y:S01]  /*15b0*/  CS2R R42, SRZ ;  /* 0x00000000002a7805 */ /* 0x000fe2000001ff00 */
[----:B------:R-:W-:Y:S01]  /*15c0*/  UIMAD.WIDE UR6, UR6, 0x38e38e39, URZ ;  /* 0x38e38e39060678a5 */ /* 0x000fe2000f8e023f */
[----:B------:R-:W-:Y:S01]  /*15d0*/  CS2R R36, SRZ ;  /* 0x0000000000247805 */ /* 0x000fe2000001ff00 */
[----:B------:R-:W-:Y:S01]  /*15e0*/  USHF.R.U32.HI UR4, URZ, 0x1f, UR5 ;  /* 0x0000001f3f047899 */ /* 0x000fe20008011605 */
[----:B------:R-:W-:Y:S01]  /*15f0*/  CS2R R24, SRZ ;  /* 0x0000000000187805 */ /* 0x000fe2000001ff00 */
[----:B------:R-:W-:Y:S01]  /*1600*/  USHF.R.U32.HI UR6, URZ, 0x1f, UR7 ;  /* 0x0000001f3f067899 */ /* 0x000fe20008011607 */
[----:B------:R-:W-:Y:S01]  /*1610*/  CS2R R46, SRZ ;  /* 0x00000000002e7805 */ /* 0x000fe2000001ff00 */
[----:B------:R-:W-:Y:S01]  /*1620*/  ULEA.HI.SX32 UR4, UR5, UR4, 0x1b ;  /* 0x0000000405047291 */ /* 0x000fe2000f8fda3f */
[----:B------:R-:W-:Y:S01]  /*1630*/  CS2R R44, SRZ ;  /* 0x00000000002c7805 */ /* 0x000fe2000001ff00 */
[----:B------:R-:W-:Y:S01]  /*1640*/  ULEA.HI.SX32 UR6, UR7, UR6, 0x1b ;  /* 0x0000000607067291 */ /* 0x000fe2000f8fda3f */
[----:B------:R-:W-:-:S02]  /*1650*/  CS2R R52, SRZ ;  /* 0x0000000000347805 */ /* 0x000fc4000001ff00 */
[----:B------:R-:W-:Y:S02]  /*1660*/  CS2R R76, SRZ ;  /* 0x00000000004c7805 */ /* 0x000fe4000001ff00 */
[----:B------:R-:W-:Y:S01]  /*1670*/  CS2R R72, SRZ ;  /* 0x0000000000487805 */ /* 0x000fe2000001ff00 */
[----:B------:R-:W-:Y:S01]  /*1680*/  UISETP.LT.AND UP0, UPT, UR4, UR6, UPT ;  /* 0x000000060400728c */ /* 0x000fe2000bf01270 */
[----:B------:R-:W-:Y:S02]  /*1690*/  CS2R R56, SRZ ;  /* 0x0000000000387805 */ /* 0x000fe4000001ff00 */
[----:B------:R-:W-:Y:S02]  /*16a0*/  CS2R R78, SRZ ;  /* 0x00000000004e7805 */ /* 0x000fe4000001ff00 */
[----:B------:R-:W-:Y:S01]  /*16b0*/  CS2R R60, SRZ ;  /* 0x00000000003c7805 */ /* 0x000fe2000001ff00 */
[----:B------:R-:W-:Y:S01]  /*16c0*/  USEL UR38, UR4, UR6, UP0 ;  /* 0x0000000604267287 */ /* 0x000fe20008000000 */
[----:B------:R-:W-:-:S02]  /*16d0*/  CS2R R74, SRZ ;  /* 0x00000000004a7805 */ /* 0x000fc4000001ff00 */
[----:B------:R-:W-:Y:S02]  /*16e0*/  CS2R R64, SRZ ;  /* 0x0000000000407805 */ /* 0x000fe4000001ff00 */
[----:B------:R-:W-:Y:S01]  /*16f0*/  CS2R R6, SRZ ;  /* 0x0000000000067805 */ /* 0x000fe2000001ff00 */
[----:B------:R-:W-:Y:S01]  /*1700*/  UISETP.GE.AND UP0, UPT, UR38, 0x1, UPT ;  /* 0x000000012600788c */ /* 0x000fe2000bf06270 */
[----:B------:R-:W-:Y:S02]  /*1710*/  IMAD.MOV.U32 R12, RZ, RZ, RZ ;  /* 0x000000ffff0c7224 */ /* 0x000fe400078e00ff */
[----:B------:R-:W-:Y:S02]  /*1720*/  IMAD.MOV.U32 R81, RZ, RZ, RZ ;  /* 0x000000ffff517224 */ /* 0x000fe400078e00ff */
[----:B------:R-:W-:Y:S01]  /*1730*/  IMAD.MOV.U32 R14, RZ, RZ, RZ ;  /* 0x000000ffff0e7224 */ /* 0x000fe200078e00ff */
[----:B------:R-:W-:Y:S01]  /*1740*/  PLOP3.LUT P1, PT, PT, PT, UP0, 0x80, 0x0 ;  /* 0x000000000000781c */ /* 0x000fe20003f2f008 */
[----:B------:R-:W-:-:S02]  /*1750*/  IMAD.MOV.U32 R69, RZ, RZ, RZ ;  /* 0x000000ffff457224 */ /* 0x000fc400078e00ff */
[----:B------:R-:W-:Y:S02]  /*1760*/  IMAD.MOV.U32 R20, RZ, RZ, RZ ;  /* 0x000000ffff147224 */ /* 0x000fe400078e00ff */
[----:B------:R-:W-:-:S08]  /*1770*/  IMAD.MOV.U32 R83, RZ, RZ, RZ ;  /* 0x000000ffff537224 */ /* 0x000fd000078e00ff */
[----:B------:R-:W-:Y:S05]  /*1780*/  @!P1 BRA `(.L_x_1660) ;  /* 0x000000dc00849947 */ /* 0x000fea0003800000 */
[----:B------:R-:W0:Y:S01]  /*1790*/  SHFL.IDX PT, R0, R154, RZ, 0x1f ;  /* 0x00001fff9a007589 */ /* 0x000e2200000e0000 */
[----:B------:R-:W-:-:S04]  /*17a0*/  UIADD3 UR6, UR37, 0x24300, URZ ;  /* 0x0002430025067890 */ /* 0x000fc8000fffe03f */
[----:B------:R-:W-:-:S06]  /*17b0*/  ULOP3.LUT UP0, URZ, UR6, 0x9f, URZ, 0xc0, !UPT ;  /* 0x0000009f063f7892 */ /* 0x000fcc000f80c03f */
[----:B------:R-:W-:Y:S02]  /*17c0*/  PLOP3.LUT P0, PT, PT, PT, UP0, 0x80, 0x0 ;  /* 0x000000000000781c */ /* 0x000fe40003f0f008 */
[----:B0-----:R-:W-:-:S13]  /*17d0*/  R2UR UR7, R0 ;  /* 0x00000000000772ca */ /* 0x001fda00000e0000 */
        /* <DEDUP_REMOVED lines=10> */
[----:B------:R-:W-:Y:S01]  /*1880*/  ULOP3.LUT UR39, UR4, 0x3fff, URZ, 0xc0, !UPT ;  /* 0x00003fff04277892 */ /* 0x000fe2000f8ec03f */
[----:B------:R-:W-:Y:S11]  /*1890*/  @!P0 BRA `(.L_x_1661) ;  /* 0x0000000000408947 */ /* 0x000ff60003800000 */
[----:B------:R-:W-:Y:S01]  /*18a0*/  MOV R0, 0x0 ;  /* 0x0000000000007802 */ /* 0x000fe20000000f00 */
[----:B------:R-:W-:Y:S01]  /*18b0*/  ULDC.64 UR4, c[0x4][0xa8] ;  /* 0x01002a0000047ab9 */ /* 0x000fe20000000a00 */
[----:B------:R-:W-:Y:S01]  /*18c0*/  ULDC.64 UR6, c[0x4][0x20] ;  /* 0x0100080000067ab9 */ /* 0x000fe20000000a00 */
[----:B------:R-:W-:Y:S01]  /*18d0*/  MOV R4, UR4 ;  /* 0x0000000400047c02 */ /* 0x000fe20008000f00 */
        /* <DEDUP_REMOVED lines=12> */
.L_x_1661:
[----:B------:R-:W-:Y:S02]  /*19a0*/  R2UR UR6, R152 ;  /* 0x00000000980672ca */ /* 0x000fe400000e0000 */
[----:B------:R-:W-:-:S11]  /*19b0*/  R2UR UR5, R156 ;  /* 0x000000009c0572ca */ /* 0x000fd600000e0000 */
[----:B------:R-:W-:Y:S02]  /*19c0*/  ULEA.HI UR4, UR6, UR6, URZ, 0x1 ;  /* 0x0000000606047291 */ /* 0x000fe4000f8f083f */
[----:B------:R-:W-:Y:S02]  /*19d0*/  MOV R3, UR5 ;  /* 0x0000000500037c02 */ /* 0x000fe40008000f00 */
[----:B------:R-:W-:Y:S02]  /*19e0*/  ULOP3.LUT UR4, UR4, 0xfffffffe, URZ, 0xc0, !UPT ;  /* 0xfffffffe04047892 */ /* 0x000fe4000f8ec03f */
[----:B------:R-:W-:Y:S02]  /*19f0*/  ISETP.NE.AND P0, PT, R3, 0x3, PT ;  /* 0x000000030300780c */ /* 0x000fe40003f05270 */
[----:B------:R-:W-:-:S06]  /*1a00*/  UIADD3 UR4, UR6, -UR4, URZ ;  /* 0x8000000406047290 */ /* 0x000fcc000fffe03f */
[----:B------:R-:W-:-:S05]  /*1a10*/  IMAD.U32 R0, RZ, RZ, UR4 ;  /* 0x00000004ff007e24 */ /* 0x000fca000f8e00ff */
[----:B------:R-:W-:-:S04]  /*1a20*/  SHF.L.U32 R0, R0, 0x1f, RZ ;  /* 0x0000001f00007819 */ /* 0x000fc800000006ff */
[----:B------:R-:W0:Y:S02]  /*1a30*/  SYNCS.PHASECHK.TRANS64.TRYWAIT P1, [UR37+0x31c00], R0 ;  /* 0x031c0000ff0075a7 */ /* 0x000e240008020165 */
[----:B0-----:R-:W-:Y:S05]  /*1a40*/  @!P1 BRA `(.L_x_1662) ;  /* 0x00000140009c9947 */ /* 0x001fea0003800000 */
.L_x_1790:
[----:B------:R-:W-:Y:S05]  /*1a50*/  @!P0 BRA `(.L_x_1663) ;  /* 0x0000000000048947 */ /* 0x000fea0003800000 */
[----:B------:R-:W-:Y:S01]  /*1a60*/  BPT.TRAP 0x1 ;  /* 0x000000040000795c */ /* 0x000fe20000300000 */
.L_x_1663:
[----:B0-----:R-:W-:Y:S02]  /*1a70*/  IMAD.U32 R0, RZ, RZ, UR36 ;  /* 0x00000024ff007e24 */ /* 0x001fe4000f8e00ff */
[----:B------:R-:W-:-:S03]  /*1a80*/  IMAD.U32 R3, RZ, RZ, UR60 ;  /* 0x0000003cff037e24 */ /* 0x000fc6000f8e00ff */
[----:B------:R-:W-:Y:S02]  /*1a90*/  LEA R0, R0, UR37, 0x3 ;  /* 0x0000002500007c11 */ /* 0x000fe4000f8e18ff */
[----:B------:R-:W-:-:S04]  /*1aa0*/  SHF.L.U32 R3, R3, 0x1f, RZ ;  /* 0x0000001f03037819 */ /* 0x000fc800000006ff */
[----:B------:R0:W1:Y:S01]  /*1ab0*/  SYNCS.PHASECHK.TRANS64.TRYWAIT P2, [R0+URZ+0x31c30], R3 ;  /* 0x031c3003000075a7 */ /* 0x000062000804017f */
[----:B------:R-:W-:Y:S05]  /*1ac0*/  @!P0 BRA `(.L_x_1664) ;  /* 0x0000000000048947 */ /* 0x000fea0003800000 */
[----:B------:R-:W-:Y:S01]  /*1ad0*/  BPT.TRAP 0x1 ;  /* 0x000000040000795c */ /* 0x000fe20000300000 */
.L_x_1664:
[----:B------:R-:W2:Y:S01]  /*1ae0*/  S2R R4, SR_TID.X ;  /* 0x0000000000047919 */ /* 0x000ea20000002100 */
[----:B------:R-:W-:Y:S01]  /*1af0*/  IMAD.MOV.U32 R71, RZ, RZ, RZ ;  /* 0x000000ffff477224 */ /* 0x000fe200078e00ff */
[----:B--2---:R-:W-:Y:S01]  /*1b00*/  LOP3.LUT P1, RZ, R4, 0x7f, RZ, 0xc0, !PT ;  /* 0x0000007f04ff7812 */ /* 0x004fe2000782c0ff */
[----:B-1----:R-:W-:-:S12]  /*1b10*/  @P2 BRA `(.L_x_1665) ;  /* 0x0000000000082947 */ /* 0x002fd80003800000 */
[----:B------:R-:W1:Y:S02]  /*1b20*/  SYNCS.PHASECHK.TRANS64.TRYWAIT P2, [R0+URZ+0x31c30], R3 ;  /* 0x031c3003000075a7 */ /* 0x000e64000804017f */
[----:B-1----:R-:W-:Y:S05]  /*1b30*/  @!P2 BRA `(.L_x_1666) ;  /* 0x000001400078a947 */ /* 0x002fea0003800000 */
.L_x_1665:
[----:B------:R-:W-:Y:S05]  /*1b40*/  WARPSYNC.ALL ;  /* 0x0000000000007948 */ /* 0x000fea0003800000 */
[----:B------:R-:W-:Y:S01]  /*1b50*/  UIADD3 UR4, UR37, 0x16a00, URZ ;  /* 0x00016a0025047890 */ /* 0x000fe2000fffe03f */
[----:B------:R-:W-:Y:S01]  /*1b60*/  WARPGROUP.ARRIVE ;  /* 0x00000000000079c5 */ /* 0x000fe20000000000 */
[----:B------:R-:W-:Y:S01]  /*1b70*/  ULOP3.LUT UR5, UR39, 0x10000, URZ, 0xfc, !UPT ;  /* 0x0001000027057892 */ /* 0x000fe2000f8efc3f */
[----:B------:R-:W-:Y:S01]  /*1b80*/  R2UR UR57, R19 ;  /* 0x00000000133972ca */ /* 0x000fe200000e0000 */
[----:B------:R-:W-:Y:S01]  /*1b90*/  USHF.R.U32.HI UR4, URZ, 0x4, UR4 ;  /* 0x000000043f047899 */ /* 0x000fe20008011604 */
[----:B------:R-:W-:Y:S01]  /*1ba0*/  R2UR UR58, R18 ;  /* 0x00000000123a72ca */ /* 0x000fe200000e0000 */
[----:B------:R-:W-:Y:S01]  /*1bb0*/  UMOV UR29, 0x80000020 ;  /* 0x80000020001d7882 */ /* 0x000fe20000000000 */
[----:B------:R-:W-:Y:S01]  /*1bc0*/  UMOV UR31, 0x80000020 ;  /* 0x80000020001f7882 */ /* 0x000fe20000000000 */
[----:B------:R-:W-:Y:S01]  /*1bd0*/  ULOP3.LUT UR4, UR4, 0x3fff, URZ, 0xc0, !UPT ;  /* 0x00003fff04047892 */ /* 0x000fe2000f8ec03f */
[----:B------:R-:W-:Y:S01]  /*1be0*/  R2UR UR56, R17 ;  /* 0x00000000113872ca */ /* 0x000fe200000e0000 */
[----:B------:R-:W-:Y:S01]  /*1bf0*/  UMOV UR28, UR5 ;  /* 0x00000005001c7c82 */ /* 0x000fe20008000000 */
[----:B------:R-:W-:Y:S01]  /*1c00*/  UMOV UR9, UR29 ;  /* 0x0000001d00097c82 */ /* 0x000fe20008000000 */
[----:B------:R-:W-:Y:S01]  /*1c10*/  ULOP3.LUT UR6, UR4, 0x10000, URZ, 0xfc, !UPT ;  /* 0x0001000004067892 */ /* 0x000fe2000f8efc3f */
[----:B01----:R-:W-:Y:S01]  /*1c20*/  @!P1 VIADD R0, R0, 0x31c40 ;  /* 0x00031c4000009836 */ /* 0x003fe20000000000 */
[----:B------:R-:W-:Y:S01]  /*1c30*/  UMOV UR8, UR28 ;  /* 0x0000001c00087c82 */ /* 0x000fe20008000000 */
[----:B------:R-:W-:Y:S01]  /*1c40*/  UMOV UR11, 0x80000020 ;  /* 0x80000020000b7882 */ /* 0x000fe20000000000 */
[----:B------:R-:W-:Y:S01]  /*1c50*/  UIMAD UR4, UR36, 0x6c0, UR6 ;  /* 0x000006c0240478a4 */ /* 0x000fe2000f8e0206 */
[----:B------:R-:W-:Y:S01]  /*1c60*/  UMOV UR12, UR28 ;  /* 0x0000001c000c7c82 */ /* 0x000fe20008000000 */
[----:B------:R-:W-:-:S02]  /*1c70*/  UMOV UR13, UR29 ;  /* 0x0000001d000d7c82 */ /* 0x000fc40008000000 */
[----:B------:R-:W-:Y:S02]  /*1c80*/  UIADD3 UR10, UR4, 0x40, URZ ;  /* 0x00000040040a7890 */ /* 0x000fe4000fffe03f */
[----:B------:R-:W-:Y:S02]  /*1c90*/  UIADD3 UR14, UR4, 0x80, URZ ;  /* 0x00000080040e7890 */ /* 0x000fe4000fffe03f */
[----:B------:R-:W-:Y:S01]  /*1ca0*/  UMOV UR30, UR4 ;  /* 0x00000004001e7c82 */ /* 0x000fe20008000000 */
[----:B------:R-:W-:Y:S01]  /*1cb0*/  UMOV UR15, 0x80000020 ;  /* 0x80000020000f7882 */ /* 0x000fe20000000000 */
[----:B------:R-:W-:Y:S01]  /*1cc0*/  HGMMA.64x16x16.F32.BF16 R96, gdesc[UR28], RZ, !UPT, gsb0 ;  /* 0x002000001c6079f0 */ /* 0x000fe2000c0018ff */
        /* <DEDUP_REMOVED lines=57> */
[----:B------:R-:W-:Y:S03]  /*2060*/  HGMMA.64x16x16.F32.BF16 R40, gdesc[UR28], RZ, !UPT, gsb0 ;  /* 0x002000001c2879f0 */ /* 0x000fe6000c0018ff */
        /* <DEDUP_REMOVED lines=102> */
[----:B------:R-:W-:Y:S02]  /*26d0*/  UIADD3 UR7, UR5, 0x600, URZ ;  /* 0x0000060005077890 */ /* 0x000fe4000fffe03f */
        /* <DEDUP_REMOVED lines=58> */
[----:B------:R-:W-:Y:S02]  /*2a80*/  UIMAD UR7, UR38, -0x90, UR57 ;  /* 0xffffff70260778a4 */ /* 0x000fe4000f8e0239 */
[----:B------:R-:W-:Y:S02]  /*2a90*/  UIADD3 UR38, UR38, -0x2, URZ ;  /* 0xfffffffe26267890 */ /* 0x000fe4000fffe03f */
[----:B------:R-:W-:-:S02]  /*2aa0*/  UIADD3 UR10, UR7, 0x90, URZ ;  /* 0x00000090070a7890 */ /* 0x000fc4000fffe03f */
[----:B------:R-:W-:Y:S01]  /*2ab0*/  UIADD3 UR7, -UR58, 0x91, UR7 ;  /* 0x000000913a077890 */ /* 0x000fe2000fffe107 */
        /* <DEDUP_REMOVED lines=97> */
[----:B------:R-:W1:Y:S08]  /*30d0*/  MUFU.TANH R66, R66 ;  /* 0x0000004200427308 */ /* 0x000e700000002400 */
[----:B------:R-:W2:Y:S08]  /*30e0*/  MUFU.TANH R67, R67 ;  /* 0x0000004300437308 */ /* 0x000eb00000002400 */
[----:B------:R-:W3:Y:S08]  /*30f0*/  MUFU.TANH R68, R68 ;  /* 0x0000004400447308 */ /* 0x000ef00000002400 */
        /* <DEDUP_REMOVED lines=48> */
[----:B------:R-:W-:Y:S02]  /*3400*/  IMAD.U32 R73, RZ, RZ, UR56 ;  /* 0x00000038ff497e24 */ /* 0x000fe4000f8e00ff */
[----:B------:R-:W-:Y:S01]  /*3410*/  FMUL.FTZ R15, R74, UR5 ;  /* 0x000000054a0f7c20 */ /* 0x000fe20008410000 */
[----:B------:R-:W-:Y:S01]  /*3420*/  HGMMA.64x16x16.F32.BF16 R56, gdesc[UR24], R56, gsb0 ;  /* 0x00200000183879f0 */ /* 0x000fe20008001838 */
[----:B------:R-:W-:Y:S01]  /*3430*/  UIADD3 UR26, UR4, 0x5c2, URZ ;  /* 0x000005c2041a7890 */ /* 0x000fe2000fffe03f */
[----:B------:R-:W-:Y:S01]  /*3440*/  IMAD.U32 R76, RZ, RZ, UR10 ;  /* 0x0000000aff4c7e24 */ /* 0x000fe2000f8e00ff */
[----:B------:R-:W-:Y:S01]  /*3450*/  UMOV UR27, 0x80000020 ;  /* 0x80000020001b7882 */ /* 0x000fe20000000000 */
[----:B------:R-:W-:-:S02]  /*3460*/  IMAD.U32 R78, RZ, RZ, UR7 ;  /* 0x00000007ff4e7e24 */ /* 0x000fc4000f8e00ff */
[----:B------:R-:W-:Y:S01]  /*3470*/  FMUL.FTZ R64, R79, UR5 ;  /* 0x000000054f407c20 */ /* 0x000fe20008410000 */
[----:B------:R-:W-:Y:S02]  /*3480*/  IMAD R73, R73, 0xc0, R144 ;  /* 0x000000c049497824 */ /* 0x000fe400078e0290 */
[----:B------:R-:W-:Y:S01]  /*3490*/  FMUL.FTZ R84, R72, UR5 ;  /* 0x0000000548547c20 */ /* 0x000fe20008410000 */
[----:B------:R-:W-:Y:S02]  /*34a0*/  IMAD R76, R23, -0x2, R76 ;  /* 0xfffffffe174c7824 */ /* 0x000fe400078e024c */
[----:B------:R-:W-:Y:S01]  /*34b0*/  FMUL.FTZ R90, R77, UR5 ;  /* 0x000000054d5a7c20 */ /* 0x000fe20008410000 */
[----:B------:R-:W-:Y:S02]  /*34c0*/  IMAD R78, R23, -0x2, R78 ;  /* 0xfffffffe174e7824 */ /* 0x000fe400078e024e */
[----:B------:R-:W-:Y:S01]  /*34d0*/  FMUL.FTZ R20, R75, UR5 ;  /* 0x000000054b147c20 */ /* 0x000fe20008410000 */
[----:B------:R-:W-:Y:S02]  /*34e0*/  MUFU.TANH R86, R86 ;  /* 0x0000005600567308 */ /* 0x000fe40000002400 */
[----:B------:R-:W-:-:S02]  /*34f0*/  VIADDMNMX R74, R73, R78, R76, PT ;  /* 0x0000004e494a7246 */ /* 0x000fc4000380014c */
[----:B------:R-:W-:Y:S02]  /*3500*/  IADD3 R73, R78, 0x8, R73 ;  /* 0x000000084e497810 */ /* 0x000fe40007ffe049 */
[C---:B------:R-:W-:Y:S02]  /*3510*/  ISETP.GT.AND P3, PT, R74.reuse, RZ, PT ;  /* 0x000000ff4a00720c */ /* 0x040fe40003f64270 */
[----:B------:R-:W5:Y:S01]  /*3520*/  MUFU.TANH R84, R84 ;  /* 0x0000005400547308 */ /* 0x000f620000002400 */
[C---:B------:R-:W-:Y:S02]  /*3530*/  ISETP.GT.AND P2, PT, R74.reuse, 0x1, PT ;  /* 0x000000014a00780c */ /* 0x040fe40003f44270 */
[----:B------:R-:W-:Y:S02]  /*3540*/  ISETP.GT.AND P5, PT, R74, 0x8, PT ;  /* 0x000000084a00780c */ /* 0x000fe40003fa4270 */
[----:B0-----:R-:W-:Y:S02]  /*3550*/  FSEL R79, R65, -INF , P3 ;  /* 0xff800000414f7808 */ /* 0x001fe40001800000 */
[----:B-1----:R-:W-:Y:S01]  /*3560*/  FSEL R91, R66, -INF , P2 ;  /* 0xff800000425b7808 */ /* 0x002fe20001000000 */
[----:B------:R-:W0:Y:S01]  /*3570*/  MUFU.TANH R92, R92 ;  /* 0x0000005c005c7308 */ /* 0x000e220000002400 */
[----:B------:R-:W-:-:S02]  /*3580*/  ISETP.GT.AND P6, PT, R74, 0x9, PT ;  /* 0x000000094a00780c */ /* 0x000fc40003fc4270 */
[----:B--2---:R-:W-:Y:S02]  /*3590*/  FSEL R93, R67, -INF , P5 ;  /* 0xff800000435d7808 */ /* 0x004fe40002800000 */
[----:B------:R-:W-:Y:S02]  /*35a0*/  ISETP.GT.AND P4, PT, R74, 0x10, PT ;  /* 0x000000104a00780c */ /* 0x000fe40003f84270 */
[----:B---3--:R-:W-:Y:S01]  /*35b0*/  FSEL R97, R68, -INF , P6 ;  /* 0xff80000044617808 */ /* 0x008fe20003000000 */
[----:B------:R-:W1:Y:S01]  /*35c0*/  MUFU.TANH R90, R90 ;  /* 0x0000005a005a7308 */ /* 0x000e620000002400 */
[C---:B------:R-:W-:Y:S02]  /*35d0*/  ISETP.GT.AND P3, PT, R74.reuse, 0x11, PT ;  /* 0x000000114a00780c */ /* 0x040fe40003f64270 */
[----:B----4-:R-:W-:Y:S02]  /*35e0*/  FSEL R95, R69, -INF , P4 ;  /* 0xff800000455f7808 */ /* 0x010fe40002000000 */
[----:B------:R-:W-:-:S02]  /*35f0*/  ISETP.GT.AND P2, PT, R74, 0x18, PT ;  /* 0x000000184a00780c */ /* 0x000fc40003f44270 */
[----:B-----5:R-:W-:Y:S01]  /*3600*/  FSEL R87, R70, -INF , P3 ;  /* 0xff80000046577808 */ /* 0x020fe20001800000 */
[----:B------:R-:W-:Y:S01]  /*3610*/  MUFU.TANH R12, R12 ;  /* 0x0000000c000c7308 */ /* 0x000fe20000002400 */
[----:B------:R-:W-:Y:S02]  /*3620*/  ISETP.GT.AND P5, PT, R74, 0x19, PT ;  /* 0x000000194a00780c */ /* 0x000fe40003fa4270 */
[----:B------:R-:W-:Y:S02]  /*3630*/  FSEL R85, R88, -INF , P2 ;  /* 0xff80000058557808 */ /* 0x000fe40001000000 */
[----:B------:R-:W-:Y:S02]  /*3640*/  ISETP.GT.AND P4, PT, R74, 0x20, PT ;  /* 0x000000204a00780c */ /* 0x000fe40003f84270 */
[----:B------:R-:W-:Y:S01]  /*3650*/  FSEL R77, R89, -INF , P5 ;  /* 0xff800000594d7808 */ /* 0x000fe20002800000 */
[----:B------:R-:W-:Y:S02]  /*3660*/  WARPGROUP.DEPBAR.LE gsb0, 0x0 ;  /* 0x00008000000079c5 */ /* 0x000fe40000010000 */
[----:B------:R-:W-:Y:S01]  /*3670*/  WARPGROUP.ARRIVE ;  /* 0x00000000000079c5 */ /* 0x000fe20000000000 */
[----:B------:R-:W-:Y:S01]  /*3680*/  FMUL.FTZ R96, R56, UR5 ;  /* 0x0000000538607c20 */ /* 0x000fe20008410000 */
[----:B------:R-:W-:Y:S01]  /*3690*/  FMUL.FTZ R56, R58, UR5 ;  /* 0x000000053a387c20 */ /* 0x000fe20008410000 */
[----:B------:R-:W-:Y:S01]  /*36a0*/  FMUL.FTZ R58, R62, UR5 ;  /* 0x000000053e3a7c20 */ /* 0x000fe20008410000 */
[----:B------:R-:W-:Y:S01]  /*36b0*/  ISETP.GT.AND P3, PT, R74, 0x21, PT ;  /* 0x000000214a00780c */ /* 0x000fe20003f64270 */
[----:B------:R-:W-:Y:S01]  /*36c0*/  FMUL.FTZ R98, R61, UR5 ;  /* 0x000000053d627c20 */ /* 0x000fe20008410000 */
[----:B------:R-:W-:Y:S01]  /*36d0*/  HGMMA.64x16x16.F32.BF16 R48, gdesc[UR24], R48, gsb0 ;  /* 0x00200000183079f0 */ /* 0x000fe20008001830 */
[----:B------:R-:W-:Y:S01]  /*36e0*/  UIADD3 UR26, UR4, 0x602, URZ ;  /* 0x00000602041a7890 */ /* 0x000fe2000fffe03f */
[----:B------:R-:W-:Y:S01]  /*36f0*/  FSEL R75, R80, -INF , P4 ;  /* 0xff800000504b7808 */ /* 0x000fe20002000000 */
[----:B------:R-:W-:Y:S01]  /*3700*/  UMOV UR27, 0x80000020 ;  /* 0x80000020001b7882 */ /* 0x000fe20000000000 */
[C---:B------:R-:W-:Y:S01]  /*3710*/  ISETP.GT.AND P2, PT, R74.reuse, 0x28, PT ;  /* 0x000000284a00780c */ /* 0x040fe20003f44270 */
[----:B------:R-:W-:Y:S01]  /*3720*/  FMUL.FTZ R94, R57, UR5 ;  /* 0x00000005395e7c20 */ /* 0x000fe20008410000 */
[----:B------:R-:W-:Y:S01]  /*3730*/  FSEL R72, R81, -INF , P3 ;  /* 0xff80000051487808 */ /* 0x000fe20001800000 */
[----:B------:R-:W-:Y:S01]  /*3740*/  FMUL.FTZ R57, R59, UR5 ;  /* 0x000000053b397c20 */ /* 0x000fe20008410000 */
[----:B------:R-:W-:Y:S01]  /*3750*/  ISETP.GT.AND P5, PT, R74, 0x29, PT ;  /* 0x000000294a00780c */ /* 0x000fe20003fa4270 */
[----:B------:R-:W-:Y:S01]  /*3760*/  FMUL.FTZ R59, R63, UR5 ;  /* 0x000000053f3b7c20 */ /* 0x000fe20008410000 */
[----:B------:R-:W-:Y:S01]  /*3770*/  FSEL R70, R82, -INF , P2 ;  /* 0xff80000052467808 */ /* 0x000fe20001000000 */
[----:B------:R-:W2:Y:S01]  /*3780*/  MUFU.TANH R96, R96 ;  /* 0x0000006000607308 */ /* 0x000ea20000002400 */
[----:B------:R-:W-:Y:S01]  /*3790*/  ISETP.GT.AND P4, PT, R74, 0x30, PT ;  /* 0x000000304a00780c */ /* 0x000fe20003f84270 */
[----:B------:R-:W-:Y:S01]  /*37a0*/  FMUL.FTZ R60, R60, UR5 ;  /* 0x000000053c3c7c20 */ /* 0x000fe20008410000 */
[----:B------:R-:W-:-:S02]  /*37b0*/  FSEL R63, R83, -INF , P5 ;  /* 0xff800000533f7808 */ /* 0x000fc40002800000 */
[----:B------:R-:W-:Y:S02]  /*37c0*/  ISETP.GT.AND P2, PT, R74, 0x31, PT ;  /* 0x000000314a00780c */ /* 0x000fe40003f44270 */
[----:B------:R-:W-:Y:S01]  /*37d0*/  FSEL R66, R84, -INF , P4 ;  /* 0xff80000054427808 */ /* 0x000fe20002000000 */
[----:B------:R-:W3:Y:S01]  /*37e0*/  MUFU.TANH R94, R94 ;  /* 0x0000005e005e7308 */ /* 0x000ee20000002400 */
[----:B------:R-:W-:Y:S02]  /*37f0*/  ISETP.GT.AND P3, PT, R74, 0x38, PT ;  /* 0x000000384a00780c */ /* 0x000fe40003f64270 */
[----:B------:R-:W-:Y:S02]  /*3800*/  FSEL R67, R86, -INF , P2 ;  /* 0xff80000056437808 */ /* 0x000fe40001000000 */
[----:B------:R-:W-:Y:S02]  /*3810*/  ISETP.GT.AND P2, PT, R74, 0x39, PT ;  /* 0x000000394a00780c */ /* 0x000fe40003f44270 */
[----:B0-----:R-:W-:Y:S01]  /*3820*/  FSEL R69, R92, -INF , P3 ;  /* 0xff8000005c457808 */ /* 0x001fe20001800000 */
[----:B------:R-:W0:Y:S01]  /*3830*/  MUFU.TANH R60, R60 ;  /* 0x0000003c003c7308 */ /* 0x000e220000002400 */
[----:B------:R-:W-:-:S02]  /*3840*/  ISETP.GT.AND P3, PT, R74, 0x40, PT ;  /* 0x000000404a00780c */ /* 0x000fc40003f64270 */
[----:B-1----:R-:W-:Y:S02]  /*3850*/  FSEL R68, R90, -INF , P2 ;  /* 0xff8000005a447808 */ /* 0x002fe40001000000 */
[----:B------:R-:W-:Y:S02]  /*3860*/  ISETP.GT.AND P2, PT, R74, 0x41, PT ;  /* 0x000000414a00780c */ /* 0x000fe40003f44270 */
[----:B--2---:R-:W-:Y:S01]  /*3870*/  FSEL R65, R96, -INF , P3 ;  /* 0xff80000060417808 */ /* 0x004fe20001800000 */
[----:B------:R-:W-:Y:S01]  /*3880*/  MUFU.TANH R98, R98 ;  /* 0x0000006200627308 */ /* 0x000fe20000002400 */
[----:B------:R-:W-:Y:S02]  /*3890*/  ISETP.GT.AND P3, PT, R74, 0x48, PT ;  /* 0x000000484a00780c */ /* 0x000fe40003f64270 */
[----:B------:R-:W-:-:S04]  /*38a0*/  VIMNMX R78, R76, R73, PT ;  /* 0x000000494c4e7248 */ /* 0x000fc80003fe0100 */
[----:B------:R-:W-:Y:S01]  /*38b0*/  ISETP.GT.AND P4, PT, R78, 0x8, PT ;  /* 0x000000084e00780c */ /* 0x000fe20003f84270 */
[----:B------:R-:W-:Y:S03]  /*38c0*/  MUFU.TANH R13, R13 ;  /* 0x0000000d000d7308 */ /* 0x000fe60000002400 */
[----:B------:R-:W-:-:S05]  /*38d0*/  FSEL R5, R5, -INF , P4 ;  /* 0xff80000005057808 */ /* 0x000fca0002000000 */
[----:B------:R-:W-:Y:S01]  /*38e0*/  MUFU.TANH R14, R14 ;  /* 0x0000000e000e7308 */ /* 0x000fe20000002400 */
[----:B------:R-:W-:Y:S02]  /*38f0*/  WARPGROUP.DEPBAR.LE gsb0, 0x0 ;  /* 0x00008000000079c5 */ /* 0x000fe40000010000 */
[----:B------:R-:W-:Y:S01]  /*3900*/  WARPGROUP.ARRIVE ;  /* 0x00000000000079c5 */ /* 0x000fe20000000000 */
[----:B------:R-:W-:Y:S01]  /*3910*/  FMUL.FTZ R99, R48, UR5 ;  /* 0x0000000530637c20 */ /* 0x000fe20008410000 */
[----:B------:R-:W-:Y:S01]  /*3920*/  FMUL.FTZ R48, R50, UR5 ;  /* 0x0000000532307c20 */ /* 0x000fe20008410000 */
[----:B------:R-:W-:Y:S01]  /*3930*/  FMNMX.FTZ R50, R79, R91, !PT ;  /* 0x0000005b4f327209 */ /* 0x000fe20007810000 */
[----:B------:R-:W-:Y:S01]  /*3940*/  FMUL.FTZ R52, R52, UR5 ;  /* 0x0000000534347c20 */ /* 0x000fe20008410000 */
[----:B------:R-:W-:Y:S01]  /*3950*/  FMUL.FTZ R100, R49, UR5 ;  /* 0x0000000531647c20 */ /* 0x000fe20008410000 */
[----:B------:R-:W-:Y:S01]  /*3960*/  HGMMA.64x16x16.F32.BF16 R40, gdesc[UR24], R40, gsb0 ;  /* 0x00200000182879f0 */ /* 0x000fe20008001828 */
[----:B------:R-:W-:Y:S01]  /*3970*/  UIADD3 UR26, UR4, 0x642, URZ ;  /* 0x00000642041a7890 */ /* 0x000fe2000fffe03f */
[----:B------:R-:W-:Y:S01]  /*3980*/  FMNMX.FTZ R50, R93, R50, !PT ;  /* 0x000000325d327209 */ /* 0x000fe20007810000 */
[----:B------:R-:W-:Y:S01]  /*3990*/  UMOV UR27, 0x80000020 ;  /* 0x80000020001b7882 */ /* 0x000fe20000000000 */
[----:B------:R-:W-:Y:S01]  /*39a0*/  FMUL.FTZ R49, R51, UR5 ;  /* 0x0000000533317c20 */ /* 0x000fe20008410000 */
[----:B------:R-:W-:Y:S01]  /*39b0*/  FMUL.FTZ R53, R53, UR5 ;  /* 0x0000000535357c20 */ /* 0x000fe20008410000 */
[----:B------:R-:W-:Y:S01]  /*39c0*/  FMNMX.FTZ R50, R97, R50, !PT ;  /* 0x0000003261327209 */ /* 0x000fe20007810000 */
[----:B------:R1:W-:Y:S01]  /*39d0*/  MUFU.TANH R51, R52 ;  /* 0x0000003400337308 */ /* 0x0003e20000002400 */
[----:B------:R-:W-:-:S02]  /*39e0*/  ULDC UR4, c[0x0][0x988] ;  /* 0x0002620000047ab9 */ /* 0x000fc40000000800 */
[----:B------:R-:W-:-:S04]  /*39f0*/  FMNMX.FTZ R50, R95, R50, !PT ;  /* 0x000000325f327209 */ /* 0x000fc80007810000 */
[----:B------:R-:W-:Y:S01]  /*3a00*/  FMNMX.FTZ R62, R87, R50, !PT ;  /* 0x00000032573e7209 */ /* 0x000fe20007810000 */
[----:B------:R-:W2:Y:S03]  /*3a10*/  MUFU.TANH R99, R99 ;  /* 0x0000006300637308 */ /* 0x000ea60000002400 */
[----:B------:R-:W-:-:S04]  /*3a20*/  FMNMX.FTZ R62, R85, R62, !PT ;  /* 0x0000003e553e7209 */ /* 0x000fc80007810000 */
[----:B------:R-:W-:Y:S01]  /*3a30*/  FMNMX.FTZ R62, R77, R62, !PT ;  /* 0x0000003e4d3e7209 */ /* 0x000fe20007810000 */
[----:B------:R4:W-:Y:S03]  /*3a40*/  MUFU.TANH R50, R53 ;  /* 0x0000003500327308 */ /* 0x0009e60000002400 */
[----:B------:R-:W-:Y:S02]  /*3a50*/  FMNMX.FTZ R61, R75, R62, !PT ;  /* 0x0000003e4b3d7209 */ /* 0x000fe40007810000 */
[----:B---3--:R-:W-:Y:S02]  /*3a60*/  FSEL R62, R94, -INF , P2 ;  /* 0xff8000005e3e7808 */ /* 0x008fe40001000000 */
[----:B------:R-:W-:Y:S01]  /*3a70*/  FMNMX.FTZ R61, R72, R61, !PT ;  /* 0x0000003d483d7209 */ /* 0x000fe20007810000 */
[----:B------:R-:W3:Y:S01]  /*3a80*/  MUFU.TANH R100, R100 ;  /* 0x0000006400647308 */ /* 0x000ee20000002400 */
[----:B------:R-:W-:-:S02]  /*3a90*/  ISETP.GT.AND P2, PT, R74, 0x49, PT ;  /* 0x000000494a00780c */ /* 0x000fc40003f44270 */
[----:B-1----:R-:W-:Y:S02]  /*3aa0*/  FMNMX.FTZ R52, R70, R61, !PT ;  /* 0x0000003d46347209 */ /* 0x002fe40007810000 */
[----:B0-----:R-:W-:Y:S02]  /*3ab0*/  FSEL R61, R60, -INF , P3 ;  /* 0xff8000003c3d7808 */ /* 0x001fe40001800000 */
[----:B----4-:R-:W-:Y:S01]  /*3ac0*/  FMNMX.FTZ R53, R63, R52, !PT ;  /* 0x000000343f357209 */ /* 0x010fe20007810000 */
[----:B------:R-:W-:Y:S01]  /*3ad0*/  MUFU.TANH R15, R15 ;  /* 0x0000000f000f7308 */ /* 0x000fe20000002400 */
[----:B------:R-:W-:Y:S02]  /*3ae0*/  ISETP.GT.AND P3, PT, R74, 0x50, PT ;  /* 0x000000504a00780c */ /* 0x000fe40003f64270 */
[----:B------:R-:W-:Y:S02]  /*3af0*/  FMNMX.FTZ R52, R66, R53, !PT ;  /* 0x0000003542347209 */ /* 0x000fe40007810000 */
[----:B--2---:R-:W-:-:S02]  /*3b00*/  FSEL R60, R99, -INF , P3 ;  /* 0xff800000633c7808 */ /* 0x004fc40001800000 */
[----:B------:R-:W-:Y:S01]  /*3b10*/  FMNMX.FTZ R52, R67, R52, !PT ;  /* 0x0000003443347209 */ /* 0x000fe20007810000 */
[----:B------:R-:W-:Y:S01]  /*3b20*/  MUFU.TANH R20, R20 ;  /* 0x0000001400147308 */ /* 0x000fe20000002400 */
[----:B------:R-:W-:Y:S02]  /*3b30*/  ISETP.GT.AND P3, PT, R74, 0x58, PT ;  /* 0x000000584a00780c */ /* 0x000fe40003f64270 */
[----:B------:R-:W-:Y:S01]  /*3b40*/  FMNMX.FTZ R53, R69, R52, !PT ;  /* 0x0000003445357209 */ /* 0x000fe20007810000 */
[----:B------:R-:W-:Y:S02]  /*3b50*/  WARPGROUP.DEPBAR.LE gsb0, 0x0 ;  /* 0x00008000000079c5 */ /* 0x000fe40000010000 */
[----:B------:R-:W-:Y:S01]  /*3b60*/  WARPGROUP.ARRIVE ;  /* 0x00000000000079c5 */ /* 0x000fe20000000000 */
[----:B------:R-:W-:Y:S01]  /*3b70*/  FMUL.FTZ R44, R44, UR5 ;  /* 0x000000052c2c7c20 */ /* 0x000fe20008410000 */
[----:B------:R-:W-:Y:S01]  /*3b80*/  FMUL.FTZ R40, R40, UR5 ;  /* 0x0000000528287c20 */ /* 0x000fe20008410000 */
[----:B------:R-:W-:Y:S01]  /*3b90*/  FMUL.FTZ R45, R45, UR5 ;  /* 0x000000052d2d7c20 */ /* 0x000fe20008410000 */
[----:B------:R-:W-:Y:S01]  /*3ba0*/  FMUL.FTZ R41, R41, UR5 ;  /* 0x0000000529297c20 */ /* 0x000fe20008410000 */
[----:B------:R0:W-:Y:S01]  /*3bb0*/  MUFU.TANH R80, R44 ;  /* 0x0000002c00507308 */ /* 0x0001e20000002400 */
[----:B------:R-:W-:Y:S01]  /*3bc0*/  HGMMA.64x16x16.F32.BF16 R32, gdesc[UR24], R32, gsb0 ;  /* 0x00200000182079f0 */ /* 0x000fe20008001820 */
[----:B------:R-:W-:Y:S01]  /*3bd0*/  FSEL R51, R51, -INF , P3 ;  /* 0xff80000033337808 */ /* 0x000fe20001800000 */
[----:B------:R-:W-:Y:S01]  /*3be0*/  FMUL.FTZ R86, R47, UR5 ;  /* 0x000000052f567c20 */ /* 0x000fe20008410000 */
[----:B------:R-:W-:-:S04]  /*3bf0*/  ISETP.GT.AND P3, PT, R74, 0x60, PT ;  /* 0x000000604a00780c */ /* 0x000fc80003f64270 */
[----:B------:R-:W1:Y:S01]  /*3c00*/  MUFU.TANH R40, R40 ;  /* 0x0000002800287308 */ /* 0x000e620000002400 */
[----:B0-----:R-:W-:-:S04]  /*3c10*/  FMNMX.FTZ R44, R68, R53, !PT ;  /* 0x00000035442c7209 */ /* 0x001fc80007810000 */
[----:B------:R-:W-:-:S03]  /*3c20*/  FMNMX.FTZ R53, R65, R44, !PT ;  /* 0x0000002c41357209 */ /* 0x000fc60007810000 */
[----:B------:R0:W-:Y:S01]  /*3c30*/  MUFU.TANH R81, R45 ;  /* 0x0000002d00517308 */ /* 0x0001e20000002400 */
[----:B------:R-:W-:Y:S02]  /*3c40*/  FMNMX.FTZ R44, R62, R53, !PT ;  /* 0x000000353e2c7209 */ /* 0x000fe40007810000 */
[----:B------:R-:W-:Y:S02]  /*3c50*/  FSEL R53, R98, -INF , P2 ;  /* 0xff80000062357808 */ /* 0x000fe40001000000 */
[----:B------:R-:W-:Y:S02]  /*3c60*/  FMNMX.FTZ R44, R61, R44, !PT ;  /* 0x0000002c3d2c7209 */ /* 0x000fe40007810000 */
[----:B------:R-:W-:Y:S01]  /*3c70*/  ISETP.GT.AND P2, PT, R74, 0x51, PT ;  /* 0x000000514a00780c */ /* 0x000fe20003f44270 */
[----:B------:R-:W2:Y:S01]  /*3c80*/  MUFU.TANH R41, R41 ;  /* 0x0000002900297308 */ /* 0x000ea20000002400 */
[----:B0-----:R-:W-:Y:S02]  /*3c90*/  FMNMX.FTZ R45, R53, R44, !PT ;  /* 0x0000002c352d7209 */ /* 0x001fe40007810000 */
[----:B---3--:R-:W-:-:S02]  /*3ca0*/  FSEL R52, R100, -INF , P2 ;  /* 0xff80000064347808 */ /* 0x008fc40001000000 */
[----:B------:R-:W-:Y:S02]  /*3cb0*/  FMNMX.FTZ R45, R60, R45, !PT ;  /* 0x0000002d3c2d7209 */ /* 0x000fe40007810000 */
[----:B------:R-:W-:Y:S01]  /*3cc0*/  ISETP.GT.AND P2, PT, R74, 0x59, PT ;  /* 0x000000594a00780c */ /* 0x000fe20003f44270 */
[----:B------:R-:W-:Y:S01]  /*3cd0*/  MUFU.TANH R21, R21 ;  /* 0x0000001500157308 */ /* 0x000fe20000002400 */
[----:B------:R-:W-:Y:S02]  /*3ce0*/  FMNMX.FTZ R44, R52, R45, !PT ;  /* 0x0000002d342c7209 */ /* 0x000fe40007810000 */
[----:B------:R-:W-:Y:S02]  /*3cf0*/  FSEL R50, R50, -INF , P2 ;  /* 0xff80000032327808 */ /* 0x000fe40001000000 */
[----:B------:R-:W-:Y:S02]  /*3d00*/  FMNMX.FTZ R83, R51, R44, !PT ;  /* 0x0000002c33537209 */ /* 0x000fe40007810000 */
[----:B-1----:R-:W-:Y:S01]  /*3d10*/  FSEL R45, R40, -INF , P3 ;  /* 0xff800000282d7808 */ /* 0x002fe20001800000 */
[----:B------:R-:W-:Y:S01]  /*3d20*/  MUFU.TANH R64, R64 ;  /* 0x0000004000407308 */ /* 0x000fe20000002400 */
[----:B------:R-:W-:-:S02]  /*3d30*/  ISETP.GT.AND P2, PT, R74, 0x61, PT ;  /* 0x000000614a00780c */ /* 0x000fc40003f44270 */
[----:B------:R-:W-:Y:S02]  /*3d40*/  FMNMX.FTZ R40, R50, R83, !PT ;  /* 0x0000005332287209 */ /* 0x000fe40007810000 */
[C---:B------:R-:W-:Y:S02]  /*3d50*/  ISETP.GT.AND P3, PT, R74.reuse, 0x68, PT ;  /* 0x000000684a00780c */ /* 0x040fe40003f64270 */
[----:B--2---:R-:W-:Y:S01]  /*3d60*/  FSEL R44, R41, -INF , P2 ;  /* 0xff800000292c7808 */ /* 0x004fe20001000000 */
[----:B------:R-:W-:Y:S01]  /*3d70*/  MUFU.TANH R56, R56 ;  /* 0x0000003800387308 */ /* 0x000fe20000002400 */
[----:B------:R-:W-:Y:S02]  /*3d80*/  FMNMX.FTZ R83, R45, R40, !PT ;  /* 0x000000282d537209 */ /* 0x000fe40007810000 */
[----:B------:R-:W-:Y:S01]  /*3d90*/  ISETP.GT.AND P2, PT, R74, 0x69, PT ;  /* 0x000000694a00780c */ /* 0x000fe20003f44270 */
[----:B------:R-:W-:Y:S02]  /*3da0*/  WARPGROUP.DEPBAR.LE gsb0, 0x0 ;  /* 0x00008000000079c5 */ /* 0x000fe40000010000 */
[----:B------:R-:W-:Y:S01]  /*3db0*/  WARPGROUP.ARRIVE ;  /* 0x00000000000079c5 */ /* 0x000fe20000000000 */
[----:B------:R-:W-:Y:S01]  /*3dc0*/  FMUL.FTZ R32, R32, UR5 ;  /* 0x0000000520207c20 */ /* 0x000fe20008410000 */
[----:B------:R-:W-:Y:S01]  /*3dd0*/  FMUL.FTZ R33, R33, UR5 ;  /* 0x0000000521217c20 */ /* 0x000fe20008410000 */
[----:B------:R-:W-:Y:S01]  /*3de0*/  FMUL.FTZ R36, R36, UR5 ;  /* 0x0000000524247c20 */ /* 0x000fe20008410000 */
[----:B------:R-:W-:Y:S01]  /*3df0*/  FMUL.FTZ R37, R37, UR5 ;  /* 0x0000000525257c20 */ /* 0x000fe20008410000 */
[----:B------:R-:W-:Y:S01]  /*3e00*/  FSEL R41, R80, -INF , P3 ;  /* 0xff80000050297808 */ /* 0x000fe20001800000 */
[----:B------:R-:W-:Y:S01]  /*3e10*/  HGMMA.64x16x16.F32.BF16 R24, gdesc[UR32], R24, gsb0 ;  /* 0x00200000201879f0 */ /* 0x000fe20008001818 */
[----:B------:R-:W-:Y:S01]  /*3e20*/  MUFU.TANH R32, R32 ;  /* 0x0000002000207308 */ /* 0x000fe20000002400 */
[----:B------:R-:W-:Y:S01]  /*3e30*/  FMNMX.FTZ R80, R44, R83, !PT ;  /* 0x000000532c507209 */ /* 0x000fe20007810000 */
[----:B------:R-:W-:Y:S01]  /*3e40*/  FMUL.FTZ R88, R34, UR5 ;  /* 0x0000000522587c20 */ /* 0x000fe20008410000 */
[C---:B------:R-:W-:Y:S01]  /*3e50*/  ISETP.GT.AND P3, PT, R74.reuse, 0x70, PT ;  /* 0x000000704a00780c */ /* 0x040fe20003f64270 */
[----:B------:R-:W-:Y:S01]  /*3e60*/  FMUL.FTZ R90, R35, UR5 ;  /* 0x00000005235a7c20 */ /* 0x000fe20008410000 */
[----:B------:R-:W-:Y:S01]  /*3e70*/  FSEL R40, R81, -INF , P2 ;  /* 0xff80000051287808 */ /* 0x000fe20001000000 */
[----:B------:R-:W-:Y:S01]  /*3e80*/  FMUL.FTZ R92, R39, UR5 ;  /* 0x00000005275c7c20 */ /* 0x000fe20008410000 */
[----:B------:R-:W-:Y:S01]  /*3e90*/  FMNMX.FTZ R81, R41, R80, !PT ;  /* 0x0000005029517209 */ /* 0x000fe20007810000 */
[----:B------:R-:W0:Y:S01]  /*3ea0*/  MUFU.TANH R33, R33 ;  /* 0x0000002100217308 */ /* 0x000e220000002400 */
[----:B------:R-:W-:Y:S01]  /*3eb0*/  ISETP.GT.AND P2, PT, R74, 0x71, PT ;  /* 0x000000714a00780c */ /* 0x000fe20003f44270 */
[----:B------:R-:W-:-:S06]  /*3ec0*/  FMUL.FTZ R80, R54, UR5 ;  /* 0x0000000536507c20 */ /* 0x000fcc0008410000 */
[----:B------:R-:W1:Y:S08]  /*3ed0*/  MUFU.TANH R36, R36 ;  /* 0x0000002400247308 */ /* 0x000e700000002400 */
[----:B------:R2:W3:Y:S01]  /*3ee0*/  MUFU.TANH R82, R37 ;  /* 0x0000002500527308 */ /* 0x0004e20000002400 */
[----:B0-----:R-:W-:Y:S02]  /*3ef0*/  FSEL R33, R33, -INF , P2 ;  /* 0xff80000021217808 */ /* 0x001fe40001000000 */
[----:B------:R-:W-:-:S05]  /*3f00*/  ISETP.GT.AND P2, PT, R74, 0x79, PT ;  /* 0x000000794a00780c */ /* 0x000fca0003f44270 */
[----:B------:R-:W-:Y:S01]  /*3f10*/  MUFU.TANH R57, R57 ;  /* 0x0000003900397308 */ /* 0x000fe20000002400 */
[----:B--2---:R-:W-:Y:S02]  /*3f20*/  FSEL R37, R32, -INF , P3 ;  /* 0xff80000020257808 */ /* 0x004fe40001800000 */
[----:B------:R-:W-:Y:S02]  /*3f30*/  FMNMX.FTZ R32, R40, R81, !PT ;  /* 0x0000005128207209 */ /* 0x000fe40007810000 */
[----:B------:R-:W-:Y:S02]  /*3f40*/  ISETP.GT.AND P3, PT, R74, 0x78, PT ;  /* 0x000000784a00780c */ /* 0x000fe40003f64270 */
[----:B------:R-:W-:Y:S01]  /*3f50*/  FMNMX.FTZ R32, R37, R32, !PT ;  /* 0x0000002025207209 */ /* 0x000fe20007810000 */
[----:B------:R-:W-:Y:S01]  /*3f60*/  MUFU.TANH R58, R58 ;  /* 0x0000003a003a7308 */ /* 0x000fe20000002400 */
[----:B-1----:R-:W-:Y:S02]  /*3f70*/  FSEL R36, R36, -INF , P3 ;  /* 0xff80000024247808 */ /* 0x002fe40001800000 */
[----:B------:R-:W-:-:S05]  /*3f80*/  ISETP.GT.AND P3, PT, R74, 0x80, PT ;  /* 0x000000804a00780c */ /* 0x000fca0003f64270 */
[----:B------:R-:W-:Y:S01]  /*3f90*/  MUFU.TANH R59, R59 ;  /* 0x0000003b003b7308 */ /* 0x000fe20000002400 */
[----:B------:R-:W-:Y:S02]  /*3fa0*/  WARPGROUP.DEPBAR.LE gsb0, 0x0 ;  /* 0x00008000000079c5 */ /* 0x000fe40000010000 */
[----:B------:R-:W-:Y:S01]  /*3fb0*/  FMUL.FTZ R24, R24, UR5 ;  /* 0x0000000518187c20 */ /* 0x000fe20008410000 */
[----:B------:R-:W-:Y:S01]  /*3fc0*/  FMUL.FTZ R25, R25, UR5 ;  /* 0x0000000519197c20 */ /* 0x000fe20008410000 */
[----:B------:R-:W-:Y:S01]  /*3fd0*/  FMUL.FTZ R28, R28, UR5 ;  /* 0x000000051c1c7c20 */ /* 0x000fe20008410000 */
[----:B------:R-:W-:Y:S01]  /*3fe0*/  FMUL.FTZ R81, R29, UR5 ;  /* 0x000000051d517c20 */ /* 0x000fe20008410000 */
[----:B------:R-:W-:Y:S01]  /*3ff0*/  FMNMX.FTZ R29, R33, R32, !PT ;  /* 0x00000020211d7209 */ /* 0x000fe20007810000 */
[----:B------:R-:W-:Y:S01]  /*4000*/  MUFU.TANH R48, R48 ;  /* 0x0000003000307308 */ /* 0x000fe20000002400 */
[----:B---3--:R-:W-:Y:S01]  /*4010*/  FSEL R32, R82, -INF , P2 ;  /* 0xff80000052207808 */ /* 0x008fe20001000000 */
[----:B------:R-:W-:Y:S01]  /*4020*/  FMUL.FTZ R82, R42, UR5 ;  /* 0x000000052a527c20 */ /* 0x000fe20008410000 */
[----:B------:R-:W-:Y:S01]  /*4030*/  FMNMX.FTZ R89, R36, R29, !PT ;  /* 0x0000001d24597209 */ /* 0x000fe20007810000 */
[----:B------:R-:W-:Y:S01]  /*4040*/  FMUL.FTZ R47, R31, UR5 ;  /* 0x000000051f2f7c20 */ /* 0x000fe20008410000 */
[----:B------:R-:W-:-:S03]  /*4050*/  ISETP.GT.AND P2, PT, R74, 0x81, PT ;  /* 0x000000814a00780c */ /* 0x000fc60003f44270 */
[----:B------:R-:W0:Y:S08]  /*4060*/  MUFU.TANH R24, R24 ;  /* 0x0000001800187308 */ /* 0x000e300000002400 */
[----:B------:R-:W1:Y:S08]  /*4070*/  MUFU.TANH R25, R25 ;  /* 0x0000001900197308 */ /* 0x000e700000002400 */
[----:B------:R1:W2:Y:S01]  /*4080*/  MUFU.TANH R83, R28 ;  /* 0x0000001c00537308 */ /* 0x0002a20000002400 */
[----:B0-----:R-:W-:-:S02]  /*4090*/  FSEL R29, R24, -INF , P3 ;  /* 0xff800000181d7808 */ /* 0x001fc40001800000 */
[----:B------:R-:W-:Y:S02]  /*40a0*/  FMNMX.FTZ R24, R32, R89, !PT ;  /* 0x0000005920187209 */ /* 0x000fe40007810000 */
[C---:B------:R-:W-:Y:S02]  /*40b0*/  ISETP.GT.AND P3, PT, R74.reuse, 0x88, PT ;  /* 0x000000884a00780c */ /* 0x040fe40003f64270 */
[----:B------:R-:W-:Y:S01]  /*40c0*/  FMNMX.FTZ R89, R29, R24, !PT ;  /* 0x000000181d597209 */ /* 0x000fe20007810000 */
[----:B------:R0:W3:Y:S01]  /*40d0*/  MUFU.TANH R84, R81 ;  /* 0x0000005100547308 */ /* 0x0000e20000002400 */
[----:B-1----:R-:W-:Y:S02]  /*40e0*/  FSEL R28, R25, -INF , P2 ;  /* 0xff800000191c7808 */ /* 0x002fe40001000000 */
[----:B------:R-:W-:Y:S02]  /*40f0*/  ISETP.GT.AND P2, PT, R74, 0x89, PT ;  /* 0x000000894a00780c */ /* 0x000fe40003f44270 */
[----:B------:R-:W-:Y:S01]  /*4100*/  FMNMX.FTZ R54, R28, R89, !PT ;  /* 0x000000591c367209 */ /* 0x000fe20007810000 */
[----:B------:R-:W-:-:S02]  /*4110*/  FMUL.FTZ R89, R38, UR5 ;  /* 0x0000000526597c20 */ /* 0x000fc40008410000 */
[----:B------:R-:W1:Y:S01]  /*4120*/  MUFU.TANH R49, R49 ;  /* 0x0000003100317308 */ /* 0x000e620000002400 */
[----:B--2---:R-:W-:Y:S01]  /*4130*/  FSEL R25, R83, -INF , P3 ;  /* 0xff80000053197808 */ /* 0x004fe20001800000 */
[----:B0-----:R-:W-:Y:S01]  /*4140*/  FMUL.FTZ R81, R55, UR5 ;  /* 0x0000000537517c20 */ /* 0x001fe20008410000 */
[----:B------:R-:W-:Y:S01]  /*4150*/  ISETP.GT.AND P3, PT, R78, 0x1, PT ;  /* 0x000000014e00780c */ /* 0x000fe20003f64270 */
[----:B------:R-:W-:Y:S01]  /*4160*/  FMUL.FTZ R83, R46, UR5 ;  /* 0x000000052e537c20 */ /* 0x000fe20008410000 */
[----:B------:R-:W-:Y:S01]  /*4170*/  FMNMX.FTZ R55, R25, R54, !PT ;  /* 0x0000003619377209 */ /* 0x000fe20007810000 */
[----:B------:R-:W-:Y:S01]  /*4180*/  FMUL.FTZ R46, R30, UR5 ;  /* 0x000000051e2e7c20 */ /* 0x000fe20008410000 */
[----:B------:R-:W-:Y:S01]  /*4190*/  FSEL R39, R3, -INF , P3 ;  /* 0xff80000003277808 */ /* 0x000fe20001800000 */
[----:B------:R-:W0:Y:S01]  /*41a0*/  MUFU.TANH R80, R80 ;  /* 0x0000005000507308 */ /* 0x000e220000002400 */
[----:B---3--:R-:W-:Y:S01]  /*41b0*/  FSEL R24, R84, -INF , P2 ;  /* 0xff80000054187808 */ /* 0x008fe20001000000 */
[----:B------:R-:W-:Y:S01]  /*41c0*/  FMUL.FTZ R84, R43, UR5 ;  /* 0x000000052b547c20 */ /* 0x000fe20008410000 */
[----:B------:R-:W-:Y:S01]  /*41d0*/  ISETP.GT.AND P3, PT, R78, 0x10, PT ;  /* 0x000000104e00780c */ /* 0x000fe20003f64270 */
[----:B------:R-:W-:Y:S01]  /*41e0*/  FMUL.FTZ R43, R27, UR5 ;  /* 0x000000051b2b7c20 */ /* 0x000fe20008410000 */
[----:B------:R-:W-:-:S02]  /*41f0*/  FMNMX.FTZ R55, R24, R55, !PT ;  /* 0x0000003718377209 */ /* 0x000fc40007810000 */
[----:B------:R-:W-:Y:S01]  /*4200*/  FSEL R7, R7, -INF , P3 ;  /* 0xff80000007077808 */ /* 0x000fe20001800000 */
[----:B------:R-:W2:Y:S01]  /*4210*/  MUFU.TANH R81, R81 ;  /* 0x0000005100517308 */ /* 0x000ea20000002400 */
[C---:B------:R-:W-:Y:S01]  /*4220*/  ISETP.GT.AND P3, PT, R78.reuse, 0x18, PT ;  /* 0x000000184e00780c */ /* 0x040fe20003f64270 */
[----:B------:R-:W3:Y:S03]  /*4230*/  SHFL.BFLY PT, R42, R55, 0x2, 0x1f ;  /* 0x0c401f00372a7f89 */ /* 0x000ee600000e0000 */
[----:B------:R-:W-:Y:S02]  /*4240*/  FSEL R9, R9, -INF , P3 ;  /* 0xff80000009097808 */ /* 0x000fe40001800000 */
[----:B------:R-:W-:Y:S01]  /*4250*/  ISETP.GT.AND P3, PT, R78, 0x20, PT ;  /* 0x000000204e00780c */ /* 0x000fe20003f64270 */
[----:B------:R-:W4:Y:S03]  /*4260*/  MUFU.TANH R82, R82 ;  /* 0x0000005200527308 */ /* 0x000f260000002400 */
[----:B------:R-:W-:-:S02]  /*4270*/  FSEL R11, R11, -INF , P3 ;  /* 0xff8000000b0b7808 */ /* 0x000fc40001800000 */
[----:B------:R-:W-:-:S03]  /*4280*/  ISETP.GT.AND P3, PT, R78, 0x28, PT ;  /* 0x000000284e00780c */ /* 0x000fc60003f64270 */
[----:B------:R-:W5:Y:S01]  /*4290*/  MUFU.TANH R84, R84 ;  /* 0x0000005400547308 */ /* 0x000f620000002400 */
[----:B------:R-:W-:Y:S02]  /*42a0*/  FSEL R73, R13, -INF , P3 ;  /* 0xff8000000d497808 */ /* 0x000fe40001800000 */
[----:B------:R-:W-:-:S05]  /*42b0*/  ISETP.GT.AND P3, PT, R78, 0x30, PT ;  /* 0x000000304e00780c */ /* 0x000fca0003f64270 */
[----:B------:R-:W5:Y:S01]  /*42c0*/  MUFU.TANH R83, R83 ;  /* 0x0000005300537308 */ /* 0x000f620000002400 */
[----:B---3--:R-:W-:Y:S01]  /*42d0*/  FMNMX.FTZ R34, R55, R42, !PT ;  /* 0x0000002a37227209 */ /* 0x008fe20007810000 */
[----:B------:R-:W-:Y:S01]  /*42e0*/  FMUL.FTZ R42, R26, UR5 ;  /* 0x000000051a2a7c20 */ /* 0x000fe20008410000 */
[----:B------:R-:W-:-:S03]  /*42f0*/  UIADD3 UR5, UR57, -UR58, URZ ;  /* 0x8000003a39057290 */ /* 0x000fc6000fffe03f */
[----:B------:R-:W3:Y:S02]  /*4300*/  SHFL.BFLY PT, R35, R34, 0x1, 0x1f ;  /* 0x0c201f0022237f89 */ /* 0x000ee400000e0000 */
[----:B------:R-:W5:Y:S01]  /*4310*/  MUFU.TANH R86, R86 ;  /* 0x0000005600567308 */ /* 0x000f620000002400 */
[----:B------:R-:W-:-:S04]  /*4320*/  UIMAD UR5, UR56, 0xc0, UR5 ;  /* 0x000000c0380578a4 */ /* 0x000fc8000f8e0205 */
[----:B------:R-:W-:-:S03]  /*4330*/  UIMAD.WIDE UR10, UR5, 0x38e38e39, URZ ;  /* 0x38e38e39050a78a5 */ /* 0x000fc6000f8e023f */
[----:B------:R-:W5:Y:S01]  /*4340*/  MUFU.TANH R88, R88 ;  /* 0x0000005800587308 */ /* 0x000f620000002400 */
[----:B------:R-:W-:-:S04]  /*4350*/  USHF.R.U32.HI UR5, URZ, 0x1f, UR11 ;  /* 0x0000001f3f057899 */ /* 0x000fc8000801160b */
[----:B------:R-:W-:-:S03]  /*4360*/  ULEA.HI.SX32 UR5, UR11, UR5, 0x1b ;  /* 0x000000050b057291 */ /* 0x000fc6000f8fda3f */
[----:B------:R-:W5:Y:S01]  /*4370*/  MUFU.TANH R90, R90 ;  /* 0x0000005a005a7308 */ /* 0x000f620000002400 */
[----:B------:R-:W-:-:S04]  /*4380*/  UISETP.LT.AND UP0, UPT, URZ, UR5, UPT ;  /* 0x000000053f00728c */ /* 0x000fc8000bf01270 */
[----:B------:R-:W-:Y:S01]  /*4390*/  USEL UR7, URZ, UR5, !UP0 ;  /* 0x000000053f077287 */ /* 0x000fe2000c000000 */
[----:B---3--:R-:W-:Y:S02]  /*43a0*/  FMNMX.FTZ R74, R34, R35, !PT ;  /* 0x00000023224a7209 */ /* 0x008fe40007810000 */
[----:B------:R-:W3:Y:S01]  /*43b0*/  MUFU.TANH R89, R89 ;  /* 0x0000005900597308 */ /* 0x000ee20000002400 */
[----:B------:R-:W-:Y:S01]  /*43c0*/  UISETP.GE.AND UP0, UPT, UR38, UR7, UPT ;  /* 0x000000072600728c */ /* 0x000fe2000bf06270 */
[C---:B------:R-:W-:Y:S01]  /*43d0*/  FSETP.NEU.FTZ.AND P2, PT, R74.reuse, -INF , PT ;  /* 0xff8000004a00780b */ /* 0x040fe20003f5d000 */
[----:B------:R-:W-:-:S05]  /*43e0*/  FMUL.FTZ R26, R74, UR4 ;  /* 0x000000044a1a7c20 */ /* 0x000fca0008410000 */
[----:B------:R-:W3:Y:S01]  /*43f0*/  MUFU.TANH R92, R92 ;  /* 0x0000005c005c7308 */ /* 0x000ee20000002400 */
[----:B------:R-:W-:Y:S02]  /*4400*/  FSEL R26, R26, RZ, P2 ;  /* 0x000000ff1a1a7208 */ /* 0x000fe40001000000 */
[----:B------:R-:W-:-:S03]  /*4410*/  ISETP.GT.AND P2, PT, R78, RZ, PT ;  /* 0x000000ff4e00720c */ /* 0x000fc60003f44270 */
[--C-:B------:R-:W-:Y:S01]  /*4420*/  FFMA.FTZ R77, R77, UR4, -R26.reuse ;  /* 0x000000044d4d7c23 */ /* 0x100fe2000801081a */
[----:B------:R-:W-:Y:S01]  /*4430*/  FSEL R4, R4, -INF , P2 ;  /* 0xff80000004047808 */ /* 0x000fe20001000000 */
[--C-:B------:R-:W-:Y:S01]  /*4440*/  FFMA.FTZ R75, R75, UR4, -R26.reuse ;  /* 0x000000044b4b7c23 */ /* 0x100fe2000801081a */
[----:B------:R-:W-:Y:S01]  /*4450*/  ISETP.GT.AND P2, PT, R78, 0x9, PT ;  /* 0x000000094e00780c */ /* 0x000fe20003f44270 */
[--C-:B------:R-:W-:Y:S01]  /*4460*/  FFMA.FTZ R13, R72, UR4, -R26.reuse ;  /* 0x00000004480d7c23 */ /* 0x100fe2000801081a */
[----:B------:R-:W-:Y:S01]  /*4470*/  FMNMX.FTZ R54, R4, R39, !PT ;  /* 0x0000002704367209 */ /* 0x000fe20007810000 */
[--C-:B------:R-:W-:Y:S01]  /*4480*/  FFMA.FTZ R27, R79, UR4, -R26.reuse ;  /* 0x000000044f1b7c23 */ /* 0x100fe2000801081a */
[----:B------:R-:W-:Y:S01]  /*4490*/  FSEL R6, R6, -INF , P2 ;  /* 0xff80000006067808 */ /* 0x000fe20001000000 */
[--C-:B------:R-:W-:Y:S01]  /*44a0*/  FFMA.FTZ R85, R85, UR4, -R26.reuse ;  /* 0x0000000455557c23 */ /* 0x100fe2000801081a */
[----:B------:R-:W-:Y:S01]  /*44b0*/  FMNMX.FTZ R35, R5, R54, !PT ;  /* 0x0000003605237209 */ /* 0x000fe20007810000 */
[--C-:B------:R-:W-:Y:S01]  /*44c0*/  FFMA.FTZ R3, R87, UR4, -R26.reuse ;  /* 0x0000000457037c23 */ /* 0x100fe2000801081a */
[----:B------:R-:W-:Y:S01]  /*44d0*/  ISETP.GT.AND P2, PT, R78, 0x11, PT ;  /* 0x000000114e00780c */ /* 0x000fe20003f44270 */
[--C-:B------:R-:W-:Y:S01]  /*44e0*/  FFMA.FTZ R63, R63, UR4, -R26.reuse ;  /* 0x000000043f3f7c23 */ /* 0x100fe2000801081a */
[----:B------:R-:W-:Y:S01]  /*44f0*/  FMNMX.FTZ R54, R6, R35, !PT ;  /* 0x0000002306367209 */ /* 0x000fe20007810000 */
[----:B------:R-:W3:Y:S01]  /*4500*/  MUFU.TANH R42, R42 ;  /* 0x0000002a002a7308 */ /* 0x000ee20000002400 */
[----:B------:R-:W-:Y:S01]  /*4510*/  FSEL R8, R8, -INF , P2 ;  /* 0xff80000008087808 */ /* 0x000fe20001000000 */
[--C-:B------:R-:W-:Y:S01]  /*4520*/  FFMA.FTZ R62, R62, UR4, -R26.reuse ;  /* 0x000000043e3e7c23 */ /* 0x100fe2000801081a */
[----:B------:R-:W-:Y:S01]  /*4530*/  FMNMX.FTZ R55, R7, R54, !PT ;  /* 0x0000003607377209 */ /* 0x000fe20007810000 */
[--C-:B------:R-:W-:Y:S01]  /*4540*/  FFMA.FTZ R30, R91, UR4, -R26.reuse ;  /* 0x000000045b1e7c23 */ /* 0x100fe2000801081a */
[----:B------:R-:W-:Y:S01]  /*4550*/  ISETP.GT.AND P2, PT, R78, 0x19, PT ;  /* 0x000000194e00780c */ /* 0x000fe20003f44270 */
[--C-:B------:R-:W-:Y:S01]  /*4560*/  FFMA.FTZ R31, R93, UR4, -R26.reuse ;  /* 0x000000045d1f7c23 */ /* 0x100fe2000801081a */
[----:B------:R-:W-:Y:S01]  /*4570*/  FMNMX.FTZ R76, R8, R55, !PT ;  /* 0x00000037084c7209 */ /* 0x000fe20007810000 */
[----:B------:R-:W-:Y:S01]  /*4580*/  MUFU.EX2 R35, R85 ;  /* 0x0000005500237308 */ /* 0x000fe20000000800 */
[----:B------:R-:W-:Y:S01]  /*4590*/  FSEL R54, R10, -INF , P2 ;  /* 0xff8000000a367808 */ /* 0x000fe20001000000 */
[--C-:B------:R-:W-:Y:S01]  /*45a0*/  FFMA.FTZ R38, R97, UR4, -R26.reuse ;  /* 0x0000000461267c23 */ /* 0x100fe2000801081a */
[----:B------:R-:W-:Y:S01]  /*45b0*/  FMNMX.FTZ R55, R9, R76, !PT ;  /* 0x0000004c09377209 */ /* 0x000fe20007810000 */
[--C-:B------:R-:W-:Y:S01]  /*45c0*/  FFMA.FTZ R34, R95, UR4, -R26.reuse ;  /* 0x000000045f227c23 */ /* 0x100fe2000801081a */
[----:B------:R-:W-:Y:S01]  /*45d0*/  ISETP.GT.AND P2, PT, R78, 0x21, PT ;  /* 0x000000214e00780c */ /* 0x000fe20003f44270 */
[--C-:B------:R-:W-:Y:S01]  /*45e0*/  FFMA.FTZ R53, R53, UR4, -R26.reuse ;  /* 0x0000000435357c23 */ /* 0x100fe2000801081a */
[----:B------:R-:W-:Y:S01]  /*45f0*/  FMNMX.FTZ R76, R54, R55, !PT ;  /* 0x00000037364c7209 */ /* 0x000fe20007810000 */
[----:B------:R1:W-:Y:S01]  /*4600*/  MUFU.EX2 R10, R77 ;  /* 0x0000004d000a7308 */ /* 0x0003e20000000800 */
        /* <DEDUP_REMOVED lines=10> */
[----:B-1----:R-:W-:Y:S01]  /*46b0*/  FMNMX.FTZ R77, R73, R76, !PT ;  /* 0x0000004c494d7209 */ /* 0x002fe20007810000 */
[--C-:B------:R-:W-:Y:S01]  /*46c0*/  FFMA.FTZ R37, R37, UR4, -R26.reuse ;  /* 0x0000000425257c23 */ /* 0x100fe2000801081a */
[----:B------:R-:W-:Y:S01]  /*46d0*/  ISETP.GT.AND P2, PT, R78, 0x31, PT ;  /* 0x000000314e00780c */ /* 0x000fe20003f44270 */
[--C-:B------:R-:W-:Y:S01]  /*46e0*/  FFMA.FTZ R32, R32, UR4, -R26.reuse ;  /* 0x0000000420207c23 */ /* 0x100fe2000801081a */
[----:B------:R-:W-:Y:S01]  /*46f0*/  FMNMX.FTZ R76, R72, R77, !PT ;  /* 0x0000004d484c7209 */ /* 0x000fe20007810000 */
[----:B------:R-:W1:Y:S01]  /*4700*/  MUFU.TANH R43, R43 ;  /* 0x0000002b002b7308 */ /* 0x000e620000002400 */
[----:B0-----:R-:W-:Y:S01]  /*4710*/  FSEL R75, R15, -INF , P3 ;  /* 0xff8000000f4b7808 */ /* 0x001fe20001800000 */
[--C-:B------:R-:W-:Y:S01]  /*4720*/  FFMA.FTZ R29, R29, UR4, -R26.reuse ;  /* 0x000000041d1d7c23 */ /* 0x100fe2000801081a */
[----:B------:R-:W-:Y:S01]  /*4730*/  ISETP.GT.AND P3, PT, R78, 0x38, PT ;  /* 0x000000384e00780c */ /* 0x000fe20003f64270 */
[----:B------:R-:W-:Y:S01]  /*4740*/  FFMA.FTZ R28, R28, UR4, -R26 ;  /* 0x000000041c1c7c23 */ /* 0x000fe2000801081a */
[----:B------:R-:W-:-:S02]  /*4750*/  FSEL R70, R20, -INF , P2 ;  /* 0xff80000014467808 */ /* 0x000fc40001000000 */
[----:B------:R-:W-:Y:S01]  /*4760*/  FMNMX.FTZ R15, R75, R76, !PT ;  /* 0x0000004c4b0f7209 */ /* 0x000fe20007810000 */
[----:B------:R-:W0:Y:S01]  /*4770*/  MUFU.TANH R46, R46 ;  /* 0x0000002e002e7308 */ /* 0x000e220000002400 */
[----:B------:R-:W-:Y:S02]  /*4780*/  FSEL R76, R21, -INF , P3 ;  /* 0xff800000154c7808 */ /* 0x000fe40001800000 */
[----:B------:R-:W-:Y:S02]  /*4790*/  ISETP.GT.AND P2, PT, R78, 0x39, PT ;  /* 0x000000394e00780c */ /* 0x000fe40003f44270 */
[----:B------:R-:W-:Y:S02]  /*47a0*/  FMNMX.FTZ R21, R70, R15, !PT ;  /* 0x0000000f46157209 */ /* 0x000fe40007810000 */
[----:B------:R-:W-:Y:S01]  /*47b0*/  ISETP.GT.AND P3, PT, R78, 0x40, PT ;  /* 0x000000404e00780c */ /* 0x000fe20003f64270 */
[----:B------:R2:W-:Y:S01]  /*47c0*/  MUFU.EX2 R15, R63 ;  /* 0x0000003f000f7308 */ /* 0x0005e20000000800 */
[----:B------:R-:W-:Y:S01]  /*47d0*/  FSEL R77, R64, -INF , P2 ;  /* 0xff800000404d7808 */ /* 0x000fe20001000000 */
[----:B------:R-:W-:Y:S01]  /*47e0*/  FFMA.FTZ R64, R66, UR4, -R26 ;  /* 0x0000000442407c23 */ /* 0x000fe2000801081a */
[----:B------:R-:W-:-:S02]  /*47f0*/  FMNMX.FTZ R20, R76, R21, !PT ;  /* 0x000000154c147209 */ /* 0x000fc40007810000 */
[----:B------:R-:W-:Y:S02]  /*4800*/  FSEL R79, R56, -INF , P3 ;  /* 0xff800000384f7808 */ /* 0x000fe40001800000 */
[C---:B------:R-:W-:Y:S01]  /*4810*/  ISETP.GT.AND P2, PT, R78.reuse, 0x41, PT ;  /* 0x000000414e00780c */ /* 0x040fe20003f44270 */
[----:B------:R-:W0:Y:S01]  /*4820*/  MUFU.TANH R47, R47 ;  /* 0x0000002f002f7308 */ /* 0x000e220000002400 */
[----:B------:R-:W-:Y:S02]  /*4830*/  FMNMX.FTZ R56, R77, R20, !PT ;  /* 0x000000144d387209 */ /* 0x000fe40007810000 */
[C---:B------:R-:W-:Y:S02]  /*4840*/  ISETP.GT.AND P3, PT, R78.reuse, 0x48, PT ;  /* 0x000000484e00780c */ /* 0x040fe40003f64270 */
[----:B------:R-:W-:Y:S01]  /*4850*/  FSEL R66, R57, -INF , P2 ;  /* 0xff80000039427808 */ /* 0x000fe20001000000 */
[----:B------:R-:W-:Y:S01]  /*4860*/  FFMA.FTZ R57, R67, UR4, -R26 ;  /* 0x0000000443397c23 */ /* 0x000fe2000801081a */
[----:B------:R-:W-:Y:S01]  /*4870*/  FMNMX.FTZ R21, R79, R56, !PT ;  /* 0x000000384f157209 */ /* 0x000fe20007810000 */
[----:B------:R4:W-:Y:S01]  /*4880*/  MUFU.EX2 R20, R64 ;  /* 0x0000004000147308 */ /* 0x0009e20000000800 */
[----:B------:R-:W-:-:S02]  /*4890*/  ISETP.GT.AND P2, PT, R78, 0x49, PT ;  /* 0x000000494e00780c */ /* 0x000fc40003f44270 */
[----:B------:R-:W-:Y:S02]  /*48a0*/  FSEL R85, R58, -INF , P3 ;  /* 0xff8000003a557808 */ /* 0x000fe40001800000 */
[----:B------:R-:W-:Y:S02]  /*48b0*/  FMNMX.FTZ R56, R66, R21, !PT ;  /* 0x0000001542387209 */ /* 0x000fe40007810000 */
[C---:B------:R-:W-:Y:S01]  /*48c0*/  ISETP.GT.AND P3, PT, R78.reuse, 0x50, PT ;  /* 0x000000504e00780c */ /* 0x040fe20003f64270 */
[----:B------:R5:W-:Y:S01]  /*48d0*/  MUFU.EX2 R21, R57 ;  /* 0x0000003900157308 */ /* 0x000be20000000800 */
[----:B------:R-:W-:Y:S02]  /*48e0*/  FSEL R87, R59, -INF , P2 ;  /* 0xff8000003b577808 */ /* 0x000fe40001000000 */
[----:B------:R-:W-:Y:S02]  /*48f0*/  FMNMX.FTZ R56, R85, R56, !PT ;  /* 0x0000003855387209 */ /* 0x000fe40007810000 */
[----:B------:R-:W-:-:S02]  /*4900*/  ISETP.GT.AND P2, PT, R78, 0x51, PT ;  /* 0x000000514e00780c */ /* 0x000fc40003f44270 */
[----:B------:R-:W-:Y:S01]  /*4910*/  FSEL R67, R48, -INF , P3 ;  /* 0xff80000030437808 */ /* 0x000fe20001800000 */
[--C-:B------:R-:W-:Y:S01]  /*4920*/  FFMA.FTZ R48, R69, UR4, -R26.reuse ;  /* 0x0000000445307c23 */ /* 0x100fe2000801081a */
[----:B------:R-:W-:Y:S01]  /*4930*/  FMNMX.FTZ R56, R87, R56, !PT ;  /* 0x0000003857387209 */ /* 0x000fe20007810000 */
[----:B------:R-:W-:Y:S01]  /*4940*/  MUFU.EX2 R27, R27 ;  /* 0x0000001b001b7308 */ /* 0x000fe20000000800 */
[----:B------:R-:W-:Y:S02]  /*4950*/  ISETP.GT.AND P3, PT, R78, 0x58, PT ;  /* 0x000000584e00780c */ /* 0x000fe40003f64270 */
[----:B------:R-:W-:Y:S01]  /*4960*/  FSEL R69, R49, -INF , P2 ;  /* 0xff80000031457808 */ /* 0x000fe20001000000 */
[----:B------:R-:W-:Y:S01]  /*4970*/  FFMA.FTZ R49, R68, UR4, -R26 ;  /* 0x0000000444317c23 */ /* 0x000fe2000801081a */
[----:B------:R-:W-:Y:S02]  /*4980*/  FMNMX.FTZ R56, R67, R56, !PT ;  /* 0x0000003843387209 */ /* 0x000fe40007810000 */
[----:B------:R-:W-:Y:S01]  /*4990*/  ISETP.GT.AND P2, PT, R78, 0x59, PT ;  /* 0x000000594e00780c */ /* 0x000fe20003f44270 */
[----:B------:R-:W0:Y:S01]  /*49a0*/  MUFU.EX2 R30, R30 ;  /* 0x0000001e001e7308 */ /* 0x000e220000000800 */
[----:B--2---:R-:W-:-:S02]  /*49b0*/  FSEL R63, R80, -INF , P3 ;  /* 0xff800000503f7808 */ /* 0x004fc40001800000 */
[----:B------:R-:W-:Y:S02]  /*49c0*/  FMNMX.FTZ R56, R69, R56, !PT ;  /* 0x0000003845387209 */ /* 0x000fe40007810000 */
[C---:B------:R-:W-:Y:S02]  /*49d0*/  ISETP.GT.AND P3, PT, R78.reuse, 0x60, PT ;  /* 0x000000604e00780c */ /* 0x040fe40003f64270 */
[----:B----4-:R-:W-:Y:S01]  /*49e0*/  FSEL R64, R81, -INF , P2 ;  /* 0xff80000051407808 */ /* 0x010fe20001000000 */
[----:B------:R-:W-:Y:S01]  /*49f0*/  MUFU.EX2 R31, R31 ;  /* 0x0000001f001f7308 */ /* 0x000fe20000000800 */
[----:B-----5:R-:W-:Y:S01]  /*4a00*/  FMNMX.FTZ R57, R63, R56, !PT ;  /* 0x000000383f397209 */ /* 0x020fe20007810000 */
[----:B------:R-:W-:Y:S01]  /*4a10*/  FFMA.FTZ R56, R65, UR4, -R26 ;  /* 0x0000000441387c23 */ /* 0x000fe2000801081a */
[----:B------:R-:W-:Y:S02]  /*4a20*/  ISETP.GT.AND P2, PT, R78, 0x61, PT ;  /* 0x000000614e00780c */ /* 0x000fe40003f44270 */
[----:B------:R-:W-:-:S02]  /*4a30*/  FSEL R82, R82, -INF , P3 ;  /* 0xff80000052527808 */ /* 0x000fc40001800000 */
[----:B------:R-:W-:Y:S01]  /*4a40*/  FMNMX.FTZ R57, R64, R57, !PT ;  /* 0x0000003940397209 */ /* 0x000fe20007810000 */
[----:B------:R-:W-:Y:S01]  /*4a50*/  MUFU.EX2 R38, R38 ;  /* 0x0000002600267308 */ /* 0x000fe20000000800 */
[----:B------:R-:W-:Y:S02]  /*4a60*/  ISETP.GT.AND P3, PT, R78, 0x68, PT ;  /* 0x000000684e00780c */ /* 0x000fe40003f64270 */
[----:B------:R-:W-:Y:S02]  /*4a70*/  FSEL R84, R84, -INF , P2 ;  /* 0xff80000054547808 */ /* 0x000fe40001000000 */
[----:B------:R-:W-:Y:S02]  /*4a80*/  FMNMX.FTZ R57, R82, R57, !PT ;  /* 0x0000003952397209 */ /* 0x000fe40007810000 */
[----:B------:R-:W-:Y:S01]  /*4a90*/  ISETP.GT.AND P2, PT, R78, 0x69, PT ;  /* 0x000000694e00780c */ /* 0x000fe20003f44270 */
[----:B------:R-:W-:Y:S01]  /*4aa0*/  MUFU.EX2 R34, R34 ;  /* 0x0000002200227308 */ /* 0x000fe20000000800 */
[----:B------:R-:W-:-:S02]  /*4ab0*/  FSEL R83, R83, -INF , P3 ;  /* 0xff80000053537808 */ /* 0x000fc40001800000 */
[----:B------:R-:W-:Y:S02]  /*4ac0*/  FMNMX.FTZ R58, R84, R57, !PT ;  /* 0x00000039543a7209 */ /* 0x000fe40007810000 */
[----:B------:R-:W-:Y:S02]  /*4ad0*/  ISETP.GT.AND P3, PT, R78, 0x70, PT ;  /* 0x000000704e00780c */ /* 0x000fe40003f64270 */
[----:B------:R-:W-:Y:S01]  /*4ae0*/  FSEL R86, R86, -INF , P2 ;  /* 0xff80000056567808 */ /* 0x000fe20001000000 */
[----:B------:R2:W-:Y:S01]  /*4af0*/  MUFU.EX2 R57, R62 ;  /* 0x0000003e00397308 */ /* 0x0005e20000000800 */
[----:B------:R-:W-:Y:S01]  /*4b00*/  FMNMX.FTZ R59, R83, R58, !PT ;  /* 0x0000003a533b7209 */ /* 0x000fe20007810000 */
        /* <DEDUP_REMOVED lines=10> */
[----:B---3--:R-:W-:-:S02]  /*4bb0*/  FSEL R89, R89, -INF , P3 ;  /* 0xff80000059597808 */ /* 0x008fc40001800000 */
[----:B--2---:R-:W-:Y:S02]  /*4bc0*/  FMNMX.FTZ R62, R90, R59, !PT ;  /* 0x0000003b5a3e7209 */ /* 0x004fe40007810000 */
[----:B------:R-:W-:Y:S02]  /*4bd0*/  ISETP.GT.AND P3, PT, R78, 0x80, PT ;  /* 0x000000804e00780c */ /* 0x000fe40003f64270 */
[----:B------:R-:W-:Y:S01]  /*4be0*/  FSEL R92, R92, -INF , P2 ;  /* 0xff8000005c5c7808 */ /* 0x000fe20001000000 */
[----:B------:R-:W-:Y:S01]  /*4bf0*/  MUFU.EX2 R14, R14 ;  /* 0x0000000e000e7308 */ /* 0x000fe20000000800 */
[----:B------:R-:W-:Y:S02]  /*4c00*/  FMNMX.FTZ R59, R89, R62, !PT ;  /* 0x0000003e593b7209 */ /* 0x000fe40007810000 */
[----:B------:R-:W-:Y:S02]  /*4c10*/  ISETP.GT.AND P2, PT, R78, 0x81, PT ;  /* 0x000000814e00780c */ /* 0x000fe40003f44270 */
[----:B------:R-:W-:Y:S01]  /*4c20*/  FSEL R61, R42, -INF , P3 ;  /* 0xff8000002a3d7808 */ /* 0x000fe20001800000 */
[--C-:B------:R-:W-:Y:S01]  /*4c30*/  FFMA.FTZ R42, R60, UR4, -R26.reuse ;  /* 0x000000043c2a7c23 */ /* 0x100fe2000801081a */
[----:B------:R-:W-:Y:S01]  /*4c40*/  FMNMX.FTZ R62, R92, R59, !PT ;  /* 0x0000003b5c3e7209 */ /* 0x000fe20007810000 */
[----:B------:R-:W-:Y:S01]  /*4c50*/  FFMA.FTZ R59, R52, UR4, -R26 ;  /* 0x00000004343b7c23 */ /* 0x000fe2000801081a */
[----:B-1----:R-:W-:Y:S01]  /*4c60*/  FSEL R60, R43, -INF , P2 ;  /* 0xff8000002b3c7808 */ /* 0x002fe20001000000 */
[----:B------:R-:W-:Y:S01]  /*4c70*/  MUFU.EX2 R48, R48 ;  /* 0x0000003000307308 */ /* 0x000fe20000000800 */
[----:B------:R-:W-:-:S02]  /*4c80*/  ISETP.GT.AND P3, PT, R78, 0x88, PT ;  /* 0x000000884e00780c */ /* 0x000fc40003f64270 */
[----:B------:R-:W-:Y:S02]  /*4c90*/  FMNMX.FTZ R43, R61, R62, !PT ;  /* 0x0000003e3d2b7209 */ /* 0x000fe40007810000 */
[----:B------:R-:W-:Y:S02]  /*4ca0*/  ISETP.GT.AND P2, PT, R78, 0x89, PT ;  /* 0x000000894e00780c */ /* 0x000fe40003f44270 */
[----:B0-----:R-:W-:Y:S01]  /*4cb0*/  FSEL R62, R46, -INF , P3 ;  /* 0xff8000002e3e7808 */ /* 0x001fe20001800000 */
[--C-:B------:R-:W-:Y:S01]  /*4cc0*/  FFMA.FTZ R46, R51, UR4, -R26.reuse ;  /* 0x00000004332e7c23 */ /* 0x100fe2000801081a */
[----:B------:R-:W-:Y:S01]  /*4cd0*/  FMNMX.FTZ R43, R60, R43, !PT ;  /* 0x0000002b3c2b7209 */ /* 0x000fe20007810000 */
[----:B------:R-:W-:Y:S01]  /*4ce0*/  MUFU.EX2 R49, R49 ;  /* 0x0000003100317308 */ /* 0x000fe20000000800 */
[----:B------:R-:W-:Y:S01]  /*4cf0*/  FSEL R52, R47, -INF , P2 ;  /* 0xff8000002f347808 */ /* 0x000fe20001000000 */
[----:B------:R-:W-:Y:S01]  /*4d00*/  FFMA.FTZ R47, R50, UR4, -R26 ;  /* 0x00000004322f7c23 */ /* 0x000fe2000801081a */
[----:B------:R-:W-:-:S04]  /*4d10*/  FMNMX.FTZ R43, R62, R43, !PT ;  /* 0x0000002b3e2b7209 */ /* 0x000fc80007810000 */
[----:B------:R-:W-:Y:S01]  /*4d20*/  FMNMX.FTZ R51, R52, R43, !PT ;  /* 0x0000002b34337209 */ /* 0x000fe20007810000 */
[--C-:B------:R-:W-:Y:S01]  /*4d30*/  FFMA.FTZ R43, R45, UR4, -R26.reuse ;  /* 0x000000042d2b7c23 */ /* 0x100fe2000801081a */
[----:B------:R-:W-:Y:S03]  /*4d40*/  MUFU.EX2 R56, R56 ;  /* 0x0000003800387308 */ /* 0x000fe60000000800 */
[----:B------:R-:W0:Y:S05]  /*4d50*/  SHFL.BFLY PT, R50, R51, 0x2, 0x1f ;  /* 0x0c401f0033327f89 */ /* 0x000e2a00000e0000 */
[----:B------:R-:W-:Y:S08]  /*4d60*/  MUFU.EX2 R58, R58 ;  /* 0x0000003a003a7308 */ /* 0x000ff00000000800 */
[----:B------:R-:W-:Y:S08]  /*4d70*/  MUFU.EX2 R53, R53 ;  /* 0x0000003500357308 */ /* 0x000ff00000000800 */
[----:B------:R-:W-:Y:S01]  /*4d80*/  MUFU.EX2 R42, R42 ;  /* 0x0000002a002a7308 */ /* 0x000fe20000000800 */
[----:B0-----:R-:W-:Y:S01]  /*4d90*/  FMNMX.FTZ R45, R51, R50, !PT ;  /* 0x00000032332d7209 */ /* 0x001fe20007810000 */
[--C-:B------:R-:W-:Y:S01]  /*4da0*/  FFMA.FTZ R50, R33, UR4, -R26.reuse ;  /* 0x0000000421327c23 */ /* 0x100fe2000801081a */
[--C-:B------:R-:W-:Y:S01]  /*4db0*/  FFMA.FTZ R33, R36, UR4, -R26.reuse ;  /* 0x0000000424217c23 */ /* 0x100fe2000801081a */
[----:B------:R-:W-:-:S02]  /*4dc0*/  FFMA.FTZ R36, R25, UR4, -R26 ;  /* 0x0000000419247c23 */ /* 0x000fc4000801081a */
[----:B------:R-:W0:Y:S02]  /*4dd0*/  SHFL.BFLY PT, R130, R45, 0x1, 0x1f ;  /* 0x0c201f002d827f89 */ /* 0x000e2400000e0000 */
[----:B------:R-:W-:Y:S08]  /*4de0*/  MUFU.EX2 R59, R59 ;  /* 0x0000003b003b7308 */ /* 0x000ff00000000800 */
[----:B------:R-:W-:Y:S08]  /*4df0*/  MUFU.EX2 R46, R46 ;  /* 0x0000002e002e7308 */ /* 0x000ff00000000800 */
[----:B------:R-:W-:Y:S01]  /*4e00*/  MUFU.EX2 R47, R47 ;  /* 0x0000002f002f7308 */ /* 0x000fe20000000800 */
[----:B0-----:R-:W-:Y:S01]  /*4e10*/  FMNMX.FTZ R130, R45, R130, !PT ;  /* 0x000000822d827209 */ /* 0x001fe20007810000 */
[----:B------:R-:W-:-:S06]  /*4e20*/  FFMA.FTZ R45, R24, UR4, -R26 ;  /* 0x00000004182d7c23 */ /* 0x000fcc000801081a */
[----:B------:R-:W-:Y:S01]  /*4e30*/  MUFU.EX2 R43, R43 ;  /* 0x0000002b002b7308 */ /* 0x000fe20000000800 */
[C---:B------:R-:W-:Y:S01]  /*4e40*/  FSETP.NEU.FTZ.AND P2, PT, R130.reuse, -INF , PT ;  /* 0xff8000008200780b */ /* 0x040fe20003f5d000 */
[----:B------:R-:W-:-:S05]  /*4e50*/  FMUL.FTZ R25, R130, UR4 ;  /* 0x0000000482197c20 */ /* 0x000fca0008410000 */
[----:B------:R-:W-:Y:S01]  /*4e60*/  FSEL R24, R25, RZ, P2 ;  /* 0x000000ff19187208 */ /* 0x000fe20001000000 */
[----:B------:R-:W-:Y:S01]  /*4e70*/  MUFU.EX2 R44, R44 ;  /* 0x0000002c002c7308 */ /* 0x000fe20000000800 */
        /* <DEDUP_REMOVED lines=12> */
[----:B------:R-:W-:Y:S01]  /*4f40*/  FFMA.FTZ R55, R75, UR4, -R24 ;  /* 0x000000044b377c23 */ /* 0x000fe20008010818 */
[----:B------:R1:W2:Y:S01]  /*4f50*/  MUFU.EX2 R81, R39 ;  /* 0x0000002700517308 */ /* 0x0002a20000000800 */
[----:B0-----:R-:W-:Y:S01]  /*4f60*/  @!P1 PRMT R4, RZ, 0x654, R0 ;  /* 0x00000654ff049816 */ /* 0x001fe20000000000 */
[--C-:B------:R-:W-:Y:S01]  /*4f70*/  FFMA.FTZ R72, R70, UR4, -R24.reuse ;  /* 0x0000000446487c23 */ /* 0x100fe20008010818 */
[--C-:B------:R-:W-:Y:S01]  /*4f80*/  FFMA.FTZ R70, R79, UR4, -R24.reuse ;  /* 0x000000044f467c23 */ /* 0x100fe20008010818 */
[--C-:B------:R-:W-:Y:S01]  /*4f90*/  FFMA.FTZ R75, R66, UR4, -R24.reuse ;  /* 0x00000004424b7c23 */ /* 0x100fe20008010818 */
[----:B------:R0:W-:Y:S01]  /*4fa0*/  @!P1 SYNCS.ARRIVE.TRANS64.RED.A1T0 RZ, [R4+URZ], RZ ;  /* 0x000000ff04ff99a7 */ /* 0x0001e2000810043f */
[--C-:B------:R-:W-:Y:S01]  /*4fb0*/  FFMA.FTZ R66, R85, UR4, -R24.reuse ;  /* 0x0000000455427c23 */ /* 0x100fe20008010818 */
[--C-:B------:R-:W-:Y:S01]  /*4fc0*/  FFMA.FTZ R84, R84, UR4, -R24.reuse ;  /* 0x0000000454547c23 */ /* 0x100fe20008010818 */
[----:B------:R3:W4:Y:S01]  /*4fd0*/  MUFU.EX2 R91, R5 ;  /* 0x00000005005b7308 */ /* 0x0007220000000800 */
[--C-:B-1----:R-:W-:Y:S01]  /*4fe0*/  FFMA.FTZ R39, R54, UR4, -R24.reuse ;  /* 0x0000000436277c23 */ /* 0x102fe20008010818 */
[--C-:B------:R-:W-:Y:S01]  /*4ff0*/  FFMA.FTZ R54, R73, UR4, -R24.reuse ;  /* 0x0000000449367c23 */ /* 0x100fe20008010818 */
[--C-:B------:R-:W-:Y:S01]  /*5000*/  FFMA.FTZ R73, R76, UR4, -R24.reuse ;  /* 0x000000044c497c23 */ /* 0x100fe20008010818 */
[--C-:B------:R-:W-:Y:S01]  /*5010*/  FFMA.FTZ R76, R77, UR4, -R24.reuse ;  /* 0x000000044d4c7c23 */ /* 0x100fe20008010818 */
[----:B0-----:R-:W-:Y:S01]  /*5020*/  F2FP.BF16.F32.PACK_AB R4, R30, R27 ;  /* 0x0000001b1e04723e */ /* 0x001fe200000010ff */
[--C-:B------:R-:W-:Y:S01]  /*5030*/  FFMA.FTZ R77, R87, UR4, -R24.reuse ;  /* 0x00000004574d7c23 */ /* 0x100fe20008010818 */
[--C-:B------:R-:W-:Y:S01]  /*5040*/  FFMA.FTZ R86, R86, UR4, -R24.reuse ;  /* 0x0000000456567c23 */ /* 0x100fe20008010818 */
[----:B------:R0:W1:Y:S01]  /*5050*/  MUFU.EX2 R94, R6 ;  /* 0x00000006005e7308 */ /* 0x0000620000000800 */
[----:B--2---:R-:W-:Y:S01]  /*5060*/  FADD.FTZ R8, R80, R81 ;  /* 0x0000005150087221 */ /* 0x004fe20000010000 */
[--C-:B---3--:R-:W-:Y:S01]  /*5070*/  FFMA.FTZ R5, R67, UR4, -R24.reuse ;  /* 0x0000000443057c23 */ /* 0x108fe20008010818 */
[--C-:B------:R-:W-:Y:S01]  /*5080*/  FFMA.FTZ R67, R69, UR4, -R24.reuse ;  /* 0x0000000445437c23 */ /* 0x100fe20008010818 */
[--C-:B------:R-:W-:Y:S01]  /*5090*/  FFMA.FTZ R88, R88, UR4, -R24.reuse ;  /* 0x0000000458587c23 */ /* 0x100fe20008010818 */
[--C-:B------:R-:W-:Y:S01]  /*50a0*/  FFMA.FTZ R90, R90, UR4, -R24.reuse ;  /* 0x000000045a5a7c23 */ /* 0x100fe20008010818 */
[--C-:B------:R-:W-:Y:S01]  /*50b0*/  FFMA.FTZ R89, R89, UR4, -R24.reuse ;  /* 0x0000000459597c23 */ /* 0x100fe20008010818 */
[----:B------:R-:W-:Y:S01]  /*50c0*/  FFMA.FTZ R92, R92, UR4, -R24 ;  /* 0x000000045c5c7c23 */ /* 0x000fe20008010818 */
[----:B------:R-:W2:Y:S01]  /*50d0*/  MUFU.EX2 R25, R25 ;  /* 0x0000001900197308 */ /* 0x000ea20000000800 */
[----:B0-----:R-:W-:Y:S01]  /*50e0*/  FADD.FTZ R6, R27, R30 ;  /* 0x0000001e1b067221 */ /* 0x001fe20000010000 */
[----:B----4-:R-:W-:Y:S01]  /*50f0*/  FADD.FTZ R9, R91, R8 ;  /* 0x000000085b097221 */ /* 0x010fe20000010000 */
[--C-:B------:R-:W-:Y:S01]  /*5100*/  FFMA.FTZ R30, R63, UR4, -R24.reuse ;  /* 0x000000043f1e7c23 */ /* 0x100fe20008010818 */
[----:B------:R-:W-:Y:S01]  /*5110*/  FFMA.FTZ R63, R83, UR4, -R24 ;  /* 0x00000004533f7c23 */ /* 0x000fe20008010818 */
[----:B------:R-:W-:Y:S01]  /*5120*/  FADD.FTZ R7, R31, R6 ;  /* 0x000000061f077221 */ /* 0x000fe20000010000 */
[----:B------:R-:W-:Y:S01]  /*5130*/  F2FP.BF16.F32.PACK_AB R6, R38, R31 ;  /* 0x0000001f2606723e */ /* 0x000fe200000010ff */
[--C-:B------:R-:W-:Y:S01]  /*5140*/  FFMA.FTZ R31, R64, UR4, -R24.reuse ;  /* 0x00000004401f7c23 */ /* 0x100fe20008010818 */
[----:B------:R-:W0:Y:S01]  /*5150*/  MUFU.EX2 R68, R68 ;  /* 0x0000004400447308 */ /* 0x000e220000000800 */
[----:B------:R-:W-:Y:S01]  /*5160*/  FADD.FTZ R11, R38, R7 ;  /* 0x00000007260b7221 */ /* 0x000fe20000010000 */
[----:B-1----:R-:W-:Y:S01]  /*5170*/  FADD.FTZ R8, R94, R9 ;  /* 0x000000095e087221 */ /* 0x002fe20000010000 */
[--C-:B------:R-:W-:Y:S01]  /*5180*/  FFMA.FTZ R38, R82, UR4, -R24.reuse ;  /* 0x0000000452267c23 */ /* 0x100fe20008010818 */
[--C-:B------:R-:W-:Y:S01]  /*5190*/  FFMA.FTZ R60, R60, UR4, -R24.reuse ;  /* 0x000000043c3c7c23 */ /* 0x100fe20008010818 */
[----:B------:R-:W-:Y:S01]  /*51a0*/  FADD.FTZ R64, R34, R11 ;  /* 0x0000000b22407221 */ /* 0x000fe20000010000 */
[--C-:B------:R-:W-:Y:S01]  /*51b0*/  FFMA.FTZ R62, R62, UR4, -R24.reuse ;  /* 0x000000043e3e7c23 */ /* 0x100fe20008010818 */
[----:B------:R-:W-:Y:S01]  /*51c0*/  FFMA.FTZ R52, R52, UR4, -R24 ;  /* 0x0000000434347c23 */ /* 0x000fe20008010818 */
[----:B------:R-:W1:Y:S01]  /*51d0*/  MUFU.EX2 R26, R26 ;  /* 0x0000001a001a7308 */ /* 0x000e620000000800 */
[----:B--2---:R-:W-:Y:S01]  /*51e0*/  FADD.FTZ R9, R25, R8 ;  /* 0x0000000819097221 */ /* 0x004fe20000010000 */
[----:B------:R-:W-:Y:S01]  /*51f0*/  FADD.FTZ R64, R3, R64 ;  /* 0x0000004003407221 */ /* 0x000fe20000010000 */
[----:B------:R-:W-:Y:S01]  /*5200*/  F2FP.BF16.F32.PACK_AB R7, R94, R91 ;  /* 0x0000005b5e07723e */ /* 0x000fe200000010ff */
[----:B------:R-:W-:-:S02]  /*5210*/  IMAD.MOV.U32 R69, RZ, RZ, R71 ;  /* 0x000000ffff457224 */ /* 0x000fc400078e0047 */
[----:B------:R-:W-:Y:S01]  /*5220*/  FADD.FTZ R11, R35, R64 ;  /* 0x00000040230b7221 */ /* 0x000fe20000010000 */
[----:B------:R-:W-:Y:S01]  /*5230*/  FFMA.FTZ R64, R61, UR4, -R24 ;  /* 0x000000043d407c23 */ /* 0x000fe20008010818 */
[----:B------:R-:W2:Y:S01]  /*5240*/  MUFU.EX2 R39, R39 ;  /* 0x0000002700277308 */ /* 0x000ea20000000800 */
[----:B0-----:R-:W-:Y:S01]  /*5250*/  FADD.FTZ R9, R68, R9 ;  /* 0x0000000944097221 */ /* 0x001fe20000010000 */
[C---:B------:R-:W-:Y:S01]  /*5260*/  FADD.FTZ R11, R10.reuse, R11 ;  /* 0x0000000b0a0b7221 */ /* 0x040fe20000010000 */
[----:B------:R-:W-:Y:S01]  /*5270*/  F2FP.BF16.F32.PACK_AB R10, R10, R35 ;  /* 0x000000230a0a723e */ /* 0x000fe200000010ff */
[----:B------:R-:W-:-:S04]  /*5280*/  IMAD.MOV.U32 R35, RZ, RZ, R71 ;  /* 0x000000ffff237224 */ /* 0x000fc800078e0047 */
[----:B------:R-:W0:Y:S01]  /*5290*/  MUFU.EX2 R51, R51 ;  /* 0x0000003300337308 */ /* 0x000e220000000800 */
[----:B-1----:R-:W-:-:S07]  /*52a0*/  FADD.FTZ R8, R26, R9 ;  /* 0x000000091a087221 */ /* 0x002fce0000010000 */
[----:B------:R-:W1:Y:S01]  /*52b0*/  MUFU.EX2 R78, R78 ;  /* 0x0000004e004e7308 */ /* 0x000e620000000800 */
[----:B--2---:R-:W-:-:S07]  /*52c0*/  FADD.FTZ R8, R39, R8 ;  /* 0x0000000827087221 */ /* 0x004fce0000010000 */
[----:B------:R-:W2:Y:S01]  /*52d0*/  MUFU.EX2 R54, R54 ;  /* 0x0000003600367308 */ /* 0x000ea20000000800 */
[----:B0-----:R-:W-:-:S07]  /*52e0*/  FADD.FTZ R9, R51, R8 ;  /* 0x0000000833097221 */ /* 0x001fce0000010000 */
[----:B------:R-:W0:Y:S01]  /*52f0*/  MUFU.EX2 R65, R65 ;  /* 0x0000004100417308 */ /* 0x000e220000000800 */
[----:B-1----:R-:W-:-:S07]  /*5300*/  FADD.FTZ R9, R78, R9 ;  /* 0x000000094e097221 */ /* 0x002fce0000010000 */
[----:B------:R1:W-:Y:S08]  /*5310*/  MUFU.EX2 R0, R5 ;  /* 0x0000000500007308 */ /* 0x0003f00000000800 */
[----:B------:R-:W3:Y:S01]  /*5320*/  MUFU.EX2 R55, R55 ;  /* 0x0000003700377308 */ /* 0x000ee20000000800 */
[----:B-1----:R-:W-:Y:S01]  /*5330*/  F2FP.BF16.F32.PACK_AB R5, R81, R80 ;  /* 0x000000505105723e */ /* 0x002fe200000010ff */
[----:B------:R-:W-:-:S04]  /*5340*/  FADD.FTZ R80, R12, R11 ;  /* 0x0000000b0c507221 */ /* 0x000fc80000010000 */
[----:B------:R-:W-:Y:S01]  /*5350*/  FADD.FTZ R11, R13, R80 ;  /* 0x000000500d0b7221 */ /* 0x000fe20000010000 */
[----:B--2---:R-:W-:Y:S01]  /*5360*/  FADD.FTZ R80, R54, R9 ;  /* 0x0000000936507221 */ /* 0x004fe20000010000 */
[----:B------:R-:W1:Y:S01]  /*5370*/  MUFU.EX2 R72, R72 ;  /* 0x0000004800487308 */ /* 0x000e620000000800 */
[----:B------:R2:W-:Y:S01]  /*5380*/  STSM.16.M88.4 [R2+0x24300], R4 ;  /* 0x0243000402007844 */ /* 0x0005e20000000200 */
[----:B------:R-:W-:Y:S01]  /*5390*/  FADD.FTZ R8, R14, R11 ;  /* 0x0000000b0e087221 */ /* 0x000fe20000010000 */
[----:B0-----:R-:W-:-:S03]  /*53a0*/  FADD.FTZ R80, R65, R80 ;  /* 0x0000005041507221 */ /* 0x001fc60000010000 */
[----:B------:R-:W-:Y:S01]  /*53b0*/  FADD.FTZ R9, R15, R8 ;  /* 0x000000080f097221 */ /* 0x000fe20000010000 */
[----:B------:R-:W-:Y:S01]  /*53c0*/  F2FP.BF16.F32.PACK_AB R8, R3, R34 ;  /* 0x000000220308723e */ /* 0x000fe200000010ff */
[----:B------:R-:W0:Y:S01]  /*53d0*/  MUFU.EX2 R73, R73 ;  /* 0x0000004900497308 */ /* 0x000e220000000800 */
[----:B---3--:R-:W-:Y:S01]  /*53e0*/  FADD.FTZ R3, R55, R80 ;  /* 0x0000005037037221 */ /* 0x008fe20000010000 */
[----:B------:R-:W-:Y:S01]  /*53f0*/  FADD.FTZ R24, R20, R9 ;  /* 0x0000000914187221 */ /* 0x000fe20000010000 */
[----:B------:R-:W-:Y:S02]  /*5400*/  F2FP.BF16.F32.PACK_AB R9, R68, R25 ;  /* 0x000000194409723e */ /* 0x000fe400000010ff */
[----:B------:R-:W-:Y:S01]  /*5410*/  MOV R68, R71 ;  /* 0x0000004700447202 */ /* 0x000fe20000000f00 */
[----:B------:R-:W-:Y:S02]  /*5420*/  FADD.FTZ R11, R21, R24 ;  /* 0x00000018150b7221 */ /* 0x000fe40000010000 */
[----:B------:R-:W3:Y:S01]  /*5430*/  MUFU.EX2 R76, R76 ;  /* 0x0000004c004c7308 */ /* 0x000ee20000000800 */
[----:B-1----:R-:W-:Y:S01]  /*5440*/  FADD.FTZ R24, R72, R3 ;  /* 0x0000000348187221 */ /* 0x002fe20000010000 */
[----:B--2---:R-:W-:Y:S01]  /*5450*/  FADD.FTZ R6, R48, R11 ;  /* 0x0000000b30067221 */ /* 0x004fe20000010000 */
[----:B------:R-:W-:-:S02]  /*5460*/  F2FP.BF16.F32.PACK_AB R4, R13, R12 ;  /* 0x0000000c0d04723e */ /* 0x000fc400000010ff */
[----:B------:R-:W-:Y:S01]  /*5470*/  F2FP.BF16.F32.PACK_AB R11, R39, R26 ;  /* 0x0000001a270b723e */ /* 0x000fe200000010ff */
[----:B------:R-:W-:Y:S01]  /*5480*/  FADD.FTZ R7, R49, R6 ;  /* 0x0000000631077221 */ /* 0x000fe20000010000 */
[----:B------:R-:W-:Y:S01]  /*5490*/  F2FP.BF16.F32.PACK_AB R6, R15, R14 ;  /* 0x0000000e0f06723e */ /* 0x000fe200000010ff */
[----:B------:R-:W1:Y:S01]  /*54a0*/  MUFU.EX2 R70, R70 ;  /* 0x0000004600467308 */ /* 0x000e620000000800 */
[----:B0-----:R-:W-:Y:S01]  /*54b0*/  FADD.FTZ R3, R73, R24 ;  /* 0x0000001849037221 */ /* 0x001fe20000010000 */
[----:B------:R-:W-:Y:S01]  /*54c0*/  FADD.FTZ R12, R56, R7 ;  /* 0x00000007380c7221 */ /* 0x000fe20000010000 */
[----:B------:R-:W-:Y:S01]  /*54d0*/  F2FP.BF16.F32.PACK_AB R5, R78, R51 ;  /* 0x000000334e05723e */ /* 0x000fe200000010ff */
[----:B------:R-:W-:Y:S01]  /*54e0*/  STSM.16.M88.4 [R2+0x25b00], R8 ;  /* 0x025b000802007844 */ /* 0x000fe20000000200 */
[----:B------:R-:W-:Y:S01]  /*54f0*/  F2FP.BF16.F32.PACK_AB R7, R65, R54 ;  /* 0x000000364107723e */ /* 0x000fe200000010ff */
[----:B------:R-:W-:Y:S01]  /*5500*/  FADD.FTZ R13, R57, R12 ;  /* 0x0000000c390d7221 */ /* 0x000fe20000010000 */
[----:B------:R-:W-:Y:S01]  /*5510*/  F2FP.BF16.F32.PACK_AB R12, R21, R20 ;  /* 0x00000014150c723e */ /* 0x000fe200000010ff */
[----:B------:R-:W0:Y:S01]  /*5520*/  MUFU.EX2 R75, R75 ;  /* 0x0000004b004b7308 */ /* 0x000e220000000800 */
[----:B---3--:R-:W-:Y:S01]  /*5530*/  FADD.FTZ R3, R76, R3 ;  /* 0x000000034c037221 */ /* 0x008fe20000010000 */
[----:B------:R-:W-:Y:S01]  /*5540*/  FADD.FTZ R20, R58, R13 ;  /* 0x0000000d3a147221 */ /* 0x000fe20000010000 */
[----:B------:R2:W-:Y:S01]  /*5550*/  STSM.16.M88.4 [R2+0x27300], R4 ;  /* 0x0273000402007844 */ /* 0x0005e20000000200 */
[----:B------:R-:W-:Y:S01]  /*5560*/  F2FP.BF16.F32.PACK_AB R13, R72, R55 ;  /* 0x00000037480d723e */ /* 0x000fe200000010ff */
[----:B------:R-:W-:-:S02]  /*5570*/  IMAD.MOV.U32 R65, RZ, RZ, R71 ;  /* 0x000000ffff417224 */ /* 0x000fc400078e0047 */
[C---:B------:R-:W-:Y:S01]  /*5580*/  FADD.FTZ R21, R53.reuse, R20 ;  /* 0x0000001435157221 */ /* 0x040fe20000010000 */
[----:B------:R-:W-:Y:S01]  /*5590*/  F2FP.BF16.F32.PACK_AB R26, R53, R58 ;  /* 0x0000003a351a723e */ /* 0x000fe200000010ff */
[----:B------:R-:W3:Y:S01]  /*55a0*/  MUFU.EX2 R66, R66 ;  /* 0x0000004200427308 */ /* 0x000ee20000000800 */
[----:B-1----:R-:W-:Y:S01]  /*55b0*/  FADD.FTZ R14, R70, R3 ;  /* 0x00000003460e7221 */ /* 0x002fe20000010000 */
[----:B------:R-:W-:Y:S01]  /*55c0*/  FADD.FTZ R20, R42, R21 ;  /* 0x000000152a147221 */ /* 0x000fe20000010000 */
[----:B------:R-:W-:Y:S01]  /*55d0*/  MOV R58, R71 ;  /* 0x00000047003a7202 */ /* 0x000fe20000000f00 */
[--C-:B------:R-:W-:Y:S02]  /*55e0*/  IMAD.MOV.U32 R55, RZ, RZ, R71.reuse ;  /* 0x000000ffff377224 */ /* 0x100fe400078e0047 */
[----:B------:R-:W-:Y:S01]  /*55f0*/  FADD.FTZ R21, R59, R20 ;  /* 0x000000143b157221 */ /* 0x000fe20000010000 */
[----:B------:R-:W-:Y:S01]  /*5600*/  IMAD.MOV.U32 R54, RZ, RZ, R71 ;  /* 0x000000ffff367224 */ /* 0x000fe200078e0047 */
[----:B------:R-:W1:Y:S01]  /*5610*/  MUFU.EX2 R77, R77 ;  /* 0x0000004d004d7308 */ /* 0x000e620000000800 */
[----:B0-----:R-:W-:Y:S01]  /*5620*/  FADD.FTZ R15, R75, R14 ;  /* 0x0000000e4b0f7221 */ /* 0x001fe20000010000 */
[----:B------:R-:W-:Y:S01]  /*5630*/  FADD.FTZ R20, R46, R21 ;  /* 0x000000152e147221 */ /* 0x000fe20000010000 */
[----:B------:R-:W-:Y:S01]  /*5640*/  F2FP.BF16.F32.PACK_AB R14, R49, R48 ;  /* 0x00000030310e723e */ /* 0x000fe200000010ff */
[--C-:B------:R-:W-:Y:S01]  /*5650*/  IMAD.MOV.U32 R53, RZ, RZ, R71.reuse ;  /* 0x000000ffff357224 */ /* 0x100fe200078e0047 */
[----:B--2---:R-:W-:Y:S01]  /*5660*/  F2FP.BF16.F32.PACK_AB R4, R59, R42 ;  /* 0x0000002a3b04723e */ /* 0x004fe200000010ff */
[----:B------:R-:W-:Y:S01]  /*5670*/  FADD.FTZ R20, R47, R20 ;  /* 0x000000142f147221 */ /* 0x000fe20000010000 */
[----:B------:R-:W-:Y:S01]  /*5680*/  IMAD.MOV.U32 R59, RZ, RZ, R71 ;  /* 0x000000ffff3b7224 */ /* 0x000fe200078e0047 */
[----:B------:R-:W0:Y:S01]  /*5690*/  MUFU.EX2 R67, R67 ;  /* 0x0000004300437308 */ /* 0x000e220000000800 */
[----:B---3--:R-:W-:Y:S01]  /*56a0*/  FADD.FTZ R24, R66, R15 ;  /* 0x0000000f42187221 */ /* 0x008fe20000010000 */
[----:B------:R-:W-:Y:S01]  /*56b0*/  FADD.FTZ R7, R43, R20 ;  /* 0x000000142b077221 */ /* 0x000fe20000010000 */
[----:B------:R-:W-:Y:S01]  /*56c0*/  F2FP.BF16.F32.PACK_AB R15, R76, R73 ;  /* 0x000000494c0f723e */ /* 0x000fe200000010ff */
[----:B------:R-:W-:Y:S01]  /*56d0*/  IMAD.MOV.U32 R51, RZ, RZ, R71 ;  /* 0x000000ffff337224 */ /* 0x000fe200078e0047 */
[----:B------:R-:W-:Y:S01]  /*56e0*/  MOV R48, R71 ;  /* 0x0000004700307202 */ /* 0x000fe20000000f00 */
[----:B------:R-:W-:Y:S01]  /*56f0*/  FADD.FTZ R8, R44, R7 ;  /* 0x000000072c087221 */ /* 0x000fe20000010000 */
[--C-:B------:R-:W-:Y:S01]  /*5700*/  IMAD.MOV.U32 R49, RZ, RZ, R71.reuse ;  /* 0x000000ffff317224 */ /* 0x100fe200078e0047 */
[----:B------:R-:W2:Y:S01]  /*5710*/  MUFU.EX2 R30, R30 ;  /* 0x0000001e001e7308 */ /* 0x000ea20000000800 */
[C---:B-1----:R-:W-:Y:S01]  /*5720*/  FADD.FTZ R25, R77.reuse, R24 ;  /* 0x000000184d197221 */ /* 0x042fe20000010000 */
[----:B------:R-:W-:Y:S01]  /*5730*/  STSM.16.M88.4 [R2+0x28b00], R12 ;  /* 0x028b000c02007844 */ /* 0x000fe20000000200 */
[----:B------:R-:W-:Y:S01]  /*5740*/  F2FP.BF16.F32.PACK_AB R27, R77, R66 ;  /* 0x000000424d1b723e */ /* 0x000fe200000010ff */
[----:B------:R-:W-:-:S02]  /*5750*/  IMAD.MOV.U32 R66, RZ, RZ, R71 ;  /* 0x000000ffff427224 */ /* 0x000fc400078e0047 */
[----:B------:R-:W-:Y:S01]  /*5760*/  FADD.FTZ R24, R0, R25 ;  /* 0x0000001900187221 */ /* 0x000fe20000010000 */
[--C-:B------:R-:W-:Y:S01]  /*5770*/  IMAD.MOV.U32 R42, RZ, RZ, R71.reuse ;  /* 0x000000ffff2a7224 */ /* 0x100fe200078e0047 */
[----:B------:R-:W1:Y:S02]  /*5780*/  MUFU.EX2 R31, R31 ;  /* 0x0000001f001f7308 */ /* 0x000e640000000800 */
[----:B0-----:R-:W-:Y:S01]  /*5790*/  FADD.FTZ R25, R67, R24 ;  /* 0x0000001843197221 */ /* 0x001fe20000010000 */
[----:B------:R-:W-:Y:S01]  /*57a0*/  F2FP.BF16.F32.PACK_AB R24, R57, R56 ;  /* 0x000000383918723e */ /* 0x000fe200000010ff */
[--C-:B------:R-:W-:Y:S02]  /*57b0*/  IMAD.MOV.U32 R57, RZ, RZ, R71.reuse ;  /* 0x000000ffff397224 */ /* 0x100fe400078e0047 */
[--C-:B------:R-:W-:Y:S02]  /*57c0*/  IMAD.MOV.U32 R56, RZ, RZ, R71.reuse ;  /* 0x000000ffff387224 */ /* 0x100fe400078e0047 */
[----:B------:R-:W-:Y:S01]  /*57d0*/  IMAD.MOV.U32 R39, RZ, RZ, R71 ;  /* 0x000000ffff277224 */ /* 0x000fe200078e0047 */
[----:B------:R-:W0:Y:S01]  /*57e0*/  MUFU.EX2 R38, R38 ;  /* 0x0000002600267308 */ /* 0x000e220000000800 */
[----:B--2---:R-:W-:Y:S01]  /*57f0*/  FADD.FTZ R34, R30, R25 ;  /* 0x000000191e227221 */ /* 0x004fe20000010000 */
[----:B------:R-:W-:Y:S01]  /*5800*/  F2FP.BF16.F32.PACK_AB R25, R75, R70 ;  /* 0x000000464b19723e */ /* 0x000fe200000010ff */
[----:B------:R-:W-:-:S04]  /*5810*/  IMAD.MOV.U32 R70, RZ, RZ, R71 ;  /* 0x000000ffff467224 */ /* 0x000fc800078e0047 */
[----:B------:R2:W-:Y:S01]  /*5820*/  STSM.16.M88.4 [R2+0x2a300], R24 ;  /* 0x02a3001802007844 */ /* 0x0005e20000000200 */
[----:B------:R-:W3:Y:S01]  /*5830*/  MUFU.EX2 R61, R84 ;  /* 0x00000054003d7308 */ /* 0x000ee20000000800 */
[C---:B-1----:R-:W-:Y:S01]  /*5840*/  FADD.FTZ R5, R31.reuse, R34 ;  /* 0x000000221f057221 */ /* 0x042fe20000010000 */
[----:B------:R-:W-:Y:S01]  /*5850*/  F2FP.BF16.F32.PACK_AB R7, R31, R30 ;  /* 0x0000001e1f07723e */ /* 0x000fe200000010ff */
[----:B------:R-:W-:-:S05]  /*5860*/  IMAD.MOV.U32 R34, RZ, RZ, R71 ;  /* 0x000000ffff227224 */ /* 0x000fca00078e0047 */
[----:B------:R-:W1:Y:S01]  /*5870*/  MUFU.EX2 R41, R41 ;  /* 0x0000002900297308 */ /* 0x000e620000000800 */
[----:B0-----:R-:W-:Y:S01]  /*5880*/  FADD.FTZ R6, R38, R5 ;  /* 0x0000000526067221 */ /* 0x001fe20000010000 */
[----:B------:R-:W-:Y:S01]  /*5890*/  F2FP.BF16.F32.PACK_AB R5, R67, R0 ;  /* 0x000000004305723e */ /* 0x000fe200000010ff */
[--C-:B------:R-:W-:Y:S02]  /*58a0*/  IMAD.MOV.U32 R67, RZ, RZ, R71.reuse ;  /* 0x000000ffff437224 */ /* 0x100fe400078e0047 */
[----:B--2---:R-:W-:-:S03]  /*58b0*/  IMAD.MOV.U32 R27, RZ, RZ, R71 ;  /* 0x000000ffff1b7224 */ /* 0x004fc600078e0047 */
[----:B------:R-:W0:Y:S01]  /*58c0*/  MUFU.EX2 R63, R63 ;  /* 0x0000003f003f7308 */ /* 0x000e220000000800 */
[----:B---3--:R-:W-:Y:S01]  /*58d0*/  FADD.FTZ R0, R61, R6 ;  /* 0x000000063d007221 */ /* 0x008fe20000010000 */
[----:B------:R-:W-:Y:S01]  /*58e0*/  F2FP.BF16.F32.PACK_AB R6, R47, R46 ;  /* 0x0000002e2f06723e */ /* 0x000fe200000010ff */
[--C-:B------:R-:W-:Y:S02]  /*58f0*/  IMAD.MOV.U32 R47, RZ, RZ, R71.reuse ;  /* 0x000000ffff2f7224 */ /* 0x100fe400078e0047 */
[--C-:B------:R-:W-:Y:S02]  /*5900*/  IMAD.MOV.U32 R46, RZ, RZ, R71.reuse ;  /* 0x000000ffff2e7224 */ /* 0x100fe400078e0047 */
[----:B------:R2:W-:Y:S01]  /*5910*/  STSM.16.M88.4 [R2+0x2bb00], R4 ;  /* 0x02bb000402007844 */ /* 0x0005e20000000200 */
[----:B------:R-:W3:Y:S01]  /*5920*/  MUFU.EX2 R40, R40 ;  /* 0x0000002800287308 */ /* 0x000ee20000000800 */
[----:B-1----:R-:W-:Y:S01]  /*5930*/  FADD.FTZ R9, R41, R8 ;  /* 0x0000000829097221 */ /* 0x002fe20000010000 */
[----:B------:R-:W-:Y:S01]  /*5940*/  F2FP.BF16.F32.PACK_AB R8, R44, R43 ;  /* 0x0000002b2c08723e */ /* 0x000fe200000010ff */
[----:B------:R-:W-:-:S02]  /*5950*/  IMAD.MOV.U32 R44, RZ, RZ, R71 ;  /* 0x000000ffff2c7224 */ /* 0x000fc400078e0047 */
[--C-:B------:R-:W-:Y:S02]  /*5960*/  IMAD.MOV.U32 R43, RZ, RZ, R71.reuse ;  /* 0x000000ffff2b7224 */ /* 0x100fe400078e0047 */
[--C-:B------:R-:W-:Y:S01]  /*5970*/  IMAD.MOV.U32 R26, RZ, RZ, R71.reuse ;  /* 0x000000ffff1a7224 */ /* 0x100fe200078e0047 */
[----:B------:R-:W1:Y:S01]  /*5980*/  MUFU.EX2 R86, R86 ;  /* 0x0000005600567308 */ /* 0x000e620000000800 */
[----:B0-----:R-:W-:Y:S01]  /*5990*/  FADD.FTZ R11, R63, R0 ;  /* 0x000000003f0b7221 */ /* 0x001fe20000010000 */
[----:B------:R-:W-:-:S06]  /*59a0*/  IMAD.MOV.U32 R24, RZ, RZ, R71 ;  /* 0x000000ffff187224 */ /* 0x000fcc00078e0047 */
[----:B------:R-:W0:Y:S01]  /*59b0*/  MUFU.EX2 R37, R37 ;  /* 0x0000002500257308 */ /* 0x000e220000000800 */
[----:B---3--:R-:W-:-:S07]  /*59c0*/  FADD.FTZ R0, R40, R9 ;  /* 0x0000000928007221 */ /* 0x008fce0000010000 */
[----:B------:R-:W3:Y:S01]  /*59d0*/  MUFU.EX2 R88, R88 ;  /* 0x0000005800587308 */ /* 0x000ee20000000800 */
[----:B-1----:R-:W-:-:S07]  /*59e0*/  FADD.FTZ R11, R86, R11 ;  /* 0x0000000b560b7221 */ /* 0x002fce0000010000 */
[----:B------:R-:W1:Y:S01]  /*59f0*/  MUFU.EX2 R50, R50 ;  /* 0x0000003200327308 */ /* 0x000e620000000800 */
[----:B0-----:R-:W-:-:S07]  /*5a00*/  FADD.FTZ R9, R37, R0 ;  /* 0x0000000025097221 */ /* 0x001fce0000010000 */
[----:B------:R-:W0:Y:S01]  /*5a10*/  MUFU.EX2 R3, R90 ;  /* 0x0000005a00037308 */ /* 0x000e220000000800 */
[----:B---3--:R-:W-:Y:S01]  /*5a20*/  FADD.FTZ R0, R88, R11 ;  /* 0x0000000b58007221 */ /* 0x008fe20000010000 */
[----:B------:R-:W-:Y:S01]  /*5a30*/  F2FP.BF16.F32.PACK_AB R11, R86, R63 ;  /* 0x0000003f560b723e */ /* 0x000fe200000010ff */
[----:B------:R-:W-:-:S05]  /*5a40*/  IMAD.MOV.U32 R63, RZ, RZ, R71 ;  /* 0x000000ffff3f7224 */ /* 0x000fca00078e0047 */
[----:B------:R-:W3:Y:S01]  /*5a50*/  MUFU.EX2 R33, R33 ;  /* 0x0000002100217308 */ /* 0x000ee20000000800 */
[C---:B-1----:R-:W-:Y:S01]  /*5a60*/  FADD.FTZ R10, R50.reuse, R9 ;  /* 0x00000009320a7221 */ /* 0x042fe20000010000 */
[----:B------:R-:W-:Y:S01]  /*5a70*/  F2FP.BF16.F32.PACK_AB R9, R61, R38 ;  /* 0x000000263d09723e */ /* 0x000fe200000010ff */
[--C-:B------:R-:W-:Y:S01]  /*5a80*/  IMAD.MOV.U32 R61, RZ, RZ, R71.reuse ;  /* 0x000000ffff3d7224 */ /* 0x100fe200078e0047 */
[----:B--2---:R-:W-:Y:S01]  /*5a90*/  F2FP.BF16.F32.PACK_AB R4, R50, R37 ;  /* 0x000000253204723e */ /* 0x004fe200000010ff */
[--C-:B------:R-:W-:Y:S01]  /*5aa0*/  IMAD.MOV.U32 R50, RZ, RZ, R71.reuse ;  /* 0x000000ffff327224 */ /* 0x100fe200078e0047 */
[----:B------:R-:W-:Y:S01]  /*5ab0*/  MOV R38, R71 ;  /* 0x0000004700267202 */ /* 0x000fe20000000f00 */
[----:B------:R-:W-:Y:S01]  /*5ac0*/  IMAD.MOV.U32 R37, RZ, RZ, R71 ;  /* 0x000000ffff257224 */ /* 0x000fe200078e0047 */
[----:B------:R-:W1:Y:S01]  /*5ad0*/  MUFU.EX2 R89, R89 ;  /* 0x0000005900597308 */ /* 0x000e620000000800 */
[C---:B0-----:R-:W-:Y:S01]  /*5ae0*/  FADD.FTZ R0, R3.reuse, R0 ;  /* 0x0000000003007221 */ /* 0x041fe20000010000 */
[----:B------:R-:W-:-:S06]  /*5af0*/  F2FP.BF16.F32.PACK_AB R5, R3, R88 ;  /* 0x000000580305723e */ /* 0x000fcc00000010ff */
[----:B------:R-:W0:Y:S01]  /*5b00*/  MUFU.EX2 R32, R32 ;  /* 0x0000002000207308 */ /* 0x000e220000000800 */
[----:B---3--:R-:W-:Y:S01]  /*5b10*/  FADD.FTZ R21, R33, R10 ;  /* 0x0000000a21157221 */ /* 0x008fe20000010000 */
[----:B------:R-:W-:Y:S01]  /*5b20*/  F2FP.BF16.F32.PACK_AB R10, R40, R41 ;  /* 0x00000029280a723e */ /* 0x000fe200000010ff */
[--C-:B------:R-:W-:Y:S02]  /*5b30*/  IMAD.MOV.U32 R41, RZ, RZ, R71.reuse ;  /* 0x000000ffff297224 */ /* 0x100fe400078e0047 */
[----:B------:R-:W-:Y:S02]  /*5b40*/  IMAD.MOV.U32 R40, RZ, RZ, R71 ;  /* 0x000000ffff287224 */ /* 0x000fe400078e0047 */
[----:B------:R-:W-:Y:S01]  /*5b50*/  STSM.16.M88.4 [R2+0x2d300], R8 ;  /* 0x02d3000802007844 */ /* 0x000fe20000000200 */
[----:B------:R-:W2:Y:S01]  /*5b60*/  MUFU.EX2 R29, R29 ;  /* 0x0000001d001d7308 */ /* 0x000ea20000000800 */
[----:B-1----:R-:W-:-:S07]  /*5b70*/  FADD.FTZ R25, R89, R0 ;  /* 0x0000000059197221 */ /* 0x002fce0000010000 */
[----:B------:R-:W1:Y:S01]  /*5b80*/  MUFU.EX2 R28, R28 ;  /* 0x0000001c001c7308 */ /* 0x000e620000000800 */
[C---:B0-----:R-:W-:Y:S01]  /*5b90*/  FADD.FTZ R0, R32.reuse, R21 ;  /* 0x0000001520007221 */ /* 0x041fe20000010000 */
[----:B------:R-:W-:Y:S01]  /*5ba0*/  F2FP.BF16.F32.PACK_AB R6, R32, R33 ;  /* 0x000000212006723e */ /* 0x000fe200000010ff */
[--C-:B------:R-:W-:Y:S02]  /*5bb0*/  IMAD.MOV.U32 R33, RZ, RZ, R71.reuse ;  /* 0x000000ffff217224 */ /* 0x100fe400078e0047 */
[----:B------:R-:W-:-:S03]  /*5bc0*/  IMAD.MOV.U32 R32, RZ, RZ, R71 ;  /* 0x000000ffff207224 */ /* 0x000fc600078e0047 */
[----:B------:R-:W0:Y:S01]  /*5bd0*/  MUFU.EX2 R92, R92 ;  /* 0x0000005c005c7308 */ /* 0x000e220000000800 */
[----:B--2---:R-:W-:-:S07]  /*5be0*/  FADD.FTZ R3, R29, R0 ;  /* 0x000000001d037221 */ /* 0x004fce0000010000 */
[----:B------:R-:W-:Y:S01]  /*5bf0*/  MUFU.EX2 R36, R36 ;  /* 0x0000002400247308 */ /* 0x000fe20000000800 */
[C---:B-1----:R-:W-:Y:S01]  /*5c00*/  FADD.FTZ R3, R28.reuse, R3 ;  /* 0x000000031c037221 */ /* 0x042fe20000010000 */
[----:B------:R-:W-:-:S06]  /*5c10*/  F2FP.BF16.F32.PACK_AB R28, R28, R29 ;  /* 0x0000001d1c1c723e */ /* 0x000fcc00000010ff */
[----:B------:R-:W1:Y:S01]  /*5c20*/  MUFU.EX2 R45, R45 ;  /* 0x0000002d002d7308 */ /* 0x000e620000000800 */
[C---:B0-----:R-:W-:Y:S01]  /*5c30*/  F2FP.BF16.F32.PACK_AB R7, R92.reuse, R89 ;  /* 0x000000595c07723e */ /* 0x041fe200000010ff */
[----:B------:R-:W-:-:S04]  /*5c40*/  FADD.FTZ R25, R92, R25 ;  /* 0x000000195c197221 */ /* 0x000fc80000010000 */
[----:B------:R0:W-:Y:S02]  /*5c50*/  STSM.16.M88.4 [R2+0x2eb00], R4 ;  /* 0x02eb000402007844 */ /* 0x0001e40000000200 */
[----:B------:R-:W2:Y:S08]  /*5c60*/  MUFU.EX2 R64, R64 ;  /* 0x0000004000407308 */ /* 0x000eb00000000800 */
[----:B------:R3:W4:Y:S01]  /*5c70*/  MUFU.EX2 R13, R60 ;  /* 0x0000003c000d7308 */ /* 0x0007220000000800 */
[----:B-1----:R-:W-:Y:S01]  /*5c80*/  F2FP.BF16.F32.PACK_AB R30, R45, R36 ;  /* 0x000000242d1e723e */ /* 0x002fe200000010ff */
[----:B------:R-:W-:Y:S01]  /*5c90*/  FADD.FTZ R36, R36, R3 ;  /* 0x0000000324247221 */ /* 0x000fe20000010000 */
[----:B0-----:R-:W-:-:S03]  /*5ca0*/  IMAD.U32 R5, RZ, RZ, UR7 ;  /* 0x00000007ff057e24 */ /* 0x001fc6000f8e00ff */
[----:B------:R-:W-:Y:S02]  /*5cb0*/  FADD.FTZ R3, R45, R36 ;  /* 0x000000242d037221 */ /* 0x000fe40000010000 */
[----:B------:R-:W0:Y:S01]  /*5cc0*/  MUFU.EX2 R62, R62 ;  /* 0x0000003e003e7308 */ /* 0x000e220000000800 */
[----:B--2---:R-:W-:Y:S01]  /*5cd0*/  FADD.FTZ R0, R64, R25 ;  /* 0x0000001940007221 */ /* 0x004fe20000010000 */
[--C-:B---3--:R-:W-:Y:S02]  /*5ce0*/  IMAD.MOV.U32 R60, RZ, RZ, R71.reuse ;  /* 0x000000ffff3c7224 */ /* 0x108fe400078e0047 */
[--C-:B------:R-:W-:Y:S02]  /*5cf0*/  IMAD.MOV.U32 R45, RZ, RZ, R71.reuse ;  /* 0x000000ffff2d7224 */ /* 0x100fe400078e0047 */
[--C-:B------:R-:W-:Y:S02]  /*5d00*/  IMAD.MOV.U32 R36, RZ, RZ, R71.reuse ;  /* 0x000000ffff247224 */ /* 0x100fe400078e0047 */
[----:B------:R1:W2:Y:S01]  /*5d10*/  MUFU.EX2 R15, R52 ;  /* 0x00000034000f7308 */ /* 0x0002a20000000800 */
[C---:B----4-:R-:W-:Y:S01]  /*5d20*/  F2FP.BF16.F32.PACK_AB R29, R13.reuse, R64 ;  /* 0x000000400d1d723e */ /* 0x050fe200000010ff */
[----:B------:R-:W-:Y:S01]  /*5d30*/  FADD.FTZ R21, R13, R0 ;  /* 0x000000000d157221 */ /* 0x000fe20000010000 */
[----:B------:R-:W-:-:S02]  /*5d40*/  IMAD.MOV.U32 R64, RZ, RZ, R71 ;  /* 0x000000ffff407224 */ /* 0x000fc400078e0047 */
[----:B------:R-:W-:Y:S02]  /*5d50*/  IMAD.MOV.U32 R25, RZ, RZ, R71 ;  /* 0x000000ffff197224 */ /* 0x000fe400078e0047 */
[----:B0-----:R-:W-:Y:S01]  /*5d60*/  FADD.FTZ R0, R62, R21 ;  /* 0x000000153e007221 */ /* 0x001fe20000010000 */
[--C-:B-1----:R-:W-:Y:S01]  /*5d70*/  IMAD.MOV.U32 R52, RZ, RZ, R71.reuse ;  /* 0x000000ffff347224 */ /* 0x102fe200078e0047 */
[C---:B--2---:R-:W-:Y:S02]  /*5d80*/  F2FP.BF16.F32.PACK_AB R31, R15.reuse, R62 ;  /* 0x0000003e0f1f723e */ /* 0x044fe400000010ff */
[----:B------:R-:W-:Y:S01]  /*5d90*/  FADD.FTZ R0, R15, R0 ;  /* 0x000000000f007221 */ /* 0x000fe20000010000 */
[--C-:B------:R-:W-:Y:S02]  /*5da0*/  IMAD.MOV.U32 R62, RZ, RZ, R71.reuse ;  /* 0x000000ffff3e7224 */ /* 0x100fe400078e0047 */
[----:B------:R0:W-:Y:S01]  /*5db0*/  STSM.16.M88.4 [R2+0x30300], R28 ;  /* 0x0303001c02007844 */ /* 0x0001e20000000200 */
[----:B------:R1:W-:Y:S06]  /*5dc0*/  MEMBAR.ALL.CTA ;  /* 0x0000000000007992 */ /* 0x0003ec0000008000 */
[----:B-1----:R-:W1:Y:S01]  /*5dd0*/  FENCE.VIEW.ASYNC.S ;  /* 0x00000000000073c6 */ /* 0x002e620000000000 */
[--C-:B0-----:R-:W-:Y:S01]  /*5de0*/  IMAD.MOV.U32 R31, RZ, RZ, R71.reuse ;  /* 0x000000ffff1f7224 */ /* 0x101fe200078e0047 */
[----:B------:R-:W-:Y:S01]  /*5df0*/  MOV R29, R71 ;  /* 0x00000047001d7202 */ /* 0x000fe20000000f00 */
[----:B------:R-:W-:-:S02]  /*5e00*/  IMAD.MOV.U32 R30, RZ, RZ, R71 ;  /* 0x000000ffff1e7224 */ /* 0x000fc400078e0047 */
[----:B------:R-:W-:Y:S01]  /*5e10*/  IMAD.MOV.U32 R28, RZ, RZ, R71 ;  /* 0x000000ffff1c7224 */ /* 0x000fe200078e0047 */
[----:B-1----:R-:W-:Y:S01]  /*5e20*/  NOP ;  /* 0x0000000000007918 */ /* 0x002fe20000000000 */
[----:B------:R-:W-:Y:S05]  /*5e30*/  @!P2 BRA `(.L_x_1667) ;  /* 0x0000004c0010a947 */ /* 0x000fea0003800000 */
[----:B------:R-:W-:Y:S01]  /*5e40*/  IMAD.MOV.U32 R4, RZ, RZ, R130 ;  /* 0x000000ffff047224 */ /* 0x000fe200078e0082 */
[----:B------:R-:W-:Y:S01]  /*5e50*/  CS2R R70, SRZ ;  /* 0x0000000000467805 */ /* 0x000fe2000001ff00 */
        /* <DEDUP_REMOVED lines=24> */
[----:B------:R-:W-:Y:S01]  /*5fe0*/  UMOV UR39, UR60 ;  /* 0x0000003c00277c82 */ /* 0x000fe20008000000 */
[----:B------:R-:W-:Y:S01]  /*5ff0*/  UMOV UR7, UR36 ;  /* 0x0000002400077c82 */ /* 0x000fe20008000000 */
[----:B------:R-:W-:-:S05]  /*6000*/  ULDC UR5, c[0x0][0x9d8] ;  /* 0x0002760000057ab9 */ /* 0x000fca0000000800 */
.L_x_1676:
[----:B------:R-:W-:Y:S01]  /*6010*/  R2UR UR4, R16 ;  /* 0x00000000100472ca */ /* 0x000fe200000e0000 */
[----:B------:R-:W-:-:S04]  /*6020*/  UIADD3 UR36, UR7, 0x1, URZ ;  /* 0x0000000107247890 */ /* 0x000fc8000fffe03f */
[----:B------:R-:W-:-:S04]  /*6030*/  UISETP.NE.AND UP0, UPT, UR36, 0x2, UPT ;  /* 0x000000022400788c */ /* 0x000fc8000bf05270 */
[----:B------:R-:W-:Y:S02]  /*6040*/  USEL UR60, URZ, 0x1, UP0 ;  /* 0x000000013f3c7887 */ /* 0x000fe40008000000 */
[----:B------:R-:W-:Y:S02]  /*6050*/  USEL UR36, UR36, URZ, UP0 ;  /* 0x0000003f24247287 */ /* 0x000fe40008000000 */
[----:B------:R-:W-:Y:S01]  /*6060*/  ISETP.NE.AND P3, PT, RZ, UR4, PT ;  /* 0x00000004ff007c0c */ /* 0x000fe2000bf65270 */
[----:B------:R-:W-:-:S12]  /*6070*/  ULOP3.LUT UR60, UR39, UR60, URZ, 0x3c, !UPT ;  /* 0x0000003c273c7292 */ /* 0x000fd8000f8e3c3f */
[----:B-1----:R-:W-:Y:S05]  /*6080*/  @P3 BRA `(.L_x_1668) ;  /* 0x00000000002c3947 */ /* 0x002fea0003800000 */
[----:B------:R-:W-:Y:S05]  /*6090*/  @!P0 BRA `(.L_x_1669) ;  /* 0x0000000000048947 */ /* 0x000fea0003800000 */
[----:B------:R-:W-:Y:S01]  /*60a0*/  BPT.TRAP 0x1 ;  /* 0x000000040000795c */ /* 0x000fe20000300000 */
.L_x_1669:
[----:B------:R-:W-:Y:S01]  /*60b0*/  ULEA UR4, UR36, UR37, 0x3 ;  /* 0x0000002524047291 */ /* 0x000fe2000f8e183f */
[----:B------:R-:W-:-:S05]  /*60c0*/  IMAD.U32 R7, RZ, RZ, UR60 ;  /* 0x0000003cff077e24 */ /* 0x000fca000f8e00ff */
[----:B------:R-:W-:-:S04]  /*60d0*/  SHF.L.U32 R7, R7, 0x1f, RZ ;  /* 0x0000001f07077819 */ /* 0x000fc800000006ff */
[----:B------:R0:W1:Y:S01]  /*60e0*/  SYNCS.PHASECHK.TRANS64.TRYWAIT P2, [UR4+0x31c30], R7 ;  /* 0x031c3007ff0075a7 */ /* 0x0000620008040144 */
[----:B------:R-:W-:Y:S05]  /*60f0*/  @!P0 BRA `(.L_x_1670) ;  /* 0x0000000000048947 */ /* 0x000fea0003800000 */
[----:B------:R-:W-:Y:S01]  /*6100*/  BPT.TRAP 0x1 ;  /* 0x000000040000795c */ /* 0x000fe20000300000 */
.L_x_1670:
[----:B-1----:R-:W-:Y:S05]  /*6110*/  @P2 BRA `(.L_x_1668) ;  /* 0x0000000000082947 */ /* 0x002fea0003800000 */
[----:B------:R-:W1:Y:S02]  /*6120*/  SYNCS.PHASECHK.TRANS64.TRYWAIT P2, [UR4+0x31c30], R7 ;  /* 0x031c3007ff0075a7 */ /* 0x000e640008040144 */
[----:B-1----:R-:W-:Y:S05]  /*6130*/  @!P2 BRA `(.L_x_1671) ;  /* 0x000000fc000ca947 */ /* 0x002fea0003800000 */
.L_x_1668:
[----:B-1----:R-:W1:Y:S01]  /*6140*/  S2R R8, SR_TID.X ;  /* 0x0000000000087919 */ /* 0x002e620000002100 */
        /* <DEDUP_REMOVED lines=24> */
[----:B-1----:R-:W-:Y:S01]  /*62d0*/  SHF.R.U32.HI R8, RZ, 0x7, R8 ;  /* 0x00000007ff087819 */ /* 0x002fe20000011608 */
[----:B------:R-:W-:Y:S01]  /*62e0*/  UMOV UR56, UR28 ;  /* 0x0000001c00387c82 */ /* 0x000fe20008000000 */
[----:B------:R-:W-:Y:S01]  /*62f0*/  UMOV UR57, UR29 ;  /* 0x0000001d00397c82 */ /* 0x000fe20008000000 */
[----:B------:R-:W-:Y:S01]  /*6300*/  UMOV UR59, 0x80000020 ;  /* 0x80000020003b7882 */ /* 0x000fe20000000000 */
[----:B------:R-:W-:Y:S01]  /*6310*/  UIADD3 UR10, UR4, 0x200, URZ ;  /* 0x00000200040a7890 */ /* 0x000fe2000fffe03f */
[----:B0-----:R-:W-:Y:S01]  /*6320*/  VIADD R7, R8, 0x8 ;  /* 0x0000000808077836 */ /* 0x001fe20000000000 */
        /* <DEDUP_REMOVED lines=325> */
.L_x_1673:
[----:B------:R-:W-:Y:S01]  /*7780*/  ULEA UR4, UR7, UR37, 0x3 ;  /* 0x0000002507047291 */ /* 0x000fe2000f8e183f */
[----:B------:R-:W-:-:S04]  /*7790*/  MOV R7, UR39 ;  /* 0x0000002700077c02 */ /* 0x000fc80008000f00 */
[----:B------:R-:W-:-:S04]  /*77a0*/  SHF.L.U32 R7, R7, 0x1f, RZ ;  /* 0x0000001f07077819 */ /* 0x000fc800000006ff */
[----:B------:R0:W1:Y:S01]  /*77b0*/  SYNCS.PHASECHK.TRANS64.TRYWAIT P2, [UR4+0x31c50], R7 ;  /* 0x031c5007ff0075a7 */ /* 0x0000620008040144 */
[----:B------:R-:W-:Y:S05]  /*77c0*/  @!P0 BRA `(.L_x_1674) ;  /* 0x0000000000048947 */ /* 0x000fea0003800000 */
[----:B------:R-:W-:Y:S01]  /*77d0*/  BPT.TRAP 0x1 ;  /* 0x000000040000795c */ /* 0x000fe20000300000 */
.L_x_1674:
[----:B-1----:R-:W-:Y:S05]  /*77e0*/  @P2 BRA `(.L_x_1672) ;  /* 0x0000000000082947 */ /* 0x002fea0003800000 */
[----:B------:R-:W1:Y:S02]  /*77f0*/  SYNCS.PHASECHK.TRANS64.TRYWAIT P2, [UR4+0x31c50], R7 ;  /* 0x031c5007ff0075a7 */ /* 0x000e640008040144 */
[----:B-1----:R-:W-:Y:S05]  /*7800*/  @!P2 BRA `(.L_x_1675) ;  /* 0x000000e40070a947 */ /* 0x002fea0003800000 */
.L_x_1672:
        /* <DEDUP_REMOVED lines=11> */
[----:B------:R-:W-:Y:S01]  /*78c0*/  FMUL.FTZ R145, R136, UR5 ;  /* 0x0000000588917c20 */ /* 0x000fe20008410000 */
[----:B------:R-:W-:Y:S01]  /*78d0*/  ULOP3.LUT UR4, UR4, 0x2400000, URZ, 0xfc, !UPT ;  /* 0x0240000004047892 */ /* 0x000fe2000f8efc3f */
[----:B------:R-:W-:Y:S01]  /*78e0*/  FMUL.FTZ R13, R134, UR5 ;  /* 0x00000005860d7c20 */ /* 0x000fe20008410000 */
[----:B------:R-:W-:Y:S01]  /*78f0*/  FMUL.FTZ R136, R137, UR5 ;  /* 0x0000000589887c20 */ /* 0x000fe20008410000 */
[----:B------:R-:W-:Y:S01]  /*7900*/  FMUL.FTZ R134, R96, UR5 ;  /* 0x0000000560867c20 */ /* 0x000fe20008410000 */
[----:B------:R-:W-:Y:S01]  /*7910*/  UIMAD UR11, UR7, 0x6c0, UR4 ;  /* 0x000006c0070b78a4 */ /* 0x000fe2000f8e0204 */
[----:B------:R-:W-:Y:S01]  /*7920*/  FMUL.FTZ R96, R98, UR5 ;  /* 0x0000000562607c20 */ /* 0x000fe20008410000 */
[----:B------:R-:W-:Y:S01]  /*7930*/  UIMAD UR4, UR18, 0xc0, URZ ;  /* 0x000000c0120478a4 */ /* 0x000fe2000f8e023f */
[----:B------:R-:W2:Y:S01]  /*7940*/  MUFU.TANH R145, R145 ;  /* 0x0000009100917308 */ /* 0x000ea20000002400 */
[----:B------:R-:W-:Y:S01]  /*7950*/  FMUL.FTZ R11, R130, UR5 ;  /* 0x00000005820b7c20 */ /* 0x000fe20008410000 */
[----:B------:R-:W-:Y:S01]  /*7960*/  IMAD.MOV.U32 R98, RZ, RZ, -0x2 ;  /* 0xfffffffeff627424 */ /* 0x000fe200078e00ff */
[----:B------:R-:W-:Y:S01]  /*7970*/  UIMAD UR4, UR38, -0x90, UR4 ;  /* 0xffffff70260478a4 */ /* 0x000fe2000f8e0204 */
[----:B01----:R-:W-:Y:S01]  /*7980*/  FMUL.FTZ R7, R138, UR5 ;  /* 0x000000058a077c20 */ /* 0x003fe20008410000 */
        /* <DEDUP_REMOVED lines=9> */
[----:B------:R-:W-:Y:S01]  /*7a20*/  UIADD3 UR4, UR4, 0x1, UR15 ;  /* 0x0000000104047890 */ /* 0x000fe2000fffe00f */
[----:B------:R-:W-:Y:S01]  /*7a30*/  FMUL.FTZ R97, R99, UR5 ;  /* 0x0000000563617c20 */ /* 0x000fe20008410000 */
[----:B------:R-:W0:Y:S01]  /*7a40*/  MUFU.TANH R136, R136 ;  /* 0x0000008800887308 */ /* 0x000e220000002400 */
[----:B------:R-:W-:Y:S01]  /*7a50*/  FMUL.FTZ R137, R141, UR5 ;  /* 0x000000058d897c20 */ /* 0x000fe20008410000 */
[----:B------:R-:W-:Y:S01]  /*7a60*/  UIADD3 UR4, UR4, -UR14, URZ ;  /* 0x8000000e04047290 */ /* 0x000fe2000fffe03f */
[----:B------:R-:W-:Y:S01]  /*7a70*/  FMUL.FTZ R8, R139, UR5 ;  /* 0x000000058b087c20 */ /* 0x000fe20008410000 */
[----:B------:R-:W-:Y:S01]  /*7a80*/  FMUL.FTZ R139, R128, UR5 ;  /* 0x00000005808b7c20 */ /* 0x000fe20008410000 */
[----:B------:R-:W-:Y:S01]  /*7a90*/  FMUL.FTZ R15, R122, UR5 ;  /* 0x000000057a0f7c20 */ /* 0x000fe20008410000 */
[----:B------:R-:W-:Y:S01]  /*7aa0*/  FMUL.FTZ R128, R129, UR5 ;  /* 0x0000000581807c20 */ /* 0x000fe20008410000 */
[----:B------:R-:W-:Y:S01]  /*7ab0*/  FMUL.FTZ R122, R124, UR5 ;  /* 0x000000057c7a7c20 */ /* 0x000fe20008410000 */
[----:B------:R-:W-:Y:S01]  /*7ac0*/  IMAD R99, R23, R98, UR4 ;  /* 0x0000000417637e24 */ /* 0x000fe2000f8e0262 */
[----:B------:R-:W1:Y:S01]  /*7ad0*/  MUFU.TANH R138, R138 ;  /* 0x0000008a008a7308 */ /* 0x000e620000002400 */
[----:B------:R-:W-:Y:S01]  /*7ae0*/  FMUL.FTZ R124, R112, UR5 ;  /* 0x00000005707c7c20 */ /* 0x000fe20008410000 */
[----:B------:R-:W-:Y:S01]  /*7af0*/  FMUL.FTZ R140, R101, UR5 ;  /* 0x00000005658c7c20 */ /* 0x000fe20008410000 */
[----:B------:R-:W-:-:S02]  /*7b00*/  IMAD.IADD R98, R144, 0x1, R99 ;  /* 0x0000000190627824 */ /* 0x000fc400078e0263 */
[----:B------:R-:W-:Y:S01]  /*7b10*/  FMUL.FTZ R112, R114, UR5 ;  /* 0x0000000572707c20 */ /* 0x000fe20008410000 */
[----:B------:R-:W-:Y:S01]  /*7b20*/  FMUL.FTZ R101, R88, UR5 ;  /* 0x0000000558657c20 */ /* 0x000fe20008410000 */
[----:B------:R-:W-:Y:S01]  /*7b30*/  FMUL.FTZ R114, R118, UR5 ;  /* 0x0000000576727c20 */ /* 0x000fe20008410000 */
[----:B------:R-:W-:Y:S01]  /*7b40*/  FMUL.FTZ R129, R132, UR5 ;  /* 0x0000000584817c20 */ /* 0x000fe20008410000 */
[----:B------:R-:W3:Y:S01]  /*7b50*/  MUFU.TANH R137, R137 ;  /* 0x0000008900897308 */ /* 0x000ee20000002400 */
[C---:B------:R-:W-:Y:S01]  /*7b60*/  ISETP.GT.AND P2, PT, R98.reuse, RZ, PT ;  /* 0x000000ff6200720c */ /* 0x040fe20003f44270 */
[----:B------:R-:W-:Y:S01]  /*7b70*/  FMUL.FTZ R14, R135, UR5 ;  /* 0x00000005870e7c20 */ /* 0x000fe20008410000 */
[----:B------:R-:W-:Y:S01]  /*7b80*/  ISETP.GT.AND P3, PT, R98, 0x1, PT ;  /* 0x000000016200780c */ /* 0x000fe20003f64270 */
[----:B------:R-:W-:Y:S01]  /*7b90*/  FMUL.FTZ R118, R104, UR5 ;  /* 0x0000000568767c20 */ /* 0x000fe20008410000 */
[----:B--2---:R-:W-:Y:S01]  /*7ba0*/  FSEL R88, R145, -INF , P2 ;  /* 0xff80000091587808 */ /* 0x004fe20001000000 */
[----:B------:R-:W-:Y:S01]  /*7bb0*/  FMUL.FTZ R104, R106, UR5 ;  /* 0x000000056a687c20 */ /* 0x000fe20008410000 */
[----:B------:R-:W-:Y:S01]  /*7bc0*/  FMUL.FTZ R135, R100, UR5 ;  /* 0x0000000564877c20 */ /* 0x000fe20008410000 */
[----:B------:R-:W2:Y:S01]  /*7bd0*/  MUFU.TANH R139, R139 ;  /* 0x0000008b008b7308 */ /* 0x000ea20000002400 */
[----:B------:R-:W-:Y:S01]  /*7be0*/  FMUL.FTZ R12, R131, UR5 ;  /* 0x00000005830c7c20 */ /* 0x000fe20008410000 */
[----:B------:R-:W-:Y:S01]  /*7bf0*/  FMUL.FTZ R106, R110, UR5 ;  /* 0x000000056e6a7c20 */ /* 0x000fe20008410000 */
[----:B------:R-:W-:Y:S01]  /*7c00*/  FMUL.FTZ R100, R89, UR5 ;  /* 0x0000000559647c20 */ /* 0x000fe20008410000 */
[----:B------:R-:W-:Y:S01]  /*7c10*/  FMUL.FTZ R131, R120, UR5 ;  /* 0x0000000578837c20 */ /* 0x000fe20008410000 */
[----:B------:R-:W-:Y:S01]  /*7c20*/  ISETP.GT.AND P2, PT, R98, 0x8, PT ;  /* 0x000000086200780c */ /* 0x000fe20003f44270 */
[----:B------:R-:W-:Y:S01]  /*7c30*/  FMUL.FTZ R120, R127, UR5 ;  /* 0x000000057f787c20 */ /* 0x000fe20008410000 */
[----:B0-----:R-:W-:Y:S01]  /*7c40*/  FSEL R110, R136, -INF , P3 ;  /* 0xff800000886e7808 */ /* 0x001fe20001800000 */
[----:B------:R-:W-:Y:S01]  /*7c50*/  MUFU.TANH R128, R128 ;  /* 0x0000008000807308 */ /* 0x000fe20000002400 */
[----:B------:R-:W-:Y:S01]  /*7c60*/  FMNMX.FTZ R89, R88, R6, !PT ;  /* 0x0000000658597209 */ /* 0x000fe20007810000 */
[----:B------:R-:W-:Y:S01]  /*7c70*/  FMUL.FTZ R127, R109, UR5 ;  /* 0x000000056d7f7c20 */ /* 0x000fe20008410000 */
[----:B------:R-:W-:Y:S01]  /*7c80*/  FMUL.FTZ R109, R92, UR5 ;  /* 0x000000055c6d7c20 */ /* 0x000fe20008410000 */
[----:B------:R-:W-:Y:S01]  /*7c90*/  ISETP.GT.AND P3, PT, R98, 0x9, PT ;  /* 0x000000096200780c */ /* 0x000fe20003f64270 */
[----:B------:R-:W-:Y:S01]  /*7ca0*/  FMUL.FTZ R132, R108, UR5 ;  /* 0x000000056c847c20 */ /* 0x000fe20008410000 */
[----:B-1----:R-:W-:Y:S01]  /*7cb0*/  FSEL R99, R138, -INF , P2 ;  /* 0xff8000008a637808 */ /* 0x002fe20001000000 */
[----:B------:R-:W-:Y:S01]  /*7cc0*/  FMUL.FTZ R121, R121, UR5 ;  /* 0x0000000579797c20 */ /* 0x000fe20008410000 */
[----:B------:R-:W0:Y:S01]  /*7cd0*/  MUFU.TANH R129, R129 ;  /* 0x0000008100817308 */ /* 0x000e220000002400 */
[----:B------:R-:W-:Y:S01]  /*7ce0*/  FMNMX.FTZ R92, R110, R89, !PT ;  /* 0x000000596e5c7209 */ /* 0x000fe20007810000 */
[----:B------:R-:W-:Y:S01]  /*7cf0*/  FMUL.FTZ R21, R126, UR5 ;  /* 0x000000057e157c20 */ /* 0x000fe20008410000 */
[----:B------:R-:W-:Y:S01]  /*7d00*/  ISETP.GT.AND P2, PT, R98, 0x10, PT ;  /* 0x000000106200780c */ /* 0x000fe20003f44270 */
[----:B------:R-:W-:Y:S01]  /*7d10*/  FMUL.FTZ R126, R116, UR5 ;  /* 0x00000005747e7c20 */ /* 0x000fe20008410000 */
[----:B---3--:R-:W-:Y:S01]  /*7d20*/  FSEL R108, R137, -INF , P3 ;  /* 0xff800000896c7808 */ /* 0x008fe20001800000 */
[----:B------:R-:W-:Y:S01]  /*7d30*/  FMUL.FTZ R20, R123, UR5 ;  /* 0x000000057b147c20 */ /* 0x000fe20008410000 */
[----:B------:R-:W-:Y:S01]  /*7d40*/  FMNMX.FTZ R89, R99, R92, !PT ;  /* 0x0000005c63597209 */ /* 0x000fe20007810000 */
[----:B------:R-:W-:Y:S01]  /*7d50*/  MUFU.TANH R130, R130 ;  /* 0x0000008200827308 */ /* 0x000fe20000002400 */
[----:B------:R-:W-:Y:S01]  /*7d60*/  ISETP.GT.AND P3, PT, R98, 0x11, PT ;  /* 0x000000116200780c */ /* 0x000fe20003f64270 */
[----:B------:R-:W-:Y:S01]  /*7d70*/  FMUL.FTZ R123, R125, UR5 ;  /* 0x000000057d7b7c20 */ /* 0x000fe20008410000 */
[----:B--2---:R-:W-:Y:S01]  /*7d80*/  FSEL R92, R139, -INF , P2 ;  /* 0xff8000008b5c7808 */ /* 0x004fe20001000000 */
[----:B------:R-:W-:Y:S01]  /*7d90*/  FMUL.FTZ R125, R113, UR5 ;  /* 0x00000005717d7c20 */ /* 0x000fe20008410000 */
[----:B------:R-:W-:Y:S01]  /*7da0*/  FMNMX.FTZ R89, R108, R89, !PT ;  /* 0x000000596c597209 */ /* 0x000fe20007810000 */
[----:B------:R-:W-:Y:S01]  /*7db0*/  FMUL.FTZ R113, R115, UR5 ;  /* 0x0000000573717c20 */ /* 0x000fe20008410000 */
[----:B------:R-:W-:Y:S01]  /*7dc0*/  ISETP.GT.AND P2, PT, R98, 0x18, PT ;  /* 0x000000186200780c */ /* 0x000fe20003f44270 */
[----:B------:R-:W1:Y:S01]  /*7dd0*/  MUFU.TANH R131, R131 ;  /* 0x0000008300837308 */ /* 0x000e620000002400 */
[----:B------:R-:W-:Y:S01]  /*7de0*/  FMNMX.FTZ R116, R92, R89, !PT ;  /* 0x000000595c747209 */ /* 0x000fe20007810000 */
[----:B------:R-:W-:Y:S01]  /*7df0*/  FMUL.FTZ R115, R119, UR5 ;  /* 0x0000000577737c20 */ /* 0x000fe20008410000 */
[----:B0-----:R-:W-:Y:S01]  /*7e00*/  FSEL R89, R129, -INF , P2 ;  /* 0xff80000081597808 */ /* 0x001fe20001000000 */
[----:B------:R-:W-:Y:S01]  /*7e10*/  FMUL.FTZ R119, R105, UR5 ;  /* 0x0000000569777c20 */ /* 0x000fe20008410000 */
[C---:B------:R-:W-:Y:S01]  /*7e20*/  ISETP.GT.AND P2, PT, R98.reuse, 0x20, PT ;  /* 0x000000206200780c */ /* 0x040fe20003f44270 */
[----:B------:R-:W-:Y:S01]  /*7e30*/  FMUL.FTZ R105, R107, UR5 ;  /* 0x000000056b697c20 */ /* 0x000fe20008410000 */
[----:B------:R-:W-:Y:S01]  /*7e40*/  FMUL.FTZ R107, R111, UR5 ;  /* 0x000000056f6b7c20 */ /* 0x000fe20008410000 */
[----:B------:R-:W0:Y:S01]  /*7e50*/  MUFU.TANH R121, R121 ;  /* 0x0000007900797308 */ /* 0x000e220000002400 */
[----:B------:R-:W-:Y:S01]  /*7e60*/  FMUL.FTZ R111, R93, UR5 ;  /* 0x000000055d6f7c20 */ /* 0x000fe20008410000 */
[----:B------:R-:W-:Y:S01]  /*7e70*/  ISETP.GT.AND P4, PT, R98, 0x21, PT ;  /* 0x000000216200780c */ /* 0x000fe20003f84270 */
[----:B------:R-:W-:Y:S01]  /*7e80*/  FMUL.FTZ R117, R117, UR5 ;  /* 0x0000000575757c20 */ /* 0x000fe20008410000 */
[----:B------:R-:W-:Y:S01]  /*7e90*/  FMUL.FTZ R9, R142, UR5 ;  /* 0x000000058e097c20 */ /* 0x000fe20008410000 */
[----:B------:R-:W-:Y:S01]  /*7ea0*/  FMUL.FTZ R10, R143, UR5 ;  /* 0x000000058f0a7c20 */ /* 0x000fe20008410000 */
[----:B------:R-:W-:Y:S01]  /*7eb0*/  ULDC UR14, c[0x0][0x988] ;  /* 0x00026200000e7ab9 */ /* 0x000fe20000000800 */
[----:B------:R-:W-:Y:S01]  /*7ec0*/  FMUL.FTZ R102, R102, UR5 ;  /* 0x0000000566667c20 */ /* 0x000fe20008410000 */
[----:B------:R2:W-:Y:S01]  /*7ed0*/  MUFU.TANH R136, R101 ;  /* 0x0000006500887308 */ /* 0x0005e20000002400 */
[----:B-1----:R-:W-:Y:S01]  /*7ee0*/  FSEL R93, R131, -INF , P2 ;  /* 0xff800000835d7808 */ /* 0x002fe20001000000 */
[----:B------:R-:W-:Y:S01]  /*7ef0*/  UMOV UR4, UR14 ;  /* 0x0000000e00047c82 */ /* 0x000fe20008000000 */
[----:B------:R-:W-:Y:S01]  /*7f00*/  ISETP.GT.AND P2, PT, R98, 0x28, PT ;  /* 0x000000286200780c */ /* 0x000fe20003f44270 */
[----:B------:R-:W-:Y:S01]  /*7f10*/  FMUL.FTZ R103, R103, UR5 ;  /* 0x0000000567677c20 */ /* 0x000fe20008410000 */
[----:B------:R-:W-:Y:S01]  /*7f20*/  FMUL.FTZ R90, R90, UR5 ;  /* 0x000000055a5a7c20 */ /* 0x000fe20008410000 */
[----:B------:R-:W-:Y:S01]  /*7f30*/  FMUL.FTZ R91, R91, UR5 ;  /* 0x000000055b5b7c20 */ /* 0x000fe20008410000 */
[----:B------:R-:W-:Y:S01]  /*7f40*/  FMUL.FTZ R94, R94, UR5 ;  /* 0x000000055e5e7c20 */ /* 0x000fe20008410000 */
[----:B------:R-:W1:Y:S01]  /*7f50*/  MUFU.TANH R122, R122 ;  /* 0x0000007a007a7308 */ /* 0x000e620000002400 */
[----:B--2---:R-:W-:Y:S01]  /*7f60*/  FSEL R101, R128, -INF , P3 ;  /* 0xff80000080657808 */ /* 0x004fe20001800000 */
[----:B------:R-:W-:Y:S01]  /*7f70*/  FMUL.FTZ R95, R95, UR5 ;  /* 0x000000055f5f7c20 */ /* 0x000fe20008410000 */
[----:B------:R-:W-:Y:S01]  /*7f80*/  ISETP.GT.AND P3, PT, R98, 0x19, PT ;  /* 0x000000196200780c */ /* 0x000fe20003f64270 */
[----:B------:R-:W-:Y:S01]  /*7f90*/  FMUL.FTZ R82, R82, UR5 ;  /* 0x0000000552527c20 */ /* 0x000fe20008410000 */
[----:B------:R-:W-:Y:S01]  /*7fa0*/  FMNMX.FTZ R116, R101, R116, !PT ;  /* 0x0000007465747209 */ /* 0x000fe20007810000 */
[----:B------:R-:W-:Y:S01]  /*7fb0*/  FMUL.FTZ R83, R83, UR5 ;  /* 0x0000000553537c20 */ /* 0x000fe20008410000 */
[----:B------:R-:W-:Y:S01]  /*7fc0*/  FMUL.FTZ R86, R86, UR5 ;  /* 0x0000000556567c20 */ /* 0x000fe20008410000 */
[----:B------:R-:W-:Y:S01]  /*7fd0*/  MUFU.TANH R123, R123 ;  /* 0x0000007b007b7308 */ /* 0x000fe20000002400 */
[----:B------:R-:W-:Y:S01]  /*7fe0*/  FMNMX.FTZ R129, R89, R116, !PT ;  /* 0x0000007459817209 */ /* 0x000fe20007810000 */
[----:B------:R-:W-:Y:S01]  /*7ff0*/  FMUL.FTZ R87, R87, UR5 ;  /* 0x0000000557577c20 */ /* 0x000fe20008410000 */
[----:B------:R-:W-:Y:S01]  /*8000*/  FMUL.FTZ R75, R75, UR5 ;  /* 0x000000054b4b7c20 */ /* 0x000fe20008410000 */
[----:B------:R-:W-:-:S02]  /*8010*/  WARPGROUP.DEPBAR.LE gsb0, 0x0 ;  /* 0x00008000000079c5 */ /* 0x000fc40000010000 */
[----:B------:R-:W-:Y:S01]  /*8020*/  WARPGROUP.ARRIVE ;  /* 0x00000000000079c5 */ /* 0x000fe20000000000 */
[----:B------:R-:W-:Y:S01]  /*8030*/  FMUL.FTZ R79, R79, UR5 ;  /* 0x000000054f4f7c20 */ /* 0x000fe20008410000 */
[----:B------:R2:W-:Y:S04]  /*8040*/  MUFU.TANH R137, R100 ;  /* 0x0000006400897308 */ /* 0x0005e80000002400 */
[----:B------:R-:W3:Y:S01]  /*8050*/  S2R R143, SR_TID.X ;  /* 0x00000000008f7919 */ /* 0x000ee20000002100 */
[----:B------:R-:W-:Y:S01]  /*8060*/  R2UR UR14, R5 ;  /* 0x00000000050e72ca */ /* 0x000fe200000e0000 */
[----:B------:R-:W-:Y:S01]  /*8070*/  UMOV UR39, UR60 ;  /* 0x0000003c00277c82 */ /* 0x000fe20008000000 */
[----:B------:R-:W-:Y:S01]  /*8080*/  HGMMA.64x96x16.F32.BF16 R24, gdesc[UR32].tnspB, R24, gsb0 ;  /* 0x41600000201879f0 */ /* 0x000fe20008001818 */
[----:B------:R-:W-:-:S02]  /*8090*/  UIADD3 UR32, UR10, 0x300, URZ ;  /* 0x000003000a207890 */ /* 0x000fc4000fffe03f */
[----:B------:R-:W-:Y:S01]  /*80a0*/  UIADD3 UR34, UR11, 0x80, URZ ;  /* 0x000000800b227890 */ /* 0x000fe2000fffe03f */
[----:B------:R-:W4:Y:S01]  /*80b0*/  MUFU.TANH R124, R124 ;  /* 0x0000007c007c7308 */ /* 0x000f220000002400 */
[----:B------:R-:W-:Y:S01]  /*80c0*/  UMOV UR33, 0xc0000010 ;  /* 0xc000001000217882 */ /* 0x000fe20000000000 */
[----:B------:R-:W-:Y:S01]  /*80d0*/  UMOV UR35, 0x80000020 ;  /* 0x8000002000237882 */ /* 0x000fe20000000000 */
[----:B--2---:R-:W-:Y:S02]  /*80e0*/  FSEL R100, R130, -INF , P3 ;  /* 0xff80000082647808 */ /* 0x004fe40001800000 */
[----:B------:R-:W-:Y:S02]  /*80f0*/  ISETP.GT.AND P3, PT, R98, 0x29, PT ;  /* 0x000000296200780c */ /* 0x000fe40003f64270 */
[----:B------:R-:W-:Y:S01]  /*8100*/  FMNMX.FTZ R116, R100, R129, !PT ;  /* 0x0000008164747209 */ /* 0x000fe20007810000 */
[----:B------:R-:W2:Y:S01]  /*8110*/  MUFU.TANH R125, R125 ;  /* 0x0000007d007d7308 */ /* 0x000ea20000002400 */
[----:B------:R-:W-:-:S02]  /*8120*/  UISETP.GT.AND UP0, UPT, UR38, UR14, UPT ;  /* 0x0000000e2600728c */ /* 0x000fc4000bf04270 */
[----:B------:R-:W-:-:S05]  /*8130*/  FMNMX.FTZ R116, R93, R116, !PT ;  /* 0x000000745d747209 */ /* 0x000fca0007810000 */
[----:B------:R0:W-:Y:S08]  /*8140*/  MUFU.TANH R129, R109 ;  /* 0x0000006d00817308 */ /* 0x0001f00000002400 */
[----:B------:R-:W5:Y:S01]  /*8150*/  MUFU.TANH R126, R126 ;  /* 0x0000007e007e7308 */ /* 0x000f620000002400 */
[----:B0-----:R-:W-:Y:S01]  /*8160*/  FSEL R109, R121, -INF , P4 ;  /* 0xff800000796d7808 */ /* 0x001fe20002000000 */
[----:B------:R-:W-:Y:S01]  /*8170*/  FMUL.FTZ R121, R80, UR5 ;  /* 0x0000000550797c20 */ /* 0x000fe20008410000 */
[----:B-1----:R-:W-:Y:S01]  /*8180*/  FSEL R80, R122, -INF , P2 ;  /* 0xff8000007a507808 */ /* 0x002fe20001000000 */
[----:B------:R-:W-:Y:S01]  /*8190*/  FMUL.FTZ R122, R81, UR5 ;  /* 0x00000005517a7c20 */ /* 0x000fe20008410000 */
[----:B------:R-:W-:-:S02]  /*81a0*/  FMNMX.FTZ R131, R109, R116, !PT ;  /* 0x000000746d837209 */ /* 0x000fc40007810000 */
[----:B------:R-:W-:Y:S01]  /*81b0*/  ISETP.GT.AND P2, PT, R98, 0x30, PT ;  /* 0x000000306200780c */ /* 0x000fe20003f44270 */
[----:B------:R-:W0:Y:S01]  /*81c0*/  MUFU.TANH R117, R117 ;  /* 0x0000007500757308 */ /* 0x000e220000002400 */
[----:B------:R-:W-:Y:S02]  /*81d0*/  FMNMX.FTZ R128, R80, R131, !PT ;  /* 0x0000008350807209 */ /* 0x000fe40007810000 */
[----:B----4-:R-:W-:Y:S02]  /*81e0*/  FSEL R116, R124, -INF , P2 ;  /* 0xff8000007c747808 */ /* 0x010fe40001000000 */
[C---:B------:R-:W-:Y:S02]  /*81f0*/  ISETP.GT.AND P2, PT, R98.reuse, 0x38, PT ;  /* 0x000000386200780c */ /* 0x040fe40003f44270 */
[----:B------:R-:W-:Y:S01]  /*8200*/  ISETP.GT.AND P4, PT, R98, 0x80, PT ;  /* 0x000000806200780c */ /* 0x000fe20003f84270 */
[----:B------:R1:W-:Y:S01]  /*8210*/  MUFU.TANH R130, R111 ;  /* 0x0000006f00827308 */ /* 0x0003e20000002400 */
[----:B---3--:R-:W-:-:S07]  /*8220*/  SHF.R.U32.HI R142, RZ, 0x7, R143 ;  /* 0x00000007ff8e7819 */ /* 0x008fce000001168f */
[----:B------:R-:W3:Y:S01]  /*8230*/  MUFU.TANH R118, R118 ;  /* 0x0000007600767308 */ /* 0x000ee20000002400 */
[----:B-1----:R-:W-:Y:S02]  /*8240*/  FSEL R111, R123, -INF , P3 ;  /* 0xff8000007b6f7808 */ /* 0x002fe40001800000 */
[----:B------:R-:W-:Y:S02]  /*8250*/  ISETP.GT.AND P3, PT, R98, 0x31, PT ;  /* 0x000000316200780c */ /* 0x000fe40003f64270 */
[----:B------:R-:W-:Y:S02]  /*8260*/  FMNMX.FTZ R123, R111, R128, !PT ;  /* 0x000000806f7b7209 */ /* 0x000fe40007810000 */
[----:B--2---:R-:W-:Y:S01]  /*8270*/  FSEL R81, R125, -INF , P3 ;  /* 0xff8000007d517808 */ /* 0x004fe20001800000 */
[----:B------:R-:W1:Y:S01]  /*8280*/  MUFU.TANH R119, R119 ;  /* 0x0000007700777308 */ /* 0x000e620000002400 */
[----:B------:R-:W-:Y:S01]  /*8290*/  FMNMX.FTZ R128, R116, R123, !PT ;  /* 0x0000007b74807209 */ /* 0x000fe20007810000 */
[----:B------:R-:W-:Y:S01]  /*82a0*/  FMUL.FTZ R123, R84, UR5 ;  /* 0x00000005547b7c20 */ /* 0x000fe20008410000 */
[----:B------:R-:W-:-:S02]  /*82b0*/  ISETP.GT.AND P3, PT, R98, 0x39, PT ;  /* 0x000000396200780c */ /* 0x000fc40003f64270 */
[----:B-----5:R-:W-:Y:S02]  /*82c0*/  FSEL R84, R126, -INF , P2 ;  /* 0xff8000007e547808 */ /* 0x020fe40001000000 */
[----:B------:R-:W-:Y:S01]  /*82d0*/  FMNMX.FTZ R131, R81, R128, !PT ;  /* 0x0000008051837209 */ /* 0x000fe20007810000 */
[----:B------:R-:W2:Y:S01]  /*82e0*/  MUFU.TANH R132, R132 ;  /* 0x0000008400847308 */ /* 0x000ea20000002400 */
[----:B------:R-:W-:Y:S01]  /*82f0*/  ISETP.GT.AND P2, PT, R98, 0x40, PT ;  /* 0x000000406200780c */ /* 0x000fe20003f44270 */
[----:B------:R-:W-:Y:S01]  /*8300*/  FMUL.FTZ R128, R72, UR5 ;  /* 0x0000000548807c20 */ /* 0x000fe20008410000 */
[----:B0-----:R-:W-:Y:S02]  /*8310*/  FSEL R117, R117, -INF , P3 ;  /* 0xff80000075757808 */ /* 0x001fe40001800000 */
[----:B------:R-:W-:Y:S01]  /*8320*/  FMNMX.FTZ R126, R84, R131, !PT ;  /* 0x00000083547e7209 */ /* 0x000fe20007810000 */
[----:B------:R-:W-:Y:S01]  /*8330*/  FMUL.FTZ R131, R85, UR5 ;  /* 0x0000000555837c20 */ /* 0x000fe20008410000 */
[----:B------:R-:W-:Y:S01]  /*8340*/  ISETP.GT.AND P3, PT, R98, 0x41, PT ;  /* 0x000000416200780c */ /* 0x000fe20003f64270 */
[----:B------:R-:W0:Y:S01]  /*8350*/  MUFU.TANH R127, R127 ;  /* 0x0000007f007f7308 */ /* 0x000e220000002400 */
[----:B---3--:R-:W-:-:S02]  /*8360*/  FSEL R118, R118, -INF , P2 ;  /* 0xff80000076767808 */ /* 0x008fc40001000000 */
[C---:B------:R-:W-:Y:S02]  /*8370*/  ISETP.GT.AND P2, PT, R98.reuse, 0x48, PT ;  /* 0x000000486200780c */ /* 0x040fe40003f44270 */
[----:B-1----:R-:W-:Y:S02]  /*8380*/  FSEL R85, R119, -INF , P3 ;  /* 0xff80000077557808 */ /* 0x002fe40001800000 */
[----:B------:R-:W-:Y:S01]  /*8390*/  ISETP.GT.AND P3, PT, R98, 0x49, PT ;  /* 0x000000496200780c */ /* 0x000fe20003f64270 */
[----:B------:R-:W1:Y:S01]  /*83a0*/  MUFU.TANH R134, R134 ;  /* 0x0000008600867308 */ /* 0x000e620000002400 */
[----:B--2---:R-:W-:Y:S02]  /*83b0*/  FSEL R119, R132, -INF , P2 ;  /* 0xff80000084777808 */ /* 0x004fe40001000000 */
[----:B------:R-:W-:-:S05]  /*83c0*/  ISETP.GT.AND P2, PT, R98, 0x50, PT ;  /* 0x000000506200780c */ /* 0x000fca0003f44270 */
[----:B------:R2:W-:Y:S01]  /*83d0*/  MUFU.TANH R124, R121 ;  /* 0x00000079007c7308 */ /* 0x0005e20000002400 */
[----:B0-----:R-:W-:Y:S01]  /*83e0*/  FSEL R72, R127, -INF , P3 ;  /* 0xff8000007f487808 */ /* 0x001fe20001800000 */
[----:B------:R-:W-:Y:S01]  /*83f0*/  FMUL.FTZ R127, R73, UR5 ;  /* 0x00000005497f7c20 */ /* 0x000fe20008410000 */
[----:B------:R-:W-:-:S05]  /*8400*/  ISETP.GT.AND P3, PT, R98, 0x51, PT ;  /* 0x000000516200780c */ /* 0x000fca0003f64270 */
[----:B------:R-:W0:Y:S01]  /*8410*/  MUFU.TANH R133, R133 ;  /* 0x0000008500857308 */ /* 0x000e220000002400 */
[----:B--2---:R-:W-:Y:S01]  /*8420*/  FMNMX.FTZ R121, R117, R126, !PT ;  /* 0x0000007e75797209 */ /* 0x004fe20007810000 */
[----:B------:R-:W-:Y:S02]  /*8430*/  WARPGROUP.DEPBAR.LE gsb0, 0x0 ;  /* 0x00008000000079c5 */ /* 0x000fe40000010000 */
[----:B------:R-:W-:Y:S01]  /*8440*/  WARPGROUP.ARRIVE ;  /* 0x00000000000079c5 */ /* 0x000fe20000000000 */
[----:B-1----:R-:W-:Y:S01]  /*8450*/  FSEL R73, R134, -INF , P2 ;  /* 0xff80000086497808 */ /* 0x002fe20001000000 */
[----:B------:R-:W-:Y:S01]  /*8460*/  FMUL.FTZ R134, R76, UR5 ;  /* 0x000000054c867c20 */ /* 0x000fe20008410000 */
[----:B------:R-:W-:Y:S01]  /*8470*/  ISETP.GT.AND P2, PT, R98, 0x58, PT ;  /* 0x000000586200780c */ /* 0x000fe20003f44270 */
[----:B------:R1:W-:Y:S02]  /*8480*/  MUFU.TANH R125, R122 ;  /* 0x0000007a007d7308 */ /* 0x0003e40000002400 */
[----:B------:R-:W-:Y:S01]  /*8490*/  HGMMA.64x96x16.F32.BF16 R24, gdesc[UR32].tnspB, R24, gsb0 ;  /* 0x41600000201879f0 */ /* 0x000fe20008001818 */
[----:B------:R-:W-:-:S02]  /*84a0*/  UIADD3 UR32, UR10, 0x480, URZ ;  /* 0x000004800a207890 */ /* 0x000fc4000fffe03f */
[----:B------:R-:W-:Y:S01]  /*84b0*/  UIADD3 UR34, UR11, 0xc0, URZ ;  /* 0x000000c00b227890 */ /* 0x000fe2000fffe03f */
[----:B------:R-:W-:Y:S01]  /*84c0*/  UMOV UR33, 0xc0000010 ;  /* 0xc000001000217882 */ /* 0x000fe20000000000 */
[----:B------:R-:W-:Y:S01]  /*84d0*/  UMOV UR35, 0x80000020 ;  /* 0x8000002000237882 */ /* 0x000fe20000000000 */
[----:B-1----:R-:W-:Y:S01]  /*84e0*/  FMNMX.FTZ R122, R118, R121, !PT ;  /* 0x00000079767a7209 */ /* 0x002fe20007810000 */
[----:B------:R-:W1:Y:S03]  /*84f0*/  MUFU.TANH R135, R135 ;  /* 0x0000008700877308 */ /* 0x000e660000002400 */
[----:B------:R-:W-:-:S04]  /*8500*/  FMNMX.FTZ R122, R85, R122, !PT ;  /* 0x0000007a557a7209 */ /* 0x000fc80007810000 */
[----:B------:R-:W-:Y:S01]  /*8510*/  FMNMX.FTZ R121, R119, R122, !PT ;  /* 0x0000007a77797209 */ /* 0x000fe20007810000 */
[----:B------:R-:W2:Y:S03]  /*8520*/  MUFU.TANH R140, R140 ;  /* 0x0000008c008c7308 */ /* 0x000ea60000002400 */
[----:B------:R-:W-:Y:S02]  /*8530*/  FMNMX.FTZ R122, R72, R121, !PT ;  /* 0x00000079487a7209 */ /* 0x000fe40007810000 */
[----:B0-----:R-:W-:Y:S02]  /*8540*/  FSEL R121, R133, -INF , P3 ;  /* 0xff80000085797808 */ /* 0x001fe40001800000 */
[----:B------:R-:W-:Y:S01]  /*8550*/  FMNMX.FTZ R122, R73, R122, !PT ;  /* 0x0000007a497a7209 */ /* 0x000fe20007810000 */
[----:B------:R0:W3:Y:S01]  /*8560*/  MUFU.TANH R126, R123 ;  /* 0x0000007b007e7308 */ /* 0x0000e20000002400 */
[----:B------:R-:W-:-:S02]  /*8570*/  ISETP.GT.AND P3, PT, R98, 0x59, PT ;  /* 0x000000596200780c */ /* 0x000fc40003f64270 */
[----:B-1----:R-:W-:Y:S01]  /*8580*/  FSEL R76, R135, -INF , P2 ;  /* 0xff800000874c7808 */ /* 0x002fe20001000000 */
[----:B------:R-:W-:Y:S01]  /*8590*/  FMUL.FTZ R135, R77, UR5 ;  /* 0x000000054d877c20 */ /* 0x000fe20008410000 */
[----:B------:R-:W-:-:S03]  /*85a0*/  ISETP.GT.AND P2, PT, R98, 0x60, PT ;  /* 0x000000606200780c */ /* 0x000fc60003f44270 */
[----:B------:R1:W-:Y:S01]  /*85b0*/  MUFU.TANH R132, R128 ;  /* 0x0000008000847308 */ /* 0x0003e20000002400 */
[----:B0-----:R-:W-:Y:S02]  /*85c0*/  FMNMX.FTZ R123, R121, R122, !PT ;  /* 0x0000007a797b7209 */ /* 0x001fe40007810000 */
[----:B--2---:R-:W-:Y:S02]  /*85d0*/  FSEL R122, R140, -INF , P3 ;  /* 0xff8000008c7a7808 */ /* 0x004fe40001800000 */
[----:B------:R-:W-:Y:S02]  /*85e0*/  FMNMX.FTZ R139, R76, R123, !PT ;  /* 0x0000007b4c8b7209 */ /* 0x000fe40007810000 */
[----:B------:R-:W-:Y:S01]  /*85f0*/  FSEL R123, R136, -INF , P2 ;  /* 0xff800000887b7808 */ /* 0x000fe20001000000 */
[----:B------:R-:W0:Y:S01]  /*8600*/  MUFU.TANH R131, R131 ;  /* 0x0000008300837308 */ /* 0x000e220000002400 */
[----:B------:R-:W-:Y:S02]  /*8610*/  ISETP.GT.AND P3, PT, R98, 0x61, PT ;  /* 0x000000616200780c */ /* 0x000fe40003f64270 */
[----:B------:R-:W-:-:S02]  /*8620*/  FMNMX.FTZ R136, R122, R139, !PT ;  /* 0x0000008b7a887209 */ /* 0x000fc40007810000 */
[C---:B------:R-:W-:Y:S02]  /*8630*/  ISETP.GT.AND P2, PT, R98.reuse, 0x68, PT ;  /* 0x000000686200780c */ /* 0x040fe40003f44270 */
[----:B-1----:R-:W-:Y:S01]  /*8640*/  FSEL R128, R137, -INF , P3 ;  /* 0xff80000089807808 */ /* 0x002fe20001800000 */
[----:B------:R1:W2:Y:S01]  /*8650*/  MUFU.TANH R133, R127 ;  /* 0x0000007f00857308 */ /* 0x0002a20000002400 */
[----:B------:R-:W-:Y:S02]  /*8660*/  FMNMX.FTZ R77, R123, R136, !PT ;  /* 0x000000887b4d7209 */ /* 0x000fe40007810000 */
[----:B------:R-:W-:Y:S02]  /*8670*/  ISETP.GT.AND P3, PT, R98, 0x69, PT ;  /* 0x000000696200780c */ /* 0x000fe40003f64270 */
[----:B------:R-:W-:Y:S02]  /*8680*/  FSEL R129, R129, -INF , P2 ;  /* 0xff80000081817808 */ /* 0x000fe40001000000 */
[----:B------:R-:W-:Y:S01]  /*8690*/  FMNMX.FTZ R136, R128, R77, !PT ;  /* 0x0000004d80887209 */ /* 0x000fe20007810000 */
[----:B------:R-:W4:Y:S01]  /*86a0*/  MUFU.TANH R134, R134 ;  /* 0x0000008600867308 */ /* 0x000f220000002400 */
[----:B------:R-:W-:-:S02]  /*86b0*/  ISETP.GT.AND P2, PT, R98, 0x70, PT ;  /* 0x000000706200780c */ /* 0x000fc40003f44270 */
[----:B-1----:R-:W-:Y:S02]  /*86c0*/  FSEL R127, R130, -INF , P3 ;  /* 0xff800000827f7808 */ /* 0x002fe40001800000 */
[----:B------:R-:W-:Y:S02]  /*86d0*/  FMNMX.FTZ R136, R129, R136, !PT ;  /* 0x0000008881887209 */ /* 0x000fe40007810000 */
[----:B------:R-:W-:Y:S01]  /*86e0*/  ISETP.GT.AND P3, PT, R98, 0x71, PT ;  /* 0x000000716200780c */ /* 0x000fe20003f64270 */
[----:B------:R-:W1:Y:S01]  /*86f0*/  MUFU.TANH R135, R135 ;  /* 0x0000008700877308 */ /* 0x000e620000002400 */
[----:B------:R-:W-:Y:S02]  /*8700*/  FSEL R124, R124, -INF , P2 ;  /* 0xff8000007c7c7808 */ /* 0x000fe40001000000 */
[----:B------:R-:W-:Y:S02]  /*8710*/  FMNMX.FTZ R77, R127, R136, !PT ;  /* 0x000000887f4d7209 */ /* 0x000fe40007810000 */
[----:B------:R-:W-:-:S02]  /*8720*/  ISETP.GT.AND P2, PT, R98, 0x78, PT ;  /* 0x000000786200780c */ /* 0x000fc40003f44270 */
[----:B------:R-:W-:Y:S01]  /*8730*/  FSEL R125, R125, -INF , P3 ;  /* 0xff8000007d7d7808 */ /* 0x000fe20001800000 */
[----:B------:R-:W5:Y:S01]  /*8740*/  MUFU.TANH R7, R7 ;  /* 0x0000000700077308 */ /* 0x000f620000002400 */
[----:B------:R-:W-:Y:S02]  /*8750*/  FMNMX.FTZ R130, R124, R77, !PT ;  /* 0x0000004d7c827209 */ /* 0x000fe40007810000 */
[----:B------:R-:W-:Y:S02]  /*8760*/  ISETP.GT.AND P3, PT, R98, 0x79, PT ;  /* 0x000000796200780c */ /* 0x000fe40003f64270 */
[----:B---3--:R-:W-:Y:S02]  /*8770*/  FSEL R77, R126, -INF , P2 ;  /* 0xff8000007e4d7808 */ /* 0x008fe40001000000 */
[----:B------:R-:W-:Y:S01]  /*8780*/  FMNMX.FTZ R130, R125, R130, !PT ;  /* 0x000000827d827209 */ /* 0x000fe20007810000 */
[----:B------:R-:W3:Y:S01]  /*8790*/  MUFU.TANH R8, R8 ;  /* 0x0000000800087308 */ /* 0x000ee20000002400 */
[----:B0-----:R-:W-:-:S02]  /*87a0*/  FSEL R126, R131, -INF , P3 ;  /* 0xff800000837e7808 */ /* 0x001fc40001800000 */
[----:B------:R-:W-:Y:S02]  /*87b0*/  FMNMX.FTZ R131, R77, R130, !PT ;  /* 0x000000824d837209 */ /* 0x000fe40007810000 */
[----:B------:R-:W-:Y:S02]  /*87c0*/  ISETP.GT.AND P2, PT, R98, 0x81, PT ;  /* 0x000000816200780c */ /* 0x000fe40003f44270 */
[----:B------:R-:W-:Y:S01]  /*87d0*/  FSEL R130, R132, -INF , P4 ;  /* 0xff80000084827808 */ /* 0x000fe20002000000 */
[----:B------:R-:W0:Y:S01]  /*87e0*/  MUFU.TANH R9, R9 ;  /* 0x0000000900097308 */ /* 0x000e220000002400 */
[----:B------:R-:W-:Y:S02]  /*87f0*/  FMNMX.FTZ R137, R126, R131, !PT ;  /* 0x000000837e897209 */ /* 0x000fe40007810000 */
[----:B------:R-:W-:Y:S02]  /*8800*/  ISETP.GT.AND P3, PT, R98, 0x88, PT ;  /* 0x000000886200780c */ /* 0x000fe40003f64270 */
[----:B--2---:R-:W-:-:S02]  /*8810*/  FSEL R131, R133, -INF , P2 ;  /* 0xff80000085837808 */ /* 0x004fc40001000000 */
[----:B------:R-:W-:Y:S01]  /*8820*/  FMNMX.FTZ R132, R130, R137, !PT ;  /* 0x0000008982847209 */ /* 0x000fe20007810000 */
[----:B------:R-:W2:Y:S01]  /*8830*/  MUFU.TANH R10, R10 ;  /* 0x0000000a000a7308 */ /* 0x000ea20000002400 */
[C---:B------:R-:W-:Y:S01]  /*8840*/  ISETP.GT.AND P2, PT, R98.reuse, 0x89, PT ;  /* 0x000000896200780c */ /* 0x040fe20003f44270 */
[----:B------:R-:W-:Y:S01]  /*8850*/  VIADD R98, R98, 0x8 ;  /* 0x0000000862627836 */ /* 0x000fe20000000000 */
[----:B----4-:R-:W-:Y:S02]  /*8860*/  FSEL R133, R134, -INF , P3 ;  /* 0xff80000086857808 */ /* 0x010fe40001800000 */
[----:B------:R-:W-:Y:S01]  /*8870*/  FMNMX.FTZ R134, R131, R132, !PT ;  /* 0x0000008483867209 */ /* 0x000fe20007810000 */
[----:B------:R-:W-:Y:S02]  /*8880*/  WARPGROUP.DEPBAR.LE gsb0, 0x0 ;  /* 0x00008000000079c5 */ /* 0x000fe40000010000 */
[----:B------:R-:W-:Y:S01]  /*8890*/  WARPGROUP.ARRIVE ;  /* 0x00000000000079c5 */ /* 0x000fe20000000000 */
[----:B-1----:R-:W-:Y:S01]  /*88a0*/  FSEL R132, R135, -INF , P2 ;  /* 0xff80000087847808 */ /* 0x002fe20001000000 */
[----:B------:R-:W-:Y:S01]  /*88b0*/  MUFU.TANH R11, R11 ;  /* 0x0000000b000b7308 */ /* 0x000fe20000002400 */
[----:B------:R-:W-:-:S02]  /*88c0*/  FMNMX.FTZ R135, R133, R134, !PT ;  /* 0x0000008685877209 */ /* 0x000fc40007810000 */
[----:B------:R-:W-:Y:S01]  /*88d0*/  ISETP.GT.AND P5, PT, R98, RZ, PT ;  /* 0x000000ff6200720c */ /* 0x000fe20003fa4270 */
[----:B------:R-:W-:Y:S01]  /*88e0*/  HGMMA.64x96x16.F32.BF16 R24, gdesc[UR32].tnspB, R24, gsb0 ;  /* 0x41600000201879f0 */ /* 0x000fe20008001818 */
[----:B------:R-:W-:Y:S01]  /*88f0*/  UIADD3 UR32, UR10, 0x600, URZ ;  /* 0x000006000a207890 */ /* 0x000fe2000fffe03f */
[----:B------:R-:W-:Y:S01]  /*8900*/  FMNMX.FTZ R134, R132, R135, !PT ;  /* 0x0000008784867209 */ /* 0x000fe20007810000 */
[----:B------:R-:W-:Y:S01]  /*8910*/  UIADD3 UR34, UR11, 0x100, URZ ;  /* 0x000001000b227890 */ /* 0x000fe2000fffe03f */
[C---:B------:R-:W-:Y:S01]  /*8920*/  ISETP.GT.AND P3, PT, R98.reuse, 0x1, PT ;  /* 0x000000016200780c */ /* 0x040fe20003f64270 */
[----:B------:R-:W-:Y:S01]  /*8930*/  UMOV UR33, 0xc0000010 ;  /* 0xc000001000217882 */ /* 0x000fe20000000000 */
[----:B------:R-:W-:Y:S01]  /*8940*/  UMOV UR35, 0x80000020 ;  /* 0x8000002000237882 */ /* 0x000fe20000000000 */
[----:B------:R-:W1:Y:S01]  /*8950*/  SHFL.BFLY PT, R135, R134, 0x2, 0x1f ;  /* 0x0c401f0086877f89 */ /* 0x000e6200000e0000 */
[----:B-----5:R-:W-:Y:S01]  /*8960*/  FSEL R7, R7, -INF , P5 ;  /* 0xff80000007077808 */ /* 0x020fe20002800000 */
[----:B------:R-:W4:Y:S01]  /*8970*/  MUFU.TANH R12, R12 ;  /* 0x0000000c000c7308 */ /* 0x000f220000002400 */
[----:B------:R-:W-:-:S02]  /*8980*/  ISETP.GT.AND P4, PT, R98, 0x8, PT ;  /* 0x000000086200780c */ /* 0x000fc40003f84270 */
[----:B---3--:R-:W-:Y:S02]  /*8990*/  FSEL R8, R8, -INF , P3 ;  /* 0xff80000008087808 */ /* 0x008fe40001800000 */
[----:B------:R-:W-:Y:S02]  /*89a0*/  FMNMX.FTZ R137, R7, R4, !PT ;  /* 0x0000000407897209 */ /* 0x000fe40007810000 */
[C---:B------:R-:W-:Y:S01]  /*89b0*/  ISETP.GT.AND P6, PT, R98.reuse, 0x9, PT ;  /* 0x000000096200780c */ /* 0x040fe20003fc4270 */
[----:B------:R-:W3:Y:S01]  /*89c0*/  MUFU.TANH R13, R13 ;  /* 0x0000000d000d7308 */ /* 0x000ee20000002400 */
[----:B0-----:R-:W-:Y:S02]  /*89d0*/  FSEL R9, R9, -INF , P4 ;  /* 0xff80000009097808 */ /* 0x001fe40002000000 */
[----:B------:R-:W-:Y:S02]  /*89e0*/  ISETP.GT.AND P5, PT, R98, 0x10, PT ;  /* 0x000000106200780c */ /* 0x000fe40003fa4270 */
[----:B--2---:R-:W-:-:S02]  /*89f0*/  FSEL R10, R10, -INF , P6 ;  /* 0xff8000000a0a7808 */ /* 0x004fc40003000000 */
[C---:B------:R-:W-:Y:S01]  /*8a00*/  ISETP.GT.AND P3, PT, R98.reuse, 0x11, PT ;  /* 0x000000116200780c */ /* 0x040fe20003f64270 */
[----:B------:R-:W0:Y:S01]  /*8a10*/  MUFU.TANH R14, R14 ;  /* 0x0000000e000e7308 */ /* 0x000e220000002400 */
[----:B------:R-:W-:Y:S02]  /*8a20*/  ISETP.GT.AND P4, PT, R98, 0x18, PT ;  /* 0x000000186200780c */ /* 0x000fe40003f84270 */
[----:B----4-:R-:W-:Y:S02]  /*8a30*/  FSEL R12, R12, -INF , P3 ;  /* 0xff8000000c0c7808 */ /* 0x010fe40001800000 */
[----:B------:R-:W-:Y:S02]  /*8a40*/  ISETP.GT.AND P6, PT, R98, 0x19, PT ;  /* 0x000000196200780c */ /* 0x000fe40003fc4270 */
[----:B-1----:R-:W-:Y:S01]  /*8a50*/  FMNMX.FTZ R135, R134, R135, !PT ;  /* 0x0000008786877209 */ /* 0x002fe20007810000 */
[----:B------:R-:W-:Y:S01]  /*8a60*/  FMUL.FTZ R134, R74, UR5 ;  /* 0x000000054a867c20 */ /* 0x000fe20008410000 */
[----:B------:R-:W-:Y:S01]  /*8a70*/  MUFU.TANH R15, R15 ;  /* 0x0000000f000f7308 */ /* 0x000fe20000002400 */
[----:B---3--:R-:W-:-:S02]  /*8a80*/  FSEL R13, R13, -INF , P4 ;  /* 0xff8000000d0d7808 */ /* 0x008fc40002000000 */
[----:B------:R-:W1:Y:S01]  /*8a90*/  SHFL.BFLY PT, R136, R135, 0x1, 0x1f ;  /* 0x0c201f0087887f89 */ /* 0x000e6200000e0000 */
[C---:B------:R-:W-:Y:S02]  /*8aa0*/  ISETP.GT.AND P3, PT, R98.reuse, 0x21, PT ;  /* 0x000000216200780c */ /* 0x040fe40003f64270 */
[----:B------:R-:W-:Y:S02]  /*8ab0*/  ISETP.GT.AND P4, PT, R98, 0x28, PT ;  /* 0x000000286200780c */ /* 0x000fe40003f84270 */
[----:B------:R-:W2:Y:S01]  /*8ac0*/  MUFU.TANH R20, R20 ;  /* 0x0000001400147308 */ /* 0x000ea20000002400 */
[----:B0-----:R-:W-:Y:S02]  /*8ad0*/  FSEL R14, R14, -INF , P6 ;  /* 0xff8000000e0e7808 */ /* 0x001fe40003000000 */
[----:B------:R-:W-:-:S05]  /*8ae0*/  ISETP.GT.AND P6, PT, R98, 0x29, PT ;  /* 0x000000296200780c */ /* 0x000fca0003fc4270 */
[----:B------:R-:W0:Y:S08]  /*8af0*/  MUFU.TANH R21, R21 ;  /* 0x0000001500157308 */ /* 0x000e300000002400 */
[----:B------:R-:W3:Y:S01]  /*8b00*/  MUFU.TANH R120, R120 ;  /* 0x0000007800787308 */ /* 0x000ee20000002400 */
[----:B--2---:R-:W-:Y:S02]  /*8b10*/  FSEL R20, R20, -INF , P3 ;  /* 0xff80000014147808 */ /* 0x004fe40001800000 */
[----:B-1----:R-:W-:Y:S01]  /*8b20*/  FMNMX.FTZ R74, R135, R136, !PT ;  /* 0x00000088874a7209 */ /* 0x002fe20007810000 */
[----:B------:R-:W-:Y:S01]  /*8b30*/  FMUL.FTZ R136, R78, UR5 ;  /* 0x000000054e887c20 */ /* 0x000fe20008410000 */
[----:B------:R-:W-:-:S02]  /*8b40*/  ISETP.GT.AND P3, PT, R98, 0x31, PT ;  /* 0x000000316200780c */ /* 0x000fc40003f64270 */
[C---:B------:R-:W-:Y:S01]  /*8b50*/  FSETP.NEU.FTZ.AND P2, PT, R74.reuse, -INF , PT ;  /* 0xff8000004a00780b */ /* 0x040fe20003f5d000 */
[----:B------:R-:W-:Y:S01]  /*8b60*/  FMUL.FTZ R78, R74, UR4 ;  /* 0x000000044a4e7c20 */ /* 0x000fe20008410000 */
[----:B------:R1:W-:Y:S04]  /*8b70*/  MUFU.TANH R135, R136 ;  /* 0x0000008800877308 */ /* 0x0003e80000002400 */
[----:B------:R-:W-:-:S04]  /*8b80*/  FSEL R78, R78, RZ, P2 ;  /* 0x000000ff4e4e7208 */ /* 0x000fc80001000000 */
[----:B------:R-:W2:Y:S01]  /*8b90*/  MUFU.TANH R112, R112 ;  /* 0x0000007000707308 */ /* 0x000ea20000002400 */
[----:B-1----:R-:W-:Y:S01]  /*8ba0*/  FMNMX.FTZ R136, R8, R137, !PT ;  /* 0x0000008908887209 */ /* 0x002fe20007810000 */
[--C-:B------:R-:W-:Y:S01]  /*8bb0*/  FFMA.FTZ R138, R100, UR4, -R78.reuse ;  /* 0x00000004648a7c23 */ /* 0x100fe2000801084e */
[----:B------:R-:W-:Y:S01]  /*8bc0*/  FSEL R100, R11, -INF , P5 ;  /* 0xff8000000b647808 */ /* 0x000fe20002800000 */
[--C-:B------:R-:W-:Y:S01]  /*8bd0*/  FFMA.FTZ R139, R80, UR4, -R78.reuse ;  /* 0x00000004508b7c23 */ /* 0x100fe2000801084e */
[----:B------:R-:W-:Y:S01]  /*8be0*/  FMNMX.FTZ R137, R9, R136, !PT ;  /* 0x0000008809897209 */ /* 0x000fe20007810000 */
[--C-:B------:R-:W-:Y:S01]  /*8bf0*/  FFMA.FTZ R121, R121, UR4, -R78.reuse ;  /* 0x0000000479797c23 */ /* 0x100fe2000801084e */
[----:B------:R-:W-:Y:S01]  /*8c00*/  ISETP.GT.AND P5, PT, R98, 0x20, PT ;  /* 0x000000206200780c */ /* 0x000fe20003fa4270 */
[----:B------:R1:W-:Y:S01]  /*8c10*/  MUFU.EX2 R11, R138 ;  /* 0x0000008a000b7308 */ /* 0x0003e20000000800 */
[----:B------:R-:W-:Y:S01]  /*8c20*/  FMNMX.FTZ R137, R10, R137, !PT ;  /* 0x000000890a897209 */ /* 0x000fe20007810000 */
[--C-:B------:R-:W-:Y:S01]  /*8c30*/  FFMA.FTZ R88, R88, UR4, -R78.reuse ;  /* 0x0000000458587c23 */ /* 0x100fe2000801084e */
[----:B0-----:R-:W-:Y:S01]  /*8c40*/  FSEL R80, R21, -INF , P4 ;  /* 0xff80000015507808 */ /* 0x001fe20002000000 */
[--C-:B------:R-:W-:Y:S01]  /*8c50*/  FFMA.FTZ R110, R110, UR4, -R78.reuse ;  /* 0x000000046e6e7c23 */ /* 0x100fe2000801084e */
[----:B------:R-:W-:Y:S01]  /*8c60*/  FMNMX.FTZ R137, R100, R137, !PT ;  /* 0x0000008964897209 */ /* 0x000fe20007810000 */
[--C-:B------:R-:W-:Y:S01]  /*8c70*/  FFMA.FTZ R99, R99, UR4, -R78.reuse ;  /* 0x0000000463637c23 */ /* 0x100fe2000801084e */
[----:B---3--:R-:W-:Y:S01]  /*8c80*/  FSEL R120, R120, -INF , P6 ;  /* 0xff80000078787808 */ /* 0x008fe20003000000 */
[----:B------:R-:W0:Y:S01]  /*8c90*/  MUFU.TANH R113, R113 ;  /* 0x0000007100717308 */ /* 0x000e220000002400 */
[----:B------:R-:W-:Y:S01]  /*8ca0*/  FMNMX.FTZ R136, R12, R137, !PT ;  /* 0x000000890c887209 */ /* 0x000fe20007810000 */
[--C-:B-1----:R-:W-:Y:S01]  /*8cb0*/  FFMA.FTZ R138, R109, UR4, -R78.reuse ;  /* 0x000000046d8a7c23 */ /* 0x102fe2000801084e */
[----:B------:R-:W-:Y:S01]  /*8cc0*/  FSEL R109, R15, -INF , P5 ;  /* 0xff8000000f6d7808 */ /* 0x000fe20002800000 */
[--C-:B------:R-:W-:Y:S01]  /*8cd0*/  FFMA.FTZ R108, R108, UR4, -R78.reuse ;  /* 0x000000046c6c7c23 */ /* 0x100fe2000801084e */
[----:B------:R-:W-:Y:S01]  /*8ce0*/  FMNMX.FTZ R137, R13, R136, !PT ;  /* 0x000000880d897209 */ /* 0x000fe20007810000 */
[--C-:B------:R-:W-:Y:S01]  /*8cf0*/  FFMA.FTZ R92, R92, UR4, -R78.reuse ;  /* 0x000000045c5c7c23 */ /* 0x100fe2000801084e */
[----:B------:R-:W-:Y:S01]  /*8d00*/  ISETP.GT.AND P5, PT, R98, 0x30, PT ;  /* 0x000000306200780c */ /* 0x000fe20003fa4270 */
[----:B------:R-:W-:Y:S01]  /*8d10*/  MUFU.TANH R114, R114 ;  /* 0x0000007200727308 */ /* 0x000fe20000002400 */
[----:B------:R-:W-:Y:S01]  /*8d20*/  FMNMX.FTZ R136, R14, R137, !PT ;  /* 0x000000890e887209 */ /* 0x000fe20007810000 */
[----:B------:R-:W-:Y:S01]  /*8d30*/  FFMA.FTZ R101, R101, UR4, -R78 ;  /* 0x0000000465657c23 */ /* 0x000fe2000801084e */
[----:B------:R-:W-:-:S02]  /*8d40*/  WARPGROUP.DEPBAR.LE gsb0, 0x0 ;  /* 0x00008000000079c5 */ /* 0x000fc40000010000 */
[----:B------:R-:W-:Y:S01]  /*8d50*/  WARPGROUP.ARRIVE ;  /* 0x00000000000079c5 */ /* 0x000fe20000000000 */
[----:B------:R-:W-:Y:S01]  /*8d60*/  FMNMX.FTZ R137, R109, R136, !PT ;  /* 0x000000886d897209 */ /* 0x000fe20007810000 */
[--C-:B------:R-:W-:Y:S01]  /*8d70*/  FFMA.FTZ R89, R89, UR4, -R78.reuse ;  /* 0x0000000459597c23 */ /* 0x100fe2000801084e */
[----:B------:R-:W1:Y:S01]  /*8d80*/  MUFU.TANH R115, R115 ;  /* 0x0000007300737308 */ /* 0x000e620000002400 */
[----:B--2---:R-:W-:Y:S01]  /*8d90*/  FSEL R112, R112, -INF , P5 ;  /* 0xff80000070707808 */ /* 0x004fe20002800000 */
[--C-:B------:R-:W-:Y:S01]  /*8da0*/  FFMA.FTZ R93, R93, UR4, -R78.reuse ;  /* 0x000000045d5d7c23 */ /* 0x100fe2000801084e */
[----:B------:R-:W-:Y:S01]  /*8db0*/  HGMMA.64x96x16.F32.BF16 R24, gdesc[UR32].tnspB, R24, gsb0 ;  /* 0x41600000201879f0 */ /* 0x000fe20008001818 */
[----:B------:R-:W-:Y:S01]  /*8dc0*/  UIADD3 UR32, UR10, 0x780, URZ ;  /* 0x000007800a207890 */ /* 0x000fe2000fffe03f */
[----:B------:R-:W-:Y:S01]  /*8dd0*/  FMNMX.FTZ R137, R20, R137, !PT ;  /* 0x0000008914897209 */ /* 0x000fe20007810000 */
[----:B------:R-:W-:Y:S01]  /*8de0*/  UIADD3 UR34, UR11, 0x140, URZ ;  /* 0x000001400b227890 */ /* 0x000fe2000fffe03f */
[----:B------:R-:W-:Y:S01]  /*8df0*/  ISETP.GT.AND P4, PT, R98, 0x38, PT ;  /* 0x000000386200780c */ /* 0x000fe20003f84270 */
[----:B------:R-:W-:Y:S01]  /*8e00*/  UMOV UR33, 0xc0000010 ;  /* 0xc000001000217882 */ /* 0x000fe20000000000 */
[----:B------:R-:W-:Y:S01]  /*8e10*/  UMOV UR35, 0x80000020 ;  /* 0x8000002000237882 */ /* 0x000fe20000000000 */
[----:B------:R-:W-:Y:S01]  /*8e20*/  FMNMX.FTZ R137, R80, R137, !PT ;  /* 0x0000008950897209 */ /* 0x000fe20007810000 */
[----:B------:R-:W2:Y:S01]  /*8e30*/  MUFU.TANH R104, R104 ;  /* 0x0000006800687308 */ /* 0x000ea20000002400 */
[----:B0-----:R-:W-:Y:S01]  /*8e40*/  FSEL R113, R113, -INF , P3 ;  /* 0xff80000071717808 */ /* 0x001fe20001800000 */
[--C-:B------:R-:W-:Y:S01]  /*8e50*/  FFMA.FTZ R111, R111, UR4, -R78.reuse ;  /* 0x000000046f6f7c23 */ /* 0x100fe2000801084e */
[----:B------:R-:W-:Y:S01]  /*8e60*/  FMNMX.FTZ R137, R120, R137, !PT ;  /* 0x0000008978897209 */ /* 0x000fe20007810000 */
[--C-:B------:R-:W-:Y:S01]  /*8e70*/  FFMA.FTZ R81, R81, UR4, -R78.reuse ;  /* 0x0000000451517c23 */ /* 0x100fe2000801084e */
[----:B------:R-:W-:Y:S01]  /*8e80*/  ISETP.GT.AND P6, PT, R98, 0x39, PT ;  /* 0x000000396200780c */ /* 0x000fe20003fc4270 */
[--C-:B------:R-:W-:Y:S01]  /*8e90*/  FFMA.FTZ R84, R84, UR4, -R78.reuse ;  /* 0x0000000454547c23 */ /* 0x100fe2000801084e */
[----:B------:R-:W-:Y:S01]  /*8ea0*/  FMNMX.FTZ R136, R112, R137, !PT ;  /* 0x0000008970887209 */ /* 0x000fe20007810000 */
[----:B------:R-:W0:Y:S01]  /*8eb0*/  MUFU.TANH R105, R105 ;  /* 0x0000006900697308 */ /* 0x000e220000002400 */
[----:B------:R-:W-:Y:S01]  /*8ec0*/  ISETP.GT.AND P5, PT, R98, 0x40, PT ;  /* 0x000000406200780c */ /* 0x000fe20003fa4270 */
[--C-:B------:R-:W-:Y:S01]  /*8ed0*/  FFMA.FTZ R85, R85, UR4, -R78.reuse ;  /* 0x0000000455557c23 */ /* 0x100fe2000801084e */
[----:B------:R-:W-:Y:S01]  /*8ee0*/  FMNMX.FTZ R137, R113, R136, !PT ;  /* 0x0000008871897209 */ /* 0x000fe20007810000 */
[--C-:B------:R-:W-:Y:S01]  /*8ef0*/  FFMA.FTZ R72, R72, UR4, -R78.reuse ;  /* 0x0000000448487c23 */ /* 0x100fe2000801084e */
[----:B-1----:R-:W-:Y:S01]  /*8f00*/  FSEL R115, R115, -INF , P6 ;  /* 0xff80000073737808 */ /* 0x002fe20003000000 */
[--C-:B------:R-:W-:Y:S01]  /*8f10*/  FFMA.FTZ R73, R73, UR4, -R78.reuse ;  /* 0x0000000449497c23 */ /* 0x100fe2000801084e */
[----:B------:R-:W-:Y:S01]  /*8f20*/  ISETP.GT.AND P3, PT, R98, 0x41, PT ;  /* 0x000000416200780c */ /* 0x000fe20003f64270 */
[----:B------:R1:W-:Y:S01]  /*8f30*/  MUFU.EX2 R15, R138 ;  /* 0x0000008a000f7308 */ /* 0x0003e20000000800 */
[----:B--2---:R-:W-:Y:S01]  /*8f40*/  FSEL R104, R104, -INF , P5 ;  /* 0xff80000068687808 */ /* 0x004fe20002800000 */
[--C-:B------:R-:W-:Y:S01]  /*8f50*/  FFMA.FTZ R76, R76, UR4, -R78.reuse ;  /* 0x000000044c4c7c23 */ /* 0x100fe2000801084e */
[----:B------:R-:W-:Y:S01]  /*8f60*/  ISETP.GT.AND P5, PT, R98, 0x49, PT ;  /* 0x000000496200780c */ /* 0x000fe20003fa4270 */
[--C-:B------:R-:W-:Y:S01]  /*8f70*/  FFMA.FTZ R127, R127, UR4, -R78.reuse ;  /* 0x000000047f7f7c23 */ /* 0x100fe2000801084e */
[--C-:B------:R-:W-:Y:S01]  /*8f80*/  FFMA.FTZ R124, R124, UR4, -R78.reuse ;  /* 0x000000047c7c7c23 */ /* 0x100fe2000801084e */
[--C-:B------:R-:W-:Y:S01]  /*8f90*/  FFMA.FTZ R125, R125, UR4, -R78.reuse ;  /* 0x000000047d7d7c23 */ /* 0x100fe2000801084e */
[--C-:B------:R-:W-:Y:S01]  /*8fa0*/  FFMA.FTZ R77, R77, UR4, -R78.reuse ;  /* 0x000000044d4d7c23 */ /* 0x100fe2000801084e */
[----:B------:R-:W2:Y:S01]  /*8fb0*/  MUFU.TANH R106, R106 ;  /* 0x0000006a006a7308 */ /* 0x000ea20000002400 */
[--C-:B-1----:R-:W-:Y:S01]  /*8fc0*/  FFMA.FTZ R138, R116, UR4, -R78.reuse ;  /* 0x00000004748a7c23 */ /* 0x102fe2000801084e */
[----:B------:R-:W-:Y:S01]  /*8fd0*/  FSEL R116, R114, -INF , P4 ;  /* 0xff80000072747808 */ /* 0x000fe20002000000 */
[----:B------:R-:W-:Y:S01]  /*8fe0*/  FFMA.FTZ R126, R126, UR4, -R78 ;  /* 0x000000047e7e7c23 */ /* 0x000fe2000801084e */
[----:B------:R-:W-:-:S02]  /*8ff0*/  ISETP.GT.AND P4, PT, R98, 0x48, PT ;  /* 0x000000486200780c */ /* 0x000fc40003f84270 */
[----:B------:R-:W-:Y:S02]  /*9000*/  FMNMX.FTZ R136, R116, R137, !PT ;  /* 0x0000008974887209 */ /* 0x000fe40007810000 */
[----:B------:R-:W1:Y:S01]  /*9010*/  MUFU.TANH R107, R107 ;  /* 0x0000006b006b7308 */ /* 0x000e620000002400 */
[----:B0-----:R-:W-:Y:S02]  /*9020*/  FSEL R105, R105, -INF , P3 ;  /* 0xff80000069697808 */ /* 0x001fe40001800000 */
[----:B------:R-:W-:Y:S02]  /*9030*/  FMNMX.FTZ R137, R115, R136, !PT ;  /* 0x0000008873897209 */ /* 0x000fe40007810000 */
[----:B------:R-:W-:Y:S02]  /*9040*/  ISETP.GT.AND P3, PT, R98, 0x50, PT ;  /* 0x000000506200780c */ /* 0x000fe40003f64270 */
[----:B------:R-:W-:Y:S01]  /*9050*/  FMNMX.FTZ R136, R104, R137, !PT ;  /* 0x0000008968887209 */ /* 0x000fe20007810000 */
[----:B------:R-:W-:Y:S01]  /*9060*/  MUFU.TANH R96, R96 ;  /* 0x0000006000607308 */ /* 0x000fe20000002400 */
[----:B--2---:R-:W-:-:S02]  /*9070*/  FSEL R106, R106, -INF , P4 ;  /* 0xff8000006a6a7808 */ /* 0x004fc40002000000 */
[----:B------:R-:W-:Y:S02]  /*9080*/  FMNMX.FTZ R137, R105, R136, !PT ;  /* 0x0000008869897209 */ /* 0x000fe40007810000 */
[----:B------:R-:W-:Y:S02]  /*9090*/  ISETP.GT.AND P4, PT, R98, 0x51, PT ;  /* 0x000000516200780c */ /* 0x000fe40003f84270 */
[----:B------:R-:W-:Y:S01]  /*90a0*/  FMNMX.FTZ R136, R106, R137, !PT ;  /* 0x000000896a887209 */ /* 0x000fe20007810000 */
[----:B------:R-:W-:Y:S01]  /*90b0*/  MUFU.TANH R97, R97 ;  /* 0x0000006100617308 */ /* 0x000fe20000002400 */
[----:B-1----:R-:W-:Y:S02]  /*90c0*/  FSEL R107, R107, -INF , P5 ;  /* 0xff8000006b6b7808 */ /* 0x002fe40002800000 */
[----:B------:R-:W-:-:S05]  /*90d0*/  ISETP.GT.AND P5, PT, R98, 0x58, PT ;  /* 0x000000586200780c */ /* 0x000fca0003fa4270 */
[----:B------:R-:W0:Y:S08]  /*90e0*/  MUFU.TANH R102, R102 ;  /* 0x0000006600667308 */ /* 0x000e300000002400 */
[----:B------:R-:W1:Y:S08]  /*90f0*/  MUFU.TANH R103, R103 ;  /* 0x0000006700677308 */ /* 0x000e700000002400 */
[----:B------:R2:W-:Y:S01]  /*9100*/  MUFU.EX2 R21, R139 ;  /* 0x0000008b00157308 */ /* 0x0005e20000000800 */
[----:B0-----:R-:W-:-:S02]  /*9110*/  FSEL R137, R102, -INF , P5 ;  /* 0xff80000066897808 */ /* 0x001fc40002800000 */
[----:B------:R-:W-:-:S05]  /*9120*/  ISETP.GT.AND P5, PT, R98, 0x61, PT ;  /* 0x000000616200780c */ /* 0x000fca0003fa4270 */
[----:B------:R-:W0:Y:S01]  /*9130*/  MUFU.TANH R90, R90 ;  /* 0x0000005a005a7308 */ /* 0x000e220000002400 */
[----:B--2---:R-:W-:Y:S01]  /*9140*/  FFMA.FTZ R139, R117, UR4, -R78 ;  /* 0x00000004758b7c23 */ /* 0x004fe2000801084e */
[----:B------:R-:W-:Y:S02]  /*9150*/  FSEL R117, R96, -INF , P3 ;  /* 0xff80000060757808 */ /* 0x000fe40001800000 */
[----:B------:R-:W-:-:S04]  /*9160*/  ISETP.GT.AND P3, PT, R98, 0x59, PT ;  /* 0x000000596200780c */ /* 0x000fc80003f64270 */
[----:B------:R2:W-:Y:S01]  /*9170*/  MUFU.EX2 R114, R138 ;  /* 0x0000008a00727308 */ /* 0x0005e20000000800 */
[----:B-1----:R-:W-:Y:S02]  /*9180*/  FSEL R103, R103, -INF , P3 ;  /* 0xff80000067677808 */ /* 0x002fe40001800000 */
[----:B------:R-:W-:Y:S01]  /*9190*/  ISETP.GT.AND P3, PT, R98, 0x68, PT ;  /* 0x000000686200780c */ /* 0x000fe20003f64270 */
[----:B------:R-:W-:Y:S02]  /*91a0*/  WARPGROUP.DEPBAR.LE gsb0, 0x0 ;  /* 0x00008000000079c5 */ /* 0x000fe40000010000 */
[----:B------:R-:W-:Y:S01]  /*91b0*/  WARPGROUP.ARRIVE ;  /* 0x00000000000079c5 */ /* 0x000fe20000000000 */
[----:B--2---:R-:W-:Y:S01]  /*91c0*/  FMNMX.FTZ R138, R107, R136, !PT ;  /* 0x000000886b8a7209 */ /* 0x004fe20007810000 */
[----:B------:R-:W-:Y:S01]  /*91d0*/  MUFU.TANH R91, R91 ;  /* 0x0000005b005b7308 */ /* 0x000fe20000002400 */
[----:B------:R-:W-:Y:S02]  /*91e0*/  FSEL R136, R97, -INF , P4 ;  /* 0xff80000061887808 */ /* 0x000fe40002000000 */
[----:B------:R-:W-:Y:S01]  /*91f0*/  FMNMX.FTZ R97, R117, R138, !PT ;  /* 0x0000008a75617209 */ /* 0x000fe20007810000 */
[----:B------:R-:W-:Y:S01]  /*9200*/  HGMMA.64x96x16.F32.BF16 R24, gdesc[UR32].tnspB, R24, gsb0 ;  /* 0x41600000201879f0 */ /* 0x000fe20008001818 */
[----:B------:R-:W-:Y:S01]  /*9210*/  UIADD3 UR32, UR10, 0x900, URZ ;  /* 0x000009000a207890 */ /* 0x000fe2000fffe03f */
[----:B------:R-:W-:Y:S01]  /*9220*/  FFMA.FTZ R138, R118, UR4, -R78 ;  /* 0x00000004768a7c23 */ /* 0x000fe2000801084e */
[----:B------:R-:W-:Y:S01]  /*9230*/  UIADD3 UR34, UR11, 0x180, URZ ;  /* 0x000001800b227890 */ /* 0x000fe2000fffe03f */
[----:B------:R-:W-:Y:S01]  /*9240*/  MUFU.TANH R94, R94 ;  /* 0x0000005e005e7308 */ /* 0x000fe20000002400 */
[----:B------:R-:W-:Y:S01]  /*9250*/  UMOV UR33, 0xc0000010 ;  /* 0xc000001000217882 */ /* 0x000fe20000000000 */
[----:B------:R-:W-:Y:S01]  /*9260*/  UMOV UR35, 0x80000020 ;  /* 0x8000002000237882 */ /* 0x000fe20000000000 */
[----:B------:R-:W-:-:S02]  /*9270*/  FMNMX.FTZ R102, R136, R97, !PT ;  /* 0x0000006188667209 */ /* 0x000fc40007810000 */
[----:B------:R-:W-:Y:S02]  /*9280*/  ISETP.GT.AND P4, PT, R98, 0x60, PT ;  /* 0x000000606200780c */ /* 0x000fe40003f84270 */
[----:B------:R-:W-:Y:S01]  /*9290*/  FMNMX.FTZ R118, R137, R102, !PT ;  /* 0x0000006689767209 */ /* 0x000fe20007810000 */
[----:B------:R-:W1:Y:S01]  /*92a0*/  MUFU.TANH R95, R95 ;  /* 0x0000005f005f7308 */ /* 0x000e620000002400 */
[----:B0-----:R-:W-:Y:S02]  /*92b0*/  FSEL R102, R90, -INF , P4 ;  /* 0xff8000005a667808 */ /* 0x001fe40002000000 */
[----:B------:R-:W-:-:S05]  /*92c0*/  ISETP.GT.AND P4, PT, R98, 0x69, PT ;  /* 0x000000696200780c */ /* 0x000fca0003f84270 */
[----:B------:R-:W0:Y:S08]  /*92d0*/  MUFU.TANH R82, R82 ;  /* 0x0000005200527308 */ /* 0x000e300000002400 */
[----:B------:R2:W-:Y:S01]  /*92e0*/  MUFU.EX2 R96, R139 ;  /* 0x0000008b00607308 */ /* 0x0005e20000000800 */
[----:B-1----:R-:W-:Y:S02]  /*92f0*/  FSEL R95, R95, -INF , P4 ;  /* 0xff8000005f5f7808 */ /* 0x002fe40002000000 */
[----:B------:R-:W-:-:S05]  /*9300*/  ISETP.GT.AND P4, PT, R98, 0x78, PT ;  /* 0x000000786200780c */ /* 0x000fca0003f84270 */
[----:B------:R-:W1:Y:S01]  /*9310*/  MUFU.TANH R83, R83 ;  /* 0x0000005300537308 */ /* 0x000e620000002400 */
[----:B--2---:R-:W-:Y:S02]  /*9320*/  FMNMX.FTZ R139, R103, R118, !PT ;  /* 0x00000076678b7209 */ /* 0x004fe40007810000 */
[----:B------:R-:W-:Y:S02]  /*9330*/  FSEL R118, R91, -INF , P5 ;  /* 0xff8000005b767808 */ /* 0x000fe40002800000 */
[----:B------:R-:W-:Y:S02]  /*9340*/  FMNMX.FTZ R139, R102, R139, !PT ;  /* 0x0000008b668b7209 */ /* 0x000fe40007810000 */
[----:B------:R-:W-:Y:S01]  /*9350*/  ISETP.GT.AND P5, PT, R98, 0x70, PT ;  /* 0x000000706200780c */ /* 0x000fe20003fa4270 */
[----:B------:R2:W-:Y:S01]  /*9360*/  MUFU.EX2 R97, R138 ;  /* 0x0000008a00617308 */ /* 0x0005e20000000800 */
[----:B------:R-:W-:Y:S01]  /*9370*/  FMNMX.FTZ R90, R118, R139, !PT ;  /* 0x0000008b765a7209 */ /* 0x000fe20007810000 */
[--C-:B------:R-:W-:Y:S01]  /*9380*/  FFMA.FTZ R139, R122, UR4, -R78.reuse ;  /* 0x000000047a8b7c23 */ /* 0x100fe2000801084e */
[----:B0-----:R-:W-:Y:S01]  /*9390*/  FSEL R82, R82, -INF , P5 ;  /* 0xff80000052527808 */ /* 0x001fe20002800000 */
[--C-:B------:R-:W-:Y:S01]  /*93a0*/  FFMA.FTZ R122, R128, UR4, -R78.reuse ;  /* 0x00000004807a7c23 */ /* 0x100fe2000801084e */
[----:B------:R-:W-:Y:S01]  /*93b0*/  ISETP.GT.AND P5, PT, R98, 0x79, PT ;  /* 0x000000796200780c */ /* 0x000fe20003fa4270 */
[----:B------:R-:W-:-:S02]  /*93c0*/  FFMA.FTZ R128, R130, UR4, -R78 ;  /* 0x0000000482807c23 */ /* 0x000fc4000801084e */
[----:B------:R-:W0:Y:S01]  /*93d0*/  MUFU.TANH R86, R86 ;  /* 0x0000005600567308 */ /* 0x000e220000002400 */
[----:B--2---:R-:W-:Y:S01]  /*93e0*/  FFMA.FTZ R138, R119, UR4, -R78 ;  /* 0x00000004778a7c23 */ /* 0x004fe2000801084e */
[----:B------:R-:W-:Y:S02]  /*93f0*/  FSEL R119, R94, -INF , P3 ;  /* 0xff8000005e777808 */ /* 0x000fe40001800000 */
[----:B------:R-:W-:Y:S02]  /*9400*/  ISETP.GT.AND P3, PT, R98, 0x71, PT ;  /* 0x000000716200780c */ /* 0x000fe40003f64270 */
[----:B------:R-:W-:Y:S02]  /*9410*/  FMNMX.FTZ R90, R119, R90, !PT ;  /* 0x0000005a775a7209 */ /* 0x000fe40007810000 */
[----:B------:R-:W2:Y:S01]  /*9420*/  MUFU.TANH R87, R87 ;  /* 0x0000005700577308 */ /* 0x000ea20000002400 */
[----:B-1----:R-:W-:Y:S02]  /*9430*/  FSEL R83, R83, -INF , P3 ;  /* 0xff80000053537808 */ /* 0x002fe40001800000 */
[----:B------:R-:W-:-:S02]  /*9440*/  FMNMX.FTZ R91, R95, R90, !PT ;  /* 0x0000005a5f5b7209 */ /* 0x000fc40007810000 */
[----:B------:R-:W-:Y:S02]  /*9450*/  ISETP.GT.AND P3, PT, R98, 0x80, PT ;  /* 0x000000806200780c */ /* 0x000fe40003f64270 */
[----:B------:R-:W-:Y:S01]  /*9460*/  FMNMX.FTZ R90, R82, R91, !PT ;  /* 0x0000005b525a7209 */ /* 0x000fe20007810000 */
[----:B------:R-:W1:Y:S01]  /*9470*/  MUFU.TANH R134, R134 ;  /* 0x0000008600867308 */ /* 0x000e620000002400 */
[----:B0-----:R-:W-:Y:S02]  /*9480*/  FSEL R86, R86, -INF , P4 ;  /* 0xff80000056567808 */ /* 0x001fe40002000000 */
[----:B------:R-:W-:Y:S02]  /*9490*/  FMNMX.FTZ R91, R83, R90, !PT ;  /* 0x0000005a535b7209 */ /* 0x000fe40007810000 */
[----:B------:R-:W-:Y:S02]  /*94a0*/  ISETP.GT.AND P4, PT, R98, 0x81, PT ;  /* 0x000000816200780c */ /* 0x000fe40003f84270 */
[----:B------:R-:W-:Y:S01]  /*94b0*/  FMNMX.FTZ R90, R86, R91, !PT ;  /* 0x0000005b565a7209 */ /* 0x000fe20007810000 */
[----:B------:R-:W0:Y:S01]  /*94c0*/  MUFU.TANH R75, R75 ;  /* 0x0000004b004b7308 */ /* 0x000e220000002400 */
[----:B--2---:R-:W-:-:S02]  /*94d0*/  FSEL R87, R87, -INF , P5 ;  /* 0xff80000057577808 */ /* 0x004fc40002800000 */
[----:B------:R-:W-:Y:S02]  /*94e0*/  ISETP.GT.AND P5, PT, R98, 0x88, PT ;  /* 0x000000886200780c */ /* 0x000fe40003fa4270 */
[----:B------:R-:W-:Y:S02]  /*94f0*/  FMNMX.FTZ R91, R87, R90, !PT ;  /* 0x0000005a575b7209 */ /* 0x000fe40007810000 */
[----:B------:R-:W-:Y:S01]  /*9500*/  FSEL R135, R135, -INF , P5 ;  /* 0xff80000087877808 */ /* 0x000fe20002800000 */
[----:B------:R-:W2:Y:S01]  /*9510*/  MUFU.TANH R79, R79 ;  /* 0x0000004f004f7308 */ /* 0x000ea20000002400 */
[----:B-1----:R-:W-:Y:S02]  /*9520*/  FSEL R134, R134, -INF , P3 ;  /* 0xff80000086867808 */ /* 0x002fe40001800000 */
[----:B------:R-:W-:Y:S02]  /*9530*/  ISETP.GT.AND P3, PT, R98, 0x89, PT ;  /* 0x000000896200780c */ /* 0x000fe40003f64270 */
[----:B------:R-:W-:-:S03]  /*9540*/  FMNMX.FTZ R90, R134, R91, !PT ;  /* 0x0000005b865a7209 */ /* 0x000fc60007810000 */
[----:B------:R2:W-:Y:S01]  /*9550*/  MUFU.EX2 R94, R138 ;  /* 0x0000008a005e7308 */ /* 0x0005e20000000800 */
[----:B0-----:R-:W-:-:S04]  /*9560*/  FSEL R75, R75, -INF , P4 ;  /* 0xff8000004b4b7808 */ /* 0x001fc80002000000 */
[----:B------:R-:W-:-:S03]  /*9570*/  FMNMX.FTZ R90, R75, R90, !PT ;  /* 0x0000005a4b5a7209 */ /* 0x000fc60007810000 */
[----:B------:R0:W-:Y:S01]  /*9580*/  MUFU.EX2 R98, R121 ;  /* 0x0000007900627308 */ /* 0x0001e20000000800 */
[----:B--2---:R-:W-:Y:S01]  /*9590*/  FSEL R138, R79, -INF , P3 ;  /* 0xff8000004f8a7808 */ /* 0x004fe20001800000 */
[----:B------:R-:W-:Y:S02]  /*95a0*/  WARPGROUP.DEPBAR.LE gsb0, 0x0 ;  /* 0x00008000000079c5 */ /* 0x000fe40000010000 */
[----:B------:R-:W-:Y:S01]  /*95b0*/  WARPGROUP.ARRIVE ;  /* 0x00000000000079c5 */ /* 0x000fe20000000000 */
[----:B------:R-:W-:-:S03]  /*95c0*/  FMNMX.FTZ R79, R135, R90, !PT ;  /* 0x0000005a874f7209 */ /* 0x000fc60007810000 */
[----:B------:R-:W-:Y:S01]  /*95d0*/  MUFU.EX2 R88, R88 ;  /* 0x0000005800587308 */ /* 0x000fe20000000800 */
[----:B------:R-:W-:Y:S01]  /*95e0*/  FMNMX.FTZ R90, R138, R79, !PT ;  /* 0x0000004f8a5a7209 */ /* 0x000fe20007810000 */
[----:B------:R-:W-:Y:S01]  /*95f0*/  HGMMA.64x96x16.F32.BF16 R24, gdesc[UR32].tnspB, R24, gsb0 ;  /* 0x41600000201879f0 */ /* 0x000fe20008001818 */
[----:B------:R-:W-:Y:S01]  /*9600*/  UIADD3 UR32, UR10, 0xa80, URZ ;  /* 0x00000a800a207890 */ /* 0x000fe2000fffe03f */
[--C-:B0-----:R-:W-:Y:S01]  /*9610*/  FFMA.FTZ R121, R123, UR4, -R78.reuse ;  /* 0x000000047b797c23 */ /* 0x101fe2000801084e */
[----:B------:R-:W-:Y:S01]  /*9620*/  UIADD3 UR34, UR11, 0x1c0, URZ ;  /* 0x000001c00b227890 */ /* 0x000fe2000fffe03f */
[----:B------:R-:W0:Y:S01]  /*9630*/  SHFL.BFLY PT, R91, R90, 0x2, 0x1f ;  /* 0x0c401f005a5b7f89 */ /* 0x000e2200000e0000 */
[----:B------:R-:W-:Y:S01]  /*9640*/  UMOV UR33, 0xc0000010 ;  /* 0xc000001000217882 */ /* 0x000fe20000000000 */
[----:B------:R-:W-:Y:S01]  /*9650*/  UMOV UR35, 0x80000020 ;  /* 0x8000002000237882 */ /* 0x000fe20000000000 */
[--C-:B------:R-:W-:Y:S01]  /*9660*/  FFMA.FTZ R123, R129, UR4, -R78.reuse ;  /* 0x00000004817b7c23 */ /* 0x100fe2000801084e */
[--C-:B------:R-:W-:Y:S01]  /*9670*/  FFMA.FTZ R129, R131, UR4, -R78.reuse ;  /* 0x0000000483817c23 */ /* 0x100fe2000801084e */
[----:B------:R-:W-:Y:S01]  /*9680*/  FFMA.FTZ R131, R133, UR4, -R78 ;  /* 0x0000000485837c23 */ /* 0x000fe2000801084e */
[----:B------:R-:W-:Y:S08]  /*9690*/  MUFU.EX2 R110, R110 ;  /* 0x0000006e006e7308 */ /* 0x000ff00000000800 */
[----:B------:R-:W-:Y:S08]  /*96a0*/  MUFU.EX2 R99, R99 ;  /* 0x0000006300637308 */ /* 0x000ff00000000800 */
[----:B------:R-:W-:Y:S01]  /*96b0*/  MUFU.EX2 R108, R108 ;  /* 0x0000006c006c7308 */ /* 0x000fe20000000800 */
[----:B0-----:R-:W-:-:S05]  /*96c0*/  FMNMX.FTZ R91, R90, R91, !PT ;  /* 0x0000005b5a5b7209 */ /* 0x001fca0007810000 */
[----:B------:R-:W0:Y:S02]  /*96d0*/  SHFL.BFLY PT, R90, R91, 0x1, 0x1f ;  /* 0x0c201f005b5a7f89 */ /* 0x000e2400000e0000 */
[----:B------:R-:W-:Y:S08]  /*96e0*/  MUFU.EX2 R92, R92 ;  /* 0x0000005c005c7308 */ /* 0x000ff00000000800 */
[----:B------:R1:W-:Y:S08]  /*96f0*/  MUFU.EX2 R79, R139 ;  /* 0x0000008b004f7308 */ /* 0x0003f00000000800 */
[----:B------:R-:W-:Y:S01]  /*9700*/  MUFU.EX2 R101, R101 ;  /* 0x0000006500657308 */ /* 0x000fe20000000800 */
[----:B0-----:R-:W-:Y:S01]  /*9710*/  FMNMX.FTZ R130, R91, R90, !PT ;  /* 0x0000005a5b827209 */ /* 0x001fe20007810000 */
[----:B------:R-:W-:Y:S01]  /*9720*/  FFMA.FTZ R90, R132, UR4, -R78 ;  /* 0x00000004845a7c23 */ /* 0x000fe2000801084e */
[----:B------:R-:W-:-:S05]  /*9730*/  FSEL R91, R74, RZ, P2 ;  /* 0x000000ff4a5b7208 */ /* 0x000fca0001000000 */
[----:B------:R-:W-:Y:S01]  /*9740*/  MUFU.EX2 R89, R89 ;  /* 0x0000005900597308 */ /* 0x000fe20000000800 */
[C---:B------:R-:W-:Y:S01]  /*9750*/  FSETP.NEU.FTZ.AND P2, PT, R130.reuse, -INF , PT ;  /* 0xff8000008200780b */ /* 0x040fe20003f5d000 */
[C---:B------:R-:W-:Y:S01]  /*9760*/  FMUL.FTZ R133, R130.reuse, UR4 ;  /* 0x0000000482857c20 */ /* 0x040fe20008410000 */
[----:B------:R-:W-:Y:S02]  /*9770*/  FADD.FTZ R91, -R91, R6 ;  /* 0x000000065b5b7221 */ /* 0x000fe40000010100 */
[----:B------:R-:W-:Y:S02]  /*9780*/  FSEL R141, R130, RZ, P2 ;  /* 0x000000ff828d7208 */ /* 0x000fe40001000000 */
[----:B------:R-:W-:Y:S01]  /*9790*/  FSEL R133, R133, RZ, P2 ;  /* 0x000000ff85857208 */ /* 0x000fe20001000000 */
[----:B------:R-:W-:Y:S01]  /*97a0*/  FMUL.FTZ R78, R91, UR4 ;  /* 0x000000045b4e7c20 */ /* 0x000fe20008410000 */
[----:B------:R-:W-:Y:S01]  /*97b0*/  ISETP.GE.U32.AND P2, PT, R143, 0x180, PT ;  /* 0x000001808f00780c */ /* 0x000fe20003f46070 */
[----:B------:R-:W-:Y:S01]  /*97c0*/  FADD.FTZ R141, -R141, R4 ;  /* 0x000000048d8d7221 */ /* 0x000fe20000010100 */
[----:B------:R-:W-:-:S02]  /*97d0*/  VIADD R4, R142, 0x9 ;  /* 0x000000098e047836 */ /* 0x000fc40000000000 */
[--C-:B------:R-:W-:Y:S01]  /*97e0*/  FFMA.FTZ R132, R8, UR4, -R133.reuse ;  /* 0x0000000408847c23 */ /* 0x100fe20008010885 */
[--C-:B------:R-:W-:Y:S01]  /*97f0*/  FFMA.FTZ R7, R7, UR4, -R133.reuse ;  /* 0x0000000407077c23 */ /* 0x100fe20008010885 */
[----:B------:R-:W0:Y:S01]  /*9800*/  MUFU.EX2 R78, R78 ;  /* 0x0000004e004e7308 */ /* 0x000e220000000800 */
[--C-:B------:R-:W-:Y:S01]  /*9810*/  FFMA.FTZ R91, R9, UR4, -R133.reuse ;  /* 0x00000004095b7c23 */ /* 0x100fe20008010885 */
[----:B------:R-:W-:Y:S01]  /*9820*/  SEL R8, R4, 0x9, !P2 ;  /* 0x0000000904087807 */ /* 0x000fe20005000000 */
[----:B------:R-:W-:Y:S01]  /*9830*/  FMUL.FTZ R4, R141, UR4 ;  /* 0x000000048d047c20 */ /* 0x000fe20008410000 */
[--C-:B------:R-:W-:Y:S01]  /*9840*/  FFMA.FTZ R9, R10, UR4, -R133.reuse ;  /* 0x000000040a097c23 */ /* 0x100fe20008010885 */
[----:B------:R-:W-:Y:S02]  /*9850*/  IMAD.U32 R10, RZ, RZ, UR36 ;  /* 0x00000024ff0a7e24 */ /* 0x000fe4000f8e00ff */
[--C-:B-1----:R-:W-:Y:S01]  /*9860*/  FFMA.FTZ R139, R100, UR4, -R133.reuse ;  /* 0x00000004648b7c23 */ /* 0x102fe20008010885 */
[--C-:B------:R-:W-:Y:S01]  /*9870*/  FFMA.FTZ R100, R20, UR4, -R133.reuse ;  /* 0x0000000414647c23 */ /* 0x100fe20008010885 */
[----:B------:R-:W-:Y:S01]  /*9880*/  MUFU.EX2 R7, R7 ;  /* 0x0000000700077308 */ /* 0x000fe20000000800 */
[--C-:B------:R-:W-:Y:S01]  /*9890*/  FFMA.FTZ R20, R104, UR4, -R133.reuse ;  /* 0x0000000468147c23 */ /* 0x100fe20008010885 */
[----:B------:R-:W-:Y:S01]  /*98a0*/  @!P1 LEA R10, R10, UR37, 0x3 ;  /* 0x000000250a0a9c11 */ /* 0x000fe2000f8e18ff */
[--C-:B------:R-:W-:Y:S01]  /*98b0*/  FFMA.FTZ R12, R12, UR4, -R133.reuse ;  /* 0x000000040c0c7c23 */ /* 0x100fe20008010885 */
[--C-:B------:R-:W-:Y:S01]  /*98c0*/  FFMA.FTZ R104, R105, UR4, -R133.reuse ;  /* 0x0000000469687c23 */ /* 0x100fe20008010885 */
[--C-:B------:R-:W-:Y:S01]  /*98d0*/  FFMA.FTZ R105, R106, UR4, -R133.reuse ;  /* 0x000000046a697c23 */ /* 0x100fe20008010885 */
[--C-:B------:R-:W-:Y:S01]  /*98e0*/  FFMA.FTZ R106, R117, UR4, -R133.reuse ;  /* 0x00000004756a7c23 */ /* 0x100fe20008010885 */
[----:B------:R-:W-:Y:S01]  /*98f0*/  @!P1 VIADD R10, R10, 0x31c40 ;  /* 0x00031c400a0a9836 */ /* 0x000fe20000000000 */
[----:B------:R-:W1:Y:S01]  /*9900*/  MUFU.EX2 R4, R4 ;  /* 0x0000000400047308 */ /* 0x000e620000000800 */
[----:B0-----:R-:W-:Y:S01]  /*9910*/  FFMA.FTZ R141, R78, R3, R88 ;  /* 0x000000034e8d7223 */ /* 0x001fe20000010058 */
[--C-:B------:R-:W-:Y:S01]  /*9920*/  FFMA.FTZ R140, R13, UR4, -R133.reuse ;  /* 0x000000040d8c7c23 */ /* 0x100fe20008010885 */
[--C-:B------:R-:W-:Y:S01]  /*9930*/  FFMA.FTZ R14, R14, UR4, -R133.reuse ;  /* 0x000000040e0e7c23 */ /* 0x100fe20008010885 */
[----:B------:R-:W-:Y:S01]  /*9940*/  @!P1 PRMT R10, RZ, 0x654, R10 ;  /* 0x00000654ff0a9816 */ /* 0x000fe2000000000a */
[--C-:B------:R-:W-:Y:S01]  /*9950*/  FFMA.FTZ R13, R109, UR4, -R133.reuse ;  /* 0x000000046d0d7c23 */ /* 0x100fe20008010885 */
[----:B------:R-:W-:Y:S01]  /*9960*/  F2FP.BF16.F32.PACK_AB R88, R110, R88 ;  /* 0x000000586e58723e */ /* 0x000fe200000010ff */
[--C-:B------:R-:W-:Y:S01]  /*9970*/  FFMA.FTZ R80, R80, UR4, -R133.reuse ;  /* 0x0000000450507c23 */ /* 0x100fe20008010885 */
[----:B------:R-:W0:Y:S01]  /*9980*/  MUFU.EX2 R132, R132 ;  /* 0x0000008400847308 */ /* 0x000e220000000800 */
[--C-:B------:R-:W-:Y:S01]  /*9990*/  FFMA.FTZ R109, R120, UR4, -R133.reuse ;  /* 0x00000004786d7c23 */ /* 0x100fe20008010885 */
[--C-:B------:R-:W-:Y:S01]  /*99a0*/  FFMA.FTZ R112, R112, UR4, -R133.reuse ;  /* 0x0000000470707c23 */ /* 0x100fe20008010885 */
[----:B------:R-:W-:Y:S01]  /*99b0*/  FFMA.FTZ R107, R107, UR4, -R133 ;  /* 0x000000046b6b7c23 */ /* 0x000fe20008010885 */
[----:B------:R-:W-:-:S02]  /*99c0*/  WARPGROUP.DEPBAR.LE gsb0, 0x0 ;  /* 0x00008000000079c5 */ /* 0x000fc40000010000 */
[----:B------:R-:W-:Y:S01]  /*99d0*/  WARPGROUP.ARRIVE ;  /* 0x00000000000079c5 */ /* 0x000fe20000000000 */
[----:B------:R-:W-:Y:S01]  /*99e0*/  FFMA.FTZ R113, R113, UR4, -R133 ;  /* 0x0000000471717c23 */ /* 0x000fe20008010885 */
[----:B------:R-:W2:Y:S01]  /*99f0*/  MUFU.EX2 R91, R91 ;  /* 0x0000005b005b7308 */ /* 0x000ea20000000800 */
[----:B-1----:R-:W-:Y:S01]  /*9a00*/  FFMA.FTZ R117, R4, R0, R7 ;  /* 0x0000000004757223 */ /* 0x002fe20000010007 */
[--C-:B------:R-:W-:Y:S01]  /*9a10*/  FFMA.FTZ R116, R116, UR4, -R133.reuse ;  /* 0x0000000474747c23 */ /* 0x100fe20008010885 */
[--C-:B------:R-:W-:Y:S01]  /*9a20*/  FFMA.FTZ R115, R115, UR4, -R133.reuse ;  /* 0x0000000473737c23 */ /* 0x100fe20008010885 */
[----:B------:R-:W-:Y:S01]  /*9a30*/  HGMMA.64x96x16.F32.BF16 R24, gdesc[UR32].tnspB, R24, gsb0 ;  /* 0x41600000201879f0 */ /* 0x000fe20008001818 */
[----:B------:R-:W-:Y:S01]  /*9a40*/  UIADD3 UR32, UR10, 0xc00, URZ ;  /* 0x00000c000a207890 */ /* 0x000fe2000fffe03f */
[----:B------:R-:W-:Y:S01]  /*9a50*/  IMAD.U32 R120, RZ, RZ, UR7 ;  /* 0x00000007ff787e24 */ /* 0x000fe2000f8e00ff */
[----:B------:R-:W-:Y:S01]  /*9a60*/  UIADD3 UR34, UR11, 0x200, URZ ;  /* 0x000002000b227890 */ /* 0x000fe2000fffe03f */
[----:B------:R1:W-:Y:S01]  /*9a70*/  MUFU.EX2 R6, R90 ;  /* 0x0000005a00067308 */ /* 0x0003e20000000800 */
[----:B------:R-:W-:Y:S01]  /*9a80*/  UMOV UR33, 0xc0000010 ;  /* 0xc000001000217882 */ /* 0x000fe20000000000 */
[----:B------:R-:W-:Y:S01]  /*9a90*/  UMOV UR35, 0x80000020 ;  /* 0x8000002000237882 */ /* 0x000fe20000000000 */
[----:B------:R-:W-:Y:S01]  /*9aa0*/  @!P1 LEA R120, R120, UR37, 0x3 ;  /* 0x0000002578789c11 */ /* 0x000fe2000f8e18ff */
[--C-:B------:R-:W-:Y:S01]  /*9ab0*/  FFMA.FTZ R0, R136, UR4, -R133.reuse ;  /* 0x0000000488007c23 */ /* 0x100fe20008010885 */
[--C-:B------:R-:W-:Y:S01]  /*9ac0*/  FFMA.FTZ R103, R103, UR4, -R133.reuse ;  /* 0x0000000467677c23 */ /* 0x100fe20008010885 */
[--C-:B------:R-:W-:Y:S01]  /*9ad0*/  FFMA.FTZ R118, R118, UR4, -R133.reuse ;  /* 0x0000000476767c23 */ /* 0x100fe20008010885 */
[----:B------:R-:W-:Y:S01]  /*9ae0*/  FFMA.FTZ R119, R119, UR4, -R133 ;  /* 0x0000000477777c23 */ /* 0x000fe20008010885 */
[----:B------:R-:W3:Y:S01]  /*9af0*/  MUFU.EX2 R9, R9 ;  /* 0x0000000900097308 */ /* 0x000ee20000000800 */
[----:B-1----:R-:W-:Y:S01]  /*9b00*/  FADD.FTZ R90, R110, R141 ;  /* 0x0000008d6e5a7221 */ /* 0x002fe20000010000 */
[----:B------:R-:W-:-:S02]  /*9b10*/  @!P1 VIADD R120, R120, 0x31c60 ;  /* 0x00031c6078789836 */ /* 0x000fc40000000000 */
[--C-:B------:R-:W-:Y:S01]  /*9b20*/  FFMA.FTZ R134, R134, UR4, -R133.reuse ;  /* 0x0000000486867c23 */ /* 0x100fe20008010885 */
[--C-:B------:R-:W-:Y:S01]  /*9b30*/  FFMA.FTZ R75, R75, UR4, -R133.reuse ;  /* 0x000000044b4b7c23 */ /* 0x100fe20008010885 */
[----:B------:R-:W-:Y:S01]  /*9b40*/  FADD.FTZ R141, R99, R90 ;  /* 0x0000005a638d7221 */ /* 0x000fe20000010000 */
[C---:B------:R-:W-:Y:S01]  /*9b50*/  F2FP.BF16.F32.PACK_AB R90, R108.reuse, R99 ;  /* 0x000000636c5a723e */ /* 0x040fe200000010ff */
[----:B------:R-:W-:Y:S01]  /*9b60*/  FFMA.FTZ R99, R137, UR4, -R133 ;  /* 0x0000000489637c23 */ /* 0x000fe20008010885 */
[----:B------:R-:W1:Y:S01]  /*9b70*/  MUFU.EX2 R139, R139 ;  /* 0x0000008b008b7308 */ /* 0x000e620000000800 */
[----:B------:R-:W-:Y:S01]  /*9b80*/  FADD.FTZ R141, R108, R141 ;  /* 0x0000008d6c8d7221 */ /* 0x000fe20000010000 */
[----:B------:R-:W-:Y:S01]  /*9b90*/  @!P1 PRMT R120, RZ, 0x654, R120 ;  /* 0x00000654ff789816 */ /* 0x000fe20000000078 */
[----:B------:R-:W-:Y:S01]  /*9ba0*/  FFMA.FTZ R135, R135, UR4, -R133 ;  /* 0x0000000487877c23 */ /* 0x000fe20008010885 */
[----:B------:R-:W-:Y:S01]  /*9bb0*/  PLOP3.LUT P2, PT, PT, PT, UP0, 0x80, 0x0 ;  /* 0x000000000000781c */ /* 0x000fe20003f4f008 */
[----:B------:R-:W-:Y:S01]  /*9bc0*/  UIADD3 UR10, UR38, -0x1, URZ ;  /* 0xffffffff260a7890 */ /* 0x000fe2000fffe03f */
[----:B------:R-:W-:-:S02]  /*9bd0*/  UMOV UR7, UR36 ;  /* 0x0000002400077c82 */ /* 0x000fc40008000000 */
[----:B------:R-:W4:Y:S04]  /*9be0*/  MUFU.EX2 R12, R12 ;  /* 0x0000000c000c7308 */ /* 0x000f280000000800 */
[----:B------:R-:W-:-:S04]  /*9bf0*/  UMOV UR38, UR10 ;  /* 0x0000000a00267c82 */ /* 0x000fc80008000000 */
[----:B------:R-:W-:Y:S08]  /*9c00*/  MUFU.EX2 R140, R140 ;  /* 0x0000008c008c7308 */ /* 0x000ff00000000800 */
[----:B------:R-:W5:Y:S08]  /*9c10*/  MUFU.EX2 R93, R93 ;  /* 0x0000005d005d7308 */ /* 0x000f700000000800 */
[----:B------:R-:W5:Y:S08]  /*9c20*/  MUFU.EX2 R14, R14 ;  /* 0x0000000e000e7308 */ /* 0x000f700000000800 */
[----:B------:R-:W5:Y:S08]  /*9c30*/  MUFU.EX2 R13, R13 ;  /* 0x0000000d000d7308 */ /* 0x000f700000000800 */
[----:B------:R-:W-:Y:S08]  /*9c40*/  MUFU.EX2 R100, R100 ;  /* 0x0000006400647308 */ /* 0x000ff00000000800 */
[----:B------:R-:W5:Y:S08]  /*9c50*/  MUFU.EX2 R111, R111 ;  /* 0x0000006f006f7308 */ /* 0x000f700000000800 */
[----:B------:R-:W5:Y:S08]  /*9c60*/  MUFU.EX2 R80, R80 ;  /* 0x0000005000507308 */ /* 0x000f700000000800 */
[----:B------:R-:W-:Y:S08]  /*9c70*/  MUFU.EX2 R109, R109 ;  /* 0x0000006d006d7308 */ /* 0x000ff00000000800 */
[----:B------:R-:W5:Y:S01]  /*9c80*/  MUFU.EX2 R81, R81 ;  /* 0x0000005100517308 */ /* 0x000f620000000800 */
[----:B------:R-:W-:-:S02]  /*9c90*/  WARPGROUP.DEPBAR.LE gsb0, 0x0 ;  /* 0x00008000000079c5 */ /* 0x000fc40000010000 */
[----:B------:R-:W-:-:S05]  /*9ca0*/  WARPGROUP.ARRIVE ;  /* 0x00000000000079c5 */ /* 0x000fca0000000000 */
[----:B------:R-:W-:Y:S01]  /*9cb0*/  MUFU.EX2 R112, R112 ;  /* 0x0000007000707308 */ /* 0x000fe20000000800 */
[----:B------:R-:W-:Y:S07]  /*9cc0*/  HGMMA.64x96x16.F32.BF16 R24, gdesc[UR32].tnspB, R24, gsb0 ;  /* 0x41600000201879f0 */ /* 0x000fee0008001818 */
[----:B------:R5:W-:Y:S08]  /*9cd0*/  MUFU.EX2 R3, R107 ;  /* 0x0000006b00037308 */ /* 0x000bf00000000800 */
[----:B------:R-:W5:Y:S08]  /*9ce0*/  MUFU.EX2 R84, R84 ;  /* 0x0000005400547308 */ /* 0x000f700000000800 */
[----:B------:R-:W5:Y:S08]  /*9cf0*/  MUFU.EX2 R113, R113 ;  /* 0x0000007100717308 */ /* 0x000f700000000800 */
[----:B------:R-:W5:Y:S08]  /*9d00*/  MUFU.EX2 R116, R116 ;  /* 0x0000007400747308 */ /* 0x000f700000000800 */
[----:B------:R-:W-:Y:S08]  /*9d10*/  MUFU.EX2 R115, R115 ;  /* 0x0000007300737308 */ /* 0x000ff00000000800 */
[----:B------:R-:W5:Y:S08]  /*9d20*/  MUFU.EX2 R85, R85 ;  /* 0x0000005500557308 */ /* 0x000f700000000800 */
[----:B------:R-:W5:Y:S08]  /*9d30*/  MUFU.EX2 R20, R20 ;  /* 0x0000001400147308 */ /* 0x000f700000000800 */
[----:B------:R-:W-:Y:S08]  /*9d40*/  MUFU.EX2 R104, R104 ;  /* 0x0000006800687308 */ /* 0x000ff00000000800 */
[----:B------:R-:W5:Y:S08]  /*9d50*/  MUFU.EX2 R72, R72 ;  /* 0x0000004800487308 */ /* 0x000f700000000800 */
[----:B------:R-:W-:Y:S08]  /*9d60*/  MUFU.EX2 R105, R105 ;  /* 0x0000006900697308 */ /* 0x000ff00000000800 */
[----:B------:R-:W5:Y:S08]  /*9d70*/  MUFU.EX2 R73, R73 ;  /* 0x0000004900497308 */ /* 0x000f700000000800 */
[----:B------:R-:W-:Y:S01]  /*9d80*/  MUFU.EX2 R106, R106 ;  /* 0x0000006a006a7308 */ /* 0x000fe20000000800 */
[----:B------:R-:W-:-:S02]  /*9d90*/  WARPGROUP.DEPBAR.LE gsb0, 0x0 ;  /* 0x00008000000079c5 */ /* 0x000fc40000010000 */
[----:B------:R0:W-:Y:S06]  /*9da0*/  BAR.ARV R8, 0x100 ;  /* 0x000400080000751d */ /* 0x0001ec0000002000 */
[----:B------:R1:W-:Y:S01]  /*9db0*/  @!P1 SYNCS.ARRIVE.TRANS64.RED.A1T0 RZ, [R10+URZ], RZ ;  /* 0x000000ff0aff99a7 */ /* 0x0003e2000810043f */
[----:B------:R-:W5:Y:S01]  /*9dc0*/  MUFU.EX2 R76, R76 ;  /* 0x0000004c004c7308 */ /* 0x000f620000000800 */
[----:B0-----:R-:W-:Y:S01]  /*9dd0*/  FADD.FTZ R8, R132, R117 ;  /* 0x0000007584087221 */ /* 0x001fe20000010000 */
[-C--:B------:R-:W-:Y:S01]  /*9de0*/  FMUL.FTZ R26, R26, R4.reuse ;  /* 0x000000041a1a7220 */ /* 0x080fe20000410000 */
[-C--:B------:R-:W-:Y:S01]  /*9df0*/  FMUL.FTZ R27, R27, R4.reuse ;  /* 0x000000041b1b7220 */ /* 0x080fe20000410000 */
[-C--:B------:R-:W-:Y:S01]  /*9e00*/  FMUL.FTZ R30, R30, R4.reuse ;  /* 0x000000041e1e7220 */ /* 0x080fe20000410000 */
[----:B--2---:R-:W-:Y:S01]  /*9e10*/  FADD.FTZ R8, R91, R8 ;  /* 0x000000085b087221 */ /* 0x004fe20000010000 */
[----:B---3--:R-:W-:Y:S01]  /*9e20*/  F2FP.BF16.F32.PACK_AB R91, R9, R91 ;  /* 0x0000005b095b723e */ /* 0x008fe200000010ff */
[----:B-1----:R-:W-:Y:S01]  /*9e30*/  FADD.FTZ R10, R92, R141 ;  /* 0x0000008d5c0a7221 */ /* 0x002fe20000010000 */
[----:B------:R-:W0:Y:S01]  /*9e40*/  MUFU.EX2 R0, R0 ;  /* 0x0000000000007308 */ /* 0x000e220000000800 */
[----:B------:R1:W-:Y:S01]  /*9e50*/  @!P1 SYNCS.ARRIVE.TRANS64.RED.A1T0 RZ, [R120+URZ], RZ ;  /* 0x000000ff78ff99a7 */ /* 0x0003e2000810043f */
[----:B------:R-:W-:Y:S01]  /*9e60*/  FMUL.FTZ R31, R31, R4 ;  /* 0x000000041f1f7220 */ /* 0x000fe20000410000 */
[----:B------:R-:W-:Y:S01]  /*9e70*/  FADD.FTZ R110, R101, R10 ;  /* 0x0000000a656e7221 */ /* 0x000fe20000010000 */
[----:B------:R-:W-:Y:S01]  /*9e80*/  FADD.FTZ R10, R9, R8 ;  /* 0x00000008090a7221 */ /* 0x000fe20000010000 */
[----:B------:R-:W-:Y:S01]  /*9e90*/  F2FP.BF16.F32.PACK_AB R8, R101, R92 ;  /* 0x0000005c6508723e */ /* 0x000fe200000010ff */
[----:B------:R-:W-:Y:S01]  /*9ea0*/  FFMA.FTZ R92, R86, UR4, -R133 ;  /* 0x00000004565c7c23 */ /* 0x000fe20008010885 */
[----:B------:R-:W-:Y:S01]  /*9eb0*/  FADD.FTZ R110, R89, R110 ;  /* 0x0000006e596e7221 */ /* 0x000fe20000010000 */
[----:B------:R-:W-:Y:S01]  /*9ec0*/  FADD.FTZ R101, R139, R10 ;  /* 0x0000000a8b657221 */ /* 0x000fe20000010000 */
[C---:B------:R-:W-:Y:S01]  /*9ed0*/  F2FP.BF16.F32.PACK_AB R10, R11.reuse, R89 ;  /* 0x000000590b0a723e */ /* 0x040fe200000010ff */
[----:B------:R-:W-:Y:S01]  /*9ee0*/  MUFU.EX2 R99, R99 ;  /* 0x0000006300637308 */ /* 0x000fe20000000800 */
[----:B------:R-:W-:Y:S01]  /*9ef0*/  FADD.FTZ R110, R11, R110 ;  /* 0x0000006e0b6e7221 */ /* 0x000fe20000010000 */
[C---:B----4-:R-:W-:Y:S01]  /*9f00*/  FADD.FTZ R101, R12.reuse, R101 ;  /* 0x000000650c657221 */ /* 0x050fe20000010000 */
[----:B------:R-:W-:Y:S01]  /*9f10*/  F2FP.BF16.F32.PACK_AB R9, R12, R139 ;  /* 0x0000008b0c09723e */ /* 0x000fe200000010ff */
[----:B------:R-:W-:Y:S01]  /*9f20*/  FMUL.FTZ R34, R34, R4 ;  /* 0x0000000422227220 */ /* 0x000fe20000410000 */
[----:B-----5:R-:W-:Y:S01]  /*9f30*/  FADD.FTZ R110, R93, R110 ;  /* 0x0000006e5d6e7221 */ /* 0x020fe20000010000 */
[----:B------:R-:W-:Y:S01]  /*9f40*/  FADD.FTZ R11, R140, R101 ;  /* 0x000000658c0b7221 */ /* 0x000fe20000010000 */
[----:B------:R-:W-:Y:S01]  /*9f50*/  F2FP.BF16.F32.PACK_AB R89, R132, R7 ;  /* 0x000000078459723e */ /* 0x000fe200000010ff */
[----:B------:R-:W2:Y:S01]  /*9f60*/  MUFU.EX2 R121, R121 ;  /* 0x0000007900797308 */ /* 0x000ea20000000800 */
[----:B------:R-:W-:Y:S01]  /*9f70*/  FADD.FTZ R110, R15, R110 ;  /* 0x0000006e0f6e7221 */ /* 0x000fe20000010000 */
[C---:B------:R-:W-:Y:S01]  /*9f80*/  FADD.FTZ R12, R14.reuse, R11 ;  /* 0x0000000b0e0c7221 */ /* 0x040fe20000010000 */
[----:B------:R-:W-:Y:S01]  /*9f90*/  F2FP.BF16.F32.PACK_AB R11, R14, R140 ;  /* 0x0000008c0e0b723e */ /* 0x000fe200000010ff */
[----:B------:R-:W-:Y:S01]  /*9fa0*/  STSM.16.M88.4 [R2+0x24300], R88 ;  /* 0x0243005802007844 */ /* 0x000fe20000000200 */
[----:B------:R-:W-:Y:S01]  /*9fb0*/  FADD.FTZ R110, R21, R110 ;  /* 0x0000006e156e7221 */ /* 0x000fe20000010000 */
[----:B------:R-:W-:Y:S01]  /*9fc0*/  FADD.FTZ R107, R13, R12 ;  /* 0x0000000c0d6b7221 */ /* 0x000fe20000010000 */
[----:B------:R-:W-:Y:S01]  /*9fd0*/  FFMA.FTZ R12, R95, UR4, -R133 ;  /* 0x000000045f0c7c23 */ /* 0x000fe20008010885 */
[----:B------:R3:W-:Y:S01]  /*9fe0*/  STSM.16.M88.4 [R2+0x25b00], R8 ;  /* 0x025b000802007844 */ /* 0x0007e20000000200 */
[----:B------:R-:W-:Y:S01]  /*9ff0*/  FADD.FTZ R95, R111, R110 ;  /* 0x0000006e6f5f7221 */ /* 0x000fe20000010000 */
[----:B------:R-:W-:Y:S01]  /*a000*/  FADD.FTZ R107, R100, R107 ;  /* 0x0000006b646b7221 */ /* 0x000fe20000010000 */
[----:B------:R-:W-:Y:S01]  /*a010*/  FFMA.FTZ R101, R102, UR4, -R133 ;  /* 0x0000000466657c23 */ /* 0x000fe20008010885 */
[----:B------:R4:W-:Y:S01]  /*a020*/  MUFU.EX2 R7, R103 ;  /* 0x0000006700077308 */ /* 0x0009e20000000800 */
[----:B------:R-:W-:Y:S01]  /*a030*/  FADD.FTZ R108, R114, R95 ;  /* 0x0000005f726c7221 */ /* 0x000fe20000010000 */
[----:B------:R-:W-:Y:S01]  /*a040*/  FADD.FTZ R14, R80, R107 ;  /* 0x0000006b500e7221 */ /* 0x000fe20000010000 */
[--C-:B------:R-:W-:Y:S01]  /*a050*/  FFMA.FTZ R95, R87, UR4, -R133.reuse ;  /* 0x00000004575f7c23 */ /* 0x100fe20008010885 */
[----:B------:R-:W-:Y:S01]  /*a060*/  FFMA.FTZ R102, R83, UR4, -R133 ;  /* 0x0000000453667c23 */ /* 0x000fe20008010885 */
[----:B------:R-:W-:Y:S01]  /*a070*/  FADD.FTZ R107, R81, R108 ;  /* 0x0000006c516b7221 */ /* 0x000fe20000010000 */
[----:B------:R-:W-:Y:S01]  /*a080*/  FADD.FTZ R87, R109, R14 ;  /* 0x0000000e6d577221 */ /* 0x000fe20000010000 */
[----:B------:R-:W-:Y:S01]  /*a090*/  FMUL.FTZ R35, R35, R4 ;  /* 0x0000000423237220 */ /* 0x000fe20000410000 */
[----:B------:R-:W5:Y:S01]  /*a0a0*/  MUFU.EX2 R122, R122 ;  /* 0x0000007a007a7308 */ /* 0x000f620000000800 */
[----:B------:R-:W-:Y:S01]  /*a0b0*/  FADD.FTZ R107, R84, R107 ;  /* 0x0000006b546b7221 */ /* 0x000fe20000010000 */
[----:B------:R-:W-:Y:S01]  /*a0c0*/  FADD.FTZ R14, R112, R87 ;  /* 0x00000057700e7221 */ /* 0x000fe20000010000 */
[----:B----4-:R-:W-:Y:S01]  /*a0d0*/  FFMA.FTZ R103, R82, UR4, -R133 ;  /* 0x0000000452677c23 */ /* 0x010fe20008010885 */
[----:B---3--:R-:W-:Y:S01]  /*a0e0*/  F2FP.BF16.F32.PACK_AB R10, R111, R21 ;  /* 0x000000156f0a723e */ /* 0x008fe200000010ff */
[----:B------:R-:W-:Y:S01]  /*a0f0*/  FADD.FTZ R108, R96, R107 ;  /* 0x0000006b606c7221 */ /* 0x000fe20000010000 */
[----:B------:R-:W-:Y:S01]  /*a100*/  FADD.FTZ R87, R113, R14 ;  /* 0x0000000e71577221 */ /* 0x000fe20000010000 */
[----:B------:R-:W-:Y:S01]  /*a110*/  F2FP.BF16.F32.PACK_AB R8, R15, R93 ;  /* 0x0000005d0f08723e */ /* 0x000fe200000010ff */
[----:B------:R3:W-:Y:S01]  /*a120*/  MUFU.EX2 R86, R12 ;  /* 0x0000000c00567308 */ /* 0x0007e20000000800 */
[----:B------:R-:W-:Y:S01]  /*a130*/  FADD.FTZ R108, R97, R108 ;  /* 0x0000006c616c7221 */ /* 0x000fe20000010000 */
[----:B------:R-:W-:Y:S01]  /*a140*/  FADD.FTZ R14, R116, R87 ;  /* 0x00000057740e7221 */ /* 0x000fe20000010000 */
[----:B------:R-:W-:Y:S01]  /*a150*/  F2FP.BF16.F32.PACK_AB R11, R109, R80 ;  /* 0x000000506d0b723e */ /* 0x000fe200000010ff */
[----:B------:R-:W-:Y:S01]  /*a160*/  FFMA.FTZ R133, R138, UR4, -R133 ;  /* 0x000000048a857c23 */ /* 0x000fe20008010885 */
[----:B------:R-:W-:Y:S01]  /*a170*/  FADD.FTZ R117, R85, R108 ;  /* 0x0000006c55757221 */ /* 0x000fe20000010000 */
[----:B------:R-:W-:Y:S01]  /*a180*/  FADD.FTZ R107, R115, R14 ;  /* 0x0000000e736b7221 */ /* 0x000fe20000010000 */
[----:B------:R-:W-:Y:S01]  /*a190*/  F2FP.BF16.F32.PACK_AB R14, R96, R84 ;  /* 0x00000054600e723e */ /* 0x000fe200000010ff */
[----:B------:R-:W-:Y:S01]  /*a1a0*/  MUFU.EX2 R101, R101 ;  /* 0x0000006500657308 */ /* 0x000fe20000000800 */
[----:B------:R-:W-:Y:S01]  /*a1b0*/  FADD.FTZ R117, R94, R117 ;  /* 0x000000755e757221 */ /* 0x000fe20000010000 */
[----:B------:R-:W-:Y:S01]  /*a1c0*/  FADD.FTZ R107, R20, R107 ;  /* 0x0000006b146b7221 */ /* 0x000fe20000010000 */
[----:B---3--:R-:W-:Y:S01]  /*a1d0*/  F2FP.BF16.F32.PACK_AB R12, R81, R114 ;  /* 0x00000072510c723e */ /* 0x008fe200000010ff */
[----:B------:R-:W-:Y:S01]  /*a1e0*/  FMUL.FTZ R38, R38, R4 ;  /* 0x0000000426267220 */ /* 0x000fe20000410000 */
[----:B------:R-:W-:Y:S01]  /*a1f0*/  FADD.FTZ R88, R72, R117 ;  /* 0x0000007548587221 */ /* 0x000fe20000010000 */
[----:B------:R-:W-:Y:S01]  /*a200*/  FADD.FTZ R108, R104, R107 ;  /* 0x0000006b686c7221 */ /* 0x000fe20000010000 */
[----:B------:R-:W-:Y:S01]  /*a210*/  F2FP.BF16.F32.PACK_AB R9, R100, R13 ;  /* 0x0000000d6409723e */ /* 0x000fe200000010ff */
[----:B------:R-:W3:Y:S01]  /*a220*/  MUFU.EX2 R123, R123 ;  /* 0x0000007b007b7308 */ /* 0x000ee20000000800 */
[----:B------:R-:W-:Y:S01]  /*a230*/  FADD.FTZ R21, R73, R88 ;  /* 0x0000005849157221 */ /* 0x000fe20000010000 */
[----:B------:R-:W-:Y:S01]  /*a240*/  FADD.FTZ R108, R105, R108 ;  /* 0x0000006c696c7221 */ /* 0x000fe20000010000 */
[----:B------:R-:W-:Y:S01]  /*a250*/  F2FP.BF16.F32.PACK_AB R94, R72, R94 ;  /* 0x0000005e485e723e */ /* 0x000fe200000010ff */
[----:B------:R4:W-:Y:S01]  /*a260*/  STSM.16.M88.4 [R2+0x27300], R8 ;  /* 0x0273000802007844 */ /* 0x0009e20000000200 */
[----:B------:R-:W-:Y:S01]  /*a270*/  FADD.FTZ R89, R98, R21 ;  /* 0x0000001562597221 */ /* 0x000fe20000010000 */
[----:B------:R-:W-:Y:S01]  /*a280*/  FADD.FTZ R15, R3, R108 ;  /* 0x0000006c030f7221 */ /* 0x000fe20000010000 */
[----:B------:R-:W-:Y:S01]  /*a290*/  F2FP.BF16.F32.PACK_AB R13, R113, R112 ;  /* 0x00000070710d723e */ /* 0x000fe200000010ff */
[----:B------:R-:W1:Y:S01]  /*a2a0*/  MUFU.EX2 R82, R118 ;  /* 0x0000007600527308 */ /* 0x000e620000000800 */
[----:B------:R-:W-:Y:S01]  /*a2b0*/  FADD.FTZ R80, R76, R89 ;  /* 0x000000594c507221 */ /* 0x000fe20000010000 */
[----:B------:R-:W-:Y:S01]  /*a2c0*/  FADD.FTZ R81, R106, R15 ;  /* 0x0000000f6a517221 */ /* 0x000fe20000010000 */
[----:B------:R-:W-:Y:S01]  /*a2d0*/  F2FP.BF16.F32.PACK_AB R15, R115, R116 ;  /* 0x00000074730f723e */ /* 0x000fe200000010ff */
[----:B------:R-:W-:Y:S01]  /*a2e0*/  FMUL.FTZ R39, R39, R4 ;  /* 0x0000000427277220 */ /* 0x000fe20000410000 */
[----:B------:R-:W-:Y:S01]  /*a2f0*/  FADD.FTZ R88, R79, R80 ;  /* 0x000000504f587221 */ /* 0x000fe20000010000 */
[----:B0-----:R-:W-:Y:S01]  /*a300*/  FADD.FTZ R84, R0, R81 ;  /* 0x0000005100547221 */ /* 0x001fe20000010000 */
[----:B------:R-:W-:Y:S01]  /*a310*/  F2FP.BF16.F32.PACK_AB R93, R104, R20 ;  /* 0x00000014685d723e */ /* 0x000fe200000010ff */
[----:B------:R-:W0:Y:S01]  /*a320*/  MUFU.EX2 R127, R127 ;  /* 0x0000007f007f7308 */ /* 0x000e220000000800 */
[----:B--2---:R-:W-:Y:S01]  /*a330*/  FADD.FTZ R81, R121, R88 ;  /* 0x0000005879517221 */ /* 0x004fe20000010000 */
[----:B------:R-:W-:Y:S01]  /*a340*/  FADD.FTZ R84, R99, R84 ;  /* 0x0000005463547221 */ /* 0x000fe20000010000 */
[----:B------:R1:W-:Y:S01]  /*a350*/  STSM.16.M88.4 [R2+0x28b00], R12 ;  /* 0x028b000c02007844 */ /* 0x0003e20000000200 */
[----:B----4-:R-:W-:Y:S01]  /*a360*/  F2FP.BF16.F32.PACK_AB R8, R98, R73 ;  /* 0x000000496208723e */ /* 0x010fe200000010ff */
[----:B-----5:R-:W-:Y:S01]  /*a370*/  FADD.FTZ R72, R122, R81 ;  /* 0x000000517a487221 */ /* 0x020fe20000010000 */
[----:B------:R-:W-:Y:S01]  /*a380*/  FADD.FTZ R84, R7, R84 ;  /* 0x0000005407547221 */ /* 0x000fe20000010000 */
[----:B------:R-:W-:Y:S01]  /*a390*/  F2FP.BF16.F32.PACK_AB R10, R79, R76 ;  /* 0x0000004c4f0a723e */ /* 0x000fe200000010ff */
[----:B------:R-:W2:Y:S01]  /*a3a0*/  MUFU.EX2 R83, R119 ;  /* 0x0000007700537308 */ /* 0x000ea20000000800 */
[----:B---3--:R-:W-:Y:S01]  /*a3b0*/  FADD.FTZ R72, R123, R72 ;  /* 0x000000487b487221 */ /* 0x008fe20000010000 */
[----:B------:R-:W-:Y:S01]  /*a3c0*/  FADD.FTZ R9, R101, R84 ;  /* 0x0000005465097221 */ /* 0x000fe20000010000 */
[----:B------:R-:W-:Y:S01]  /*a3d0*/  F2FP.BF16.F32.PACK_AB R11, R7, R99 ;  /* 0x00000063070b723e */ /* 0x000fe200000010ff */
[-C--:B------:R-:W-:Y:S01]  /*a3e0*/  FMUL.FTZ R42, R42, R4.reuse ;  /* 0x000000042a2a7220 */ /* 0x080fe20000410000 */
[-C--:B------:R-:W-:Y:S01]  /*a3f0*/  FMUL.FTZ R43, R43, R4.reuse ;  /* 0x000000042b2b7220 */ /* 0x080fe20000410000 */
[-C--:B------:R-:W-:Y:S01]  /*a400*/  FMUL.FTZ R46, R46, R4.reuse ;  /* 0x000000042e2e7220 */ /* 0x080fe20000410000 */
[-C--:B------:R-:W-:Y:S01]  /*a410*/  FMUL.FTZ R47, R47, R4.reuse ;  /* 0x000000042f2f7220 */ /* 0x080fe20000410000 */
[----:B------:R-:W3:Y:S01]  /*a420*/  MUFU.EX2 R124, R124 ;  /* 0x0000007c007c7308 */ /* 0x000ee20000000800 */
[-C--:B------:R-:W-:Y:S01]  /*a430*/  FMUL.FTZ R50, R50, R4.reuse ;  /* 0x0000000432327220 */ /* 0x080fe20000410000 */
[-C--:B------:R-:W-:Y:S01]  /*a440*/  FMUL.FTZ R51, R51, R4.reuse ;  /* 0x0000000433337220 */ /* 0x080fe20000410000 */
[----:B-1----:R-:W-:Y:S01]  /*a450*/  FADD.FTZ R12, R82, R9 ;  /* 0x00000009520c7221 */ /* 0x002fe20000010000 */
[----:B0-----:R-:W-:Y:S01]  /*a460*/  FADD.FTZ R9, R127, R72 ;  /* 0x000000487f097221 */ /* 0x001fe20000010000 */
[-C--:B------:R-:W-:Y:S01]  /*a470*/  FMUL.FTZ R54, R54, R4.reuse ;  /* 0x0000000436367220 */ /* 0x080fe20000410000 */
[-C--:B------:R-:W-:Y:S01]  /*a480*/  FMUL.FTZ R55, R55, R4.reuse ;  /* 0x0000000437377220 */ /* 0x080fe20000410000 */
[-C--:B------:R-:W-:Y:S01]  /*a490*/  FMUL.FTZ R58, R58, R4.reuse ;  /* 0x000000043a3a7220 */ /* 0x080fe20000410000 */
[----:B------:R-:W0:Y:S01]  /*a4a0*/  MUFU.EX2 R87, R103 ;  /* 0x0000006700577308 */ /* 0x000e220000000800 */
[-C--:B------:R-:W-:Y:S01]  /*a4b0*/  FMUL.FTZ R59, R59, R4.reuse ;  /* 0x000000043b3b7220 */ /* 0x080fe20000410000 */
[-C--:B------:R-:W-:Y:S01]  /*a4c0*/  FMUL.FTZ R62, R62, R4.reuse ;  /* 0x000000043e3e7220 */ /* 0x080fe20000410000 */
[-C--:B------:R-:W-:Y:S01]  /*a4d0*/  FMUL.FTZ R63, R63, R4.reuse ;  /* 0x000000043f3f7220 */ /* 0x080fe20000410000 */
[-C--:B------:R-:W-:Y:S01]  /*a4e0*/  FMUL.FTZ R66, R66, R4.reuse ;  /* 0x0000000442427220 */ /* 0x080fe20000410000 */
[-C--:B------:R-:W-:Y:S01]  /*a4f0*/  FMUL.FTZ R67, R67, R4.reuse ;  /* 0x0000000443437220 */ /* 0x080fe20000410000 */
[-C--:B------:R-:W-:Y:S01]  /*a500*/  FMUL.FTZ R70, R70, R4.reuse ;  /* 0x0000000446467220 */ /* 0x080fe20000410000 */
[----:B------:R-:W-:Y:S01]  /*a510*/  FMUL.FTZ R71, R71, R4 ;  /* 0x0000000447477220 */ /* 0x000fe20000410000 */
[----:B------:R-:W1:Y:S01]  /*a520*/  MUFU.EX2 R102, R102 ;  /* 0x0000006600667308 */ /* 0x000e620000000800 */
[-C--:B------:R-:W-:Y:S01]  /*a530*/  FMUL.FTZ R24, R24, R78.reuse ;  /* 0x0000004e18187220 */ /* 0x080fe20000410000 */
[-C--:B------:R-:W-:Y:S01]  /*a540*/  FMUL.FTZ R25, R25, R78.reuse ;  /* 0x0000004e19197220 */ /* 0x080fe20000410000 */
[-C--:B------:R-:W-:Y:S01]  /*a550*/  FMUL.FTZ R28, R28, R78.reuse ;  /* 0x0000004e1c1c7220 */ /* 0x080fe20000410000 */
[-C--:B------:R-:W-:Y:S01]  /*a560*/  FMUL.FTZ R29, R29, R78.reuse ;  /* 0x0000004e1d1d7220 */ /* 0x080fe20000410000 */
[-C--:B------:R-:W-:Y:S01]  /*a570*/  FMUL.FTZ R32, R32, R78.reuse ;  /* 0x0000004e20207220 */ /* 0x080fe20000410000 */
[-C--:B------:R-:W-:Y:S01]  /*a580*/  FMUL.FTZ R33, R33, R78.reuse ;  /* 0x0000004e21217220 */ /* 0x080fe20000410000 */
[-C--:B------:R-:W-:Y:S01]  /*a590*/  FMUL.FTZ R36, R36, R78.reuse ;  /* 0x0000004e24247220 */ /* 0x080fe20000410000 */
[----:B------:R4:W-:Y:S01]  /*a5a0*/  MUFU.EX2 R80, R95 ;  /* 0x0000005f00507308 */ /* 0x0009e20000000800 */
[-C--:B------:R-:W-:Y:S01]  /*a5b0*/  FMUL.FTZ R37, R37, R78.reuse ;  /* 0x0000004e25257220 */ /* 0x080fe20000410000 */
[-C--:B------:R-:W-:Y:S01]  /*a5c0*/  FMUL.FTZ R40, R40, R78.reuse ;  /* 0x0000004e28287220 */ /* 0x080fe20000410000 */
[-C--:B------:R-:W-:Y:S01]  /*a5d0*/  FMUL.FTZ R41, R41, R78.reuse ;  /* 0x0000004e29297220 */ /* 0x080fe20000410000 */
[-C--:B------:R-:W-:Y:S01]  /*a5e0*/  FMUL.FTZ R44, R44, R78.reuse ;  /* 0x0000004e2c2c7220 */ /* 0x080fe20000410000 */
[-C--:B------:R-:W-:Y:S01]  /*a5f0*/  FMUL.FTZ R45, R45, R78.reuse ;  /* 0x0000004e2d2d7220 */ /* 0x080fe20000410000 */
[-C--:B------:R-:W-:Y:S01]  /*a600*/  FMUL.FTZ R48, R48, R78.reuse ;  /* 0x0000004e30307220 */ /* 0x080fe20000410000 */
[----:B------:R-:W-:Y:S01]  /*a610*/  FMUL.FTZ R49, R49, R78 ;  /* 0x0000004e31317220 */ /* 0x000fe20000410000 */
[----:B------:R5:W1:Y:S01]  /*a620*/  MUFU.EX2 R21, R92 ;  /* 0x0000005c00157308 */ /* 0x000a620000000800 */
[----:B----4-:R-:W-:Y:S01]  /*a630*/  F2FP.BF16.F32.PACK_AB R95, R3, R105 ;  /* 0x00000069035f723e */ /* 0x010fe200000010ff */
[----:B--2---:R-:W-:Y:S01]  /*a640*/  FADD.FTZ R3, R83, R12 ;  /* 0x0000000c53037221 */ /* 0x004fe20000010000 */
[----:B---3--:R-:W-:Y:S01]  /*a650*/  FADD.FTZ R12, R124, R9 ;  /* 0x000000097c0c7221 */ /* 0x008fe20000010000 */
[----:B------:R-:W-:Y:S01]  /*a660*/  F2FP.BF16.F32.PACK_AB R9, R0, R106 ;  /* 0x0000006a0009723e */ /* 0x000fe200000010ff */
[-C--:B------:R-:W-:Y:S01]  /*a670*/  FMUL.FTZ R52, R52, R78.reuse ;  /* 0x0000004e34347220 */ /* 0x080fe20000410000 */
[----:B------:R-:W-:Y:S01]  /*a680*/  FADD.FTZ R0, R86, R3 ;  /* 0x0000000356007221 */ /* 0x000fe20000010000 */
[-C--:B------:R-:W-:Y:S01]  /*a690*/  FMUL.FTZ R53, R53, R78.reuse ;  /* 0x0000004e35357220 */ /* 0x080fe20000410000 */
[----:B------:R-:W2:Y:S01]  /*a6a0*/  MUFU.EX2 R125, R125 ;  /* 0x0000007d007d7308 */ /* 0x000ea20000000800 */
[----:B-----5:R-:W-:Y:S01]  /*a6b0*/  F2FP.BF16.F32.PACK_AB R92, R85, R97 ;  /* 0x00000061555c723e */ /* 0x020fe200000010ff */
[----:B0-----:R-:W-:Y:S01]  /*a6c0*/  FADD.FTZ R3, R87, R0 ;  /* 0x0000000057037221 */ /* 0x001fe20000010000 */
[-C--:B------:R-:W-:Y:S01]  /*a6d0*/  FMUL.FTZ R56, R56, R78.reuse ;  /* 0x0000004e38387220 */ /* 0x080fe20000410000 */
[-C--:B------:R-:W-:Y:S01]  /*a6e0*/  FMUL.FTZ R57, R57, R78.reuse ;  /* 0x0000004e39397220 */ /* 0x080fe20000410000 */
[-C--:B------:R-:W-:Y:S01]  /*a6f0*/  FMUL.FTZ R60, R60, R78.reuse ;  /* 0x0000004e3c3c7220 */ /* 0x080fe20000410000 */
[----:B-1----:R-:W-:Y:S01]  /*a700*/  FADD.FTZ R0, R102, R3 ;  /* 0x0000000366007221 */ /* 0x002fe20000010000 */
[----:B------:R-:W-:Y:S01]  /*a710*/  STSM.16.M88.4 [R2+0x2a300], R92 ;  /* 0x02a3005c02007844 */ /* 0x000fe20000000200 */
[----:B------:R-:W0:Y:S01]  /*a720*/  MUFU.EX2 R77, R77 ;  /* 0x0000004d004d7308 */ /* 0x000e220000000800 */
[-C--:B------:R-:W-:Y:S01]  /*a730*/  FMUL.FTZ R61, R61, R78.reuse ;  /* 0x0000004e3d3d7220 */ /* 0x080fe20000410000 */
[----:B------:R-:W-:Y:S01]  /*a740*/  FADD.FTZ R3, R21, R0 ;  /* 0x0000000015037221 */ /* 0x000fe20000010000 */
[----:B------:R1:W-:Y:S01]  /*a750*/  STSM.16.M88.4 [R2+0x2bb00], R8 ;  /* 0x02bb000802007844 */ /* 0x0003e20000000200 */
[-C--:B------:R-:W-:Y:S01]  /*a760*/  FMUL.FTZ R64, R64, R78.reuse ;  /* 0x0000004e40407220 */ /* 0x080fe20000410000 */
[-C--:B------:R-:W-:Y:S01]  /*a770*/  FMUL.FTZ R65, R65, R78.reuse ;  /* 0x0000004e41417220 */ /* 0x080fe20000410000 */
[----:B------:R-:W-:Y:S01]  /*a780*/  FADD.FTZ R3, R80, R3 ;  /* 0x0000000350037221 */ /* 0x000fe20000010000 */
[----:B------:R-:W-:Y:S01]  /*a790*/  FMUL.FTZ R68, R68, R78 ;  /* 0x0000004e44447220 */ /* 0x000fe20000410000 */
[----:B------:R-:W3:Y:S01]  /*a7a0*/  MUFU.EX2 R134, R134 ;  /* 0x0000008600867308 */ /* 0x000ee20000000800 */
[C---:B--2---:R-:W-:Y:S01]  /*a7b0*/  FADD.FTZ R12, R125.reuse, R12 ;  /* 0x0000000c7d0c7221 */ /* 0x044fe20000010000 */
[----:B------:R-:W-:Y:S01]  /*a7c0*/  F2FP.BF16.F32.PACK_AB R124, R125, R124 ;  /* 0x0000007c7d7c723e */ /* 0x000fe200000010ff */
[----:B------:R-:W-:Y:S01]  /*a7d0*/  FMUL.FTZ R69, R69, R78 ;  /* 0x0000004e45457220 */ /* 0x000fe20000410000 */
[----:B------:R-:W-:-:S02]  /*a7e0*/  F2FP.BF16.F32.PACK_AB R125, R102, R87 ;  /* 0x00000057667d723e */ /* 0x000fc400000010ff */
[----:B------:R-:W-:Y:S02]  /*a7f0*/  MOV R4, R130 ;  /* 0x0000008200047202 */ /* 0x000fe40000000f00 */
[----:B------:R-:W2:Y:S01]  /*a800*/  MUFU.EX2 R126, R126 ;  /* 0x0000007e007e7308 */ /* 0x000ea20000000800 */
[----:B0-----:R-:W-:Y:S01]  /*a810*/  FADD.FTZ R7, R77, R12 ;  /* 0x0000000c4d077221 */ /* 0x001fe20000010000 */
[----:B-1----:R-:W-:Y:S02]  /*a820*/  F2FP.BF16.F32.PACK_AB R8, R122, R121 ;  /* 0x000000797a08723e */ /* 0x002fe400000010ff */
[----:B------:R-:W-:Y:S02]  /*a830*/  F2FP.BF16.F32.PACK_AB R10, R127, R123 ;  /* 0x0000007b7f0a723e */ /* 0x000fe400000010ff */
[----:B------:R-:W-:Y:S02]  /*a840*/  F2FP.BF16.F32.PACK_AB R9, R82, R101 ;  /* 0x000000655209723e */ /* 0x000fe400000010ff */
[----:B------:R-:W0:Y:S01]  /*a850*/  MUFU.EX2 R13, R75 ;  /* 0x0000004b000d7308 */ /* 0x000e220000000800 */
[----:B---3--:R-:W-:Y:S01]  /*a860*/  FADD.FTZ R3, R134, R3 ;  /* 0x0000000386037221 */ /* 0x008fe20000010000 */
[----:B------:R-:W-:-:S02]  /*a870*/  F2FP.BF16.F32.PACK_AB R11, R86, R83 ;  /* 0x00000053560b723e */ /* 0x000fc400000010ff */
[----:B------:R-:W-:-:S03]  /*a880*/  F2FP.BF16.F32.PACK_AB R127, R80, R21 ;  /* 0x00000015507f723e */ /* 0x000fc600000010ff */
[----:B------:R1:W-:Y:S01]  /*a890*/  STSM.16.M88.4 [R2+0x2d300], R8 ;  /* 0x02d3000802007844 */ /* 0x0003e20000000200 */
[----:B------:R-:W3:Y:S01]  /*a8a0*/  MUFU.EX2 R128, R128 ;  /* 0x0000008000807308 */ /* 0x000ee20000000800 */
[C---:B--2---:R-:W-:Y:S01]  /*a8b0*/  FADD.FTZ R7, R126.reuse, R7 ;  /* 0x000000077e077221 */ /* 0x044fe20000010000 */
[----:B------:R-:W-:-:S05]  /*a8c0*/  F2FP.BF16.F32.PACK_AB R126, R126, R77 ;  /* 0x0000004d7e7e723e */ /* 0x000fca00000010ff */
[----:B------:R1:W-:Y:S01]  /*a8d0*/  STSM.16.M88.4 [R2+0x2eb00], R124 ;  /* 0x02eb007c02007844 */ /* 0x0003e20000000200 */
[----:B------:R-:W2:Y:S01]  /*a8e0*/  MUFU.EX2 R129, R129 ;  /* 0x0000008100817308 */ /* 0x000ea20000000800 */
[C---:B0-----:R-:W-:Y:S01]  /*a8f0*/  FADD.FTZ R3, R13.reuse, R3 ;  /* 0x000000030d037221 */ /* 0x041fe20000010000 */
[----:B------:R-:W-:-:S06]  /*a900*/  F2FP.BF16.F32.PACK_AB R13, R13, R134 ;  /* 0x000000860d0d723e */ /* 0x000fcc00000010ff */
[----:B------:R-:W0:Y:S01]  /*a910*/  MUFU.EX2 R131, R131 ;  /* 0x0000008300837308 */ /* 0x000e220000000800 */
[----:B---3--:R-:W-:-:S07]  /*a920*/  FADD.FTZ R0, R128, R7 ;  /* 0x0000000780007221 */ /* 0x008fce0000010000 */
[----:B------:R-:W3:Y:S01]  /*a930*/  MUFU.EX2 R20, R135 ;  /* 0x0000008700147308 */ /* 0x000ee20000000800 */
[C---:B--2---:R-:W-:Y:S01]  /*a940*/  F2FP.BF16.F32.PACK_AB R12, R129.reuse, R128 ;  /* 0x00000080810c723e */ /* 0x044fe200000010ff */
[----:B------:R-:W-:-:S06]  /*a950*/  FADD.FTZ R0, R129, R0 ;  /* 0x0000000081007221 */ /* 0x000fcc0000010000 */
[----:B------:R-:W2:Y:S01]  /*a960*/  MUFU.EX2 R133, R133 ;  /* 0x0000008500857308 */ /* 0x000ea20000000800 */
[----:B0-----:R-:W-:Y:S01]  /*a970*/  F2FP.BF16.F32.PACK_AB R14, R6, R131 ;  /* 0x00000083060e723e */ /* 0x001fe200000010ff */
[----:B------:R-:W-:Y:S01]  /*a980*/  FADD.FTZ R131, R131, R0 ;  /* 0x0000000083837221 */ /* 0x000fe20000010000 */
[----:B---3--:R-:W-:-:S03]  /*a990*/  FADD.FTZ R0, R20, R3 ;  /* 0x0000000314007221 */ /* 0x008fc60000010000 */
[----:B------:R-:W-:Y:S01]  /*a9a0*/  FADD.FTZ R3, R6, R131 ;  /* 0x0000008306037221 */ /* 0x000fe20000010000 */
[----:B------:R-:W-:Y:S01]  /*a9b0*/  IMAD.MOV.U32 R6, RZ, RZ, R74 ;  /* 0x000000ffff067224 */ /* 0x000fe200078e004a */
[C---:B--2---:R-:W-:Y:S01]  /*a9c0*/  F2FP.BF16.F32.PACK_AB R15, R133.reuse, R20 ;  /* 0x00000014850f723e */ /* 0x044fe200000010ff */
[----:B------:R-:W-:-:S04]  /*a9d0*/  FADD.FTZ R0, R133, R0 ;  /* 0x0000000085007221 */ /* 0x000fc80000010000 */
        /* <DEDUP_REMOVED lines=9> */
[----:B------:R-:W-:-:S05]  /*aa70*/  UMOV UR38, UR10 ;  /* 0x0000000a00267c82 */ /* 0x000fca0008000000 */
.L_x_1667:
[----:B------:R-:W-:-:S13]  /*aa80*/  ISETP.LE.AND P2, PT, RZ, UR38, PT ;  /* 0x00000026ff007c0c */ /* 0x000fda000bf43270 */
[----:B------:R-:W-:Y:S05]  /*aa90*/  @!P2 BRA `(.L_x_1677) ;  /* 0x000000400020a947 */ /* 0x000fea0003800000 */
[----:B------:R-:W-:Y:S01]  /*aaa0*/  IMAD.MOV.U32 R5, RZ, RZ, R130 ;  /* 0x000000ffff057224 */ /* 0x000fe200078e0082 */
[----:B------:R-:W-:Y:S01]  /*aab0*/  UMOV UR39, UR60 ;  /* 0x0000003c00277c82 */ /* 0x000fe20008000000 */
[----:B------:R-:W-:Y:S01]  /*aac0*/  IMAD.MOV.U32 R4, RZ, RZ, R74 ;  /* 0x000000ffff047224 */ /* 0x000fe200078e004a */
[----:B------:R-:W-:Y:S01]  /*aad0*/  UMOV UR7, UR36 ;  /* 0x0000002400077c82 */ /* 0x000fe20008000000 */
[----:B------:R-:W-:-:S05]  /*aae0*/  ULDC UR5, c[0x0][0x9d8] ;  /* 0x0002760000057ab9 */ /* 0x000fca0000000800 */
.L_x_1686:
[----:B------:R-:W-:Y:S01]  /*aaf0*/  R2UR UR4, R16 ;  /* 0x00000000100472ca */ /* 0x000fe200000e0000 */
[----:B------:R-:W-:-:S04]  /*ab00*/  UIADD3 UR36, UR7, 0x1, URZ ;  /* 0x0000000107247890 */ /* 0x000fc8000fffe03f */
[----:B------:R-:W-:-:S04]  /*ab10*/  UISETP.NE.AND UP0, UPT, UR36, 0x2, UPT ;  /* 0x000000022400788c */ /* 0x000fc8000bf05270 */
[----:B------:R-:W-:Y:S02]  /*ab20*/  USEL UR60, URZ, 0x1, UP0 ;  /* 0x000000013f3c7887 */ /* 0x000fe40008000000 */
[----:B------:R-:W-:Y:S02]  /*ab30*/  USEL UR36, UR36, URZ, UP0 ;  /* 0x0000003f24247287 */ /* 0x000fe40008000000 */
[----:B------:R-:W-:Y:S01]  /*ab40*/  ISETP.NE.AND P3, PT, RZ, UR4, PT ;  /* 0x00000004ff007c0c */ /* 0x000fe2000bf65270 */
[----:B------:R-:W-:-:S12]  /*ab50*/  ULOP3.LUT UR60, UR39, UR60, URZ, 0x3c, !UPT ;  /* 0x0000003c273c7292 */ /* 0x000fd8000f8e3c3f */
[----:B0-----:R-:W-:Y:S05]  /*ab60*/  @P3 BRA `(.L_x_1678) ;  /* 0x00000000002c3947 */ /* 0x001fea0003800000 */
[----:B------:R-:W-:Y:S05]  /*ab70*/  @!P0 BRA `(.L_x_1679) ;  /* 0x0000000000048947 */ /* 0x000fea0003800000 */
[----:B------:R-:W-:Y:S01]  /*ab80*/  BPT.TRAP 0x1 ;  /* 0x000000040000795c */ /* 0x000fe20000300000 */
.L_x_1679:
[----:B------:R-:W-:Y:S01]  /*ab90*/  ULEA UR4, UR36, UR37, 0x3 ;  /* 0x0000002524047291 */ /* 0x000fe2000f8e183f */
[----:B------:R-:W-:-:S05]  /*aba0*/  IMAD.U32 R6, RZ, RZ, UR60 ;  /* 0x0000003cff067e24 */ /* 0x000fca000f8e00ff */
[----:B------:R-:W-:-:S04]  /*abb0*/  SHF.L.U32 R6, R6, 0x1f, RZ ;  /* 0x0000001f06067819 */ /* 0x000fc800000006ff */
[----:B------:R0:W2:Y:S01]  /*abc0*/  SYNCS.PHASECHK.TRANS64.TRYWAIT P2, [UR4+0x31c30], R6 ;  /* 0x031c3006ff0075a7 */ /* 0x0000a20008040144 */
[----:B------:R-:W-:Y:S05]  /*abd0*/  @!P0 BRA `(.L_x_1680) ;  /* 0x0000000000048947 */ /* 0x000fea0003800000 */
[----:B------:R-:W-:Y:S01]  /*abe0*/  BPT.TRAP 0x1 ;  /* 0x000000040000795c */ /* 0x000fe20000300000 */
.L_x_1680:
[----:B--2---:R-:W-:Y:S05]  /*abf0*/  @P2 BRA `(.L_x_1678) ;  /* 0x0000000000082947 */ /* 0x004fea0003800000 */
[----:B------:R-:W2:Y:S02]  /*ac00*/  SYNCS.PHASECHK.TRANS64.TRYWAIT P2, [UR4+0x31c30], R6 ;  /* 0x031c3006ff0075a7 */ /* 0x000ea40008040144 */
[----:B--2---:R-:W-:Y:S05]  /*ac10*/  @!P2 BRA `(.L_x_1681) ;  /* 0x000000b00084a947 */ /* 0x004fea0003800000 */
.L_x_1678:
[----:B--2---:R-:W2:Y:S01]  /*ac20*/  S2R R7, SR_TID.X ;  /* 0x0000000000077919 */ /* 0x004ea20000002100 */
        /* <DEDUP_REMOVED lines=24> */
[----:B--2---:R-:W-:Y:S01]  /*adb0*/  SHF.R.U32.HI R7, RZ, 0x7, R7 ;  /* 0x00000007ff077819 */ /* 0x004fe20000011607 */
        /* <DEDUP_REMOVED lines=330> */
.L_x_1683:
[----:B------:R-:W-:Y:S01]  /*c260*/  ULEA UR4, UR7, UR37, 0x3 ;  /* 0x0000002507047291 */ /* 0x000fe2000f8e183f */
[----:B------:R-:W-:-:S05]  /*c270*/  IMAD.U32 R6, RZ, RZ, UR39 ;  /* 0x00000027ff067e24 */ /* 0x000fca000f8e00ff */
[----:B------:R-:W-:-:S04]  /*c280*/  SHF.L.U32 R6, R6, 0x1f, RZ ;  /* 0x0000001f06067819 */ /* 0x000fc800000006ff */
[----:B------:R0:W1:Y:S01]  /*c290*/  SYNCS.PHASECHK.TRANS64.TRYWAIT P2, [UR4+0x31c50], R6 ;  /* 0x031c5006ff0075a7 */ /* 0x0000620008040144 */
[----:B------:R-:W-:Y:S05]  /*c2a0*/  @!P0 BRA `(.L_x_1684) ;  /* 0x0000000000048947 */ /* 0x000fea0003800000 */
[----:B------:R-:W-:Y:S01]  /*c2b0*/  BPT.TRAP 0x1 ;  /* 0x000000040000795c */ /* 0x000fe20000300000 */
.L_x_1684:
[----:B-1----:R-:W-:Y:S05]  /*c2c0*/  @P2 BRA `(.L_x_1682) ;  /* 0x0000000000082947 */ /* 0x002fea0003800000 */
[----:B------:R-:W1:Y:S02]  /*c2d0*/  SYNCS.PHASECHK.TRANS64.TRYWAIT P2, [UR4+0x31c50], R6 ;  /* 0x031c5006ff0075a7 */ /* 0x000e640008040144 */
[----:B-1----:R-:W-:Y:S05]  /*c2e0*/  @!P2 BRA `(.L_x_1685) ;  /* 0x0000009800e8a947 */ /* 0x002fea0003800000 */
.L_x_1682:
        /* <DEDUP_REMOVED lines=88> */
[----:B------:R-:W-:Y:S01]  /*c870*/  ULDC UR14, c[0x0][0x988] ;  /* 0x00026200000e7ab9 */ /* 0x000fe20000000800 */
[----:B------:R-:W-:Y:S01]  /*c880*/  FMUL.FTZ R20, R134, UR5 ;  /* 0x0000000586147c20 */ /* 0x000fe20008410000 */
[----:B------:R-:W-:Y:S01]  /*c890*/  UMOV UR4, UR14 ;  /* 0x0000000e00047c82 */ /* 0x000fe20008000000 */
        /* <DEDUP_REMOVED lines=14> */
[----:B------:R-:W0:Y:S01]  /*c980*/  S2R R138, SR_TID.X ;  /* 0x00000000008a7919 */ /* 0x000e220000002100 */
[----:B------:R-:W-:Y:S01]  /*c990*/  UMOV UR39, UR60 ;  /* 0x0000003c00277c82 */ /* 0x000fe20008000000 */
        /* <DEDUP_REMOVED lines=11> */
[----:B------:R-:W-:Y:S01]  /*ca50*/  UIADD3 UR32, UR10, 0x300, URZ ;  /* 0x000003000a207890 */ /* 0x000fe2000fffe03f */
[----:B0-----:R-:W-:Y:S01]  /*ca60*/  SHF.R.U32.HI R145, RZ, 0x7, R138 ;  /* 0x00000007ff917819 */ /* 0x001fe2000001168a */
[----:B------:R-:W-:-:S03]  /*ca70*/  UIADD3 UR34, UR11, 0x80, URZ ;  /* 0x000000800b227890 */ /* 0x000fc6000fffe03f */
[----:B------:R-:W0:Y:S01]  /*ca80*/  MUFU.TANH R104, R104 ;  /* 0x0000006800687308 */ /* 0x000e220000002400 */
[----:B------:R-:W-:Y:S01]  /*ca90*/  UMOV UR33, 0xc0000010 ;  /* 0xc000001000217882 */ /* 0x000fe20000000000 */
[----:B------:R-:W-:Y:S01]  /*caa0*/  UMOV UR35, 0x80000020 ;  /* 0x8000002000237882 */ /* 0x000fe20000000000 */
[----:B--2---:R-:W-:Y:S02]  /*cab0*/  FMNMX.FTZ R130, R115, R130, !PT ;  /* 0x0000008273827209 */ /* 0x004fe40007810000 */
[----:B------:R-:W-:-:S03]  /*cac0*/  ISETP.GE.U32.AND P2, PT, R138, 0x180, PT ;  /* 0x000001808a00780c */ /* 0x000fc60003f46070 */
        /* <DEDUP_REMOVED lines=23> */
[----:B-1----:R-:W-:Y:S01]  /*cc40*/  FMNMX.FTZ R130, R92, R103, !PT ;  /* 0x000000675c827209 */ /* 0x002fe20007810000 */
[----:B------:R-:W-:Y:S02]  /*cc50*/  WARPGROUP.DEPBAR.LE gsb0, 0x0 ;  /* 0x00008000000079c5 */ /* 0x000fe40000010000 */
[----:B------:R-:W-:Y:S01]  /*cc60*/  WARPGROUP.ARRIVE ;  /* 0x00000000000079c5 */ /* 0x000fe20000000000 */
[----:B------:R-:W-:Y:S01]  /*cc70*/  FMUL.FTZ R103, R76, UR5 ;  /* 0x000000054c677c20 */ /* 0x000fe20008410000 */
[----:B------:R-:W-:Y:S02]  /*cc80*/  FMUL.FTZ R76, R77, UR5 ;  /* 0x000000054d4c7c20 */ /* 0x000fe40008410000 */
[----:B------:R-:W1:Y:S01]  /*cc90*/  MUFU.TANH R81, R81 ;  /* 0x0000005100517308 */ /* 0x000e620000002400 */
[----:B--2---:R-:W-:Y:S01]  /*cca0*/  FMNMX.FTZ R131, R93, R130, !PT ;  /* 0x000000825d837209 */ /* 0x004fe20007810000 */
[----:B------:R-:W-:Y:S01]  /*ccb0*/  HGMMA.64x96x16.F32.BF16 R24, gdesc[UR32].tnspB, R24, gsb0 ;  /* 0x41600000201879f0 */ /* 0x000fe20008001818 */
[----:B------:R-:W-:-:S02]  /*ccc0*/  UIADD3 UR32, UR10, 0x480, URZ ;  /* 0x000004800a207890 */ /* 0x000fc4000fffe03f */
[----:B------:R-:W-:Y:S01]  /*ccd0*/  UIADD3 UR34, UR11, 0xc0, URZ ;  /* 0x000000c00b227890 */ /* 0x000fe2000fffe03f */
[----:B------:R-:W-:Y:S01]  /*cce0*/  UMOV UR33, 0xc0000010 ;  /* 0xc000001000217882 */ /* 0x000fe20000000000 */
[----:B------:R-:W-:Y:S01]  /*ccf0*/  UMOV UR35, 0x80000020 ;  /* 0x8000002000237882 */ /* 0x000fe20000000000 */
[----:B------:R-:W2:Y:S01]  /*cd00*/  MUFU.TANH R84, R84 ;  /* 0x0000005400547308 */ /* 0x000ea20000002400 */
[----:B0-----:R-:W-:-:S07]  /*cd10*/  FMNMX.FTZ R130, R80, R131, !PT ;  /* 0x0000008350827209 */ /* 0x001fce0007810000 */
[----:B------:R-:W0:Y:S01]  /*cd20*/  MUFU.TANH R85, R85 ;  /* 0x0000005500557308 */ /* 0x000e220000002400 */
[----:B-1----:R-:W-:-:S07]  /*cd30*/  FMNMX.FTZ R77, R81, R130, !PT ;  /* 0x00000082514d7209 */ /* 0x002fce0007810000 */
[----:B------:R-:W1:Y:S01]  /*cd40*/  MUFU.TANH R72, R72 ;  /* 0x0000004800487308 */ /* 0x000e620000002400 */
[----:B--2---:R-:W-:Y:S01]  /*cd50*/  FMNMX.FTZ R130, R84, R77, !PT ;  /* 0x0000004d54827209 */ /* 0x004fe20007810000 */
[----:B------:R-:W-:Y:S01]  /*cd60*/  FMUL.FTZ R77, R90, UR5 ;  /* 0x000000055a4d7c20 */ /* 0x000fe20008410000 */
[----:B------:R-:W-:Y:S01]  /*cd70*/  FMUL.FTZ R90, R91, UR5 ;  /* 0x000000055b5a7c20 */ /* 0x000fe20008410000 */
[----:B------:R-:W-:Y:S01]  /*cd80*/  FMUL.FTZ R91, R94, UR5 ;  /* 0x000000055e5b7c20 */ /* 0x000fe20008410000 */
[----:B------:R-:W-:Y:S01]  /*cd90*/  FMUL.FTZ R94, R95, UR5 ;  /* 0x000000055f5e7c20 */ /* 0x000fe20008410000 */
[----:B------:R-:W-:Y:S02]  /*cda0*/  FMUL.FTZ R95, R74, UR5 ;  /* 0x000000054a5f7c20 */ /* 0x000fe40008410000 */
        /* <DEDUP_REMOVED lines=9> */
[----:B-1----:R-:W-:-:S05]  /*ce40*/  FMNMX.FTZ R131, R76, R131, !PT ;  /* 0x000000834c837209 */ /* 0x002fca0007810000 */
[----:B------:R-:W1:Y:S02]  /*ce50*/  SHFL.BFLY PT, R130, R131, 0x2, 0x1f ;  /* 0x0c401f0083827f89 */ /* 0x000e6400000e0000 */
[----:B------:R-:W3:Y:S08]  /*ce60*/  MUFU.TANH R11, R11 ;  /* 0x0000000b000b7308 */ /* 0x000ef00000002400 */
[----:B------:R-:W4:Y:S08]  /*ce70*/  MUFU.TANH R13, R13 ;  /* 0x0000000d000d7308 */ /* 0x000f300000002400 */
[----:B------:R-:W5:Y:S01]  /*ce80*/  MUFU.TANH R17, R17 ;  /* 0x0000001100117308 */ /* 0x000f620000002400 */
[----:B-1----:R-:W-:-:S07]  /*ce90*/  FMNMX.FTZ R130, R131, R130, !PT ;  /* 0x0000008283827209 */ /* 0x002fce0007810000 */
[----:B------:R-:W1:Y:S01]  /*cea0*/  MUFU.TANH R18, R18 ;  /* 0x0000001200127308 */ /* 0x000e620000002400 */
[----:B------:R-:W2:Y:S01]  /*ceb0*/  SHFL.BFLY PT, R131, R130, 0x1, 0x1f ;  /* 0x0c201f0082837f89 */ /* 0x000ea200000e0000 */
[----:B------:R-:W-:Y:S02]  /*cec0*/  WARPGROUP.DEPBAR.LE gsb0, 0x0 ;  /* 0x00008000000079c5 */ /* 0x000fe40000010000 */
[----:B------:R-:W-:-:S04]  /*ced0*/  WARPGROUP.ARRIVE ;  /* 0x00000000000079c5 */ /* 0x000fc80000000000 */
[----:B------:R-:W1:Y:S02]  /*cee0*/  MUFU.TANH R20, R20 ;  /* 0x0000001400147308 */ /* 0x000e640000002400 */
[----:B------:R-:W-:Y:S01]  /*cef0*/  HGMMA.64x96x16.F32.BF16 R24, gdesc[UR32].tnspB, R24, gsb0 ;  /* 0x41600000201879f0 */ /* 0x000fe20008001818 */
[----:B------:R-:W-:Y:S02]  /*cf00*/  UIADD3 UR32, UR10, 0x600, URZ ;  /* 0x000006000a207890 */ /* 0x000fe4000fffe03f */
[----:B------:R-:W-:-:S03]  /*cf10*/  UIADD3 UR34, UR11, 0x100, URZ ;  /* 0x000001000b227890 */ /* 0x000fc6000fffe03f */
[----:B------:R-:W1:Y:S01]  /*cf20*/  MUFU.TANH R128, R128 ;  /* 0x0000008000807308 */ /* 0x000e620000002400 */
[----:B------:R-:W-:Y:S01]  /*cf30*/  UMOV UR33, 0xc0000010 ;  /* 0xc000001000217882 */ /* 0x000fe20000000000 */
[----:B------:R-:W-:Y:S01]  /*cf40*/  UMOV UR35, 0x80000020 ;  /* 0x8000002000237882 */ /* 0x000fe20000000000 */
[----:B--2---:R-:W-:-:S05]  /*cf50*/  FMNMX.FTZ R74, R130, R131, !PT ;  /* 0x00000083824a7209 */ /* 0x004fca0007810000 */
[----:B------:R-:W2:Y:S01]  /*cf60*/  MUFU.TANH R121, R121 ;  /* 0x0000007900797308 */ /* 0x000ea20000002400 */
[C---:B------:R-:W-:Y:S01]  /*cf70*/  FMUL.FTZ R132, R74.reuse, UR4 ;  /* 0x000000044a847c20 */ /* 0x040fe20008410000 */
[----:B------:R-:W-:-:S03]  /*cf80*/  FADD.FTZ R4, -R74, R4 ;  /* 0x000000044a047221 */ /* 0x000fc60000010100 */
[--C-:B------:R-:W-:Y:S01]  /*cf90*/  FFMA.FTZ R134, R12, UR4, -R132.reuse ;  /* 0x000000040c867c23 */ /* 0x100fe20008010884 */
[----:B------:R-:W-:Y:S01]  /*cfa0*/  FMNMX.FTZ R12, R7, R5, !PT ;  /* 0x00000005070c7209 */ /* 0x000fe20007810000 */
[--C-:B------:R-:W-:Y:S01]  /*cfb0*/  FFMA.FTZ R131, R10, UR4, -R132.reuse ;  /* 0x000000040a837c23 */ /* 0x100fe20008010884 */
[--C-:B------:R-:W-:Y:S01]  /*cfc0*/  FFMA.FTZ R10, R15, UR4, -R132.reuse ;  /* 0x000000040f0a7c23 */ /* 0x100fe20008010884 */
[----:B------:R-:W2:Y:S01]  /*cfd0*/  MUFU.TANH R122, R122 ;  /* 0x0000007a007a7308 */ /* 0x000ea20000002400 */
[----:B0-----:R-:W-:Y:S01]  /*cfe0*/  FMNMX.FTZ R12, R9, R12, !PT ;  /* 0x0000000c090c7209 */ /* 0x001fe20007810000 */
[--C-:B------:R-:W-:Y:S01]  /*cff0*/  FFMA.FTZ R133, R8, UR4, -R132.reuse ;  /* 0x0000000408857c23 */ /* 0x100fe20008010884 */
[--C-:B------:R-:W-:Y:S01]  /*d000*/  FFMA.FTZ R8, R14, UR4, -R132.reuse ;  /* 0x000000040e087c23 */ /* 0x100fe20008010884 */
[----:B------:R-:W-:Y:S01]  /*d010*/  FMUL.FTZ R4, R4, UR4 ;  /* 0x0000000404047c20 */ /* 0x000fe20008410000 */
[----:B---3--:R-:W-:Y:S01]  /*d020*/  FMNMX.FTZ R12, R11, R12, !PT ;  /* 0x0000000c0b0c7209 */ /* 0x008fe20007810000 */
[--C-:B------:R-:W-:Y:S01]  /*d030*/  FFMA.FTZ R6, R6, UR4, -R132.reuse ;  /* 0x0000000406067c23 */ /* 0x100fe20008010884 */
[--C-:B------:R-:W-:Y:S01]  /*d040*/  FFMA.FTZ R19, R19, UR4, -R132.reuse ;  /* 0x0000000413137c23 */ /* 0x100fe20008010884 */
[----:B------:R-:W0:Y:S01]  /*d050*/  MUFU.TANH R124, R124 ;  /* 0x0000007c007c7308 */ /* 0x000e220000002400 */
[----:B----4-:R-:W-:Y:S01]  /*d060*/  FMNMX.FTZ R12, R13, R12, !PT ;  /* 0x0000000c0d0c7209 */ /* 0x010fe20007810000 */
[--C-:B------:R-:W-:Y:S01]  /*d070*/  FFMA.FTZ R21, R21, UR4, -R132.reuse ;  /* 0x0000000415157c23 */ /* 0x100fe20008010884 */
[--C-:B------:R-:W-:Y:S01]  /*d080*/  FFMA.FTZ R120, R120, UR4, -R132.reuse ;  /* 0x0000000478787c23 */ /* 0x100fe20008010884 */
[--C-:B------:R-:W-:Y:S01]  /*d090*/  FFMA.FTZ R129, R129, UR4, -R132.reuse ;  /* 0x0000000481817c23 */ /* 0x100fe20008010884 */
[----:B-----5:R-:W-:Y:S01]  /*d0a0*/  FMNMX.FTZ R15, R17, R12, !PT ;  /* 0x0000000c110f7209 */ /* 0x020fe20007810000 */
[--C-:B------:R-:W-:Y:S01]  /*d0b0*/  FFMA.FTZ R123, R123, UR4, -R132.reuse ;  /* 0x000000047b7b7c23 */ /* 0x100fe20008010884 */
[--C-:B------:R-:W-:Y:S01]  /*d0c0*/  FFMA.FTZ R125, R125, UR4, -R132.reuse ;  /* 0x000000047d7d7c23 */ /* 0x100fe20008010884 */
[----:B------:R-:W3:Y:S01]  /*d0d0*/  MUFU.TANH R126, R126 ;  /* 0x0000007e007e7308 */ /* 0x000ee20000002400 */
[----:B-1----:R-:W-:Y:S01]  /*d0e0*/  FMNMX.FTZ R15, R18, R15, !PT ;  /* 0x0000000f120f7209 */ /* 0x002fe20007810000 */
[--C-:B------:R-:W-:Y:S01]  /*d0f0*/  FFMA.FTZ R112, R112, UR4, -R132.reuse ;  /* 0x0000000470707c23 */ /* 0x100fe20008010884 */
[--C-:B------:R-:W-:Y:S01]  /*d100*/  FFMA.FTZ R127, R127, UR4, -R132.reuse ;  /* 0x000000047f7f7c23 */ /* 0x100fe20008010884 */
[--C-:B------:R-:W-:Y:S01]  /*d110*/  FFMA.FTZ R115, R115, UR4, -R132.reuse ;  /* 0x0000000473737c23 */ /* 0x100fe20008010884 */
[----:B------:R-:W-:Y:S01]  /*d120*/  FMNMX.FTZ R15, R20, R15, !PT ;  /* 0x0000000f140f7209 */ /* 0x000fe20007810000 */
[--C-:B------:R-:W-:Y:S01]  /*d130*/  FFMA.FTZ R117, R117, UR4, -R132.reuse ;  /* 0x0000000475757c23 */ /* 0x100fe20008010884 */
[--C-:B------:R-:W-:Y:S01]  /*d140*/  FFMA.FTZ R104, R104, UR4, -R132.reuse ;  /* 0x0000000468687c23 */ /* 0x100fe20008010884 */
[----:B------:R-:W1:Y:S01]  /*d150*/  MUFU.TANH R113, R113 ;  /* 0x0000007100717308 */ /* 0x000e620000002400 */
        /* <DEDUP_REMOVED lines=12> */
[----:B0-----:R-:W-:Y:S01]  /*d220*/  FMNMX.FTZ R15, R124, R15, !PT ;  /* 0x0000000f7c0f7209 */ /* 0x001fe20007810000 */
[--C-:B------:R-:W-:Y:S01]  /*d230*/  FFMA.FTZ R89, R89, UR4, -R132.reuse ;  /* 0x0000000459597c23 */ /* 0x100fe20008010884 */
[--C-:B------:R-:W-:Y:S01]  /*d240*/  FFMA.FTZ R92, R92, UR4, -R132.reuse ;  /* 0x000000045c5c7c23 */ /* 0x100fe20008010884 */
[----:B------:R-:W0:Y:S01]  /*d250*/  MUFU.TANH R116, R116 ;  /* 0x0000007400747308 */ /* 0x000e220000002400 */
[----:B---3--:R-:W-:Y:S01]  /*d260*/  FMNMX.FTZ R12, R126, R15, !PT ;  /* 0x0000000f7e0c7209 */ /* 0x008fe20007810000 */
[--C-:B------:R-:W-:Y:S01]  /*d270*/  FFMA.FTZ R93, R93, UR4, -R132.reuse ;  /* 0x000000045d5d7c23 */ /* 0x100fe20008010884 */
[--C-:B------:R-:W-:Y:S01]  /*d280*/  FFMA.FTZ R80, R80, UR4, -R132.reuse ;  /* 0x0000000450507c23 */ /* 0x100fe20008010884 */
[--C-:B------:R-:W-:Y:S01]  /*d290*/  FFMA.FTZ R81, R81, UR4, -R132.reuse ;  /* 0x0000000451517c23 */ /* 0x100fe20008010884 */
[----:B-1----:R-:W-:Y:S01]  /*d2a0*/  FMNMX.FTZ R15, R113, R12, !PT ;  /* 0x0000000c710f7209 */ /* 0x002fe20007810000 */
[--C-:B------:R-:W-:Y:S01]  /*d2b0*/  FFMA.FTZ R84, R84, UR4, -R132.reuse ;  /* 0x0000000454547c23 */ /* 0x100fe20008010884 */
[--C-:B------:R-:W-:Y:S01]  /*d2c0*/  FFMA.FTZ R85, R85, UR4, -R132.reuse ;  /* 0x0000000455557c23 */ /* 0x100fe20008010884 */
[----:B------:R-:W1:Y:S01]  /*d2d0*/  MUFU.TANH R118, R118 ;  /* 0x0000007600767308 */ /* 0x000e620000002400 */
[----:B--2---:R-:W-:Y:S01]  /*d2e0*/  FMNMX.FTZ R15, R114, R15, !PT ;  /* 0x0000000f720f7209 */ /* 0x004fe20007810000 */
[--C-:B------:R-:W-:Y:S01]  /*d2f0*/  FFMA.FTZ R72, R72, UR4, -R132.reuse ;  /* 0x0000000448487c23 */ /* 0x100fe20008010884 */
[--C-:B------:R-:W-:Y:S01]  /*d300*/  FFMA.FTZ R73, R73, UR4, -R132.reuse ;  /* 0x0000000449497c23 */ /* 0x100fe20008010884 */
[--C-:B------:R-:W-:Y:S01]  /*d310*/  FFMA.FTZ R103, R103, UR4, -R132.reuse ;  /* 0x0000000467677c23 */ /* 0x100fe20008010884 */
[----:B------:R-:W-:-:S03]  /*d320*/  FFMA.FTZ R132, R76, UR4, -R132 ;  /* 0x000000044c847c23 */ /* 0x000fc60008010884 */
[----:B------:R-:W2:Y:S01]  /*d330*/  MUFU.TANH R106, R106 ;  /* 0x0000006a006a7308 */ /* 0x000ea20000002400 */
[----:B0-----:R-:W-:-:S07]  /*d340*/  FMNMX.FTZ R15, R116, R15, !PT ;  /* 0x0000000f740f7209 */ /* 0x001fce0007810000 */
[----:B------:R-:W0:Y:S01]  /*d350*/  MUFU.TANH R107, R107 ;  /* 0x0000006b006b7308 */ /* 0x000e220000002400 */
[----:B-1----:R-:W-:-:S07]  /*d360*/  FMNMX.FTZ R15, R118, R15, !PT ;  /* 0x0000000f760f7209 */ /* 0x002fce0007810000 */
[----:B------:R-:W1:Y:S01]  /*d370*/  MUFU.TANH R109, R109 ;  /* 0x0000006d006d7308 */ /* 0x000e620000002400 */
[----:B--2---:R-:W-:Y:S01]  /*d380*/  FMNMX.FTZ R12, R106, R15, !PT ;  /* 0x0000000f6a0c7209 */ /* 0x004fe20007810000 */
[----:B------:R-:W-:Y:S02]  /*d390*/  WARPGROUP.DEPBAR.LE gsb0, 0x0 ;  /* 0x00008000000079c5 */ /* 0x000fe40000010000 */
[----:B------:R-:W-:-:S04]  /*d3a0*/  WARPGROUP.ARRIVE ;  /* 0x00000000000079c5 */ /* 0x000fc80000000000 */
[----:B------:R-:W2:Y:S01]  /*d3b0*/  MUFU.TANH R110, R110 ;  /* 0x0000006e006e7308 */ /* 0x000ea20000002400 */
[----:B0-----:R-:W-:Y:S01]  /*d3c0*/  FMNMX.FTZ R12, R107, R12, !PT ;  /* 0x0000000c6b0c7209 */ /* 0x001fe20007810000 */
[----:B------:R-:W-:Y:S01]  /*d3d0*/  HGMMA.64x96x16.F32.BF16 R24, gdesc[UR32].tnspB, R24, gsb0 ;  /* 0x41600000201879f0 */ /* 0x000fe20008001818 */
[----:B------:R-:W-:Y:S02]  /*d3e0*/  UIADD3 UR32, UR10, 0x780, URZ ;  /* 0x000007800a207890 */ /* 0x000fe4000fffe03f */
[----:B------:R-:W-:-:S03]  /*d3f0*/  UIADD3 UR34, UR11, 0x140, URZ ;  /* 0x000001400b227890 */ /* 0x000fc6000fffe03f */
[----:B------:R-:W0:Y:S01]  /*d400*/  MUFU.TANH R97, R97 ;  /* 0x0000006100617308 */ /* 0x000e220000002400 */
[----:B------:R-:W-:Y:S01]  /*d410*/  UMOV UR33, 0xc0000010 ;  /* 0xc000001000217882 */ /* 0x000fe20000000000 */
[----:B------:R-:W-:Y:S01]  /*d420*/  UMOV UR35, 0x80000020 ;  /* 0x8000002000237882 */ /* 0x000fe20000000000 */
[----:B-1----:R-:W-:-:S05]  /*d430*/  FMNMX.FTZ R15, R109, R12, !PT ;  /* 0x0000000c6d0f7209 */ /* 0x002fca0007810000 */
        /* <DEDUP_REMOVED lines=34> */
[----:B0-----:R-:W-:-:S07]  /*d660*/  FMNMX.FTZ R12, R95, R12, !PT ;  /* 0x0000000c5f0c7209 */ /* 0x001fce0007810000 */
[----:B------:R-:W0:Y:S01]  /*d670*/  MUFU.TANH R79, R79 ;  /* 0x0000004f004f7308 */ /* 0x000e220000002400 */
[----:B-1----:R-:W-:-:S07]  /*d680*/  FMNMX.FTZ R15, R75, R12, !PT ;  /* 0x0000000c4b0f7209 */ /* 0x002fce0007810000 */
[----:B------:R-:W-:Y:S01]  /*d690*/  MUFU.EX2 R4, R4 ;  /* 0x0000000400047308 */ /* 0x000fe20000000800 */
[----:B--2---:R-:W-:-:S07]  /*d6a0*/  FMNMX.FTZ R12, R78, R15, !PT ;  /* 0x0000000f4e0c7209 */ /* 0x004fce0007810000 */
[----:B------:R-:W-:Y:S01]  /*d6b0*/  MUFU.EX2 R6, R6 ;  /* 0x0000000600067308 */ /* 0x000fe20000000800 */
[----:B0-----:R-:W-:-:S05]  /*d6c0*/  FMNMX.FTZ R12, R79, R12, !PT ;  /* 0x0000000c4f0c7209 */ /* 0x001fca0007810000 */
[----:B------:R-:W0:Y:S02]  /*d6d0*/  SHFL.BFLY PT, R15, R12, 0x2, 0x1f ;  /* 0x0c401f000c0f7f89 */ /* 0x000e2400000e0000 */
[----:B------:R-:W-:Y:S08]  /*d6e0*/  MUFU.EX2 R133, R133 ;  /* 0x0000008500857308 */ /* 0x000ff00000000800 */
[----:B------:R-:W-:Y:S08]  /*d6f0*/  MUFU.EX2 R131, R131 ;  /* 0x0000008300837308 */ /* 0x000ff00000000800 */
[----:B------:R-:W-:Y:S01]  /*d700*/  MUFU.EX2 R134, R134 ;  /* 0x0000008600867308 */ /* 0x000fe20000000800 */
[----:B0-----:R-:W-:-:S07]  /*d710*/  FMNMX.FTZ R14, R12, R15, !PT ;  /* 0x0000000f0c0e7209 */ /* 0x001fce0007810000 */
[----:B------:R-:W-:Y:S01]  /*d720*/  MUFU.EX2 R8, R8 ;  /* 0x0000000800087308 */ /* 0x000fe20000000800 */
[----:B------:R-:W0:Y:S07]  /*d730*/  SHFL.BFLY PT, R15, R14, 0x1, 0x1f ;  /* 0x0c201f000e0f7f89 */ /* 0x000e2e00000e0000 */
[----:B------:R-:W-:Y:S08]  /*d740*/  MUFU.EX2 R10, R10 ;  /* 0x0000000a000a7308 */ /* 0x000ff00000000800 */
[----:B------:R-:W-:Y:S08]  /*d750*/  MUFU.EX2 R19, R19 ;  /* 0x0000001300137308 */ /* 0x000ff00000000800 */
[----:B------:R-:W-:Y:S01]  /*d760*/  MUFU.EX2 R21, R21 ;  /* 0x0000001500157308 */ /* 0x000fe20000000800 */
[----:B0-----:R-:W-:-:S05]  /*d770*/  FMNMX.FTZ R130, R14, R15, !PT ;  /* 0x0000000f0e827209 */ /* 0x001fca0007810000 */
[C---:B------:R-:W-:Y:S01]  /*d780*/  FMUL.FTZ R135, R130.reuse, UR4 ;  /* 0x0000000482877c20 */ /* 0x040fe20008410000 */
[----:B------:R-:W-:Y:S01]  /*d790*/  FADD.FTZ R12, -R130, R5 ;  /* 0x00000005820c7221 */ /* 0x000fe20000010100 */
[----:B------:R-:W-:Y:S02]  /*d7a0*/  MUFU.EX2 R120, R120 ;  /* 0x0000007800787308 */ /* 0x000fe40000000800 */
[--C-:B------:R-:W-:Y:S01]  /*d7b0*/  FFMA.FTZ R7, R7, UR4, -R135.reuse ;  /* 0x0000000407077c23 */ /* 0x100fe20008010887 */
[--C-:B------:R-:W-:Y:S01]  /*d7c0*/  FFMA.FTZ R136, R13, UR4, -R135.reuse ;  /* 0x000000040d887c23 */ /* 0x100fe20008010887 */
[----:B------:R-:W-:Y:S01]  /*d7d0*/  IMAD.U32 R13, RZ, RZ, UR36 ;  /* 0x00000024ff0d7e24 */ /* 0x000fe2000f8e00ff */
[----:B------:R-:W-:Y:S02]  /*d7e0*/  WARPGROUP.DEPBAR.LE gsb0, 0x0 ;  /* 0x00008000000079c5 */ /* 0x000fe40000010000 */
[----:B------:R-:W-:Y:S01]  /*d7f0*/  WARPGROUP.ARRIVE ;  /* 0x00000000000079c5 */ /* 0x000fe20000000000 */
[----:B------:R-:W-:Y:S01]  /*d800*/  FMUL.FTZ R12, R12, UR4 ;  /* 0x000000040c0c7c20 */ /* 0x000fe20008410000 */
[--C-:B------:R-:W-:Y:S01]  /*d810*/  FFMA.FTZ R15, R9, UR4, -R135.reuse ;  /* 0x00000004090f7c23 */ /* 0x100fe20008010887 */
[----:B------:R-:W-:Y:S01]  /*d820*/  MUFU.EX2 R7, R7 ;  /* 0x0000000700077308 */ /* 0x000fe20000000800 */
[--C-:B------:R-:W-:Y:S01]  /*d830*/  FFMA.FTZ R14, R11, UR4, -R135.reuse ;  /* 0x000000040b0e7c23 */ /* 0x100fe20008010887 */
[----:B------:R-:W-:Y:S01]  /*d840*/  @!P1 LEA R13, R13, UR37, 0x3 ;  /* 0x000000250d0d9c11 */ /* 0x000fe2000f8e18ff */
[----:B------:R-:W-:Y:S01]  /*d850*/  HGMMA.64x96x16.F32.BF16 R24, gdesc[UR32].tnspB, R24, gsb0 ;  /* 0x41600000201879f0 */ /* 0x000fe20008001818 */
[----:B------:R-:W-:Y:S01]  /*d860*/  UIADD3 UR32, UR10, 0xa80, URZ ;  /* 0x00000a800a207890 */ /* 0x000fe2000fffe03f */
[--C-:B------:R-:W-:Y:S01]  /*d870*/  FFMA.FTZ R137, R18, UR4, -R135.reuse ;  /* 0x0000000412897c23 */ /* 0x100fe20008010887 */
[----:B------:R-:W-:Y:S01]  /*d880*/  UIADD3 UR34, UR11, 0x1c0, URZ ;  /* 0x000001c00b227890 */ /* 0x000fe2000fffe03f */
[----:B------:R-:W-:Y:S01]  /*d890*/  @!P1 VIADD R13, R13, 0x31c40 ;  /* 0x00031c400d0d9836 */ /* 0x000fe20000000000 */
[----:B------:R-:W-:Y:S01]  /*d8a0*/  UMOV UR33, 0xc0000010 ;  /* 0xc000001000217882 */ /* 0x000fe20000000000 */
[----:B------:R-:W-:Y:S01]  /*d8b0*/  UMOV UR35, 0x80000020 ;  /* 0x8000002000237882 */ /* 0x000fe20000000000 */
[----:B------:R0:W1:Y:S01]  /*d8c0*/  MUFU.EX2 R76, R12 ;  /* 0x0000000c004c7308 */ /* 0x0000620000000800 */
[--C-:B------:R-:W-:Y:S01]  /*d8d0*/  FFMA.FTZ R18, R116, UR4, -R135.reuse ;  /* 0x0000000474127c23 */ /* 0x100fe20008010887 */
[--C-:B------:R-:W-:Y:S01]  /*d8e0*/  FFMA.FTZ R116, R118, UR4, -R135.reuse ;  /* 0x0000000476747c23 */ /* 0x100fe20008010887 */
[--C-:B------:R-:W-:Y:S01]  /*d8f0*/  FFMA.FTZ R9, R17, UR4, -R135.reuse ;  /* 0x0000000411097c23 */ /* 0x100fe20008010887 */
[--C-:B------:R-:W-:Y:S01]  /*d900*/  FFMA.FTZ R11, R20, UR4, -R135.reuse ;  /* 0x00000004140b7c23 */ /* 0x100fe20008010887 */
[--C-:B------:R-:W-:Y:S01]  /*d910*/  FFMA.FTZ R128, R128, UR4, -R135.reuse ;  /* 0x0000000480807c23 */ /* 0x100fe20008010887 */
[--C-:B------:R-:W-:Y:S01]  /*d920*/  FFMA.FTZ R121, R121, UR4, -R135.reuse ;  /* 0x0000000479797c23 */ /* 0x100fe20008010887 */
[----:B------:R-:W-:Y:S01]  /*d930*/  FFMA.FTZ R122, R122, UR4, -R135 ;  /* 0x000000047a7a7c23 */ /* 0x000fe20008010887 */
[----:B------:R-:W-:Y:S01]  /*d940*/  MUFU.EX2 R5, R132 ;  /* 0x0000008400057308 */ /* 0x000fe20000000800 */
[----:B0-----:R-:W-:-:S02]  /*d950*/  VIADD R12, R145, 0x9 ;  /* 0x00000009910c7836 */ /* 0x001fc40000000000 */
[--C-:B------:R-:W-:Y:S01]  /*d960*/  FFMA.FTZ R20, R124, UR4, -R135.reuse ;  /* 0x000000047c147c23 */ /* 0x100fe20008010887 */
[--C-:B------:R-:W-:Y:S01]  /*d970*/  FFMA.FTZ R124, R126, UR4, -R135.reuse ;  /* 0x000000047e7c7c23 */ /* 0x100fe20008010887 */
[--C-:B------:R-:W-:Y:S01]  /*d980*/  FFMA.FTZ R113, R113, UR4, -R135.reuse ;  /* 0x0000000471717c23 */ /* 0x100fe20008010887 */
[--C-:B------:R-:W-:Y:S01]  /*d990*/  FFMA.FTZ R114, R114, UR4, -R135.reuse ;  /* 0x0000000472727c23 */ /* 0x100fe20008010887 */
[----:B------:R-:W-:Y:S01]  /*d9a0*/  SEL R118, R12, 0x9, !P2 ;  /* 0x000000090c767807 */ /* 0x000fe20005000000 */
[----:B------:R-:W-:Y:S01]  /*d9b0*/  FFMA.FTZ R17, R106, UR4, -R135 ;  /* 0x000000046a117c23 */ /* 0x000fe20008010887 */
[----:B------:R-:W0:Y:S01]  /*d9c0*/  MUFU.EX2 R15, R15 ;  /* 0x0000000f000f7308 */ /* 0x000e220000000800 */
[----:B------:R-:W-:Y:S01]  /*d9d0*/  @!P1 PRMT R12, RZ, 0x654, R13 ;  /* 0x00000654ff0c9816 */ /* 0x000fe2000000000d */
        /* <DEDUP_REMOVED lines=13> */
[----:B------:R-:W-:Y:S01]  /*dab0*/  FFMA.FTZ R79, R79, UR4, -R135 ;  /* 0x000000044f4f7c23 */ /* 0x000fe20008010887 */
[----:B------:R-:W4:Y:S01]  /*dac0*/  MUFU.EX2 R136, R136 ;  /* 0x0000008800887308 */ /* 0x000f220000000800 */
[----:B--2---:R-:W-:-:S02]  /*dad0*/  IMAD.U32 R14, RZ, RZ, UR7 ;  /* 0x00000007ff0e7e24 */ /* 0x004fc4000f8e00ff */
[----:B------:R-:W-:Y:S01]  /*dae0*/  FFMA.FTZ R95, R95, UR4, -R135 ;  /* 0x000000045f5f7c23 */ /* 0x000fe20008010887 */
[----:B------:R-:W-:Y:S01]  /*daf0*/  ISETP.LT.AND P2, PT, RZ, UR38, PT ;  /* 0x00000026ff007c0c */ /* 0x000fe2000bf41270 */
[----:B------:R-:W-:Y:S01]  /*db00*/  UIADD3 UR7, UR38, -0x1, URZ ;  /* 0xffffffff26077890 */ /* 0x000fe2000fffe03f */
[----:B------:R-:W-:Y:S02]  /*db10*/  @!P1 LEA R14, R14, UR37, 0x3 ;  /* 0x000000250e0e9c11 */ /* 0x000fe4000f8e18ff */
[----:B------:R-:W2:Y:S02]  /*db20*/  MUFU.EX2 R9, R9 ;  /* 0x0000000900097308 */ /* 0x000ea40000000800 */
[----:B------:R-:W-:Y:S01]  /*db30*/  @!P1 IADD3 R13, R14, 0x31c60, RZ ;  /* 0x00031c600e0d9810 */ /* 0x000fe20007ffe0ff */
[----:B-1----:R-:W-:Y:S01]  /*db40*/  FFMA.FTZ R14, R76, R0, R7 ;  /* 0x000000004c0e7223 */ /* 0x002fe20000010007 */
[----:B------:R-:W-:Y:S01]  /*db50*/  FFMA.FTZ R0, R98, UR4, -R135 ;  /* 0x0000000462007c23 */ /* 0x000fe20008010887 */
[----:B------:R-:W-:Y:S01]  /*db60*/  UMOV UR38, UR7 ;  /* 0x0000000700267c82 */ /* 0x000fe20008000000 */
[----:B------:R-:W-:Y:S01]  /*db70*/  @!P1 PRMT R13, RZ, 0x654, R13 ;  /* 0x00000654ff0d9816 */ /* 0x000fe2000000000d */
[----:B------:R-:W-:Y:S01]  /*db80*/  UMOV UR7, UR36 ;  /* 0x0000002400077c82 */ /* 0x000fe20008000000 */
[----:B------:R-:W1:Y:S08]  /*db90*/  MUFU.EX2 R137, R137 ;  /* 0x0000008900897308 */ /* 0x000e700000000800 */
[----:B------:R-:W5:Y:S08]  /*dba0*/  MUFU.EX2 R11, R11 ;  /* 0x0000000b000b7308 */ /* 0x000f700000000800 */
[----:B------:R-:W5:Y:S08]  /*dbb0*/  MUFU.EX2 R128, R128 ;  /* 0x0000008000807308 */ /* 0x000f700000000800 */
[----:B------:R-:W5:Y:S08]  /*dbc0*/  MUFU.EX2 R121, R121 ;  /* 0x0000007900797308 */ /* 0x000f700000000800 */
[----:B------:R-:W-:Y:S08]  /*dbd0*/  MUFU.EX2 R129, R129 ;  /* 0x0000008100817308 */ /* 0x000ff00000000800 */
[----:B------:R-:W5:Y:S01]  /*dbe0*/  MUFU.EX2 R122, R122 ;  /* 0x0000007a007a7308 */ /* 0x000f620000000800 */
[----:B------:R-:W-:-:S02]  /*dbf0*/  WARPGROUP.DEPBAR.LE gsb0, 0x0 ;  /* 0x00008000000079c5 */ /* 0x000fc40000010000 */
[----:B------:R-:W-:-:S05]  /*dc00*/  WARPGROUP.ARRIVE ;  /* 0x00000000000079c5 */ /* 0x000fca0000000000 */
[----:B------:R-:W-:Y:S01]  /*dc10*/  MUFU.EX2 R123, R123 ;  /* 0x0000007b007b7308 */ /* 0x000fe20000000800 */
[----:B------:R-:W-:Y:S01]  /*dc20*/  HGMMA.64x96x16.F32.BF16 R24, gdesc[UR32].tnspB, R24, gsb0 ;  /* 0x41600000201879f0 */ /* 0x000fe20008001818 */
[----:B------:R-:W-:Y:S02]  /*dc30*/  UIADD3 UR32, UR10, 0xc00, URZ ;  /* 0x00000c000a207890 */ /* 0x000fe4000fffe03f */
[----:B------:R-:W-:-:S04]  /*dc40*/  UIADD3 UR34, UR11, 0x200, URZ ;  /* 0x000002000b227890 */ /* 0x000fc8000fffe03f */
[----:B------:R-:W-:Y:S01]  /*dc50*/  MUFU.EX2 R20, R20 ;  /* 0x0000001400147308 */ /* 0x000fe20000000800 */
[----:B------:R-:W-:Y:S01]  /*dc60*/  UMOV UR33, 0xc0000010 ;  /* 0xc000001000217882 */ /* 0x000fe20000000000 */
[----:B------:R-:W-:-:S06]  /*dc70*/  UMOV UR35, 0x80000020 ;  /* 0x8000002000237882 */ /* 0x000fcc0000000000 */
[----:B------:R-:W5:Y:S08]  /*dc80*/  MUFU.EX2 R125, R125 ;  /* 0x0000007d007d7308 */ /* 0x000f700000000800 */
[----:B------:R-:W5:Y:S08]  /*dc90*/  MUFU.EX2 R124, R124 ;  /* 0x0000007c007c7308 */ /* 0x000f700000000800 */
[----:B------:R-:W5:Y:S08]  /*dca0*/  MUFU.EX2 R112, R112 ;  /* 0x0000007000707308 */ /* 0x000f700000000800 */
[----:B------:R-:W-:Y:S08]  /*dcb0*/  MUFU.EX2 R113, R113 ;  /* 0x0000007100717308 */ /* 0x000ff00000000800 */
[----:B------:R-:W5:Y:S08]  /*dcc0*/  MUFU.EX2 R127, R127 ;  /* 0x0000007f007f7308 */ /* 0x000f700000000800 */
[----:B------:R-:W5:Y:S08]  /*dcd0*/  MUFU.EX2 R114, R114 ;  /* 0x0000007200727308 */ /* 0x000f700000000800 */
[----:B------:R-:W-:Y:S08]  /*dce0*/  MUFU.EX2 R115, R115 ;  /* 0x0000007300737308 */ /* 0x000ff00000000800 */
[----:B------:R-:W-:Y:S08]  /*dcf0*/  MUFU.EX2 R18, R18 ;  /* 0x0000001200127308 */ /* 0x000ff00000000800 */
[----:B------:R-:W5:Y:S08]  /*dd00*/  MUFU.EX2 R117, R117 ;  /* 0x0000007500757308 */ /* 0x000f700000000800 */
[----:B------:R-:W5:Y:S08]  /*dd10*/  MUFU.EX2 R116, R116 ;  /* 0x0000007400747308 */ /* 0x000f700000000800 */
        /* <DEDUP_REMOVED lines=16> */
[----:B------:R-:W5:Y:S08]  /*de20*/  MUFU.EX2 R101, R101 ;  /* 0x0000006500657308 */ /* 0x000f700000000800 */
        /* <DEDUP_REMOVED lines=12> */
[----:B0-----:R-:W-:Y:S01]  /*def0*/  FADD.FTZ R3, R15, R14 ;  /* 0x0000000e0f037221 */ /* 0x001fe20000010000 */
[----:B------:R0:W-:Y:S01]  /*df00*/  @!P1 SYNCS.ARRIVE.TRANS64.RED.A1T0 RZ, [R13+URZ], RZ ;  /* 0x000000ff0dff99a7 */ /* 0x0001e2000810043f */
[----:B------:R-:W-:Y:S01]  /*df10*/  F2FP.BF16.F32.PACK_AB R14, R134, R131 ;  /* 0x00000083860e723e */ /* 0x000fe200000010ff */
[----:B------:R-:W-:Y:S01]  /*df20*/  FADD.FTZ R12, R133, R12 ;  /* 0x0000000c850c7221 */ /* 0x000fe20000010000 */
[----:B------:R-:W-:Y:S01]  /*df30*/  MUFU.EX2 R92, R92 ;  /* 0x0000005c005c7308 */ /* 0x000fe20000000800 */
[-C--:B------:R-:W-:Y:S01]  /*df40*/  FMUL.FTZ R36, R36, R4.reuse ;  /* 0x0000000424247220 */ /* 0x080fe20000410000 */
[-C--:B------:R-:W-:Y:S01]  /*df50*/  FMUL.FTZ R37, R37, R4.reuse ;  /* 0x0000000425257220 */ /* 0x080fe20000410000 */
[-C--:B------:R-:W-:Y:S01]  /*df60*/  FMUL.FTZ R40, R40, R4.reuse ;  /* 0x0000000428287220 */ /* 0x080fe20000410000 */
[----:B------:R-:W-:Y:S01]  /*df70*/  FMUL.FTZ R41, R41, R4 ;  /* 0x0000000429297220 */ /* 0x000fe20000410000 */
[----:B0-----:R-:W-:Y:S01]  /*df80*/  FADD.FTZ R13, R131, R12 ;  /* 0x0000000c830d7221 */ /* 0x001fe20000010000 */
[----:B------:R-:W-:Y:S01]  /*df90*/  F2FP.BF16.F32.PACK_AB R12, R133, R6 ;  /* 0x00000006850c723e */ /* 0x000fe200000010ff */
[----:B------:R-:W-:Y:S01]  /*dfa0*/  FADD.FTZ R133, R132, R3 ;  /* 0x0000000384857221 */ /* 0x000fe20000010000 */
[----:B------:R-:W-:Y:S01]  /*dfb0*/  FFMA.FTZ R3, R100, UR4, -R135 ;  /* 0x0000000464037c23 */ /* 0x000fe20008010887 */
[----:B------:R-:W-:Y:S01]  /*dfc0*/  FADD.FTZ R139, R134, R13 ;  /* 0x0000000d868b7221 */ /* 0x000fe20000010000 */
[----:B------:R-:W-:Y:S01]  /*dfd0*/  F2FP.BF16.F32.PACK_AB R13, R15, R7 ;  /* 0x000000070f0d723e */ /* 0x000fe200000010ff */
[----:B----4-:R-:W-:Y:S01]  /*dfe0*/  FADD.FTZ R98, R136, R133 ;  /* 0x0000008588627221 */ /* 0x010fe20000010000 */
[----:B------:R-:W-:Y:S01]  /*dff0*/  FFMA.FTZ R7, R77, UR4, -R135 ;  /* 0x000000044d077c23 */ /* 0x000fe20008010887 */
[----:B------:R-:W-:Y:S01]  /*e000*/  FADD.FTZ R139, R8, R139 ;  /* 0x0000008b088b7221 */ /* 0x000fe20000010000 */
[----:B------:R-:W-:Y:S01]  /*e010*/  FFMA.FTZ R77, R82, UR4, -R135 ;  /* 0x00000004524d7c23 */ /* 0x000fe20008010887 */
[----:B--2---:R-:W-:Y:S01]  /*e020*/  FADD.FTZ R98, R9, R98 ;  /* 0x0000006209627221 */ /* 0x004fe20000010000 */
[----:B------:R-:W-:Y:S01]  /*e030*/  F2FP.BF16.F32.PACK_AB R15, R136, R132 ;  /* 0x00000084880f723e */ /* 0x000fe200000010ff */
[----:B------:R-:W-:Y:S01]  /*e040*/  FADD.FTZ R100, R10, R139 ;  /* 0x0000008b0a647221 */ /* 0x000fe20000010000 */
[----:B------:R-:W-:Y:S01]  /*e050*/  FFMA.FTZ R6, R102, UR4, -R135 ;  /* 0x0000000466067c23 */ /* 0x000fe20008010887 */
[----:B-1----:R-:W-:Y:S01]  /*e060*/  FADD.FTZ R98, R137, R98 ;  /* 0x0000006289627221 */ /* 0x002fe20000010000 */
[----:B------:R-:W-:Y:S01]  /*e070*/  MUFU.EX2 R3, R3 ;  /* 0x0000000300037308 */ /* 0x000fe20000000800 */
[----:B------:R-:W-:Y:S01]  /*e080*/  FADD.FTZ R100, R19, R100 ;  /* 0x0000006413647221 */ /* 0x000fe20000010000 */
[----:B------:R0:W-:Y:S01]  /*e090*/  STSM.16.M88.4 [R2+0x24300], R12 ;  /* 0x0243000c02007844 */ /* 0x0001e20000000200 */
[----:B-----5:R-:W-:Y:S01]  /*e0a0*/  FADD.FTZ R131, R11, R98 ;  /* 0x000000620b837221 */ /* 0x020fe20000010000 */
        /* <DEDUP_REMOVED lines=18> */
[----:B------:R1:W-:Y:S01]  /*e1d0*/  STSM.16.M88.4 [R2+0x25b00], R8 ;  /* 0x025b000802007844 */ /* 0x0003e20000000200 */
[----:B------:R-:W-:Y:S01]  /*e1e0*/  FADD.FTZ R98, R124, R131 ;  /* 0x000000837c627221 */ /* 0x000fe20000010000 */
[----:B------:R-:W-:Y:S01]  /*e1f0*/  F2FP.BF16.F32.PACK_AB R120, R129, R120 ;  /* 0x000000788178723e */ /* 0x000fe200000010ff */
[----:B------:R-:W-:Y:S01]  /*e200*/  FADD.FTZ R100, R112, R133 ;  /* 0x0000008570647221 */ /* 0x000fe20000010000 */
[----:B------:R-:W-:Y:S01]  /*e210*/  F2FP.BF16.F32.PACK_AB R112, R127, R112 ;  /* 0x000000707f70723e */ /* 0x000fe200000010ff */
[----:B------:R-:W-:Y:S01]  /*e220*/  FADD.FTZ R131, R113, R98 ;  /* 0x0000006271837221 */ /* 0x000fe20000010000 */
[C---:B------:R-:W-:Y:S01]  /*e230*/  F2FP.BF16.F32.PACK_AB R113, R114.reuse, R113 ;  /* 0x000000717271723e */ /* 0x040fe200000010ff */
        /* <DEDUP_REMOVED lines=8> */
[----:B0-----:R-:W-:Y:S01]  /*e2c0*/  FADD.FTZ R13, R117, R100 ;  /* 0x00000064750d7221 */ /* 0x001fe20000010000 */
[----:B------:R-:W-:Y:S01]  /*e2d0*/  MUFU.EX2 R91, R91 ;  /* 0x0000005b005b7308 */ /* 0x000fe20000000800 */
[----:B------:R-:W-:Y:S01]  /*e2e0*/  FADD.FTZ R12, R116, R131 ;  /* 0x00000083740c7221 */ /* 0x000fe20000010000 */
[----:B------:R0:W-:Y:S01]  /*e2f0*/  STSM.16.M88.4 [R2+0x27300], R120 ;  /* 0x0273007802007844 */ /* 0x0001e20000000200 */
[----:B------:R-:W-:Y:S01]  /*e300*/  FADD.FTZ R14, R104, R13 ;  /* 0x0000000d680e7221 */ /* 0x000fe20000010000 */
[----:B------:R-:W-:Y:S01]  /*e310*/  F2FP.BF16.F32.PACK_AB R104, R105, R104 ;  /* 0x000000686968723e */ /* 0x000fe200000010ff */
[----:B------:R-:W-:Y:S01]  /*e320*/  FADD.FTZ R13, R17, R12 ;  /* 0x0000000c110d7221 */ /* 0x000fe20000010000 */
[----:B------:R0:W-:Y:S01]  /*e330*/  STSM.16.M88.4 [R2+0x28b00], R112 ;  /* 0x028b007002007844 */ /* 0x0001e20000000200 */
[----:B------:R-:W-:Y:S01]  /*e340*/  FADD.FTZ R15, R105, R14 ;  /* 0x0000000e690f7221 */ /* 0x000fe20000010000 */
[----:B------:R-:W2:Y:S01]  /*e350*/  MUFU.EX2 R93, R93 ;  /* 0x0000005d005d7308 */ /* 0x000ea20000000800 */
[C---:B------:R-:W-:Y:S01]  /*e360*/  FADD.FTZ R14, R106.reuse, R13 ;  /* 0x0000000d6a0e7221 */ /* 0x040fe20000010000 */
[----:B------:R-:W-:Y:S01]  /*e370*/  F2FP.BF16.F32.PACK_AB R105, R106, R17 ;  /* 0x000000116a69723e */ /* 0x000fe200000010ff */
[----:B------:R-:W-:Y:S01]  /*e380*/  FADD.FTZ R20, R108, R15 ;  /* 0x0000000f6c147221 */ /* 0x000fe20000010000 */
[----:B------:R-:W-:Y:S01]  /*e390*/  F2FP.BF16.F32.PACK_AB R106, R119, R108 ;  /* 0x0000006c776a723e */ /* 0x000fe200000010ff */
[----:B------:R-:W-:Y:S01]  /*e3a0*/  FADD.FTZ R14, R107, R14 ;  /* 0x0000000e6b0e7221 */ /* 0x000fe20000010000 */
        /* <DEDUP_REMOVED lines=8> */
[C---:B------:R-:W-:Y:S01]  /*e430*/  F2FP.BF16.F32.PACK_AB R97, R0.reuse, R97 ;  /* 0x000000610061723e */ /* 0x040fe200000010ff */
[----:B------:R-:W-:Y:S01]  /*e440*/  FADD.FTZ R18, R111, R18 ;  /* 0x000000126f127221 */ /* 0x000fe20000010000 */
[----:B------:R-:W4:Y:S01]  /*e450*/  MUFU.EX2 R80, R80 ;  /* 0x0000005000507308 */ /* 0x000f220000000800 */
[----:B------:R-:W-:Y:S01]  /*e460*/  FADD.FTZ R14, R0, R13 ;  /* 0x0000000d000e7221 */ /* 0x000fe20000010000 */
[----:B--2---:R-:W-:Y:S01]  /*e470*/  F2FP.BF16.F32.PACK_AB R90, R93, R92 ;  /* 0x0000005c5d5a723e */ /* 0x004fe200000010ff */
[----:B------:R-:W-:Y:S01]  /*e480*/  FADD.FTZ R18, R99, R18 ;  /* 0x0000001263127221 */ /* 0x000fe20000010000 */
[C---:B------:R-:W-:Y:S01]  /*e490*/  F2FP.BF16.F32.PACK_AB R99, R6.reuse, R3 ;  /* 0x000000030663723e */ /* 0x040fe200000010ff */
[----:B------:R-:W-:Y:S01]  /*e4a0*/  FADD.FTZ R13, R3, R14 ;  /* 0x0000000e030d7221 */ /* 0x000fe20000010000 */
[----:B------:R0:W-:Y:S01]  /*e4b0*/  STSM.16.M88.4 [R2+0x2a300], R104 ;  /* 0x02a3006802007844 */ /* 0x0001e20000000200 */
[----:B-1----:R-:W-:Y:S01]  /*e4c0*/  FADD.FTZ R9, R101, R18 ;  /* 0x0000001265097221 */ /* 0x002fe20000010000 */
[----:B------:R-:W1:Y:S01]  /*e4d0*/  MUFU.EX2 R77, R77 ;  /* 0x0000004d004d7308 */ /* 0x000e620000000800 */
[----:B------:R-:W-:Y:S01]  /*e4e0*/  FADD.FTZ R8, R6, R13 ;  /* 0x0000000d06087221 */ /* 0x000fe20000010000 */
[----:B------:R0:W-:Y:S01]  /*e4f0*/  STSM.16.M88.4 [R2+0x2bb00], R96 ;  /* 0x02bb006002007844 */ /* 0x0001e20000000200 */
[----:B------:R-:W-:Y:S01]  /*e500*/  FADD.FTZ R10, R88, R9 ;  /* 0x00000009580a7221 */ /* 0x000fe20000010000 */
[----:B------:R-:W-:Y:S01]  /*e510*/  F2FP.BF16.F32.PACK_AB R88, R89, R88 ;  /* 0x000000585958723e */ /* 0x000fe200000010ff */
[----:B------:R-:W-:Y:S01]  /*e520*/  FADD.FTZ R9, R7, R8 ;  /* 0x0000000807097221 */ /* 0x000fe20000010000 */
[-C--:B------:R-:W-:Y:S01]  /*e530*/  FMUL.FTZ R45, R45, R4.reuse ;  /* 0x000000042d2d7220 */ /* 0x080fe20000410000 */
[----:B------:R-:W-:Y:S01]  /*e540*/  FADD.FTZ R11, R89, R10 ;  /* 0x0000000a590b7221 */ /* 0x000fe20000010000 */
[----:B------:R-:W2:Y:S01]  /*e550*/  MUFU.EX2 R12, R83 ;  /* 0x00000053000c7308 */ /* 0x000ea20000000800 */
[C---:B------:R-:W-:Y:S01]  /*e560*/  FADD.FTZ R0, R82.reuse, R9 ;  /* 0x0000000952007221 */ /* 0x040fe20000010000 */
[----:B------:R-:W-:Y:S01]  /*e570*/  F2FP.BF16.F32.PACK_AB R89, R82, R7 ;  /* 0x000000075259723e */ /* 0x000fe200000010ff */
[----:B------:R-:W-:Y:S01]  /*e580*/  FADD.FTZ R8, R92, R11 ;  /* 0x0000000b5c087221 */ /* 0x000fe20000010000 */
[-C--:B------:R-:W-:Y:S01]  /*e590*/  FMUL.FTZ R48, R48, R4.reuse ;  /* 0x0000000430307220 */ /* 0x080fe20000410000 */
[----:B------:R-:W-:Y:S01]  /*e5a0*/  FADD.FTZ R9, R91, R0 ;  /* 0x000000005b097221 */ /* 0x000fe20000010000 */
[C---:B---3--:R-:W-:Y:S01]  /*e5b0*/  F2FP.BF16.F32.PACK_AB R91, R94.reuse, R91 ;  /* 0x0000005b5e5b723e */ /* 0x048fe200000010ff */
[----:B------:R-:W-:Y:S01]  /*e5c0*/  FADD.FTZ R3, R93, R8 ;  /* 0x000000085d037221 */ /* 0x000fe20000010000 */
[----:B------:R-:W3:Y:S01]  /*e5d0*/  MUFU.EX2 R86, R86 ;  /* 0x0000005600567308 */ /* 0x000ee20000000800 */
[----:B------:R-:W-:Y:S01]  /*e5e0*/  FADD.FTZ R0, R94, R9 ;  /* 0x000000095e007221 */ /* 0x000fe20000010000 */
[-C--:B------:R-:W-:Y:S01]  /*e5f0*/  FMUL.FTZ R49, R49, R4.reuse ;  /* 0x0000000431317220 */ /* 0x080fe20000410000 */
[----:B----4-:R-:W-:Y:S01]  /*e600*/  FADD.FTZ R6, R80, R3 ;  /* 0x0000000350067221 */ /* 0x010fe20000010000 */
[----:B------:R0:W-:Y:S01]  /*e610*/  STSM.16.M88.4 [R2+0x2d300], R88 ;  /* 0x02d3005802007844 */ /* 0x0001e20000000200 */
[----:B-1----:R-:W-:Y:S01]  /*e620*/  FADD.FTZ R3, R77, R0 ;  /* 0x000000004d037221 */ /* 0x002fe20000010000 */
        /* <DEDUP_REMOVED lines=11> */
[----:B---3--:R-:W-:Y:S01]  /*e6e0*/  FADD.FTZ R3, R86, R3 ;  /* 0x0000000356037221 */ /* 0x008fe20000010000 */
[-C--:B------:R-:W-:Y:S01]  /*e6f0*/  FMUL.FTZ R68, R68, R4.reuse ;  /* 0x0000000444447220 */ /* 0x080fe20000410000 */
[----:B------:R-:W-:Y:S01]  /*e700*/  FMUL.FTZ R69, R69, R4 ;  /* 0x0000000445457220 */ /* 0x000fe20000410000 */
[-C--:B------:R-:W-:Y:S01]  /*e710*/  FMUL.FTZ R26, R26, R76.reuse ;  /* 0x0000004c1a1a7220 */ /* 0x080fe20000410000 */
[-C--:B------:R-:W-:Y:S01]  /*e720*/  FMUL.FTZ R27, R27, R76.reuse ;  /* 0x0000004c1b1b7220 */ /* 0x080fe20000410000 */
[-C--:B------:R-:W-:Y:S01]  /*e730*/  FMUL.FTZ R30, R30, R76.reuse ;  /* 0x0000004c1e1e7220 */ /* 0x080fe20000410000 */
[----:B------:R-:W-:Y:S01]  /*e740*/  FMUL.FTZ R31, R31, R76 ;  /* 0x0000004c1f1f7220 */ /* 0x000fe20000410000 */
[----:B------:R-:W3:Y:S01]  /*e750*/  MUFU.EX2 R84, R84 ;  /* 0x0000005400547308 */ /* 0x000ee20000000800 */
[C---:B-1----:R-:W-:Y:S01]  /*e760*/  FADD.FTZ R9, R81.reuse, R6 ;  /* 0x0000000651097221 */ /* 0x042fe20000010000 */
[----:B------:R-:W-:Y:S01]  /*e770*/  F2FP.BF16.F32.PACK_AB R80, R81, R80 ;  /* 0x000000505150723e */ /* 0x000fe200000010ff */
[-C--:B------:R-:W-:Y:S01]  /*e780*/  FMUL.FTZ R34, R34, R76.reuse ;  /* 0x0000004c22227220 */ /* 0x080fe20000410000 */
[----:B------:R-:W-:Y:S01]  /*e790*/  F2FP.BF16.F32.PACK_AB R81, R12, R77 ;  /* 0x0000004d0c51723e */ /* 0x000fe200000010ff */
[-C--:B------:R-:W-:Y:S01]  /*e7a0*/  FMUL.FTZ R35, R35, R76.reuse ;  /* 0x0000004c23237220 */ /* 0x080fe20000410000 */
[-C--:B------:R-:W-:Y:S01]  /*e7b0*/  FMUL.FTZ R38, R38, R76.reuse ;  /* 0x0000004c26267220 */ /* 0x080fe20000410000 */
[----:B------:R-:W-:Y:S01]  /*e7c0*/  FMUL.FTZ R39, R39, R76 ;  /* 0x0000004c27277220 */ /* 0x000fe20000410000 */
[----:B------:R-:W1:Y:S01]  /*e7d0*/  MUFU.EX2 R85, R85 ;  /* 0x0000005500557308 */ /* 0x000e620000000800 */
[C---:B--2---:R-:W-:Y:S01]  /*e7e0*/  FADD.FTZ R3, R83.reuse, R3 ;  /* 0x0000000353037221 */ /* 0x044fe20000010000 */
[----:B------:R-:W-:Y:S01]  /*e7f0*/  F2FP.BF16.F32.PACK_AB R83, R83, R86 ;  /* 0x000000565353723e */ /* 0x000fe200000010ff */
        /* <DEDUP_REMOVED lines=12> */
[----:B------:R-:W-:Y:S01]  /*e8c0*/  FMUL.FTZ R62, R62, R76 ;  /* 0x0000004c3e3e7220 */ /* 0x000fe20000410000 */
[----:B------:R-:W3:Y:S01]  /*e8d0*/  MUFU.EX2 R73, R73 ;  /* 0x0000004900497308 */ /* 0x000ee20000000800 */
[C---:B-1----:R-:W-:Y:S01]  /*e8e0*/  F2FP.BF16.F32.PACK_AB R82, R85.reuse, R84 ;  /* 0x000000545552723e */ /* 0x042fe200000010ff */
[----:B------:R-:W-:Y:S01]  /*e8f0*/  FADD.FTZ R7, R85, R0 ;  /* 0x0000000055077221 */ /* 0x000fe20000010000 */
[-C--:B------:R-:W-:Y:S01]  /*e900*/  FMUL.FTZ R63, R63, R76.reuse ;  /* 0x0000004c3f3f7220 */ /* 0x080fe20000410000 */
[-C--:B------:R-:W-:Y:S01]  /*e910*/  FMUL.FTZ R66, R66, R76.reuse ;  /* 0x0000004c42427220 */ /* 0x080fe20000410000 */
[-C--:B------:R-:W-:Y:S01]  /*e920*/  FMUL.FTZ R67, R67, R76.reuse ;  /* 0x0000004c43437220 */ /* 0x080fe20000410000 */
[----:B------:R0:W-:Y:S01]  /*e930*/  STSM.16.M88.4 [R2+0x2eb00], R80 ;  /* 0x02eb005002007844 */ /* 0x0001e20000000200 */
[-C--:B------:R-:W-:Y:S01]  /*e940*/  FMUL.FTZ R70, R70, R76.reuse ;  /* 0x0000004c46467220 */ /* 0x080fe20000410000 */
[----:B------:R-:W1:Y:S01]  /*e950*/  MUFU.EX2 R103, R103 ;  /* 0x0000006700677308 */ /* 0x000e620000000800 */
[----:B--2---:R-:W-:Y:S01]  /*e960*/  FADD.FTZ R0, R72, R7 ;  /* 0x0000000748007221 */ /* 0x004fe20000010000 */
[----:B------:R-:W-:Y:S01]  /*e970*/  FMUL.FTZ R71, R71, R76 ;  /* 0x0000004c47477220 */ /* 0x000fe20000410000 */
[----:B------:R-:W-:-:S05]  /*e980*/  IMAD.MOV.U32 R4, RZ, RZ, R74 ;  /* 0x000000ffff047224 */ /* 0x000fca00078e004a */
[----:B------:R-:W2:Y:S01]  /*e990*/  MUFU.EX2 R14, R95 ;  /* 0x0000005f000e7308 */ /* 0x000ea20000000800 */
[C---:B---3--:R-:W-:Y:S01]  /*e9a0*/  F2FP.BF16.F32.PACK_AB R8, R73.reuse, R72 ;  /* 0x000000484908723e */ /* 0x048fe200000010ff */
[----:B------:R-:W-:-:S06]  /*e9b0*/  FADD.FTZ R0, R73, R0 ;  /* 0x0000000049007221 */ /* 0x000fcc0000010000 */
[----:B------:R-:W3:Y:S01]  /*e9c0*/  MUFU.EX2 R75, R75 ;  /* 0x0000004b004b7308 */ /* 0x000ee20000000800 */
[----:B-1----:R-:W-:Y:S01]  /*e9d0*/  F2FP.BF16.F32.PACK_AB R10, R5, R103 ;  /* 0x00000067050a723e */ /* 0x002fe200000010ff */
[----:B------:R-:W-:-:S06]  /*e9e0*/  FADD.FTZ R0, R103, R0 ;  /* 0x0000000067007221 */ /* 0x000fcc0000010000 */
[----:B------:R-:W1:Y:S01]  /*e9f0*/  MUFU.EX2 R78, R78 ;  /* 0x0000004e004e7308 */ /* 0x000e620000000800 */
[----:B--2---:R-:W-:-:S07]  /*ea00*/  FADD.FTZ R3, R14, R3 ;  /* 0x000000030e037221 */ /* 0x004fce0000010000 */
[----:B------:R-:W2:Y:S01]  /*ea10*/  MUFU.EX2 R79, R79 ;  /* 0x0000004f004f7308 */ /* 0x000ea20000000800 */
[C---:B---3--:R-:W-:Y:S01]  /*ea20*/  F2FP.BF16.F32.PACK_AB R9, R75.reuse, R14 ;  /* 0x0000000e4b09723e */ /* 0x048fe200000010ff */
[----:B------:R-:W-:-:S04]  /*ea30*/  FADD.FTZ R3, R75, R3 ;  /* 0x000000034b037221 */ /* 0x000fc80000010000 */
[----:B-1----:R-:W-:Y:S01]  /*ea40*/  FADD.FTZ R6, R78, R3 ;  /* 0x000000034e067221 */ /* 0x002fe20000010000 */
        /* <DEDUP_REMOVED lines=13> */
.L_x_1677:
[----:B------:R-:W-:Y:S06]  /*eb20*/  BAR.ARV 0x8, 0x1a0 ;  /* 0x0206800000007b1d */ /* 0x000fec0000002000 */
[----:B------:R-:W-:Y:S05]  /*eb30*/  @!P0 BRA `(.L_x_1687) ;  /* 0x0000000000048947 */ /* 0x000fea0003800000 */
[----:B------:R-:W-:Y:S01]  /*eb40*/  BPT.TRAP 0x1 ;  /* 0x000000040000795c */ /* 0x000fe20000300000 */
.L_x_1687:
[----:B------:R-:W-:Y:S01]  /*eb50*/  ULEA UR6, UR36, UR37, 0x3 ;  /* 0x0000002524067291 */ /* 0x000fe2000f8e183f */
[----:B------:R-:W-:-:S05]  /*eb60*/  IMAD.U32 R4, RZ, RZ, UR60 ;  /* 0x0000003cff047e24 */ /* 0x000fca000f8e00ff */
[----:B------:R-:W-:-:S04]  /*eb70*/  SHF.L.U32 R4, R4, 0x1f, RZ ;  /* 0x0000001f04047819 */ /* 0x000fc800000006ff */
[----:B------:R2:W3:Y:S01]  /*eb80*/  SYNCS.PHASECHK.TRANS64.TRYWAIT P2, [UR6+0x31c50], R4 ;  /* 0x031c5004ff0075a7 */ /* 0x0004e20008040146 */
[----:B------:R-:W-:Y:S05]  /*eb90*/  @!P0 BRA `(.L_x_1688) ;  /* 0x0000000000048947 */ /* 0x000fea0003800000 */
[----:B------:R-:W-:Y:S01]  /*eba0*/  BPT.TRAP 0x1 ;  /* 0x000000040000795c */ /* 0x000fe20000300000 */
.L_x_1688:
[----:B---3--:R-:W-:Y:S05]  /*ebb0*/  @P2 BRA `(.L_x_1689) ;  /* 0x0000000000082947 */ /* 0x008fea0003800000 */
[----:B------:R-:W3:Y:S02]  /*ebc0*/  SYNCS.PHASECHK.TRANS64.TRYWAIT P0, [UR6+0x31c50], R4 ;  /* 0x031c5004ff0075a7 */ /* 0x000ee40008000146 */
[----:B---3--:R-:W-:Y:S05]  /*ebd0*/  @!P0 BRA `(.L_x_1690) ;  /* 0x0000007000c48947 */ /* 0x008fea0003800000 */
.L_x_1689:
[----:B------:R-:W-:Y:S01]  /*ebe0*/  UIADD3 UR37, UR37, 0x200, URZ ;  /* 0x0000020025257890 */ /* 0x000fe2000fffe03f */
[----:B------:R-:W-:Y:S01]  /*ebf0*/  WARPGROUP.ARRIVE ;  /* 0x00000000000079c5 */ /* 0x000fe20000000000 */
[----:B------:R-:W-:Y:S01]  /*ec00*/  ULOP3.LUT UR61, UR61, 0x10000, URZ, 0xfc, !UPT ;  /* 0x000100003d3d7892 */ /* 0x000fe2000f8efc3f */
[----:B--23--:R-:W2:Y:S01]  /*ec10*/  SHFL.BFLY PT, R4, R3, 0x2, 0x1f ;  /* 0x0c401f0003047f89 */ /* 0x00cea200000e0000 */
[----:B------:R-:W-:Y:S01]  /*ec20*/  USHF.R.U32.HI UR37, URZ, 0x4, UR37 ;  /* 0x000000043f257899 */ /* 0x000fe20008011625 */
[----:B01----:R-:W-:Y:S01]  /*ec30*/  IMAD.MOV.U32 R9, RZ, RZ, RZ ;  /* 0x000000ffff097224 */ /* 0x003fe200078e00ff */
[----:B------:R-:W-:Y:S01]  /*ec40*/  UMOV UR9, 0xc0000010 ;  /* 0xc000001000097882 */ /* 0x000fe20000000000 */
[----:B------:R-:W-:Y:S01]  /*ec50*/  UMOV UR11, 0x80000020 ;  /* 0x80000020000b7882 */ /* 0x000fe20000000000 */
[----:B------:R-:W-:Y:S01]  /*ec60*/  ULOP3.LUT UR37, UR37, 0x3fff, URZ, 0xc0, !UPT ;  /* 0x00003fff25257892 */ /* 0x000fe2000f8ec03f */
[----:B------:R-:W0:Y:S01]  /*ec70*/  SHFL.BFLY PT, R5, R0, 0x2, 0x1f ;  /* 0x0c401f0000057f89 */ /* 0x000e2200000e0000 */
[----:B------:R-:W-:Y:S01]  /*ec80*/  UMOV UR8, UR61 ;  /* 0x0000003d00087c82 */ /* 0x000fe20008000000 */
[----:B------:R-:W-:Y:S01]  /*ec90*/  R2UR UR7, R152 ;  /* 0x00000000980772ca */ /* 0x000fe200000e0000 */
[----:B------:R-:W-:-:S04]  /*eca0*/  ULOP3.LUT UR5, UR37, 0x2400000, URZ, 0xfc, !UPT ;  /* 0x0240000025057892 */ /* 0x000fc8000f8efc3f */
[----:B------:R-:W-:Y:S02]  /*ecb0*/  UIMAD UR5, UR36, 0x6c0, UR5 ;  /* 0x000006c0240578a4 */ /* 0x000fe4000f8e0205 */
[----:B------:R-:W-:-:S04]  /*ecc0*/  UIADD3 UR36, UR36, 0x1, URZ ;  /* 0x0000000124247890 */ /* 0x000fc8000fffe03f */
[----:B------:R-:W-:Y:S01]  /*ecd0*/  UISETP.NE.AND UP0, UPT, UR36, 0x2, UPT ;  /* 0x000000022400788c */ /* 0x000fe2000bf05270 */
[----:B------:R-:W-:Y:S01]  /*ece0*/  UMOV UR10, UR5 ;  /* 0x00000005000a7c82 */ /* 0x000fe20008000000 */
[----:B------:R-:W-:Y:S01]  /*ecf0*/  UIADD3 UR7, UR7, 0x1, URZ ;  /* 0x0000000107077890 */ /* 0x000fe2000fffe03f */
[----:B------:R-:W-:Y:S01]  /*ed00*/  HGMMA.64x96x16.F32.BF16 R24, gdesc[UR8].tnspB, R24, gsb0 ;  /* 0x41600000081879f0 */ /* 0x000fe20008001818 */
[----:B------:R-:W-:Y:S01]  /*ed10*/  UIADD3 UR8, UR61, 0x180, URZ ;  /* 0x000001803d087890 */ /* 0x000fe2000fffe03f */
[----:B--2---:R-:W-:Y:S01]  /*ed20*/  FADD.FTZ R4, R4, R3 ;  /* 0x0000000304047221 */ /* 0x004fe20000010000 */
[----:B------:R-:W-:Y:S01]  /*ed30*/  UIADD3 UR10, UR5, 0x40, URZ ;  /* 0x00000040050a7890 */ /* 0x000fe2000fffe03f */
[----:B------:R-:W-:Y:S01]  /*ed40*/  IMAD.MOV.U32 R3, RZ, RZ, -0x800000 ;  /* 0xff800000ff037424 */ /* 0x000fe200078e00ff */
[----:B------:R-:W-:Y:S01]  /*ed50*/  UMOV UR9, 0xc0000010 ;  /* 0xc000001000097882 */ /* 0x000fe20000000000 */
[----:B------:R-:W-:Y:S01]  /*ed60*/  UMOV UR11, 0x80000020 ;  /* 0x80000020000b7882 */ /* 0x000fe20000000000 */
[----:B0-----:R-:W-:Y:S01]  /*ed70*/  FADD.FTZ R6, R5, R0 ;  /* 0x0000000005067221 */ /* 0x001fe20000010000 */
[----:B------:R-:W-:Y:S01]  /*ed80*/  IMAD.MOV.U32 R0, RZ, RZ, -0x800000 ;  /* 0xff800000ff007424 */ /* 0x000fe200078e00ff */
[----:B------:R-:W0:Y:S01]  /*ed90*/  SHFL.BFLY PT, R5, R4, 0x1, 0x1f ;  /* 0x0c201f0004057f89 */ /* 0x000e2200000e0000 */
[----:B------:R-:W-:Y:S01]  /*eda0*/  IMAD.U32 R152, RZ, RZ, UR7 ;  /* 0x00000007ff987e24 */ /* 0x000fe2000f8e00ff */
[----:B------:R-:W-:-:S02]  /*edb0*/  USEL UR36, UR36, URZ, UP0 ;  /* 0x0000003f24247287 */ /* 0x000fc40008000000 */
[----:B------:R-:W1:Y:S01]  /*edc0*/  SHFL.BFLY PT, R7, R6, 0x1, 0x1f ;  /* 0x0c201f0006077f89 */ /* 0x000e6200000e0000 */
[----:B0-----:R-:W-:Y:S01]  /*edd0*/  FADD.FTZ R11, R4, R5 ;  /* 0x00000005040b7221 */ /* 0x001fe20000010000 */
[----:B------:R-:W-:Y:S01]  /*ede0*/  MOV R4, UR6 ;  /* 0x0000000600047c02 */ /* 0x000fe20008000f00 */
[----:B------:R-:W-:Y:S02]  /*edf0*/  IMAD.MOV.U32 R5, RZ, RZ, RZ ;  /* 0x000000ffff057224 */ /* 0x000fe400078e00ff */
[----:B-1----:R-:W-:Y:S01]  /*ee00*/  FADD.FTZ R12, R6, R7 ;  /* 0x00000007060c7221 */ /* 0x002fe20000010000 */
[----:B------:R-:W-:Y:S01]  /*ee10*/  FSETP.NE.FTZ.AND P0, PT, R11, RZ, PT ;  /* 0x000000ff0b00720b */ /* 0x000fe20003f15000 */
[----:B------:R-:W-:Y:S02]  /*ee20*/  @!P1 VIADD R4, R4, 0x31c60 ;  /* 0x00031c6004049836 */ /* 0x000fe40000000000 */
[----:B------:R-:W-:Y:S01]  /*ee30*/  IMAD.U32 R7, RZ, RZ, UR4 ;  /* 0x00000004ff077e24 */ /* 0x000fe2000f8e00ff */
[----:B------:R-:W-:Y:S01]  /*ee40*/  FSETP.NE.FTZ.AND P2, PT, R12, RZ, PT ;  /* 0x000000ff0c00720b */ /* 0x000fe20003f55000 */
[----:B------:R-:W-:Y:S01]  /*ee50*/  IMAD.U32 R6, RZ, RZ, UR4 ;  /* 0x00000004ff067e24 */ /* 0x000fe2000f8e00ff */
[----:B------:R-:W-:Y:S01]  /*ee60*/  @!P1 PRMT R4, RZ, 0x654, R4 ;  /* 0x00000654ff049816 */ /* 0x000fe20000000004 */
[----:B------:R-:W-:-:S04]  /*ee70*/  USEL UR4, URZ, 0x1, UP0 ;  /* 0x000000013f047887 */ /* 0x000fc80008000000 */
[----:B------:R-:W-:Y:S02]  /*ee80*/  ULOP3.LUT UR60, UR60, UR4, URZ, 0x3c, !UPT ;  /* 0x000000043c3c7292 */ /* 0x000fe4000f8e3c3f */
[----:B------:R-:W0:Y:S01]  /*ee90*/  @P0 MUFU.LG2 R8, R11 ;  /* 0x0000000b00080308 */ /* 0x000e220000000c00 */
[----:B------:R-:W-:-:S03]  /*eea0*/  @P0 FMUL.FTZ R7, R7, 0.69314718246459960938 ;  /* 0x3f31721807070820 */ /* 0x000fc60000410000 */
[----:B------:R-:W-:-:S04]  /*eeb0*/  @P2 FMUL.FTZ R6, R6, 0.69314718246459960938 ;  /* 0x3f31721806062820 */ /* 0x000fc80000410000 */
[----:B------:R-:W1:Y:S08]  /*eec0*/  @P2 MUFU.LG2 R10, R12 ;  /* 0x0000000c000a2308 */ /* 0x000e700000000c00 */
[----:B------:R1:W2:Y:S01]  /*eed0*/  @P0 MUFU.RCP R5, R11 ;  /* 0x0000000b00050308 */ /* 0x0002a20000001000 */
[----:B0-----:R-:W-:-:S04]  /*eee0*/  @P0 FMUL.FTZ R8, R8, 0.69314718246459960938 ;  /* 0x3f31721808080820 */ /* 0x001fc80000410000 */
[----:B------:R-:W-:Y:S01]  /*eef0*/  @P0 FFMA.FTZ R0, R7, R74, R8 ;  /* 0x0000004a07000223 */ /* 0x000fe20000010008 */
[----:B------:R-:W-:Y:S02]  /*ef00*/  PLOP3.LUT P0, PT, PT, PT, PT, 0x8, 0x0 ;  /* 0x000000000000781c */ /* 0x000fe40003f0e170 */
[----:B------:R-:W0:Y:S01]  /*ef10*/  @P2 MUFU.RCP R9, R12 ;  /* 0x0000000c00092308 */ /* 0x000e220000001000 */
[----:B-1----:R-:W-:-:S04]  /*ef20*/  @P2 FMUL.FTZ R11, R10, 0.69314718246459960938 ;  /* 0x3f3172180a0b2820 */ /* 0x002fc80000410000 */
        /* <DEDUP_REMOVED lines=102> */
[----:B-1----:R-:W-:-:S07]  /*f590*/  FMUL.FTZ R71, R71, R9 ;  /* 0x0000000947477220 */ /* 0x002fce0000410000 */
.L_x_1660:
[----:B------:R-:W0:Y:S08]  /*f5a0*/  S2UR UR4, SR_CgaCtaId ;  /* 0x00000000000479c3 */ /* 0x000e300000008800 */
[----:B------:R-:W-:Y:S06]  /*f5b0*/  BAR.SYNC.DEFER_BLOCKING 0x5, 0x1a0 ;  /* 0x0146800000007b1d */ /* 0x000fec0000010000 */
[----:B------:R-:W-:Y:S01]  /*f5c0*/  UMOV UR37, 0x400 ;  /* 0x0000040000257882 */ /* 0x000fe20000000000 */
[----:B------:R-:W-:Y:S01]  /*f5d0*/  BSSY B0, `(.L_x_1691) ;  /* 0x00001a3000007945 */ /* 0x000fe20003800000 */
[----:B0-----:R-:W-:-:S09]  /*f5e0*/  ULEA UR37, UR4, UR37, 0x18 ;  /* 0x0000002504257291 */ /* 0x001fd2000f8ec03f */
[----:B------:R-:W0:Y:S02]  /*f5f0*/  LDS.128 R28, [UR37+0x31cd0] ;  /* 0x031cd025ff1c7984 */ /* 0x000e240008000c00 */
[----:B0-----:R-:W-:Y:S02]  /*f600*/  R2UR UR4, R29 ;  /* 0x000000001d0472ca */ /* 0x001fe400000e0000 */
[----:B------:R-:W-:-:S11]  /*f610*/  R2UR UR5, R30 ;  /* 0x000000001e0572ca */ /* 0x000fd600000e0000 */
[----:B------:R-:W-:Y:S01]  /*f620*/  IMAD.U32 R17, RZ, RZ, UR4 ;  /* 0x00000004ff117e24 */ /* 0x000fe2000f8e00ff */
[----:B------:R-:W-:Y:S06]  /*f630*/  BAR.ARV 0x4, 0x1a0 ;  /* 0x0106800000007b1d */ /* 0x000fec0000002000 */
[----:B------:R-:W-:Y:S05]  /*f640*/  @P0 BRA `(.L_x_1692) ;  /* 0x0000001000180947 */ /* 0x000fea0003800000 */
[----:B------:R-:W0:Y:S08]  /*f650*/  S2UR UR4, SR_SWINHI ;  /* 0x00000000000479c3 */ /* 0x000e300000002f00 */
[----:B------:R-:W-:Y:S01]  /*f660*/  BAR.SYNC.DEFER_BLOCKING 0x1, 0x180 ;  /* 0x0046000000007b1d */ /* 0x000fe20000010000 */
[----:B------:R-:W-:Y:S02]  /*f670*/  F2FP.BF16.F32.PACK_AB R6, R6, R81 ;  /* 0x000000510606723e */ /* 0x000fe400000010ff */
[----:B------:R-:W-:-:S02]  /*f680*/  F2FP.BF16.F32.PACK_AB R7, R7, R12 ;  /* 0x0000000c0707723e */ /* 0x000fc400000010ff */
[----:B------:R-:W-:Y:S01]  /*f690*/  R2UR UR11, R150 ;  /* 0x00000000960b72ca */ /* 0x000fe200000e0000 */
[----:B------:R-:W-:Y:S01]  /*f6a0*/  ULDC.64 UR8, c[0x0][0xbe0] ;  /* 0x0002f80000087ab9 */ /* 0x000fe20000000a00 */
[----:B------:R-:W-:Y:S01]  /*f6b0*/  R2UR UR10, R148 ;  /* 0x00000000940a72ca */ /* 0x000fe200000e0000 */
[----:B------:R-:W-:Y:S01]  /*f6c0*/  UISETP.NE.U32.AND UP0, UPT, UR8, URZ, UPT ;  /* 0x0000003f0800728c */ /* 0x000fe2000bf05070 */
[----:B------:R-:W-:Y:S01]  /*f6d0*/  F2FP.BF16.F32.PACK_AB R24, R37, R24 ;  /* 0x000000182518723e */ /* 0x000fe200000010ff */
[----:B------:R-:W-:Y:S01]  /*f6e0*/  ULDC.64 UR12, c[0x0][0x208] ;  /* 0x00008200000c7ab9 */ /* 0x000fe20000000a00 */
[----:B------:R-:W-:Y:S01]  /*f6f0*/  F2FP.BF16.F32.PACK_AB R27, R27, R42 ;  /* 0x0000002a1b1b723e */ /* 0x000fe200000010ff */
[----:B------:R-:W-:Y:S01]  /*f700*/  UISETP.NE.AND.EX UP0, UPT, UR9, URZ, UPT, UP0 ;  /* 0x0000003f0900728c */ /* 0x000fe2000bf05300 */
[----:B------:R-:W-:Y:S02]  /*f710*/  F2FP.BF16.F32.PACK_AB R68, R41, R32 ;  /* 0x000000202944723e */ /* 0x000fe400000010ff */
[----:B------:R-:W-:-:S02]  /*f720*/  F2FP.BF16.F32.PACK_AB R70, R49, R16 ;  /* 0x000000103146723e */ /* 0x000fc400000010ff */
[----:B------:R-:W-:-:S03]  /*f730*/  F2FP.BF16.F32.PACK_AB R71, R71, R34 ;  /* 0x000000224747723e */ /* 0x000fc600000010ff */
[----:B------:R-:W-:Y:S02]  /*f740*/  USHF.L.U64.HI UR11, UR10, 0x2, UR11 ;  /* 0x000000020a0b7899 */ /* 0x000fe4000801020b */
[----:B------:R-:W-:Y:S01]  /*f750*/  USHF.L.U32 UR10, UR10, 0x2, URZ ;  /* 0x000000020a0a7899 */ /* 0x000fe2000800063f */
[----:B------:R-:W-:Y:S01]  /*f760*/  UMOV UR6, UR37 ;  /* 0x0000002500067c82 */ /* 0x000fe20008000000 */
[----:B0-----:R-:W-:Y:S01]  /*f770*/  UMOV UR7, UR4 ;  /* 0x0000000400077c82 */ /* 0x001fe20008000000 */
[----:B------:R-:W-:Y:S02]  /*f780*/  IMAD.U32 R18, RZ, RZ, UR6 ;  /* 0x00000006ff127e24 */ /* 0x000fe4000f8e00ff */
[----:B------:R-:W-:Y:S01]  /*f790*/  IMAD.U32 R19, RZ, RZ, UR7 ;  /* 0x00000007ff137e24 */ /* 0x000fe2000f8e00ff */
[----:B------:R-:W-:Y:S02]  /*f7a0*/  ULDC.64 UR6, c[0x0][0xbd8] ;  /* 0x0002f60000067ab9 */ /* 0x000fe40000000a00 */
[----:B------:R-:W-:Y:S01]  /*f7b0*/  UISETP.NE.U32.AND UP1, UPT, UR6, URZ, UPT ;  /* 0x0000003f0600728c */ /* 0x000fe2000bf25070 */
[----:B------:R-:W-:Y:S01]  /*f7c0*/  IMAD.WIDE R4, R155, 0x2, R18 ;  /* 0x000000029b047825 */ /* 0x000fe200078e0212 */
[----:B------:R-:W-:-:S02]  /*f7d0*/  UIADD3 UR4, UP2, UR10, UR6, URZ ;  /* 0x000000060a047290 */ /* 0x000fc4000ff5e03f */
[----:B------:R-:W-:Y:S01]  /*f7e0*/  UISETP.NE.AND.EX UP1, UPT, UR7, URZ, UPT, UP1 ;  /* 0x0000003f0700728c */ /* 0x000fe2000bf25310 */
[C---:B------:R-:W-:Y:S01]  /*f7f0*/  IADD3 R13, P0, R4.reuse, 0x6020, RZ ;  /* 0x00006020040d7810 */ /* 0x040fe20007f1e0ff */
[----:B------:R-:W-:Y:S01]  /*f800*/  @UP0 UIADD3 UR6, UP3, UR10, UR8, URZ ;  /* 0x000000080a060290 */ /* 0x000fe2000ff7e03f */
[C---:B------:R-:W-:Y:S01]  /*f810*/  IADD3 R9, P1, R4.reuse, 0x6000, RZ ;  /* 0x0000600004097810 */ /* 0x040fe20007f3e0ff */
[----:B------:R-:W-:Y:S01]  /*f820*/  UIADD3.X UR8, UR11, UR7, URZ, UP2, !UPT ;  /* 0x000000070b087290 */ /* 0x000fe200097fe43f */
[----:B------:R-:W-:Y:S01]  /*f830*/  LOP3.LUT R11, R4, 0x180, RZ, 0xc0, !PT ;  /* 0x00000180040b7812 */ /* 0x000fe200078ec0ff */
[----:B------:R-:W-:Y:S01]  /*f840*/  @UP0 UIADD3.X UR7, UR11, UR9, URZ, UP3, !UPT ;  /* 0x000000090b070290 */ /* 0x000fe20009ffe43f */
[----:B------:R-:W-:Y:S02]  /*f850*/  LOP3.LUT R8, R13, 0x180, RZ, 0xc0, !PT ;  /* 0x000001800d087812 */ /* 0x000fe400078ec0ff */
[----:B------:R-:W-:Y:S02]  /*f860*/  LOP3.LUT R10, R9, 0x180, RZ, 0xc0, !PT ;  /* 0x00000180090a7812 */ /* 0x000fe400078ec0ff */
[----:B------:R-:W-:-:S02]  /*f870*/  SHF.R.U64 R11, R11, 0x3, RZ ;  /* 0x000000030b0b7819 */ /* 0x000fc400000012ff */
[----:B------:R-:W-:Y:S02]  /*f880*/  SHF.R.U64 R8, R8, 0x3, RZ ;  /* 0x0000000308087819 */ /* 0x000fe400000012ff */
[----:B------:R-:W-:Y:S02]  /*f890*/  SHF.R.U64 R10, R10, 0x3, RZ ;  /* 0x000000030a0a7819 */ /* 0x000fe400000012ff */
[C---:B------:R-:W-:Y:S02]  /*f8a0*/  IADD3 R55, P2, R4.reuse, 0x3020, RZ ;  /* 0x0000302004377810 */ /* 0x040fe40007f5e0ff */
[C---:B------:R-:W-:Y:S02]  /*f8b0*/  IADD3 R51, P3, R4.reuse, 0x3000, RZ ;  /* 0x0000300004337810 */ /* 0x040fe40007f7e0ff */
[----:B------:R-:W-:Y:S02]  /*f8c0*/  IADD3 R29, P4, R4, 0x20, RZ ;  /* 0x00000020041d7810 */ /* 0x000fe40007f9e0ff */
[----:B------:R-:W-:Y:S01]  /*f8d0*/  LOP3.LUT R4, R11, R4, RZ, 0x3c, !PT ;  /* 0x000000040b047212 */ /* 0x000fe200078e3cff */
[--C-:B------:R-:W-:Y:S01]  /*f8e0*/  IMAD.X R11, RZ, RZ, R5.reuse, P1 ;  /* 0x000000ffff0b7224 */ /* 0x100fe200008e0605 */
[----:B------:R-:W-:Y:S01]  /*f8f0*/  LOP3.LUT R8, R8, R13, RZ, 0x3c, !PT ;  /* 0x0000000d08087212 */ /* 0x000fe200078e3cff */
[--C-:B------:R-:W-:Y:S01]  /*f900*/  IMAD.X R13, RZ, RZ, R5.reuse, P2 ;  /* 0x000000ffff0d7224 */ /* 0x100fe200010e0605 */
[----:B------:R-:W-:Y:S01]  /*f910*/  LOP3.LUT R10, R10, R9, RZ, 0x3c, !PT ;  /* 0x000000090a0a7212 */ /* 0x000fe200078e3cff */
[--C-:B------:R-:W-:Y:S01]  /*f920*/  IMAD.X R9, RZ, RZ, R5.reuse, P0 ;  /* 0x000000ffff097224 */ /* 0x100fe200000e0605 */
[-C--:B------:R-:W-:Y:S01]  /*f930*/  IADD3.X R21, RZ, R5.reuse, RZ, P4, !PT ;  /* 0x00000005ff157210 */ /* 0x080fe200027fe4ff */
[----:B------:R-:W-:Y:S01]  /*f940*/  IMAD.X R15, RZ, RZ, R5, P3 ;  /* 0x000000ffff0f7224 */ /* 0x000fe200018e0605 */
[----:B------:R-:W-:-:S02]  /*f950*/  MOV R50, R4 ;  /* 0x0000000400327202 */ /* 0x000fc40000000f00 */
[----:B------:R-:W-:Y:S02]  /*f960*/  F2FP.BF16.F32.PACK_AB R4, R20, R83 ;  /* 0x000000531404723e */ /* 0x000fe400000010ff */
[----:B------:R-:W-:Y:S02]  /*f970*/  F2FP.BF16.F32.PACK_AB R5, R14, R69 ;  /* 0x000000450e05723e */ /* 0x000fe400000010ff */
[----:B------:R-:W-:Y:S02]  /*f980*/  LOP3.LUT R14, R51, 0x180, RZ, 0xc0, !PT ;  /* 0x00000180330e7812 */ /* 0x000fe400078ec0ff */
[----:B------:R-:W-:Y:S01]  /*f990*/  LOP3.LUT R20, R29, 0x180, RZ, 0xc0, !PT ;  /* 0x000001801d147812 */ /* 0x000fe200078ec0ff */
[----:B------:R0:W-:Y:S01]  /*f9a0*/  STSM.16.M88.4 [R50], R4 ;  /* 0x0000000432007844 */ /* 0x0001e20000000200 */
[----:B------:R-:W-:Y:S02]  /*f9b0*/  LOP3.LUT R28, R55, 0x180, RZ, 0xc0, !PT ;  /* 0x00000180371c7812 */ /* 0x000fe400078ec0ff */
[----:B------:R-:W-:-:S02]  /*f9c0*/  SHF.R.U64 R14, R14, 0x3, RZ ;  /* 0x000000030e0e7819 */ /* 0x000fc400000012ff */
[----:B------:R-:W-:Y:S02]  /*f9d0*/  SHF.R.U64 R20, R20, 0x3, RZ ;  /* 0x0000000314147819 */ /* 0x000fe400000012ff */
[----:B------:R-:W-:Y:S02]  /*f9e0*/  SHF.R.U64 R28, R28, 0x3, RZ ;  /* 0x000000031c1c7819 */ /* 0x000fe400000012ff */
[----:B------:R-:W-:Y:S02]  /*f9f0*/  LOP3.LUT R14, R14, R51, RZ, 0x3c, !PT ;  /* 0x000000330e0e7212 */ /* 0x000fe400078e3cff */
[----:B------:R-:W-:Y:S02]  /*fa00*/  LOP3.LUT R20, R20, R29, RZ, 0x3c, !PT ;  /* 0x0000001d14147212 */ /* 0x000fe400078e3cff */
[----:B------:R-:W-:Y:S02]  /*fa10*/  LOP3.LUT R12, R28, R55, RZ, 0x3c, !PT ;  /* 0x000000371c0c7212 */ /* 0x000fe400078e3cff */
[----:B------:R-:W-:-:S02]  /*fa20*/  MOV R28, R8 ;  /* 0x00000008001c7202 */ /* 0x000fc40000000f00 */
[----:B------:R-:W-:Y:S02]  /*fa30*/  MOV R29, R10 ;  /* 0x0000000a001d7202 */ /* 0x000fe40000000f00 */
[----:B------:R-:W-:Y:S02]  /*fa40*/  MOV R30, R14 ;  /* 0x0000000e001e7202 */ /* 0x000fe40000000f00 */
[----:B------:R-:W-:Y:S02]  /*fa50*/  MOV R21, R20 ;  /* 0x0000001400157202 */ /* 0x000fe40000000f00 */
[----:B------:R-:W-:Y:S02]  /*fa60*/  F2FP.BF16.F32.PACK_AB R8, R76, R75 ;  /* 0x0000004b4c08723e */ /* 0x000fe400000010ff */
[----:B------:R-:W-:Y:S02]  /*fa70*/  F2FP.BF16.F32.PACK_AB R9, R64, R65 ;  /* 0x000000414009723e */ /* 0x000fe400000010ff */
[----:B------:R-:W-:-:S02]  /*fa80*/  F2FP.BF16.F32.PACK_AB R10, R79, R74 ;  /* 0x0000004a4f0a723e */ /* 0x000fc400000010ff */
[----:B------:R-:W-:Y:S02]  /*fa90*/  F2FP.BF16.F32.PACK_AB R11, R60, R61 ;  /* 0x0000003d3c0b723e */ /* 0x000fe400000010ff */
[----:B0-----:R-:W-:Y:S02]  /*faa0*/  F2FP.BF16.F32.PACK_AB R4, R78, R73 ;  /* 0x000000494e04723e */ /* 0x001fe400000010ff */
[----:B------:R-:W-:Y:S01]  /*fab0*/  F2FP.BF16.F32.PACK_AB R5, R56, R57 ;  /* 0x000000393805723e */ /* 0x000fe200000010ff */
[----:B------:R-:W-:Y:S01]  /*fac0*/  STSM.16.M88.4 [R21], R8 ;  /* 0x0000000815007844 */ /* 0x000fe20000000200 */
[----:B------:R-:W-:Y:S02]  /*fad0*/  F2FP.BF16.F32.PACK_AB R6, R77, R72 ;  /* 0x000000484d06723e */ /* 0x000fe400000010ff */
[----:B------:R-:W-:Y:S02]  /*fae0*/  F2FP.BF16.F32.PACK_AB R7, R52, R53 ;  /* 0x000000353407723e */ /* 0x000fe400000010ff */
[----:B------:R-:W-:-:S02]  /*faf0*/  MOV R20, R12 ;  /* 0x0000000c00147202 */ /* 0x000fc40000000f00 */
[----:B------:R-:W-:Y:S01]  /*fb00*/  F2FP.BF16.F32.PACK_AB R14, R44, R25 ;  /* 0x000000192c0e723e */ /* 0x000fe200000010ff */
[----:B------:R0:W-:Y:S01]  /*fb10*/  STSM.16.M88.4 [R30], R4 ;  /* 0x000000041e007844 */ /* 0x0001e20000000200 */
[----:B------:R-:W-:Y:S02]  /*fb20*/  F2FP.BF16.F32.PACK_AB R12, R45, R36 ;  /* 0x000000242d0c723e */ /* 0x000fe400000010ff */
[----:B------:R-:W-:Y:S02]  /*fb30*/  F2FP.BF16.F32.PACK_AB R13, R47, R48 ;  /* 0x000000302f0d723e */ /* 0x000fe400000010ff */
[----:B------:R-:W-:Y:S02]  /*fb40*/  F2FP.BF16.F32.PACK_AB R15, R43, R46 ;  /* 0x0000002e2b0f723e */ /* 0x000fe400000010ff */
[----:B------:R-:W-:Y:S02]  /*fb50*/  F2FP.BF16.F32.PACK_AB R25, R26, R39 ;  /* 0x000000271a19723e */ /* 0x000fe400000010ff */
[----:B------:R-:W-:Y:S01]  /*fb60*/  F2FP.BF16.F32.PACK_AB R26, R40, R33 ;  /* 0x00000021281a723e */ /* 0x000fe200000010ff */
[----:B------:R1:W-:Y:S01]  /*fb70*/  STSM.16.M88.4 [R20], R12 ;  /* 0x0000000c14007844 */ /* 0x0003e20000000200 */
[----:B------:R-:W-:-:S02]  /*fb80*/  F2FP.BF16.F32.PACK_AB R69, R35, R38 ;  /* 0x000000262345723e */ /* 0x000fc400000010ff */
[----:B------:R-:W-:Y:S01]  /*fb90*/  PLOP3.LUT P0, PT, PT, PT, UP1, 0x80, 0x0 ;  /* 0x000000000000781c */ /* 0x000fe20003f0f018 */
[----:B------:R1:W-:Y:S01]  /*fba0*/  STSM.16.M88.4 [R29], R24 ;  /* 0x000000181d007844 */ /* 0x0003e20000000200 */
[----:B------:R-:W-:Y:S01]  /*fbb0*/  PLOP3.LUT P1, PT, PT, PT, UP0, 0x80, 0x0 ;  /* 0x000000000000781c */ /* 0x000fe20003f2f008 */
[----:B0-----:R-:W-:Y:S02]  /*fbc0*/  IMAD.U32 R4, RZ, RZ, UR4 ;  /* 0x00000004ff047e24 */ /* 0x001fe4000f8e00ff */
[----:B------:R1:W-:Y:S01]  /*fbd0*/  STSM.16.M88.4 [R28], R68 ;  /* 0x000000441c007844 */ /* 0x0003e20000000200 */
[----:B------:R-:W-:Y:S02]  /*fbe0*/  IMAD.U32 R6, RZ, RZ, UR6 ;  /* 0x00000006ff067e24 */ /* 0x000fe4000f8e00ff */
[----:B------:R-:W-:Y:S01]  /*fbf0*/  IMAD.U32 R5, RZ, RZ, UR8 ;  /* 0x00000008ff057e24 */ /* 0x000fe2000f8e00ff */
[----:B------:R-:W-:Y:S01]  /*fc00*/  BAR.SYNC.DEFER_BLOCKING 0x1, 0x180 ;  /* 0x0046000000007b1d */ /* 0x000fe20000010000 */
[----:B------:R-:W-:-:S05]  /*fc10*/  IMAD.U32 R7, RZ, RZ, UR7 ;  /* 0x00000007ff077e24 */ /* 0x000fca000f8e00ff */
[----:B------:R-:W2:Y:S04]  /*fc20*/  @P0 LDG.E R8, desc[UR12][R4.64] ;  /* 0x0000000c04080981 */ /* 0x000ea8000c1e1900 */
[----:B------:R-:W3:Y:S01]  /*fc30*/  @P1 LDG.E R6, desc[UR12][R6.64] ;  /* 0x0000000c06061981 */ /* 0x000ee2000c1e1900 */
[----:B------:R-:W-:Y:S01]  /*fc40*/  IMAD R9, R146, 0x20, R22 ;  /* 0x0000002092097824 */ /* 0x000fe200078e0216 */
[----:B------:R-:W-:Y:S01]  /*fc50*/  UMOV UR4, URZ ;  /* 0x0000003f00047c82 */ /* 0x000fe20008000000 */
[----:B------:R-:W-:Y:S02]  /*fc60*/  ULDC UR10, c[0x0][0xa88] ;  /* 0x0002a200000a7ab9 */ /* 0x000fe40000000800 */
[----:B------:R-:W-:-:S03]  /*fc70*/  IMAD.WIDE R18, R9, 0x2, R18 ;  /* 0x0000000209127825 */ /* 0x000fc600078e0212 */
[----:B------:R-:W-:Y:S02]  /*fc80*/  IADD3 R9, P6, R18, 0x1800, RZ ;  /* 0x0000180012097810 */ /* 0x000fe40007fde0ff */
[----:B--2---:R-:W-:Y:S02]  /*fc90*/  @P0 R2UR UR4, R8 ;  /* 0x00000000080402ca */ /* 0x004fe400000e0000 */
[----:B---3--:R-:W-:Y:S01]  /*fca0*/  @P1 R2UR UR10, R6 ;  /* 0x00000000060a12ca */ /* 0x008fe200000e0000 */
[----:B-1----:R-:W-:-:S14]  /*fcb0*/  @P1 BRA `(.L_x_1693) ;  /* 0x00000000001c1947 */ /* 0x002fdc0003800000 */
[----:B------:R-:W-:Y:S05]  /*fcc0*/  @!P0 BRA `(.L_x_1693) ;  /* 0x0000000000188947 */ /* 0x000fea0003800000 */
[----:B------:R-:W-:Y:S02]  /*fcd0*/  ULDC.64 UR6, c[0x0][0x208] ;  /* 0x0000820000067ab9 */ /* 0x000fe40000000a00 */
[----:B------:R-:W2:Y:S04]  /*fce0*/  LDG.E R7, desc[UR6][R4.64] ;  /* 0x0000000604077981 */ /* 0x000ea8000c1e1900 */
[----:B------:R-:W3:Y:S01]  /*fcf0*/  LDG.E R6, desc[UR6][R4.64+0x4] ;  /* 0x0000040604067981 */ /* 0x000ee2000c1e1900 */
[----:B--2---:R-:W-:Y:S02]  /*fd00*/  R2UR UR6, R7 ;  /* 0x00000000070672ca */ /* 0x004fe400000e0000 */
[----:B---3--:R-:W-:-:S13]  /*fd10*/  R2UR UR10, R6 ;  /* 0x00000000060a72ca */ /* 0x008fda00000e0000 */
[----:B------:R-:W-:-:S12]  /*fd20*/  UIADD3 UR10, -UR6, UR10, URZ ;  /* 0x0000000a060a7290 */ /* 0x000fd8000fffe13f */
.L_x_1693:
[----:B------:R-:W-:Y:S01]  /*fd30*/  R2UR UR18, R149 ;  /* 0x00000000951272ca */ /* 0x000fe200000e0000 */
[----:B------:R-:W-:Y:S01]  /*fd40*/  ULDC.64 UR12, c[0x0][0xb70] ;  /* 0x0002dc00000c7ab9 */ /* 0x000fe20000000a00 */
[----:B------:R-:W-:Y:S01]  /*fd50*/  R2UR UR16, R150 ;  /* 0x00000000961072ca */ /* 0x000fe200000e0000 */
[----:B------:R-:W-:Y:S01]  /*fd60*/  USHF.R.S32.HI UR7, URZ, 0x1f, UR4 ;  /* 0x0000001f3f077899 */ /* 0x000fe20008011404 */
[----:B------:R-:W-:Y:S01]  /*fd70*/  R2UR UR15, R148 ;  /* 0x00000000940f72ca */ /* 0x000fe200000e0000 */
[----:B------:R-:W-:Y:S01]  /*fd80*/  UMOV UR6, UR4 ;  /* 0x0000000400067c82 */ /* 0x000fe20008000000 */
[----:B------:R-:W-:Y:S01]  /*fd90*/  R2UR UR17, R151 ;  /* 0x00000000971172ca */ /* 0x000fe200000e0000 */
[----:B------:R-:W-:Y:S01]  /*fda0*/  ULDC.64 UR20, c[0x0][0x208] ;  /* 0x0000820000147ab9 */ /* 0x000fe20000000a00 */
[----:B------:R-:W-:Y:S02]  /*fdb0*/  LOP3.LUT R4, R9, 0x180, RZ, 0xc0, !PT ;  /* 0x0000018009047812 */ /* 0x000fe400078ec0ff */
[----:B------:R-:W-:-:S02]  /*fdc0*/  IADD3 R33, P5, R18, 0x3000, RZ ;  /* 0x0000300012217810 */ /* 0x000fc40007fbe0ff */
[----:B------:R-:W-:Y:S01]  /*fdd0*/  SHF.R.U64 R4, R4, 0x3, RZ ;  /* 0x0000000304047819 */ /* 0x000fe200000012ff */
[----:B------:R-:W-:Y:S01]  /*fde0*/  USHF.R.S32.HI UR14, URZ, 0x1f, UR18 ;  /* 0x0000001f3f0e7899 */ /* 0x000fe20008011412 */
[----:B------:R-:W-:Y:S01]  /*fdf0*/  IADD3 R37, P3, R18, 0x6000, RZ ;  /* 0x0000600012257810 */ /* 0x000fe20007f7e0ff */
[----:B------:R-:W-:Y:S01]  /*fe00*/  USEL UR16, UR16, URZ, !UP1 ;  /* 0x0000003f10107287 */ /* 0x000fe2000c800000 */
[----:B------:R-:W-:Y:S01]  /*fe10*/  LOP3.LUT R4, R4, R9, RZ, 0x3c, !PT ;  /* 0x0000000904047212 */ /* 0x000fe200078e3cff */
[----:B------:R-:W-:Y:S01]  /*fe20*/  UIMAD UR11, UR14, UR12, URZ ;  /* 0x0000000c0e0b72a4 */ /* 0x000fe2000f8e023f */
[----:B------:R-:W-:Y:S01]  /*fe30*/  IADD3 R9, P4, R18, 0x4800, RZ ;  /* 0x0000480012097810 */ /* 0x000fe20007f9e0ff */
[----:B------:R-:W-:Y:S01]  /*fe40*/  UIMAD.WIDE.U32 UR8, UR18, UR12, UR6 ;  /* 0x0000000c120872a5 */ /* 0x000fe2000f8e0006 */
[----:B------:R-:W-:Y:S01]  /*fe50*/  IMAD.U32 R5, RZ, RZ, UR17 ;  /* 0x00000011ff057e24 */ /* 0x000fe2000f8e00ff */
[----:B------:R-:W-:Y:S01]  /*fe60*/  UIMAD UR11, UR18, UR13, UR11 ;  /* 0x0000000d120b72a4 */ /* 0x000fe2000f8e020b */
[----:B------:R-:W-:Y:S01]  /*fe70*/  LOP3.LUT R8, R9, 0x180, RZ, 0xc0, !PT ;  /* 0x0000018009087812 */ /* 0x000fe200078ec0ff */
[----:B------:R-:W-:Y:S01]  /*fe80*/  USEL UR15, UR15, URZ, !UP1 ;  /* 0x0000003f0f0f7287 */ /* 0x000fe2000c800000 */
[----:B------:R-:W-:Y:S01]  /*fe90*/  IMAD R10, R5, 0xc0, R144 ;  /* 0x000000c0050a7824 */ /* 0x000fe200078e0290 */
[----:B------:R-:W-:Y:S01]  /*fea0*/  ULDC.64 UR12, c[0x0][0xb78] ;  /* 0x0002de00000c7ab9 */ /* 0x000fe20000000a00 */
[----:B------:R-:W-:Y:S01]  /*feb0*/  UIADD3 UR9, UR9, UR11, URZ ;  /* 0x0000000b09097290 */ /* 0x000fe2000fffe03f */
[----:B------:R-:W-:Y:S01]  /*fec0*/  SHF.R.U64 R8, R8, 0x3, RZ ;  /* 0x0000000308087819 */ /* 0x000fe200000012ff */
[----:B------:R-:W-:Y:S01]  /*fed0*/  UIMAD UR6, UR16, UR12, URZ ;  /* 0x0000000c100672a4 */ /* 0x000fe2000f8e023f */
[----:B------:R-:W-:Y:S01]  /*fee0*/  SHF.R.S32.HI R5, RZ, 0x1f, R10 ;  /* 0x0000001fff057819 */ /* 0x000fe2000001140a */
[----:B------:R-:W-:Y:S01]  /*fef0*/  UIMAD.WIDE.U32 UR8, UR15, UR12, UR8 ;  /* 0x0000000c0f0872a5 */ /* 0x000fe2000f8e0008 */
[----:B------:R-:W-:Y:S01]  /*ff00*/  LOP3.LUT P0, RZ, R153, 0x3, RZ, 0xc0, !PT ;  /* 0x0000000399ff7812 */ /* 0x000fe2000780c0ff */
[----:B------:R-:W-:Y:S01]  /*ff10*/  UIMAD UR6, UR15, UR13, UR6 ;  /* 0x0000000d0f0672a4 */ /* 0x000fe2000f8e0206 */
[----:B------:R-:W-:-:S02]  /*ff20*/  LOP3.LUT R8, R8, R9, RZ, 0x3c, !PT ;  /* 0x0000000908087212 */ /* 0x000fc400078e3cff */
[----:B------:R-:W-:Y:S01]  /*ff30*/  ULDC.64 UR12, c[0x0][0xb40] ;  /* 0x0002d000000c7ab9 */ /* 0x000fe20000000a00 */
[----:B------:R-:W-:Y:S02]  /*ff40*/  IADD3 R6, P1, R10, UR8, RZ ;  /* 0x000000080a067c10 */ /* 0x000fe4000ff3e0ff */
[----:B------:R-:W-:Y:S01]  /*ff50*/  IMAD.U32 R12, RZ, RZ, UR6 ;  /* 0x00000006ff0c7e24 */ /* 0x000fe2000f8e00ff */
[----:B------:R-:W-:Y:S02]  /*ff60*/  LOP3.LUT R32, R33, 0x180, RZ, 0xc0, !PT ;  /* 0x0000018021207812 */ /* 0x000fe400078ec0ff */
[----:B------:R-:W-:Y:S02]  /*ff70*/  LEA R28, P2, R6, UR12, 0x2 ;  /* 0x0000000c061c7c11 */ /* 0x000fe4000f8410ff */
[----:B------:R-:W-:Y:S01]  /*ff80*/  IADD3.X R7, R5, UR9, R12, P1, !PT ;  /* 0x0000000905077c10 */ /* 0x000fe20008ffe40c */
[----:B------:R-:W-:Y:S01]  /*ff90*/  VIADD R5, R10, 0x8 ;  /* 0x000000080a057836 */ /* 0x000fe20000000000 */
[----:B------:R-:W-:Y:S01]  /*ffa0*/  LOP3.LUT R36, R37, 0x180, RZ, 0xc0, !PT ;  /* 0x0000018025247812 */ /* 0x000fe200078ec0ff */
[----:B------:R-:W-:Y:S01]  /*ffb0*/  ULDC.64 UR8, c[0x0][0xaa0] ;  /* 0x0002a80000087ab9 */ /* 0x000fe20000000a00 */
[----:B------:R-:W-:-:S02]  /*ffc0*/  LEA.HI.X R29, R6, UR13, R7, 0x2, P2 ;  /* 0x0000000d061d7c11 */ /* 0x000fc400090f1407 */
[----:B------:R-:W-:Y:S02]  /*ffd0*/  IADD3 R7, P2, R18, 0x7800, RZ ;  /* 0x0000780012077810 */ /* 0x000fe40007f5e0ff */
[----:B------:R-:W-:Y:S02]  /*ffe0*/  ISETP.GE.OR P1, PT, R10, UR10, P0 ;  /* 0x0000000a0a007c0c */ /* 0x000fe40008726670 */
[----:B------:R-:W-:Y:S01]  /*fff0*/  LOP3.LUT R9, R18, 0x180, RZ, 0xc0, !PT ;  /* 0x0000018012097812 */ /* 0x000fe200078ec0ff */
[--C-:B------:R-:W-:Y:S01]  /*10000*/  IMAD.X R13, RZ, RZ, R19.reuse, P2 ;  /* 0x000000ffff0d7224 */ /* 0x100fe200010e0613 */
[----:B------:R-:W-:Y:S01]  /*10010*/  ISETP.GE.OR P0, PT, R5, UR10, P0 ;  /* 0x0000000a05007c0c */ /* 0x000fe20008706670 */
[----:B------:R-:W-:Y:S01]  /*10020*/  IMAD.X R5, RZ, RZ, R19, P6 ;  /* 0x000000ffff057224 */ /* 0x000fe200030e0613 */
[----:B------:R-:W-:Y:S02]  /*10030*/  LOP3.LUT R6, R7, 0x180, RZ, 0xc0, !PT ;  /* 0x0000018007067812 */ /* 0x000fe400078ec0ff */
[----:B------:R-:W-:-:S02]  /*10040*/  SHF.R.U64 R32, R32, 0x3, RZ ;  /* 0x0000000320207819 */ /* 0x000fc400000012ff */
[----:B------:R-:W-:Y:S02]  /*10050*/  SHF.R.U64 R36, R36, 0x3, RZ ;  /* 0x0000000324247819 */ /* 0x000fe400000012ff */
[----:B------:R-:W-:Y:S01]  /*10060*/  SHF.R.U64 R9, R9, 0x3, RZ ;  /* 0x0000000309097819 */ /* 0x000fe200000012ff */
[----:B------:R-:W-:Y:S01]  /*10070*/  UIMAD UR6, UR7, UR8, URZ ;  /* 0x00000008070672a4 */ /* 0x000fe2000f8e023f */
[----:B------:R-:W-:Y:S01]  /*10080*/  SHF.R.U64 R6, R6, 0x3, RZ ;  /* 0x0000000306067819 */ /* 0x000fe200000012ff */
[----:B------:R-:W-:Y:S01]  /*10090*/  IMAD.U32 R41, RZ, RZ, UR8 ;  /* 0x00000008ff297e24 */ /* 0x000fe2000f8e00ff */
[----:B------:R-:W-:Y:S01]  /*100a0*/  LOP3.LUT R32, R32, R33, RZ, 0x3c, !PT ;  /* 0x0000002120207212 */ /* 0x000fe200078e3cff */
[----:B------:R-:W-:Y:S01]  /*100b0*/  IMAD.MOV.U32 R20, RZ, RZ, R22 ;  /* 0x000000ffff147224 */ /* 0x000fe200078e0016 */
[----:B------:R-:W-:Y:S01]  /*100c0*/  LOP3.LUT R36, R36, R37, RZ, 0x3c, !PT ;  /* 0x0000002524247212 */ /* 0x000fe200078e3cff */
[--C-:B------:R-:W-:Y:S01]  /*100d0*/  IMAD.X R37, RZ, RZ, R19.reuse, P3 ;  /* 0x000000ffff257224 */ /* 0x100fe200018e0613 */
[----:B------:R-:W-:Y:S01]  /*100e0*/  LOP3.LUT R18, R9, R18, RZ, 0x3c, !PT ;  /* 0x0000001209127212 */ /* 0x000fe200078e3cff */
[----:B------:R-:W-:Y:S01]  /*100f0*/  IMAD.X R9, RZ, RZ, R19, P4 ;  /* 0x000000ffff097224 */ /* 0x000fe200020e0613 */
[----:B------:R-:W-:Y:S01]  /*10100*/  IADD3.X R33, RZ, R19, RZ, P5, !PT ;  /* 0x00000013ff217210 */ /* 0x000fe20002ffe4ff */
[----:B------:R-:W-:Y:S01]  /*10110*/  @!P1 STG.E desc[UR20][R28.64], R0 ;  /* 0x000000001c009986 */ /* 0x000fe2000c101914 */
[----:B------:R-:W-:-:S02]  /*10120*/  LOP3.LUT R12, R6, R7, RZ, 0x3c, !PT ;  /* 0x00000007060c7212 */ /* 0x000fc400078e3cff */
[----:B------:R-:W-:Y:S01]  /*10130*/  SHF.R.S32.HI R21, RZ, 0x1f, R22 ;  /* 0x0000001fff157819 */ /* 0x000fe20000011416 */
[----:B------:R0:W-:Y:S01]  /*10140*/  @!P0 STG.E desc[UR20][R28.64+0x20], R3 ;  /* 0x000020031c008986 */ /* 0x0001e2000c101914 */
[----:B------:R-:W-:-:S03]  /*10150*/  UIMAD UR6, UR4, UR9, UR6 ;  /* 0x00000009040672a4 */ /* 0x000fc6000f8e0206 */
[----:B------:R1:W5:Y:S01]  /*10160*/  LD.E.128 R24, desc[UR20][R18.64] ;  /* 0x0000001412187980 */ /* 0x000362000c101d00 */
[----:B------:R-:W-:-:S03]  /*10170*/  ULDC.64 UR8, c[0x0][0xae0] ;  /* 0x0002b80000087ab9 */ /* 0x000fc60000000a00 */
[----:B------:R-:W5:Y:S04]  /*10180*/  LD.E.128 R4, desc[UR20][R4.64] ;  /* 0x0000001404047980 */ /* 0x000f68000c101d00 */
[----:B------:R-:W5:Y:S01]  /*10190*/  LD.E.128 R32, desc[UR20][R32.64] ;  /* 0x0000001420207980 */ /* 0x000f62000c101d00 */
[----:B-1----:R-:W-:-:S03]  /*101a0*/  IMAD.WIDE.U32 R18, R41, UR4, R20 ;  /* 0x0000000429127c25 */ /* 0x002fc6000f8e0014 */
[----:B------:R-:W5:Y:S04]  /*101b0*/  LD.E.128 R8, desc[UR20][R8.64] ;  /* 0x0000001408087980 */ /* 0x000f68000c101d00 */
[----:B------:R-:W5:Y:S04]  /*101c0*/  LD.E.128 R36, desc[UR20][R36.64] ;  /* 0x0000001424247980 */ /* 0x000f68000c101d00 */
[----:B------:R-:W5:Y:S01]  /*101d0*/  LD.E.128 R12, desc[UR20][R12.64] ;  /* 0x000000140c0c7980 */ /* 0x000f62000c101d00 */
[----:B------:R-:W-:Y:S01]  /*101e0*/  UIMAD UR4, UR14, UR8, URZ ;  /* 0x000000080e0472a4 */ /* 0x000fe2000f8e023f */
[----:B------:R-:W-:Y:S01]  /*101f0*/  VIADD R19, R19, UR6 ;  /* 0x0000000613137c36 */ /* 0x000fe20008000000 */
[----:B------:R-:W-:Y:S01]  /*10200*/  UIMAD UR10, UR17, -0xc0, UR10 ;  /* 0xffffff40110a78a4 */ /* 0x000fe2000f8e020a */
[----:B------:R-:W-:Y:S01]  /*10210*/  @!PT LDS RZ, [RZ] ;  /* 0x00000000fffff984 */ /* 0x000fe20000000800 */
[----:B------:R-:W-:Y:S01]  /*10220*/  @!PT LDS RZ, [RZ] ;  /* 0x00000000fffff984 */ /* 0x000fe20000000800 */
[----:B------:R-:W-:Y:S01]  /*10230*/  @!PT LDS RZ, [RZ] ;  /* 0x00000000fffff984 */ /* 0x000fe20000000800 */
[----:B------:R-:W-:Y:S01]  /*10240*/  @!PT LDS RZ, [RZ] ;  /* 0x00000000fffff984 */ /* 0x000fe20000000800 */
[----:B------:R1:W-:Y:S06]  /*10250*/  MEMBAR.ALL.CTA ;  /* 0x0000000000007992 */ /* 0x0003ec0000008000 */
[----:B-1----:R-:W1:Y:S01]  /*10260*/  FENCE.VIEW.ASYNC.S ;  /* 0x00000000000073c6 */ /* 0x002e620000000000 */
[----:B0-----:R-:W-:Y:S01]  /*10270*/  IMAD.U32 R3, RZ, RZ, UR8 ;  /* 0x00000008ff037e24 */ /* 0x001fe2000f8e00ff */
[----:B------:R-:W-:Y:S01]  /*10280*/  UIMAD UR6, UR18, UR9, UR4 ;  /* 0x00000009120672a4 */ /* 0x000fe2000f8e0204 */
[C---:B------:R-:W-:Y:S01]  /*10290*/  VIADD R0, R146.reuse, 0x60 ;  /* 0x0000006092007836 */ /* 0x040fe20000000000 */
[----:B------:R-:W-:Y:S01]  /*102a0*/  UIADD3 UR4, UR37, 0x31c20, URZ ;  /* 0x00031c2025047890 */ /* 0x000fe2000fffe03f */
[----:B------:R-:W-:Y:S01]  /*102b0*/  IMAD.WIDE.U32 R18, R3, UR18, R18 ;  /* 0x0000001203127c25 */ /* 0x000fe2000f8e0012 */
[----:B------:R-:W-:Y:S01]  /*102c0*/  ULDC.64 UR8, c[0x0][0xae8] ;  /* 0x0002ba0000087ab9 */ /* 0x000fe20000000a00 */
[----:B------:R-:W-:Y:S01]  /*102d0*/  ISETP.GE.AND P0, PT, R146, UR10, PT ;  /* 0x0000000a92007c0c */ /* 0x000fe2000bf06270 */
[----:B------:R-:W-:Y:S01]  /*102e0*/  UPRMT UR4, URZ, 0x654, UR4 ;  /* 0x000006543f047896 */ /* 0x000fe20008000004 */
[----:B------:R-:W-:Y:S01]  /*102f0*/  VIADD R19, R19, UR6 ;  /* 0x0000000613137c36 */ /* 0x000fe20008000000 */
[----:B------:R-:W-:-:S02]  /*10300*/  UIMAD UR6, UR16, UR8, URZ ;  /* 0x00000008100672a4 */ /* 0x000fc4000f8e023f */
[----:B------:R-:W-:Y:S01]  /*10310*/  MOV R29, UR8 ;  /* 0x00000008001d7c02 */ /* 0x000fe20008000f00 */
[----:B------:R-:W-:Y:S01]  /*10320*/  IMAD.U32 R21, RZ, RZ, UR17 ;  /* 0x00000011ff157e24 */ /* 0x000fe2000f8e00ff */
[----:B------:R-:W-:Y:S01]  /*10330*/  SHF.R.S32.HI R147, RZ, 0x1f, R146 ;  /* 0x0000001fff937819 */ /* 0x000fe20000011492 */
[----:B------:R-:W-:Y:S01]  /*10340*/  UIMAD UR6, UR15, UR9, UR6 ;  /* 0x000000090f0672a4 */ /* 0x000fe2000f8e0206 */
[----:B------:R-:W-:Y:S01]  /*10350*/  BSSY B1, `(.L_x_1694) ;  /* 0x000001b000017945 */ /* 0x000fe20003800000 */
[----:B------:R-:W-:Y:S01]  /*10360*/  IMAD.WIDE.U32 R28, R29, UR15, R18 ;  /* 0x0000000f1d1c7c25 */ /* 0x000fe2000f8e0012 */
[----:B------:R-:W-:-:S03]  /*10370*/  ISETP.GE.AND P3, PT, R0, UR10, PT ;  /* 0x0000000a00007c0c */ /* 0x000fc6000bf66270 */
[----:B------:R-:W-:Y:S02]  /*10380*/  VIADD R43, R29, UR6 ;  /* 0x000000061d2b7c36 */ /* 0x000fe40008000000 */
[----:B------:R-:W-:Y:S01]  /*10390*/  IMAD.WIDE R20, R21, 0xc0, R146 ;  /* 0x000000c015147825 */ /* 0x000fe200078e0292 */
[----:B-1----:R-:W-:Y:S01]  /*103a0*/  SYNCS.ARRIVE.TRANS64.RED.A1T0 RZ, [UR4], RZ ;  /* 0x000000ffffff79a7 */ /* 0x002fe20008100404 */
        /* <DEDUP_REMOVED lines=10> */
[----:B------:R-:W-:Y:S01]  /*10450*/  IMAD.MOV.U32 R19, RZ, RZ, R43 ;  /* 0x000000ffff137224 */ /* 0x000fe200078e002b */
[----:B------:R-:W-:Y:S01]  /*10460*/  ULDC.64 UR8, c[0x0][0x208] ;  /* 0x0000820000087ab9 */ /* 0x000fe20000000a00 */
        /* <DEDUP_REMOVED lines=9> */
.L_x_1695:
[----:B------:R-:W-:Y:S05]  /*10500*/  BSYNC B1 ;  /* 0x0000000000017941 */ /* 0x000fea0003800000 */
.L_x_1694:
[----:B------:R-:W-:Y:S05]  /*10510*/  @P3 BRA `(.L_x_1696) ;  /* 0x0000000800b83947 */ /* 0x000fea0003800000 */
[----:B------:R-:W-:Y:S01]  /*10520*/  IADD3 R3, P0, R20, 0x60, RZ ;  /* 0x0000006014037810 */ /* 0x000fe20007f1e0ff */
[----:B------:R-:W-:Y:S01]  /*10530*/  ULDC.64 UR6, c[0x0][0xad8] ;  /* 0x0002b60000067ab9 */ /* 0x000fe20000000a00 */
[----:B------:R-:W-:Y:S01]  /*10540*/  MOV R19, R43 ;  /* 0x0000002b00137202 */ /* 0x000fe20000000f00 */
[----:B------:R-:W-:Y:S01]  /*10550*/  IMAD.MOV.U32 R18, RZ, RZ, R28 ;  /* 0x000000ffff127224 */ /* 0x000fe200078e001c */
[----:B------:R-:W-:Y:S01]  /*10560*/  ULDC UR4, c[0x0][0xa8c] ;  /* 0x0002a30000047ab9 */ /* 0x000fe20000000800 */
[----:B------:R-:W-:Y:S01]  /*10570*/  IMAD.X R20, RZ, RZ, R21, P0 ;  /* 0x000000ffff147224 */ /* 0x000fe200000e0615 */
[C---:B------:R-:W-:Y:S01]  /*10580*/  ISETP.GE.AND P1, PT, R22.reuse, UR4, PT ;  /* 0x0000000416007c0c */ /* 0x040fe2000bf26270 */
[----:B------:R-:W-:Y:S01]  /*10590*/  VIADD R0, R22, 0x20 ;  /* 0x0000002016007836 */ /* 0x000fe20000000000 */
[----:B------:R-:W-:Y:S01]  /*105a0*/  ULDC.64 UR8, c[0x0][0x208] ;  /* 0x0000820000087ab9 */ /* 0x000fe20000000a00 */
[----:B------:R-:W-:Y:S02]  /*105b0*/  IMAD R20, R20, UR6, RZ ;  /* 0x0000000614147c24 */ /* 0x000fe4000f8e02ff */
        /* <DEDUP_REMOVED lines=9> */
[----:B-----5:R2:W-:Y:S04]  /*10650*/  @!P1 STG.E.128 desc[UR8][R20.64], R4 ;  /* 0x0000000414009986 */ /* 0x0205e8000c101d08 */
[----:B------:R2:W-:Y:S06]  /*10660*/  @!P2 STG.E.128 desc[UR8][R20.64+0x40], R8 ;  /* 0x000040081400a986 */ /* 0x0005ec000c101d08 */
[----:B------:R-:W-:Y:S05]  /*10670*/  @P0 BRA `(.L_x_1696) ;  /* 0x0000000800600947 */ /* 0x000fea0003800000 */
[----:B------:R-:W-:Y:S02]  /*10680*/  ULDC.64 UR6, c[0x0][0x208] ;  /* 0x0000820000067ab9 */ /* 0x000fe40000000a00 */
[----:B------:R3:W-:Y:S01]  /*10690*/  STG.E.128 desc[UR6][R20.64+0x80], R12 ;  /* 0x0000800c14007986 */ /* 0x0007e2000c101d06 */
[----:B------:R-:W-:Y:S05]  /*106a0*/  BRA `(.L_x_1696) ;  /* 0x0000000800547947 */ /* 0x000fea0003800000 */
.L_x_1692:
[----:B------:R-:W-:Y:S01]  /*106b0*/  R2UR UR8, R150 ;  /* 0x00000000960872ca */ /* 0x000fe200000e0000 */
[----:B------:R-:W-:Y:S01]  /*106c0*/  ULDC.64 UR6, c[0x0][0xbe0] ;  /* 0x0002f80000067ab9 */ /* 0x000fe20000000a00 */
[----:B------:R-:W-:Y:S01]  /*106d0*/  R2UR UR4, R148 ;  /* 0x00000000940472ca */ /* 0x000fe200000e0000 */
[----:B------:R-:W-:Y:S01]  /*106e0*/  UISETP.NE.U32.AND UP0, UPT, UR6, URZ, UPT ;  /* 0x0000003f0600728c */ /* 0x000fe2000bf05070 */
[----:B------:R-:W-:-:S03]  /*106f0*/  ULDC.64 UR12, c[0x0][0x208] ;  /* 0x00008200000c7ab9 */ /* 0x000fc60000000a00 */
[----:B------:R-:W-:-:S06]  /*10700*/  UISETP.NE.AND.EX UP1, UPT, UR7, URZ, UPT, UP0 ;  /* 0x0000003f0700728c */ /* 0x000fcc000bf25300 */
[----:B------:R-:W-:Y:S02]  /*10710*/  PLOP3.LUT P2, PT, PT, PT, UP1, 0x80, 0x0 ;  /* 0x000000000000781c */ /* 0x000fe40003f4f018 */
[----:B------:R-:W-:Y:S02]  /*10720*/  USHF.L.U64.HI UR10, UR4, 0x2, UR8 ;  /* 0x00000002040a7899 */ /* 0x000fe40008010208 */
[----:B------:R-:W-:Y:S01]  /*10730*/  USHF.L.U32 UR4, UR4, 0x2, URZ ;  /* 0x0000000204047899 */ /* 0x000fe2000800063f */
[----:B------:R-:W-:-:S03]  /*10740*/  ULDC.64 UR8, c[0x0][0xbd8] ;  /* 0x0002f60000087ab9 */ /* 0x000fc60000000a00 */
[----:B------:R-:W-:Y:S02]  /*10750*/  @UP1 UIADD3 UR6, UP2, UR4, UR6, URZ ;  /* 0x0000000604061290 */ /* 0x000fe4000ff5e03f */
[----:B------:R-:W-:Y:S02]  /*10760*/  UISETP.NE.U32.AND UP0, UPT, UR8, URZ, UPT ;  /* 0x0000003f0800728c */ /* 0x000fe4000bf05070 */
[----:B------:R-:W-:Y:S02]  /*10770*/  @UP1 UIADD3.X UR7, UR10, UR7, URZ, UP2, !UPT ;  /* 0x000000070a071290 */ /* 0x000fe400097fe43f */
[----:B------:R-:W-:Y:S01]  /*10780*/  IMAD.U32 R6, RZ, RZ, UR6 ;  /* 0x00000006ff067e24 */ /* 0x000fe2000f8e00ff */
[----:B------:R-:W-:Y:S02]  /*10790*/  UISETP.NE.AND.EX UP0, UPT, UR9, URZ, UPT, UP0 ;  /* 0x0000003f0900728c */ /* 0x000fe4000bf05300 */
[----:B------:R-:W-:Y:S01]  /*107a0*/  UIADD3 UR4, UP1, UR4, UR8, URZ ;  /* 0x0000000804047290 */ /* 0x000fe2000ff3e03f */
[----:B------:R-:W-:-:S03]  /*107b0*/  IMAD.U32 R7, RZ, RZ, UR7 ;  /* 0x00000007ff077e24 */ /* 0x000fc6000f8e00ff */
[----:B------:R-:W-:Y:S01]  /*107c0*/  PLOP3.LUT P1, PT, PT, PT, UP0, 0x80, 0x0 ;  /* 0x000000000000781c */ /* 0x000fe20003f2f008 */
[----:B------:R-:W-:Y:S01]  /*107d0*/  UIADD3.X UR6, UR10, UR9, URZ, UP1, !UPT ;  /* 0x000000090a067290 */ /* 0x000fe20008ffe43f */
[----:B------:R-:W2:Y:S01]  /*107e0*/  @P2 LDG.E R6, desc[UR12][R6.64] ;  /* 0x0000000c06062981 */ /* 0x000ea2000c1e1900 */
[----:B------:R-:W-:Y:S02]  /*107f0*/  IMAD.MOV.U32 R3, RZ, RZ, RZ ;  /* 0x000000ffff037224 */ /* 0x000fe400078e00ff */
[----:B------:R-:W-:Y:S02]  /*10800*/  IMAD.U32 R4, RZ, RZ, UR4 ;  /* 0x00000004ff047e24 */ /* 0x000fe4000f8e00ff */
[----:B------:R-:W-:Y:S01]  /*10810*/  IMAD.U32 R5, RZ, RZ, UR6 ;  /* 0x00000006ff057e24 */ /* 0x000fe2000f8e00ff */
[----:B------:R-:W-:Y:S01]  /*10820*/  ULDC UR4, c[0x0][0xa88] ;  /* 0x0002a20000047ab9 */ /* 0x000fe20000000800 */
[----:B------:R-:W-:-:S04]  /*10830*/  ISETP.GT.AND P0, PT, R157, 0xbf, PT ;  /* 0x000000bf9d00780c */ /* 0x000fc80003f04270 */
[----:B------:R0:W5:Y:S01]  /*10840*/  @P1 LDG.E R3, desc[UR12][R4.64] ;  /* 0x0000000c04031981 */ /* 0x000162000c1e1900 */
[----:B--2---:R-:W-:Y:S01]  /*10850*/  @P2 R2UR UR4, R6 ;  /* 0x00000000060422ca */ /* 0x004fe200000e0000 */
[----:B0-----:R-:W-:-:S14]  /*10860*/  @P2 BRA `(.L_x_1697) ;  /* 0x00000000001c2947 */ /* 0x001fdc0003800000 */
[----:B------:R-:W-:Y:S05]  /*10870*/  @!P1 BRA `(.L_x_1697) ;  /* 0x0000000000189947 */ /* 0x000fea0003800000 */
[----:B------:R-:W-:Y:S02]  /*10880*/  ULDC.64 UR6, c[0x0][0x208] ;  /* 0x0000820000067ab9 */ /* 0x000fe40000000a00 */
[----:B------:R-:W2:Y:S04]  /*10890*/  LDG.E R6, desc[UR6][R4.64] ;  /* 0x0000000604067981 */ /* 0x000ea8000c1e1900 */
[----:B------:R-:W3:Y:S01]  /*108a0*/  LDG.E R0, desc[UR6][R4.64+0x4] ;  /* 0x0000040604007981 */ /* 0x000ee2000c1e1900 */
[----:B--2---:R-:W-:Y:S02]  /*108b0*/  R2UR UR6, R6 ;  /* 0x00000000060672ca */ /* 0x004fe400000e0000 */
[----:B---3--:R-:W-:-:S13]  /*108c0*/  R2UR UR4, R0 ;  /* 0x00000000000472ca */ /* 0x008fda00000e0000 */
[----:B------:R-:W-:-:S12]  /*108d0*/  UIADD3 UR4, -UR6, UR4, URZ ;  /* 0x0000000406047290 */ /* 0x000fd8000fffe13f */
.L_x_1697:
[----:B------:R-:W-:Y:S01]  /*108e0*/  R2UR UR8, R149 ;  /* 0x00000000950872ca */ /* 0x000fe200000e0000 */
[----:B------:R-:W-:Y:S01]  /*108f0*/  BSSY B1, `(.L_x_1698) ;  /* 0x0000025000017945 */ /* 0x000fe20003800000 */
[----:B------:R-:W-:Y:S02]  /*10900*/  R2UR UR7, R148 ;  /* 0x00000000940772ca */ /* 0x000fe400000e0000 */
[----:B------:R-:W-:Y:S02]  /*10910*/  R2UR UR6, R150 ;  /* 0x00000000960672ca */ /* 0x000fe400000e0000 */
[----:B------:R-:W-:Y:S02]  /*10920*/  SHF.R.S32.HI R9, RZ, 0x1f, R22 ;  /* 0x0000001fff097819 */ /* 0x000fe40000011416 */
[----:B-----5:R-:W-:-:S05]  /*10930*/  SHF.R.S32.HI R8, RZ, 0x1f, R3 ;  /* 0x0000001fff087819 */ /* 0x020fca0000011403 */
[----:B------:R-:W-:Y:S02]  /*10940*/  USHF.R.S32.HI UR8, URZ, 0x1f, UR8 ;  /* 0x0000001f3f087899 */ /* 0x000fe40008011408 */
[----:B------:R-:W-:Y:S02]  /*10950*/  USEL UR9, UR7, URZ, !UP0 ;  /* 0x0000003f07097287 */ /* 0x000fe4000c000000 */
[----:B------:R-:W-:Y:S01]  /*10960*/  USEL UR10, UR6, URZ, !UP0 ;  /* 0x0000003f060a7287 */ /* 0x000fe2000c000000 */
[----:B------:R-:W-:Y:S11]  /*10970*/  @P0 BRA `(.L_x_1699) ;  /* 0x0000000000700947 */ /* 0x000ff60003800000 */
[----:B------:R-:W0:Y:S01]  /*10980*/  S2R R4, SR_TID.X ;  /* 0x0000000000047919 */ /* 0x000e220000002100 */
[----:B------:R-:W-:-:S13]  /*10990*/  R2UR UR6, R151 ;  /* 0x00000000970672ca */ /* 0x000fda00000e0000 */
[----:B------:R-:W-:-:S04]  /*109a0*/  IMAD.U32 R0, RZ, RZ, UR6 ;  /* 0x00000006ff007e24 */ /* 0x000fc8000f8e00ff */
[----:B0-----:R-:W-:-:S05]  /*109b0*/  IMAD R0, R0, 0xc0, R4 ;  /* 0x000000c000007824 */ /* 0x001fca00078e0204 */
[----:B------:R-:W-:-:S04]  /*109c0*/  IADD3 R0, R0, -0x80, RZ ;  /* 0xffffff8000007810 */ /* 0x000fc80007ffe0ff */
[----:B------:R-:W-:-:S13]  /*109d0*/  ISETP.GE.AND P0, PT, R0, UR4, PT ;  /* 0x0000000400007c0c */ /* 0x000fda000bf06270 */
[----:B------:R-:W-:Y:S05]  /*109e0*/  @P0 BRA `(.L_x_1699) ;  /* 0x0000000000540947 */ /* 0x000fea0003800000 */
[----:B------:R-:W-:Y:S01]  /*109f0*/  R2UR UR7, R149 ;  /* 0x00000000950772ca */ /* 0x000fe200000e0000 */
[----:B------:R-:W-:Y:S01]  /*10a00*/  ULDC.64 UR12, c[0x0][0xb70] ;  /* 0x0002dc00000c7ab9 */ /* 0x000fe20000000a00 */
[C---:B------:R-:W-:Y:S01]  /*10a10*/  IADD3 R4, P0, R0.reuse, R3, RZ ;  /* 0x0000000300047210 */ /* 0x040fe20007f1e0ff */
[----:B------:R-:W-:Y:S02]  /*10a20*/  UIMAD UR6, UR8, UR12, URZ ;  /* 0x0000000c080672a4 */ /* 0x000fe4000f8e023f */
[----:B------:R-:W-:Y:S01]  /*10a30*/  IMAD.U32 R7, RZ, RZ, UR12 ;  /* 0x0000000cff077e24 */ /* 0x000fe2000f8e00ff */
[----:B------:R-:W-:Y:S01]  /*10a40*/  ULDC.64 UR14, c[0x0][0x208] ;  /* 0x00008200000e7ab9 */ /* 0x000fe20000000a00 */
[----:B------:R-:W-:-:S06]  /*10a50*/  LEA.HI.X.SX32 R5, R0, R8, 0x1, P0 ;  /* 0x0000000800057211 */ /* 0x000fcc00000f0eff */
[----:B------:R-:W-:Y:S02]  /*10a60*/  UIMAD UR6, UR7, UR13, UR6 ;  /* 0x0000000d070672a4 */ /* 0x000fe4000f8e0206 */
[----:B------:R-:W-:Y:S01]  /*10a70*/  IMAD.WIDE.U32 R4, R7, UR7, R4 ;  /* 0x0000000707047c25 */ /* 0x000fe2000f8e0004 */
[----:B------:R-:W-:Y:S02]  /*10a80*/  ULDC.64 UR12, c[0x0][0xb78] ;  /* 0x0002de00000c7ab9 */ /* 0x000fe40000000a00 */
        /* <DEDUP_REMOVED lines=11> */
.L_x_1699:
[----:B------:R-:W-:Y:S05]  /*10b40*/  BSYNC B1 ;  /* 0x0000000000017941 */ /* 0x000fea0003800000 */
.L_x_1698:
[----:B------:R-:W-:Y:S01]  /*10b50*/  R2UR UR11, R151 ;  /* 0x00000000970b72ca */ /* 0x000fe200000e0000 */
[----:B------:R-:W-:Y:S01]  /*10b60*/  ULDC.64 UR6, c[0x0][0xaa0] ;  /* 0x0002a80000067ab9 */ /* 0x000fe20000000a00 */
[----:B------:R-:W-:Y:S01]  /*10b70*/  R2UR UR14, R149 ;  /* 0x00000000950e72ca */ /* 0x000fe200000e0000 */
[----:B------:R-:W-:Y:S01]  /*10b80*/  IMAD.MOV.U32 R4, RZ, RZ, R22 ;  /* 0x000000ffff047224 */ /* 0x000fe200078e0016 */
[----:B------:R-:W-:Y:S01]  /*10b90*/  ULDC.64 UR12, c[0x0][0xae0] ;  /* 0x0002b800000c7ab9 */ /* 0x000fe20000000a00 */
[----:B0-----:R-:W-:Y:S01]  /*10ba0*/  IMAD.MOV.U32 R5, RZ, RZ, R9 ;  /* 0x000000ffff057224 */ /* 0x001fe200078e0009 */
[----:B------:R-:W-:Y:S01]  /*10bb0*/  SHF.R.S32.HI R9, RZ, 0x1f, R146 ;  /* 0x0000001fff097819 */ /* 0x000fe20000011492 */
[----:B------:R-:W-:Y:S01]  /*10bc0*/  IMAD R0, R8, UR6, RZ ;  /* 0x0000000608007c24 */ /* 0x000fe2000f8e02ff */
[----:B------:R-:W-:Y:S01]  /*10bd0*/  BSSY B1, `(.L_x_1700) ;  /* 0x000002b000017945 */ /* 0x000fe20003800000 */
[----:B------:R-:W-:Y:S01]  /*10be0*/  IMAD.WIDE.U32 R4, R3, UR6, R4 ;  /* 0x0000000603047c25 */ /* 0x000fe2000f8e0004 */
[----:B------:R-:W-:-:S03]  /*10bf0*/  UIMAD UR6, UR8, UR12, URZ ;  /* 0x0000000c080672a4 */ /* 0x000fc6000f8e023f */
[----:B------:R-:W-:Y:S01]  /*10c00*/  IMAD R3, R3, UR7, R0 ;  /* 0x0000000703037c24 */ /* 0x000fe2000f8e0200 */
[----:B------:R-:W-:Y:S01]  /*10c10*/  UIMAD UR7, UR11, -0xc0, UR4 ;  /* 0xffffff400b0778a4 */ /* 0x000fe2000f8e0204 */
[C---:B------:R-:W-:Y:S01]  /*10c20*/  IADD3 R0, R146.reuse, 0x60, RZ ;  /* 0x0000006092007810 */ /* 0x040fe20007ffe0ff */
[----:B------:R-:W-:Y:S01]  /*10c30*/  UIMAD UR6, UR14, UR13, UR6 ;  /* 0x0000000d0e0672a4 */ /* 0x000fe2000f8e0206 */
[----:B------:R-:W-:Y:S02]  /*10c40*/  IMAD.IADD R5, R5, 0x1, R3 ;  /* 0x0000000105057824 */ /* 0x000fe400078e0203 */
[----:B------:R-:W-:Y:S01]  /*10c50*/  IMAD.U32 R3, RZ, RZ, UR12 ;  /* 0x0000000cff037e24 */ /* 0x000fe2000f8e00ff */
[----:B------:R-:W-:Y:S01]  /*10c60*/  ULDC.64 UR12, c[0x0][0xae8] ;  /* 0x0002ba00000c7ab9 */ /* 0x000fe20000000a00 */
[----:B------:R-:W-:Y:S01]  /*10c70*/  ISETP.GE.AND P0, PT, R146, UR7, PT ;  /* 0x0000000792007c0c */ /* 0x000fe2000bf06270 */
[----:B------:R-:W-:Y:S01]  /*10c80*/  UIMAD UR4, UR10, UR12, URZ ;  /* 0x0000000c0a0472a4 */ /* 0x000fe2000f8e023f */
[----:B------:R-:W-:Y:S01]  /*10c90*/  IMAD.WIDE.U32 R4, R3, UR14, R4 ;  /* 0x0000000e03047c25 */ /* 0x000fe2000f8e0004 */
[----:B------:R-:W-:-:S02]  /*10ca0*/  ISETP.GE.AND P1, PT, R0, UR7, PT ;  /* 0x0000000700007c0c */ /* 0x000fc4000bf26270 */
[----:B------:R-:W-:Y:S01]  /*10cb0*/  UIMAD UR4, UR9, UR13, UR4 ;  /* 0x0000000d090472a4 */ /* 0x000fe2000f8e0204 */
[----:B------:R-:W-:Y:S02]  /*10cc0*/  VIADD R5, R5, UR6 ;  /* 0x0000000605057c36 */ /* 0x000fe40008000000 */
[----:B------:R-:W-:Y:S02]  /*10cd0*/  IMAD.U32 R7, RZ, RZ, UR12 ;  /* 0x0000000cff077e24 */ /* 0x000fe4000f8e00ff */
[----:B------:R-:W-:Y:S02]  /*10ce0*/  IMAD.U32 R3, RZ, RZ, UR11 ;  /* 0x0000000bff037e24 */ /* 0x000fe4000f8e00ff */
[----:B------:R-:W-:-:S04]  /*10cf0*/  IMAD.WIDE.U32 R6, R7, UR9, R4 ;  /* 0x0000000907067c25 */ /* 0x000fc8000f8e0004 */
[----:B------:R-:W-:Y:S02]  /*10d00*/  IMAD.MOV.U32 R8, RZ, RZ, R146 ;  /* 0x000000ffff087224 */ /* 0x000fe400078e0092 */
[----:B------:R-:W-:Y:S02]  /*10d10*/  VIADD R11, R7, UR4 ;  /* 0x00000004070b7c36 */ /* 0x000fe40008000000 */
        /* <DEDUP_REMOVED lines=15> */
[----:B------:R-:W-:Y:S02]  /*10e10*/  ULDC.64 UR8, c[0x0][0xa80] ;  /* 0x0002a00000087ab9 */ /* 0x000fe40000000a00 */
[----:B------:R-:W-:Y:S02]  /*10e20*/  LEA R12, P0, R4, UR8, 0x1 ;  /* 0x00000008040c7c11 */ /* 0x000fe4000f8008ff */
[----:B------:R-:W-:-:S04]  /*10e30*/  IADD3 R3, R5, R3, RZ ;  /* 0x0000000305037210 */ /* 0x000fc80007ffe0ff */
[----:B------:R-:W-:-:S05]  /*10e40*/  LEA.HI.X R13, R4, UR9, R3, 0x1, P0 ;  /* 0x00000009040d7c11 */ /* 0x000fca00080f0c03 */
[----:B------:R0:W-:Y:S04]  /*10e50*/  @!P2 STG.E.128 desc[UR10][R12.64], RZ ;  /* 0x000000ff0c00a986 */ /* 0x0001e8000c101d0a */
[----:B------:R0:W-:Y:S04]  /*10e60*/  @!P3 STG.E.128 desc[UR10][R12.64+0x40], RZ ;  /* 0x000040ff0c00b986 */ /* 0x0001e8000c101d0a */
[----:B------:R0:W-:Y:S02]  /*10e70*/  @!P4 STG.E.128 desc[UR10][R12.64+0x80], RZ ;  /* 0x000080ff0c00c986 */ /* 0x0001e4000c101d0a */
.L_x_1701:
[----:B------:R-:W-:Y:S05]  /*10e80*/  BSYNC B1 ;  /* 0x0000000000017941 */ /* 0x000fea0003800000 */
.L_x_1700:
        /* <DEDUP_REMOVED lines=9> */
[----:B------:R-:W-:Y:S01]  /*10f20*/  IMAD.MOV.U32 R5, RZ, RZ, R11 ;  /* 0x000000ffff057224 */ /* 0x000fe200078e000b */
[----:B------:R-:W-:Y:S01]  /*10f30*/  ULDC.64 UR8, c[0x0][0x208] ;  /* 0x0000820000087ab9 */ /* 0x000fe20000000a00 */
        /* <DEDUP_REMOVED lines=12> */
.L_x_1696:
[----:B------:R-:W-:Y:S05]  /*11000*/  BSYNC B0 ;  /* 0x0000000000007941 */ /* 0x000fea0003800000 */
.L_x_1691:
[----:B------:R-:W-:Y:S02]  /*11010*/  ULDC UR4, c[0x0][0xc14] ;  /* 0x0003050000047ab9 */ /* 0x000fe40000000800 */
[----:B------:R-:W-:-:S13]  /*11020*/  ISETP.GE.AND P0, PT, R31, UR4, PT ;  /* 0x000000041f007c0c */ /* 0x000fda000bf06270 */
[----:B------:R-:W-:Y:S05]  /*11030*/  @!P0 BRA `(.L_x_1702) ;  /* 0xfffffefc00b08947 */ /* 0x000fea000383ffff */
[----:B------:R-:W-:Y:S05]  /*11040*/  EXIT ;  /* 0x000000000000794d */ /* 0x000fea0003800000 */
.L_x_1655:
[----:B------:R-:W-:-:S08]  /*11050*/  NOP ;  /* 0x0000000000007918 */ /* 0x000fd00000000000 */
[----:B0-----:R-:W0:-:S00]  /*11060*/  USETMAXREG.DEALLOC.CTAPOOL 0x20 ;  /* 0x00000020000079c8 */ /* 0x001e0000080e0500 */
        /* <DEDUP_REMOVED lines=8> */
[----:B------:R-:W-:Y:S01]  /*110f0*/  ULDC.64 UR6, c[0x0][0x208] ;  /* 0x0000820000067ab9 */ /* 0x000fe20000000a00 */
        /* <DEDUP_REMOVED lines=9> */
[----:B------:R-:W0:Y:S01]  /*11190*/  S2UR UR6, SR_CTAID.X ;  /* 0x00000000000679c3 */ /* 0x000e220000002500 */
[----:B------:R-:W-:Y:S01]  /*111a0*/  ISETP.GE.U32.AND P0, PT, R26, 0x2, PT ;  /* 0x000000021a00780c */ /* 0x000fe20003f06070 */
[----:B------:R-:W-:Y:S01]  /*111b0*/  IMAD.MOV.U32 R16, RZ, RZ, RZ ;  /* 0x000000ffff107224 */ /* 0x000fe200078e00ff */
[----:B------:R-:W-:Y:S01]  /*111c0*/  LOP3.LUT R5, R5, 0xfffffffe, RZ, 0xc0, !PT ;  /* 0xfffffffe05057812 */ /* 0x000fe200078ec0ff */
[----:B------:R-:W-:-:S08]  /*111d0*/  IMAD.MOV.U32 R19, RZ, RZ, RZ ;  /* 0x000000ffff137224 */ /* 0x000fd000078e00ff */
[----:B------:R-:W-:-:S04]  /*111e0*/  @P1 LOP3.LUT R5, R5, 0x1, RZ, 0xfc, !PT ;  /* 0x0000000105051812 */ /* 0x000fc800078efcff */
[----:B------:R-:W-:-:S04]  /*111f0*/  LOP3.LUT R5, R5, 0xffffffef, RZ, 0xc0, !PT ;  /* 0xffffffef05057812 */ /* 0x000fc800078ec0ff */
[----:B------:R-:W-:-:S04]  /*11200*/  @P0 LOP3.LUT R5, R5, 0x10, RZ, 0xfc, !PT ;  /* 0x0000001005050812 */ /* 0x000fc800078efcff */
[----:B------:R-:W-:Y:S01]  /*11210*/  LOP3.LUT R5, R5, 0xfffffff7, RZ, 0xc0, !PT ;  /* 0xfffffff705057812 */ /* 0x000fe200078ec0ff */
[----:B--2---:R-:W1:Y:S02]  /*11220*/  SHFL.UP PT, R4, R0, 0x1, RZ ;  /* 0x0420000000047989 */ /* 0x004e6400000e00ff */
[----:B-1----:R-:W-:-:S05]  /*11230*/  SEL R7, R4, RZ, P1 ;  /* 0x000000ff04077207 */ /* 0x002fca0000800000 */
[----:B------:R-:W-:-:S05]  /*11240*/  IMAD.IADD R7, R0, 0x1, R7 ;  /* 0x0000000100077824 */ /* 0x000fca00078e0207 */
[----:B------:R-:W1:Y:S02]  /*11250*/  SHFL.UP PT, R4, R7, 0x2, RZ ;  /* 0x0440000007047989 */ /* 0x000e6400000e00ff */
[----:B-1----:R-:W-:Y:S02]  /*11260*/  SEL R4, R4, RZ, P0 ;  /* 0x000000ff04047207 */ /* 0x002fe40000000000 */
[----:B------:R-:W-:-:S03]  /*11270*/  ISETP.GE.U32.AND P0, PT, R26, 0x4, PT ;  /* 0x000000041a00780c */ /* 0x000fc60003f06070 */
[----:B------:R-:W-:-:S05]  /*11280*/  IMAD.IADD R4, R7, 0x1, R4 ;  /* 0x0000000107047824 */ /* 0x000fca00078e0204 */
[----:B------:R-:W1:Y:S05]  /*11290*/  SHFL.UP PT, R6, R4, 0x4, RZ ;  /* 0x0480000004067989 */ /* 0x000e6a00000e00ff */
[----:B------:R-:W-:-:S04]  /*112a0*/  @P0 LOP3.LUT R5, R5, 0x8, RZ, 0xfc, !PT ;  /* 0x0000000805050812 */ /* 0x000fc800078efcff */
[----:B------:R-:W-:Y:S02]  /*112b0*/  LOP3.LUT R5, R5, 0xfffffffb, RZ, 0xc0, !PT ;  /* 0xfffffffb05057812 */ /* 0x000fe400078ec0ff */
[----:B-1----:R-:W-:Y:S02]  /*112c0*/  SEL R3, R6, RZ, P0 ;  /* 0x000000ff06037207 */ /* 0x002fe40000000000 */
[----:B------:R-:W-:Y:S02]  /*112d0*/  ISETP.GE.U32.AND P0, PT, R26, 0x8, PT ;  /* 0x000000081a00780c */ /* 0x000fe40003f06070 */
[----:B------:R-:W-:-:S05]  /*112e0*/  IADD3 R3, R4, R3, RZ ;  /* 0x0000000304037210 */ /* 0x000fca0007ffe0ff */
[----:B------:R-:W1:Y:S06]  /*112f0*/  SHFL.UP PT, R2, R3, 0x8, RZ ;  /* 0x0500000003027989 */ /* 0x000e6c00000e00ff */
[----:B------:R-:W-:-:S04]  /*11300*/  @P0 LOP3.LUT R5, R5, 0x4, RZ, 0xfc, !PT ;  /* 0x0000000405050812 */ /* 0x000fc800078efcff */
[----:B------:R-:W-:Y:S02]  /*11310*/  LOP3.LUT R5, R5, 0xfffffffd, RZ, 0xc0, !PT ;  /* 0xfffffffd05057812 */ /* 0x000fe400078ec0ff */
[----:B-1----:R-:W-:Y:S02]  /*11320*/  SEL R2, R2, RZ, P0 ;  /* 0x000000ff02027207 */ /* 0x002fe40000000000 */
[----:B------:R-:W-:-:S03]  /*11330*/  ISETP.GE.U32.AND P0, PT, R26, 0x10, PT ;  /* 0x000000101a00780c */ /* 0x000fc60003f06070 */
[----:B------:R-:W-:-:S05]  /*11340*/  IMAD.IADD R2, R3, 0x1, R2 ;  /* 0x0000000103027824 */ /* 0x000fca00078e0202 */
[----:B------:R-:W1:Y:S05]  /*11350*/  SHFL.UP PT, R6, R2, 0x10, RZ ;  /* 0x0600000002067989 */ /* 0x000e6a00000e00ff */
[----:B------:R-:W-:Y:S02]  /*11360*/  @P0 LOP3.LUT R5, R5, 0x2, RZ, 0xfc, !PT ;  /* 0x0000000205050812 */ /* 0x000fe400078efcff */
[----:B-1----:R-:W-:-:S05]  /*11370*/  SEL R7, R6, RZ, P0 ;  /* 0x000000ff06077207 */ /* 0x002fca0000000000 */
[----:B------:R-:W-:-:S05]  /*11380*/  IMAD.IADD R6, R2, 0x1, R7 ;  /* 0x0000000102067824 */ /* 0x000fca00078e0207 */
[----:B------:R-:W1:Y:S02]  /*11390*/  SHFL.IDX PT, R4, R6, 0x1f, 0x1f ;  /* 0x03e01f0006047f89 */ /* 0x000e6400000e0000 */
[----:B-1----:R-:W-:-:S04]  /*113a0*/  IMAD R4, R4, UR4, RZ ;  /* 0x0000000404047c24 */ /* 0x002fc8000f8e02ff */
[----:B------:R-:W-:Y:S01]  /*113b0*/  IMAD.MOV.U32 R9, RZ, RZ, R4 ;  /* 0x000000ffff097224 */ /* 0x000fe200078e0004 */
[----:B0-----:R-:W-:-:S13]  /*113c0*/  ISETP.GT.AND P0, PT, R4, UR6, PT ;  /* 0x0000000604007c0c */ /* 0x001fda000bf04270 */
[----:B------:R-:W-:Y:S05]  /*113d0*/  @P0 BRA `(.L_x_1703) ;  /* 0x0000000000b80947 */ /* 0x000fea0003800000 */
[----:B------:R-:W-:Y:S01]  /*113e0*/  IMAD.MOV.U32 R4, RZ, RZ, R9 ;  /* 0x000000ffff047224 */ /* 0x000fe200078e0009 */
[----:B------:R-:W-:Y:S01]  /*113f0*/  ULDC UR5, c[0x0][0xc14] ;  /* 0x0003050000057ab9 */ /* 0x000fe20000000800 */
[----:B------:R-:W-:Y:S01]  /*11400*/  IMAD.MOV.U32 R19, RZ, RZ, RZ ;  /* 0x000000ffff137224 */ /* 0x000fe200078e00ff */
[----:B------:R-:W-:Y:S01]  /*11410*/  ULDC UR7, c[0x0][0xc14] ;  /* 0x0003050000077ab9 */ /* 0x000fe20000000800 */
[----:B------:R-:W-:-:S05]  /*11420*/  ULDC UR4, c[0x0][0xc10] ;  /* 0x0003040000047ab9 */ /* 0x000fca0000000800 */
.L_x_1707:
[----:B------:R-:W-:Y:S02]  /*11430*/  VIADD R0, R19, 0x1f ;  /* 0x0000001f13007836 */ /* 0x000fe40000000000 */
[----:B------:R-:W-:-:S03]  /*11440*/  IMAD.U32 R19, RZ, RZ, UR7 ;  /* 0x00000007ff137e24 */ /* 0x000fc6000f8e00ff */
[----:B------:R-:W-:-:S13]  /*11450*/  ISETP.GE.AND P0, PT, R0, UR5, PT ;  /* 0x0000000500007c0c */ /* 0x000fda000bf06270 */
[----:B------:R-:W-:Y:S05]  /*11460*/  @P0 BRA `(.L_x_1704) ;  /* 0x0000000400d40947 */ /* 0x000fea0003800000 */
[----:B------:R-:W-:Y:S01]  /*11470*/  MOV R19, R0 ;  /* 0x0000000000137202 */ /* 0x000fe20000000f00 */
[----:B------:R-:W-:Y:S01]  /*11480*/  BSSY B0, `(.L_x_1705) ;  /* 0x000000a000007945 */ /* 0x000fe20003800000 */
[C---:B------:R-:W-:Y:S01]  /*11490*/  ISETP.NE.AND P1, PT, R26.reuse, 0x1f, PT ;  /* 0x0000001f1a00780c */ /* 0x040fe20003f25270 */
[----:B------:R-:W-:Y:S02]  /*114a0*/  IMAD.MOV.U32 R0, RZ, RZ, RZ ;  /* 0x000000ffff007224 */ /* 0x000fe400078e00ff */
[----:B------:R-:W-:-:S05]  /*114b0*/  IMAD.IADD R7, R26, 0x1, R19 ;  /* 0x000000011a077824 */ /* 0x000fca00078e0213 */
[----:B------:R-:W-:-:S13]  /*114c0*/  ISETP.GE.OR P0, PT, R7, UR5, !P1 ;  /* 0x0000000507007c0c */ /* 0x000fda000cf06670 */
[----:B------:R-:W-:Y:S05]  /*114d0*/  @P0 BRA `(.L_x_1706) ;  /* 0x0000000000100947 */ /* 0x000fea0003800000 */
[----:B------:R-:W0:Y:S01]  /*114e0*/  LDC.64 R2, c[0x0][0xc58] ;  /* 0x00031600ff027b82 */ /* 0x000e220000000a00 */
[----:B------:R-:W-:Y:S01]  /*114f0*/  ULDC.64 UR8, c[0x0][0x208] ;  /* 0x0000820000087ab9 */ /* 0x000fe20000000a00 */
[----:B0-----:R-:W-:-:S05]  /*11500*/  IMAD.WIDE R2, R7, 0x4, R2 ;  /* 0x0000000407027825 */ /* 0x001fca00078e0202 */
[----:B------:R0:W5:Y:S02]  /*11510*/  LDG.E R0, desc[UR8][R2.64] ;  /* 0x0000000802007981 */ /* 0x000164000c1e1900 */
.L_x_1706:
[----:B------:R-:W-:Y:S05]  /*11520*/  BSYNC B0 ;  /* 0x0000000000007941 */ /* 0x000fea0003800000 */
.L_x_1705:
        /* <DEDUP_REMOVED lines=25> */
.L_x_1703:
[----:B------:R-:W-:Y:S01]  /*116c0*/  IMAD.IADD R9, R4, 0x1, -R9 ;  /* 0x0000000104097824 */ /* 0x000fe200078e0a09 */
[----:B------:R-:W-:-:S03]  /*116d0*/  ULDC.64 UR8, c[0x0][0x208] ;  /* 0x0000820000087ab9 */ /* 0x000fc60000000a00 */
[----:B------:R-:W-:-:S05]  /*116e0*/  IMAD R2, R6, UR4, R9 ;  /* 0x0000000406027c24 */ /* 0x000fca000f8e0209 */
[----:B------:R-:W-:Y:S02]  /*116f0*/  ISETP.GT.AND P0, PT, R2, UR6, PT ;  /* 0x0000000602007c0c */ /* 0x000fe4000bf04270 */
[----:B------:R-:W0:Y:S11]  /*11700*/  LDC.64 R2, c[0x0][0xc68] ;  /* 0x00031a00ff027b82 */ /* 0x000e360000000a00 */
[----:B------:R-:W-:-:S04]  /*11710*/  VOTE.ANY R10, PT, !P0 ;  /* 0x00000000000a7806 */ /* 0x000fc800040e0100 */
[----:B------:R-:W1:Y:S02]  /*11720*/  POPC R13, R10 ;  /* 0x0000000a000d7309 */ /* 0x000e640000000000 */
[----:B-1----:R-:W-:-:S05]  /*11730*/  IADD3 R19, R13, R19, RZ ;  /* 0x000000130d137210 */ /* 0x002fca0007ffe0ff */
        /* <DEDUP_REMOVED lines=11> */
[----:B------:R-:W-:-:S05]  /*117f0*/  VIADD R11, R13, 0xffffffff ;  /* 0xffffffff0d0b7836 */ /* 0x000fca0000000000 */
[----:B------:R2:W3:Y:S02]  /*11800*/  SHFL.IDX PT, R16, R6, R11, 0x1f ;  /* 0x00001f0b06107589 */ /* 0x0004e400000e0000 */
.L_x_1708:
[----:B---3--:R-:W-:Y:S01]  /*11810*/  IMAD R16, R16, UR4, R9 ;  /* 0x0000000410107c24 */ /* 0x008fe2000f8e0209 */
[----:B------:R-:W-:Y:S01]  /*11820*/  IABS R2, R4 ;  /* 0x0000000400027213 */ /* 0x000fe20000000000 */
[----:B-12---:R-:W-:-:S03]  /*11830*/  IMAD.MOV R11, RZ, RZ, -R3 ;  /* 0x000000ffff0b7224 */ /* 0x006fc600078e0a03 */
[----:B------:R-:W-:Y:S01]  /*11840*/  IADD3 R9, -R16, UR6, RZ ;  /* 0x0000000610097c10 */ /* 0x000fe2000fffe1ff */
[----:B------:R-:W-:Y:S02]  /*11850*/  IMAD.MOV R10, RZ, RZ, -R2 ;  /* 0x000000ffff0a7224 */ /* 0x000fe400078e0a02 */
        /* <DEDUP_REMOVED lines=13> */
[----:B------:R-:W-:Y:S02]  /*11930*/  @P0 IADD3 R2, R2, 0x1, RZ ;  /* 0x0000000102020810 */ /* 0x000fe40007ffe0ff */
        /* <DEDUP_REMOVED lines=9> */
[----:B------:R-:W-:-:S04]  /*119d0*/  VIADDMNMX R7, R8, UR4, R7, PT ;  /* 0x0000000408077c46 */ /* 0x000fc8000b800107 */
[-C--:B------:R-:W-:Y:S02]  /*119e0*/  IABS R8, R7.reuse ;  /* 0x0000000700087213 */ /* 0x080fe40000000000 */
[----:B0-----:R-:W-:Y:S02]  /*119f0*/  IABS R12, R7 ;  /* 0x00000007000c7213 */ /* 0x001fe40000000000 */
        /* <DEDUP_REMOVED lines=13> */
[----:B------:R-:W-:Y:S01]  /*11ad0*/  @!P0 IADD3 R3, R3, -R8, RZ ;  /* 0x8000000803038210 */ /* 0x000fe20007ffe0ff */
        /* <DEDUP_REMOVED lines=14> */
.L_x_1704:
[----:B------:R-:W-:Y:S02]  /*11bc0*/  IMAD.MOV.U32 R17, RZ, RZ, RZ ;  /* 0x000000ffff117224 */ /* 0x000fe400078e00ff */
[----:B------:R-:W-:Y:S02]  /*11bd0*/  IMAD.U32 R16, RZ, RZ, UR6 ;  /* 0x00000006ff107e24 */ /* 0x000fe4000f8e00ff */
[----:B------:R-:W-:-:S07]  /*11be0*/  IMAD.MOV.U32 R18, RZ, RZ, RZ ;  /* 0x000000ffff127224 */ /* 0x000fce00078e00ff */
.L_x_1709:
[----:B------:R-:W-:Y:S01]  /*11bf0*/  ISETP.NE.AND P0, PT, R26, RZ, PT ;  /* 0x000000ff1a00720c */ /* 0x000fe20003f05270 */
[----:B------:R0:W-:Y:S01]  /*11c00*/  STL [R1+0x4], RZ ;  /* 0x000004ff01007387 */ /* 0x0001e20000100800 */
[----:B------:R-:W-:Y:S01]  /*11c10*/  IMAD.MOV.U32 R24, RZ, RZ, 0x1 ;  /* 0x00000001ff187424 */ /* 0x000fe200078e00ff */
[----:B------:R-:W-:-:S10]  /*11c20*/  MOV R22, RZ ;  /* 0x000000ff00167202 */ /* 0x000fd40000000f00 */
        /* <DEDUP_REMOVED lines=12> */
.L_x_1777:
[----:B--2---:R-:W2:Y:S01]  /*11cf0*/  LDC.64 R2, c[0x0][0xc60] ;  /* 0x00031800ff027b82 */ /* 0x004ea20000000a00 */
[----:B------:R-:W-:Y:S01]  /*11d00*/  ULDC.64 UR4, c[0x0][0x208] ;  /* 0x0000820000047ab9 */ /* 0x000fe20000000a00 */
[----:B--2---:R-:W-:-:S05]  /*11d10*/  IMAD.WIDE R2, R19, 0x4, R2 ;  /* 0x0000000413027825 */ /* 0x004fca00078e0202 */
[----:B------:R-:W2:Y:S01]  /*11d20*/  LDG.E R27, desc[UR4][R2.64] ;  /* 0x00000004021b7981 */ /* 0x000ea2000c1e1900 */
[----:B------:R-:W-:Y:S05]  /*11d30*/  YIELD ;  /* 0x0000000000007946 */ /* 0x000fea0003800000 */
[----:B------:R-:W-:Y:S01]  /*11d40*/  ULDC.64 UR4, c[0x0][0xa28] ;  /* 0x00028a0000047ab9 */ /* 0x000fe20000000a00 */
[----:B0-----:R-:W-:Y:S01]  /*11d50*/  IMAD.MOV.U32 R0, RZ, RZ, RZ ;  /* 0x000000ffff007224 */ /* 0x001fe200078e00ff */
[----:B------:R-:W-:Y:S01]  /*11d60*/  ISETP.NE.U32.AND P0, PT, RZ, UR4, PT ;  /* 0x00000004ff007c0c */ /* 0x000fe2000bf05070 */
[----:B------:R-:W-:Y:S01]  /*11d70*/  ULDC.64 UR8, c[0x0][0x208] ;  /* 0x0000820000087ab9 */ /* 0x000fe20000000a00 */
[----:B------:R-:W-:Y:S01]  /*11d80*/  IMAD.MOV.U32 R8, RZ, RZ, RZ ;  /* 0x000000ffff087224 */ /* 0x000fe200078e00ff */
[----:B------:R-:W-:Y:S01]  /*11d90*/  ULDC.64 UR6, c[0x0][0xa08] ;  /* 0x0002820000067ab9 */ /* 0x000fe20000000a00 */
[----:B------:R-:W-:-:S02]  /*11da0*/  ISETP.NE.AND.EX P0, PT, RZ, UR5, PT, P0 ;  /* 0x00000005ff007c0c */ /* 0x000fc4000bf05300 */
[----:B--2---:R-:W-:-:S11]  /*11db0*/  SHF.R.S32.HI R4, RZ, 0x1f, R27 ;  /* 0x0000001fff047819 */ /* 0x004fd6000001141b */
[----:B------:R-:W-:-:S04]  /*11dc0*/  @P0 LEA R2, P1, R27, UR4, 0x2 ;  /* 0x000000041b020c11 */ /* 0x000fc8000f8210ff */
[C-C-:B------:R-:W-:Y:S01]  /*11dd0*/  @P0 LEA.HI.X R3, R27.reuse, UR5, R4.reuse, 0x2, P1 ;  /* 0x000000051b030c11 */ /* 0x140fe200088f1404 */
[----:B------:R-:W-:Y:S02]  /*11de0*/  ULDC.64 UR4, c[0x0][0xa18] ;  /* 0x0002860000047ab9 */ /* 0x000fe40000000a00 */
[----:B------:R-:W-:Y:S01]  /*11df0*/  ISETP.NE.U32.AND P1, PT, RZ, UR4, PT ;  /* 0x00000004ff007c0c */ /* 0x000fe2000bf25070 */
[C---:B------:R-:W-:Y:S01]  /*11e00*/  IMAD.SHL.U32 R29, R27.reuse, 0x4, RZ ;  /* 0x000000041b1d7824 */ /* 0x040fe200078e00ff */
[----:B------:R0:W5:Y:S01]  /*11e10*/  @P0 LDG.E R0, desc[UR8][R2.64] ;  /* 0x0000000802000981 */ /* 0x000162000c1e1900 */
[----:B------:R-:W-:Y:S02]  /*11e20*/  SHF.L.U64.HI R10, R27, 0x2, R4 ;  /* 0x000000021b0a7819 */ /* 0x000fe40000010204 */
[----:B------:R-:W-:-:S03]  /*11e30*/  ISETP.NE.AND.EX P1, PT, RZ, UR5, PT, P1 ;  /* 0x00000005ff007c0c */ /* 0x000fc6000bf25310 */
[----:B------:R-:W-:Y:S10]  /*11e40*/  STL [R1], R10 ;  /* 0x0000000a01007387 */ /* 0x000ff40000100800 */
[----:B------:R-:W-:-:S04]  /*11e50*/  @P1 IADD3 R6, P0, R29, UR4, RZ ;  /* 0x000000041d061c10 */ /* 0x000fc8000ff1e0ff */
[C---:B------:R-:W-:Y:S01]  /*11e60*/  @P1 IADD3.X R7, R10.reuse, UR5, RZ, P0, !PT ;  /* 0x000000050a071c10 */ /* 0x040fe200087fe4ff */
[----:B------:R-:W-:Y:S02]  /*11e70*/  ULDC.64 UR4, c[0x0][0xa00] ;  /* 0x0002800000047ab9 */ /* 0x000fe40000000a00 */
[----:B------:R-:W-:Y:S02]  /*11e80*/  ISETP.NE.U32.AND P2, PT, RZ, UR4, PT ;  /* 0x00000004ff007c0c */ /* 0x000fe4000bf45070 */
[C---:B0-----:R-:W-:Y:S02]  /*11e90*/  IADD3 R2, P0, R29.reuse, UR4, RZ ;  /* 0x000000041d027c10 */ /* 0x041fe4000ff1e0ff */
[----:B------:R-:W-:Y:S02]  /*11ea0*/  ISETP.NE.AND.EX P2, PT, RZ, UR5, PT, P2 ;  /* 0x00000005ff007c0c */ /* 0x000fe4000bf45320 */
[----:B------:R-:W-:Y:S01]  /*11eb0*/  IADD3.X R3, R10, UR5, RZ, P0, !PT ;  /* 0x000000050a037c10 */ /* 0x000fe200087fe4ff */
[----:B------:R-:W-:Y:S01]  /*11ec0*/  ULDC UR4, c[0x0][0x288] ;  /* 0x0000a20000047ab9 */ /* 0x000fe20000000800 */
[----:B------:R-:W-:-:S04]  /*11ed0*/  IADD3 R4, P0, R29, UR6, RZ ;  /* 0x000000061d047c10 */ /* 0x000fc8000ff1e0ff */
[----:B------:R-:W-:-:S05]  /*11ee0*/  IADD3.X R5, R10, UR7, RZ, P0, !PT ;  /* 0x000000070a057c10 */ /* 0x000fca00087fe4ff */
[----:B------:R-:W2:Y:S01]  /*11ef0*/  @P2 LDG.E R8, desc[UR8][R2.64] ;  /* 0x0000000802082981 */ /* 0x000ea2000c1e1900 */
[----:B------:R-:W-:-:S04]  /*11f00*/  ISETP.NE.U32.AND P0, PT, RZ, UR6, PT ;  /* 0x00000006ff007c0c */ /* 0x000fc8000bf05070 */
[----:B------:R-:W-:Y:S01]  /*11f10*/  ISETP.NE.AND.EX P0, PT, RZ, UR7, PT, P0 ;  /* 0x00000007ff007c0c */ /* 0x000fe2000bf05300 */
[----:B--2---:R0:W-:Y:S02]  /*11f20*/  STL [R1+0x8], R8 ;  /* 0x0000080801007387 */ /* 0x0041e40000100800 */
[----:B0-----:R-:W-:Y:S01]  /*11f30*/  IMAD.U32 R8, RZ, RZ, UR4 ;  /* 0x00000004ff087e24 */ /* 0x001fe2000f8e00ff */
[----:B------:R-:W-:Y:S02]  /*11f40*/  ULDC.64 UR4, c[0x0][0x3f8] ;  /* 0x0000fe0000047ab9 */ /* 0x000fe40000000a00 */
[----:B------:R-:W-:-:S03]  /*11f50*/  UISETP.NE.U32.AND UP0, UPT, UR4, URZ, UPT ;  /* 0x0000003f0400728c */ /* 0x000fc6000bf05070 */
[----:B------:R-:W-:Y:S01]  /*11f60*/  ULDC UR4, c[0x0][0x404] ;  /* 0x0001010000047ab9 */ /* 0x000fe20000000800 */
[----:B------:R-:W-:Y:S01]  /*11f70*/  UISETP.NE.AND.EX UP0, UPT, UR5, URZ, UPT, UP0 ;  /* 0x0000003f0500728c */ /* 0x000fe2000bf05300 */
[----:B------:R0:W5:Y:S02]  /*11f80*/  @P1 LDG.E R8, desc[UR8][R6.64] ;  /* 0x0000000806081981 */ /* 0x000164000c1e1900 */
[----:B------:R-:W-:Y:S01]  /*11f90*/  ULDC UR5, c[0x0][0x2e0] ;  /* 0x0000b80000057ab9 */ /* 0x000fe20000000800 */
[----:B------:R-:W-:-:S04]  /*11fa0*/  USEL UR4, UR4, 0x1, UP0 ;  /* 0x0000000104047887 */ /* 0x000fc80008000000 */
[----:B------:R-:W-:-:S06]  /*11fb0*/  UIMAD UR4, UR4, UR5, URZ ;  /* 0x00000005040472a4 */ /* 0x000fcc000f8e023f */
[----:B------:R-:W-:Y:S01]  /*11fc0*/  IMAD.U32 R9, RZ, RZ, UR4 ;  /* 0x00000004ff097e24 */ /* 0x000fe2000f8e00ff */
[----:B0-----:R-:W-:Y:S06]  /*11fd0*/  @P1 BRA `(.L_x_1711) ;  /* 0x0000000000141947 */ /* 0x001fec0003800000 */
[----:B------:R-:W-:Y:S05]  /*11fe0*/  @!P2 BRA `(.L_x_1711) ;  /* 0x000000000010a947 */ /* 0x000fea0003800000 */
[----:B------:R-:W-:Y:S02]  /*11ff0*/  ULDC.64 UR4, c[0x0][0x208] ;  /* 0x0000820000047ab9 */ /* 0x000fe40000000a00 */
[----:B------:R-:W2:Y:S04]  /*12000*/  LDG.E R7, desc[UR4][R2.64] ;  /* 0x0000000402077981 */ /* 0x000ea8000c1e1900 */
[----:B-----5:R-:W2:Y:S02]  /*12010*/  LDG.E R8, desc[UR4][R2.64+0x4] ;  /* 0x0000040402087981 */ /* 0x020ea4000c1e1900 */
[----:B--2---:R-:W-:-:S07]  /*12020*/  IMAD.IADD R8, R8, 0x1, -R7 ;  /* 0x0000000108087824 */ /* 0x004fce00078e0a07 */
.L_x_1711:
[----:B------:R-:W-:Y:S01]  /*12030*/  IMAD.MOV.U32 R23, RZ, RZ, RZ ;  /* 0x000000ffff177224 */ /* 0x000fe200078e00ff */
[----:B------:R-:W-:-:S05]  /*12040*/  ULDC.64 UR4, c[0x0][0x208] ;  /* 0x0000820000047ab9 */ /* 0x000fca0000000a00 */
[----:B------:R-:W2:Y:S01]  /*12050*/  @P0 LDG.E R23, desc[UR4][R4.64] ;  /* 0x0000000404170981 */ /* 0x000ea2000c1e1900 */
[----:B------:R-:W-:Y:S02]  /*12060*/  ULDC.64 UR4, c[0x0][0xa20] ;  /* 0x0002880000047ab9 */ /* 0x000fe40000000a00 */
[----:B------:R-:W-:-:S04]  /*12070*/  ISETP.NE.U32.AND P1, PT, RZ, UR4, PT ;  /* 0x00000004ff007c0c */ /* 0x000fc8000bf25070 */
[----:B------:R-:W-:Y:S02]  /*12080*/  ISETP.NE.AND.EX P1, PT, RZ, UR5, PT, P1 ;  /* 0x00000005ff007c0c */ /* 0x000fe4000bf25310 */
[----:B--2--5:R-:W-:-:S11]  /*12090*/  IADD3 R23, R23, R0, RZ ;  /* 0x0000000017177210 */ /* 0x024fd60007ffe0ff */
[----:B------:R-:W-:Y:S05]  /*120a0*/  @!P1 BRA `(.L_x_1712) ;  /* 0x0000000000149947 */ /* 0x000fea0003800000 */
[----:B------:R-:W-:Y:S01]  /*120b0*/  IADD3 R2, P0, R29, UR4, RZ ;  /* 0x000000041d027c10 */ /* 0x000fe2000ff1e0ff */
[----:B------:R-:W-:-:S03]  /*120c0*/  ULDC.64 UR6, c[0x0][0x208] ;  /* 0x0000820000067ab9 */ /* 0x000fc60000000a00 */
[----:B------:R-:W-:-:S05]  /*120d0*/  IADD3.X R3, R10, UR5, RZ, P0, !PT ;  /* 0x000000050a037c10 */ /* 0x000fca00087fe4ff */
[----:B------:R0:W5:Y:S01]  /*120e0*/  LDG.E R9, desc[UR6][R2.64] ;  /* 0x0000000602097981 */ /* 0x000162000c1e1900 */
[----:B------:R-:W-:Y:S05]  /*120f0*/  BRA `(.L_x_1713) ;  /* 0x0000000000147947 */ /* 0x000fea0003800000 */
.L_x_1712:
[----:B------:R-:W-:Y:S05]  /*12100*/  @!P0 BRA `(.L_x_1713) ;  /* 0x0000000000108947 */ /* 0x000fea0003800000 */
[----:B------:R-:W-:Y:S02]  /*12110*/  ULDC.64 UR4, c[0x0][0x208] ;  /* 0x0000820000047ab9 */ /* 0x000fe40000000a00 */
[----:B------:R-:W2:Y:S04]  /*12120*/  LDG.E R2, desc[UR4][R4.64] ;  /* 0x0000000404027981 */ /* 0x000ea8000c1e1900 */
[----:B------:R-:W2:Y:S02]  /*12130*/  LDG.E R9, desc[UR4][R4.64+0x4] ;  /* 0x0000040404097981 */ /* 0x000ea4000c1e1900 */
[----:B--2---:R-:W-:-:S07]  /*12140*/  IMAD.IADD R9, R9, 0x1, -R2 ;  /* 0x0000000109097824 */ /* 0x004fce00078e0a02 */
.L_x_1713:
[----:B0-----:R-:W-:Y:S01]  /*12150*/  IMAD R3, R17, 0xc0, RZ ;  /* 0x000000c011037824 */ /* 0x001fe200078e02ff */
[----:B------:R-:W-:Y:S01]  /*12160*/  BSSY B6, `(.L_x_1714) ;  /* 0x00002bb000067945 */ /* 0x000fe20003800000 */
[----:B-----5:R-:W-:-:S03]  /*12170*/  IMAD.IADD R9, R9, 0x1, -R0 ;  /* 0x0000000109097824 */ /* 0x020fc600078e0a00 */
[----:B------:R-:W-:Y:S01]  /*12180*/  IADD3 R8, -R8, 0x14f, R3 ;  /* 0x0000014f08087810 */ /* 0x000fe20007ffe103 */
[----:B------:R-:W-:-:S04]  /*12190*/  VIADD R0, R9, 0x8f ;  /* 0x0000008f09007836 */ /* 0x000fc80000000000 */
[----:B------:R-:W-:Y:S02]  /*121a0*/  IMAD.IADD R8, R9, 0x1, R8 ;  /* 0x0000000109087824 */ /* 0x000fe400078e0208 */
        /* <DEDUP_REMOVED lines=9> */
[----:B------:R-:W-:-:S13]  /*12240*/  ISETP.NE.AND P1, PT, R26, RZ, PT ;  /* 0x000000ff1a00720c */ /* 0x000fda0003f25270 */
[----:B------:R-:W-:Y:S05]  /*12250*/  @P1 BRA `(.L_x_1716) ;  /* 0x0000002800ac1947 */ /* 0x000fea0003800000 */
[----:B------:R-:W0:Y:S01]  /*12260*/  S2R R7, SR_LANEID ;  /* 0x0000000000077919 */ /* 0x000e220000000000 */
[----:B------:R-:W-:Y:S01]  /*12270*/  VOTEU.ANY UR4, UPT, PT ;  /* 0x0000000000047886 */ /* 0x000fe200038e0100 */
[----:B------:R-:W2:Y:S01]  /*12280*/  LDC.64 R2, c[0x0][0xc38] ;  /* 0x00030e00ff027b82 */ /* 0x000ea20000000a00 */
[----:B------:R-:W0:Y:S01]  /*12290*/  FLO.U32 R0, UR4 ;  /* 0x0000000400007d00 */ /* 0x000e2200080e0000 */
[----:B------:R-:W-:-:S07]  /*122a0*/  ULDC.64 UR6, c[0x0][0x208] ;  /* 0x0000820000067ab9 */ /* 0x000fce0000000a00 */
        /* <DEDUP_REMOVED lines=9> */
.L_x_1715:
        /* <DEDUP_REMOVED lines=22> */
.L_x_1717:
        /* <DEDUP_REMOVED lines=19> */
.L_x_1719:
        /* <DEDUP_REMOVED lines=15> */
[----:B0-----:R-:W-:Y:S05]  /*126c0*/  CALL.ABS.NOINC R2 ;  /* 0x0000000002007343 */ /* 0x001fea0003c00000 */
.L_x_1718:
[----:B------:R-:W2:Y:S01]  /*126d0*/  LDL.LU R21, [R1] ;  /* 0x0000000001157983 */ /* 0x000ea20000300800 */
[----:B------:R-:W-:Y:S01]  /*126e0*/  ULDC.64 UR4, c[0x0][0x9f8] ;  /* 0x00027e0000047ab9 */ /* 0x000fe20000000a00 */
[----:B------:R-:W0:Y:S02]  /*126f0*/  LDC R0, c[0x0][0x428] ;  /* 0x00010a00ff007b82 */ /* 0x000e240000000800 */
[----:B------:R-:W3:Y:S01]  /*12700*/  LDL.LU R20, [R1+0x8] ;  /* 0x0000080001147983 */ /* 0x000ee20000300800 */
[----:B------:R-:W-:Y:S01]  /*12710*/  ISETP.NE.U32.AND P0, PT, RZ, UR4, PT ;  /* 0x00000004ff007c0c */ /* 0x000fe2000bf05070 */
[----:B------:R-:W-:Y:S01]  /*12720*/  IMAD.MOV.U32 R6, RZ, RZ, R27 ;  /* 0x000000ffff067224 */ /* 0x000fe200078e001b */
[----:B------:R-:W-:Y:S02]  /*12730*/  ULDC.64 UR6, c[0x0][0x208] ;  /* 0x0000820000067ab9 */ /* 0x000fe40000000a00 */
[----:B------:R-:W-:-:S13]  /*12740*/  ISETP.NE.AND.EX P0, PT, RZ, UR5, PT, P0 ;  /* 0x00000005ff007c0c */ /* 0x000fda000bf05300 */
[----:B------:R-:W-:Y:S02]  /*12750*/  @P0 IADD3 R2, P1, R29, UR4, RZ ;  /* 0x000000041d020c10 */ /* 0x000fe4000ff3e0ff */
[----:B------:R-:W-:-:S13]  /*12760*/  ISETP.NE.AND P6, PT, R26, RZ, PT ;  /* 0x000000ff1a00720c */ /* 0x000fda0003fc5270 */
[----:B------:R-:W-:-:S05]  /*12770*/  VOTEU.ALL UP1, P6 ;  /* 0x00000000003f7886 */ /* 0x000fca0003020000 */
[----:B------:R-:W-:-:S04]  /*12780*/  @!UP1 UIADD3 UR8, UP0, UR36, 0x270, URZ ;  /* 0x0000027024089890 */ /* 0x000fc8000ff1e03f */
[----:B------:R-:W-:-:S03]  /*12790*/  @!UP1 UIADD3.X UR9, URZ, UR37, URZ, UP0, !UPT ;  /* 0x000000253f099290 */ /* 0x000fc600087fe43f */
[----:B------:R-:W-:Y:S01]  /*127a0*/  VOTEU.ALL UP0, P6 ;  /* 0x00000000003f7886 */ /* 0x000fe20003000000 */
[----:B--2---:R-:W-:Y:S01]  /*127b0*/  @P0 IADD3.X R3, R21, UR5, RZ, P1, !PT ;  /* 0x0000000515030c10 */ /* 0x004fe20008ffe4ff */
[----:B------:R-:W-:-:S04]  /*127c0*/  ULDC.64 UR4, c[0x0][0xa00] ;  /* 0x0002800000047ab9 */ /* 0x000fc80000000a00 */
[----:B------:R2:W5:Y:S01]  /*127d0*/  @P0 LDG.E R6, desc[UR6][R2.64] ;  /* 0x0000000602060981 */ /* 0x000562000c1e1900 */
[----:B0-----:R-:W-:Y:S01]  /*127e0*/  ISETP.NE.AND P0, PT, R0, 0x1, PT ;  /* 0x000000010000780c */ /* 0x001fe20003f05270 */
[----:B------:R-:W-:Y:S01]  /*127f0*/  IMAD.MOV.U32 R0, RZ, RZ, R18 ;  /* 0x000000ffff007224 */ /* 0x000fe200078e0012 */
[----:B------:R-:W-:Y:S01]  /*12800*/  PLOP3.LUT P1, PT, P6, PT, PT, 0x8, 0x0 ;  /* 0x000000000000781c */ /* 0x000fe2000372e170 */
[----:B---3--:R-:W-:-:S10]  /*12810*/  IMAD R17, R17, 0xc0, R20 ;  /* 0x000000c011117824 */ /* 0x008fd400078e0214 */
[----:B------:R-:W0:Y:S08]  /*12820*/  @P0 LDC R5, c[0x0][0x42c] ;  /* 0x00010b00ff050b82 */ /* 0x000e300000000800 */
[----:B------:R-:W3:Y:S01]  /*12830*/  @P0 LDC R7, c[0x0][0x430] ;  /* 0x00010c00ff070b82 */ /* 0x000ee20000000800 */
[----:B0-----:R-:W-:-:S05]  /*12840*/  @P0 IMAD.HI.U32 R4, R18, R5, RZ ;  /* 0x0000000512040227 */ /* 0x001fca00078e00ff */
[----:B---3--:R-:W-:Y:S02]  /*12850*/  @P0 SHF.R.U32.HI R0, RZ, R7, R4 ;  /* 0x00000007ff000219 */ /* 0x008fe40000011604 */
[----:B------:R-:W-:-:S04]  /*12860*/  ISETP.NE.U32.AND P0, PT, RZ, UR4, PT ;  /* 0x00000004ff007c0c */ /* 0x000fc8000bf05070 */
[----:B------:R-:W-:-:S04]  /*12870*/  ISETP.NE.AND.EX P0, PT, RZ, UR5, PT, P0 ;  /* 0x00000005ff007c0c */ /* 0x000fc8000bf05300 */
[----:B--2---:R-:W-:-:S09]  /*12880*/  SEL R10, R27, RZ, !P0 ;  /* 0x000000ff1b0a7207 */ /* 0x004fd20004000000 */
.L_x_1720:
        /* <DEDUP_REMOVED lines=14> */
.L_x_1721:
        /* <DEDUP_REMOVED lines=13> */
.L_x_1722:
        /* <DEDUP_REMOVED lines=17> */
.L_x_1793:
[----:B------:R-:W-:Y:S01]  /*12b50*/  UMOV UR4, 0xffffffff ;  /* 0xffffffff00047882 */ /* 0x000fe20000000000 */
[----:B------:R-:W-:Y:S02]  /*12b60*/  SHF.R.S32.HI R9, RZ, 0x1f, R6 ;  /* 0x0000001fff097819 */ /* 0x000fe40000011406 */
[----:B------:R-:W-:Y:S05]  /*12b70*/  BRA.DIV UR4, `(.L_x_1724) ;  /* 0x0000003604287947 */ /* 0x000fea000b800000 */
[----:B------:R-:W-:-:S13]  /*12b80*/  ELECT P6, URZ, PT ;  /* 0x00000000003f782f */ /* 0x000fda00038c0000 */
.L_x_1796:
[----:B------:R-:W-:Y:S05]  /*12b90*/  @!P6 BRA `(.L_x_1725) ;  /* 0x0000000000fce947 */ /* 0x000fea0003800000 */
[----:B------:R-:W-:-:S04]  /*12ba0*/  ISETP.NE.U32.AND P0, PT, R2, RZ, PT ;  /* 0x000000ff0200720c */ /* 0x000fc80003f05070 */
[----:B------:R-:W-:-:S13]  /*12bb0*/  ISETP.NE.AND.EX P0, PT, R3, RZ, PT, P0 ;  /* 0x000000ff0300720c */ /* 0x000fda0003f05300 */
[----:B------:R-:W-:Y:S05]  /*12bc0*/  @!P0 BRA `(.L_x_1726) ;  /* 0x00000000004c8947 */ /* 0x000fea0003800000 */
[----:B------:R-:W0:Y:S01]  /*12bd0*/  LDC R11, c[0x0][0x41c] ;  /* 0x00010700ff0b7b82 */ /* 0x000e220000000800 */
[----:B------:R-:W-:Y:S01]  /*12be0*/  IMAD.MOV.U32 R14, RZ, RZ, R7 ;  /* 0x000000ffff0e7224 */ /* 0x000fe200078e0007 */
[----:B------:R-:W-:Y:S01]  /*12bf0*/  ULDC.64 UR4, c[0x0][0x408] ;  /* 0x0001020000047ab9 */ /* 0x000fe20000000a00 */
[----:B------:R-:W-:Y:S01]  /*12c00*/  ULDC.64 UR6, c[0x0][0x208] ;  /* 0x0000820000067ab9 */ /* 0x000fe20000000a00 */
        /* <DEDUP_REMOVED lines=13> */
[----:B------:R-:W-:-:S05]  /*12ce0*/  IADD3 R4, -R14, RZ, RZ ;  /* 0x000000ff0e047210 */ /* 0x000fca0007ffe1ff */
[----:B------:R-:W-:-:S07]  /*12cf0*/  IMAD R7, R11, R4, R7 ;  /* 0x000000040b077224 */ /* 0x000fce00078e0207 */
.L_x_1726:
[----:B------:R-:W-:Y:S01]  /*12d00*/  IMAD R5, R22, 0x8, R25 ;  /* 0x0000000816057824 */ /* 0x000fe200078e0219 */
[----:B------:R-:W-:-:S04]  /*12d10*/  SHF.L.U32 R4, R24, 0x1f, RZ ;  /* 0x0000001f18047819 */ /* 0x000fc800000006ff */
[----:B------:R-:W2:Y:S02]  /*12d20*/  SYNCS.PHASECHK.TRANS64.TRYWAIT P0, [R5+URZ+0x31c40], R4 ;  /* 0x031c4004050075a7 */ /* 0x000ea4000800017f */
[----:B--2---:R-:W-:Y:S05]  /*12d30*/  @!P0 BRA `(.L_x_1727) ;  /* 0x0000003000d88947 */ /* 0x004fea0003800000 */
.L_x_1797:
        /* <DEDUP_REMOVED lines=9> */
.L_x_1728:
        /* <DEDUP_REMOVED lines=28> */
.L_x_1725:
        /* <DEDUP_REMOVED lines=12> */
[----:B------:R-:W-:Y:S01]  /*13050*/  @P0 R2UR UR12, R18 ;  /* 0x00000000120c02ca */ /* 0x000fe200000e0000 */
[----:B------:R-:W-:Y:S01]  /*13060*/  UMOV UR18, URZ ;  /* 0x0000003f00127c82 */ /* 0x000fe20008000000 */
[----:B------:R-:W-:Y:S01]  /*13070*/  @P0 R2UR UR11, R17 ;  /* 0x00000000110b02ca */ /* 0x000fe200000e0000 */
[----:B------:R-:W-:Y:S01]  /*13080*/  UIADD3 UR16, UR24, 0xda00, URZ ;  /* 0x0000da0018107890 */ /* 0x000fe2000fffe03f */
[----:B------:R-:W-:Y:S01]  /*13090*/  @P0 IMAD.MOV.U32 R4, RZ, RZ, 0x9000 ;  /* 0x00009000ff040424 */ /* 0x000fe200078e00ff */
[----:B------:R-:W-:Y:S01]  /*130a0*/  BAR.SYNC.DEFER_BLOCKING 0x8, 0x1a0 ;  /* 0x0206800000007b1d */ /* 0x000fe20000010000 */
[----:B------:R-:W-:-:S02]  /*130b0*/  UIADD3 UR17, UR24, 0x31c00, URZ ;  /* 0x00031c0018117890 */ /* 0x000fc4000fffe03f */
[----:B------:R-:W-:-:S03]  /*130c0*/  UIADD3 UR8, UR24, 0x10a00, URZ ;  /* 0x00010a0018087890 */ /* 0x000fc6000fffe03f */
[----:B------:R-:W-:Y:S01]  /*130d0*/  UMOV UR14, 0x0 ;  /* 0x00000000000e7882 */ /* 0x000fe20000000000 */
[----:B------:R-:W-:Y:S01]  /*130e0*/  UMOV UR15, 0x12f00000 ;  /* 0x12f00000000f7882 */ /* 0x000fe20000000000 */
[----:B------:R-:W-:Y:S01]  /*130f0*/  UMOV UR10, 0x20 ;  /* 0x00000020000a7882 */ /* 0x000fe20000000000 */
[----:B------:R-:W-:Y:S01]  /*13100*/  UMOV UR9, UR17 ;  /* 0x0000001100097c82 */ /* 0x000fe20008000000 */
[----:B------:R-:W-:Y:S01]  /*13110*/  UMOV UR22, 0x0 ;  /* 0x0000000000167882 */ /* 0x000fe20000000000 */
[----:B------:R-:W-:Y:S01]  /*13120*/  UMOV UR23, 0x12f00000 ;  /* 0x12f0000000177882 */ /* 0x000fe20000000000 */
[----:B------:R-:W-:Y:S01]  /*13130*/  BSSY B0, `(.L_x_1729) ;  /* 0x0000013000007945 */ /* 0x000fe20003800000 */
[----:B------:R3:W-:Y:S01]  /*13140*/  @P0 SYNCS.ARRIVE.TRANS64 RZ, [R25+URZ+0x31c00], R4 ;  /* 0x031c000419ff09a7 */ /* 0x0007e2000800003f */
[----:B------:R-:W-:Y:S01]  /*13150*/  UTMALDG.4D [UR16], [UR4], desc[UR6] ;  /* 0x00000610040075b4 */ /* 0x000fe20008019000 */
[----:B------:R4:W-:Y:S02]  /*13160*/  UTMALDG.4D [UR8], [UR4], desc[UR14] ;  /* 0x00000e08040075b4 */ /* 0x0009e40008019000 */
[----:B----4-:R-:W-:Y:S01]  /*13170*/  @P0 R2UR UR13, R10 ;  /* 0x000000000a0d02ca */ /* 0x010fe200000e0000 */
[----:B------:R-:W-:Y:S01]  /*13180*/  UIADD3 UR8, UR24, 0x13a00, URZ ;  /* 0x00013a0018087890 */ /* 0x000fe2000fffe03f */
[----:B------:R-:W-:Y:S01]  /*13190*/  @P0 R2UR UR12, R18 ;  /* 0x00000000120c02ca */ /* 0x000fe200000e0000 */
[----:B------:R-:W-:Y:S01]  /*131a0*/  UMOV UR10, 0x40 ;  /* 0x00000040000a7882 */ /* 0x000fe20000000000 */
[----:B------:R-:W-:Y:S01]  /*131b0*/  @P0 R2UR UR11, R17 ;  /* 0x00000000110b02ca */ /* 0x000fe200000e0000 */
[----:B------:R-:W-:-:S12]  /*131c0*/  UMOV UR9, UR17 ;  /* 0x0000001100097c82 */ /* 0x000fd80008000000 */
[----:B------:R4:W-:Y:S01]  /*131d0*/  UTMALDG.4D [UR8], [UR4], desc[UR22] ;  /* 0x00001608040075b4 */ /* 0x0009e20008019000 */
[----:B--2---:R-:W-:-:S05]  /*131e0*/  VIADD R5, R5, 0x1 ;  /* 0x0000000105057836 */ /* 0x004fca0000000000 */
[----:B---3--:R-:W-:Y:S01]  /*131f0*/  LEA.HI R4, R5, R5, RZ, 0x1 ;  /* 0x0000000505047211 */ /* 0x008fe200078f08ff */
[----:B------:R4:W-:Y:S03]  /*13200*/  STL [R1+0x4], R5 ;  /* 0x0000040501007387 */ /* 0x0009e60000100800 */
[----:B------:R-:W-:-:S05]  /*13210*/  LOP3.LUT R4, R4, 0xfffffffe, RZ, 0xc0, !PT ;  /* 0xfffffffe04047812 */ /* 0x000fca00078ec0ff */
[----:B------:R-:W-:-:S05]  /*13220*/  IMAD.IADD R4, R5, 0x1, -R4 ;  /* 0x0000000105047824 */ /* 0x000fca00078e0a04 */
[----:B------:R-:W-:-:S04]  /*13230*/  SHF.L.U32 R4, R4, 0x1f, RZ ;  /* 0x0000001f04047819 */ /* 0x000fc800000006ff */
[----:B------:R-:W2:Y:S02]  /*13240*/  SYNCS.PHASECHK.TRANS64.TRYWAIT P0, [R25+URZ+0x31c20], R4 ;  /* 0x031c2004190075a7 */ /* 0x000ea4000800017f */
[----:B--2-4-:R-:W-:Y:S05]  /*13250*/  @!P0 BRA `(.L_x_1730) ;  /* 0x0000002c00a48947 */ /* 0x014fea0003800000 */
.L_x_1798:
[----:B------:R-:W-:Y:S05]  /*13260*/  BSYNC B0 ;  /* 0x0000000000007941 */ /* 0x000fea0003800000 */
.L_x_1729:
[----:B------:R-:W-:Y:S01]  /*13270*/  ISETP.GE.AND P0, PT, R28, 0x2, PT ;  /* 0x000000021c00780c */ /* 0x000fe20003f06270 */
[----:B------:R-:W-:-:S12]  /*13280*/  BSSY B0, `(.L_x_1731) ;  /* 0x0000166000007945 */ /* 0x000fd80003800000 */
[----:B------:R-:W-:Y:S05]  /*13290*/  @!P0 BRA `(.L_x_1732) ;  /* 0x0000001400908947 */ /* 0x000fea0003800000 */
[C---:B--2---:R-:W-:Y:S01]  /*132a0*/  LOP3.LUT R4, R28.reuse, 0x1, RZ, 0xc0, !PT ;  /* 0x000000011c047812 */ /* 0x044fe200078ec0ff */
[----:B------:R-:W-:Y:S01]  /*132b0*/  VIADD R11, R28, 0xfffffffe ;  /* 0xfffffffe1c0b7836 */ /* 0x000fe20000000000 */
[----:B------:R-:W-:Y:S02]  /*132c0*/  BSSY B1, `(.L_x_1733) ;  /* 0x0000078000017945 */ /* 0x000fe40003800000 */
[----:B------:R-:W-:Y:S01]  /*132d0*/  ISETP.NE.U32.AND P0, PT, R4, 0x1, PT ;  /* 0x000000010400780c */ /* 0x000fe20003f05070 */
[----:B------:R-:W-:-:S12]  /*132e0*/  IMAD.MOV.U32 R10, RZ, RZ, R11 ;  /* 0x000000ffff0a7224 */ /* 0x000fd800078e000b */
[----:B------:R-:W-:Y:S05]  /*132f0*/  @!P0 BRA `(.L_x_1734) ;  /* 0x0000000400d08947 */ /* 0x000fea0003800000 */
        /* <DEDUP_REMOVED lines=8> */
[----:B------:R-:W-:Y:S01]  /*13380*/  IMAD.MOV.U32 R4, RZ, RZ, R8 ;  /* 0x000000ffff047224 */ /* 0x000fe200078e0008 */
[----:B------:R-:W-:Y:S02]  /*13390*/  MOV R10, R11 ;  /* 0x0000000b000a7202 */ /* 0x000fe40000000f00 */
        /* <DEDUP_REMOVED lines=21> */
.L_x_1737:
[----:B0-----:R-:W-:Y:S01]  /*134f0*/  IMAD R3, R12, 0x8, R25 ;  /* 0x000000080c037824 */ /* 0x001fe200078e0219 */
[----:B------:R-:W-:-:S04]  /*13500*/  SHF.L.U32 R2, R13, 0x1f, RZ ;  /* 0x0000001f0d027819 */ /* 0x000fc800000006ff */
[----:B------:R-:W0:Y:S02]  /*13510*/  SYNCS.PHASECHK.TRANS64.TRYWAIT P0, [R3+URZ+0x31c40], R2 ;  /* 0x031c4002030075a7 */ /* 0x000e24000800017f */
[----:B0-----:R-:W-:Y:S05]  /*13520*/  @!P0 BRA `(.L_x_1738) ;  /* 0x0000002c00048947 */ /* 0x001fea0003800000 */
.L_x_1799:
        /* <DEDUP_REMOVED lines=9> */
.L_x_1739:
        /* <DEDUP_REMOVED lines=31> */
.L_x_1800:
[----:B------:R-:W-:Y:S05]  /*137b0*/  @P1 BRA `(.L_x_1741) ;  /* 0x0000000000181947 */ /* 0x000fea0003800000 */
[----:B------:R-:W-:Y:S01]  /*137c0*/  ISETP.NE.AND P0, PT, R26, RZ, PT ;  /* 0x000000ff1a00720c */ /* 0x000fe20003f05270 */
[----:B0-----:R-:W-:Y:S01]  /*137d0*/  IMAD R2, R22, 0x8, R25 ;  /* 0x0000000816027824 */ /* 0x001fe200078e0219 */
[----:B------:R-:W-:-:S04]  /*137e0*/  MOV R3, 0x6c00 ;  /* 0x00006c0000037802 */ /* 0x000fc80000000f00 */
[----:B------:R2:W-:Y:S07]  /*137f0*/  SYNCS.ARRIVE.TRANS64 RZ, [R2+URZ+0x31c50], R3 ;  /* 0x031c500302ff79a7 */ /* 0x0005ee000800003f */
[----:B------:R-:W-:Y:S05]  /*13800*/  @!P0 BRA `(.L_x_1741) ;  /* 0x0000000000048947 */ /* 0x000fea0003800000 */
[----:B------:R-:W-:Y:S01]  /*13810*/  BPT.TRAP 0x1 ;  /* 0x000000040000795c */ /* 0x000fe20000300000 */
.L_x_1741:
        /* <DEDUP_REMOVED lines=30> */
.L_x_1736:
[----:B------:R-:W-:Y:S05]  /*13a00*/  BSYNC B2 ;  /* 0x0000000000027941 */ /* 0x000fea0003800000 */
.L_x_1735:
[----:B------:R-:W-:Y:S02]  /*13a10*/  VIADD R10, R28, 0xfffffffd ;  /* 0xfffffffd1c0a7836 */ /* 0x000fe40000000000 */
[----:B------:R-:W-:Y:S02]  /*13a20*/  IMAD.MOV.U32 R22, RZ, RZ, R12 ;  /* 0x000000ffff167224 */ /* 0x000fe400078e000c */
[----:B------:R-:W-:-:S07]  /*13a30*/  IMAD.MOV.U32 R24, RZ, RZ, R13 ;  /* 0x000000ffff187224 */ /* 0x000fce00078e000d */
.L_x_1734:
[----:B------:R-:W-:Y:S05]  /*13a40*/  BSYNC B1 ;  /* 0x0000000000017941 */ /* 0x000fea0003800000 */
.L_x_1733:
[----:B------:R-:W-:-:S13]  /*13a50*/  ISETP.NE.AND P0, PT, R11, RZ, PT ;  /* 0x000000ff0b00720c */ /* 0x000fda0003f05270 */
[----:B------:R-:W-:Y:S05]  /*13a60*/  @!P0 BRA `(.L_x_1732) ;  /* 0x0000000c009c8947 */ /* 0x000fea0003800000 */
[----:B------:R-:W-:-:S07]  /*13a70*/  IMAD.MOV.U32 R4, RZ, RZ, R8 ;  /* 0x000000ffff047224 */ /* 0x000fce00078e0008 */
.L_x_1756:
[----:B------:R-:W-:Y:S01]  /*13a80*/  VIADD R11, R22, 0x1 ;  /* 0x00000001160b7836 */ /* 0x000fe20000000000 */
[----:B------:R-:W-:Y:S05]  /*13a90*/  YIELD ;  /* 0x0000000000007946 */ /* 0x000fea0003800000 */
[----:B------:R-:W-:Y:S01]  /*13aa0*/  ISETP.NE.AND P0, PT, R11, 0x2, PT ;  /* 0x000000020b00780c */ /* 0x000fe20003f05270 */
[----:B------:R-:W-:Y:S03]  /*13ab0*/  BSSY B1, `(.L_x_1742) ;  /* 0x000006d000017945 */ /* 0x000fe60003800000 */
[----:B------:R-:W-:-:S02]  /*13ac0*/  SEL R3, RZ, 0x1, P0 ;  /* 0x00000001ff037807 */ /* 0x000fc40000000000 */
        /* <DEDUP_REMOVED lines=9> */
[----:B------:R-:W-:Y:S01]  /*13b60*/  MOV R15, R10 ;  /* 0x0000000a000f7202 */ /* 0x000fe20000000f00 */
        /* <DEDUP_REMOVED lines=17> */
.L_x_1744:
[----:B------:R-:W-:Y:S01]  /*13c80*/  IMAD R3, R11, 0x8, R25 ;  /* 0x000000080b037824 */ /* 0x000fe200078e0219 */
[----:B------:R-:W-:-:S04]  /*13c90*/  SHF.L.U32 R2, R12, 0x1f, RZ ;  /* 0x0000001f0c027819 */ /* 0x000fc800000006ff */
[----:B------:R-:W2:Y:S02]  /*13ca0*/  SYNCS.PHASECHK.TRANS64.TRYWAIT P0, [R3+URZ+0x31c40], R2 ;  /* 0x031c4002030075a7 */ /* 0x000ea4000800017f */
[----:B--2---:R-:W-:Y:S05]  /*13cb0*/  @!P0 BRA `(.L_x_1745) ;  /* 0x0000002400488947 */ /* 0x004fea0003800000 */
.L_x_1801:
        /* <DEDUP_REMOVED lines=9> */
.L_x_1746:
        /* <DEDUP_REMOVED lines=31> */
.L_x_1802:
[----:B------:R-:W-:Y:S05]  /*13f40*/  @P0 BRA `(.L_x_1748) ;  /* 0x0000000000140947 */ /* 0x000fea0003800000 */
[----:B------:R-:W-:Y:S01]  /*13f50*/  ISETP.NE.AND P1, PT, R26, RZ, PT ;  /* 0x000000ff1a00720c */ /* 0x000fe20003f25270 */
[----:B------:R-:W-:-:S04]  /*13f60*/  IMAD.MOV.U32 R2, RZ, RZ, 0x6c00 ;  /* 0x00006c00ff027424 */ /* 0x000fc800078e00ff */
[----:B------:R2:W-:Y:S08]  /*13f70*/  SYNCS.ARRIVE.TRANS64 RZ, [R3+URZ+0x50], R2 ;  /* 0x0000500203ff79a7 */ /* 0x0005f0000800003f */
[----:B------:R-:W-:Y:S05]  /*13f80*/  @!P1 BRA `(.L_x_1748) ;  /* 0x0000000000049947 */ /* 0x000fea0003800000 */
[----:B------:R-:W-:Y:S01]  /*13f90*/  BPT.TRAP 0x1 ;  /* 0x000000040000795c */ /* 0x000fe20000300000 */
.L_x_1748:
        /* <DEDUP_REMOVED lines=12> */
[----:B------:R-:W-:Y:S01]  /*14060*/  IMAD.MOV.U32 R7, RZ, RZ, R13 ;  /* 0x000000ffff077224 */ /* 0x000fe200078e000d */
[----:B------:R-:W-:-:S03]  /*14070*/  MOV R8, R4 ;  /* 0x0000000400087202 */ /* 0x000fc60000000f00 */
        /* <DEDUP_REMOVED lines=16> */
.L_x_1743:
[----:B------:R-:W-:Y:S05]  /*14180*/  BSYNC B1 ;  /* 0x0000000000017941 */ /* 0x000fea0003800000 */
.L_x_1742:
        /* <DEDUP_REMOVED lines=31> */
.L_x_1751:
[----:B------:R-:W-:Y:S01]  /*14380*/  IMAD R2, R22, 0x8, R25 ;  /* 0x0000000816027824 */ /* 0x000fe200078e0219 */
[----:B------:R-:W-:-:S04]  /*14390*/  SHF.L.U32 R3, R24, 0x1f, RZ ;  /* 0x0000001f18037819 */ /* 0x000fc800000006ff */
[----:B------:R-:W2:Y:S02]  /*143a0*/  SYNCS.PHASECHK.TRANS64.TRYWAIT P0, [R2+URZ+0x31c40], R3 ;  /* 0x031c4003020075a7 */ /* 0x000ea4000800017f */
[----:B--2---:R-:W-:Y:S05]  /*143b0*/  @!P0 BRA `(.L_x_1752) ;  /* 0x0000001c00b08947 */ /* 0x004fea0003800000 */
.L_x_1803:
        /* <DEDUP_REMOVED lines=9> */
.L_x_1753:
        /* <DEDUP_REMOVED lines=10> */
[----:B------:R-:W-:Y:S01]  /*144f0*/  UMOV UR7, 0x14f00000 ;  /* 0x14f0000000077882 */ /* 0x000fe20000000000 */
[----:B------:R-:W-:Y:S01]  /*14500*/  LEA R3, R22, R2, 0x3 ;  /* 0x0000000216037211 */ /* 0x000fe200078e18ff */
        /* <DEDUP_REMOVED lines=21> */
.L_x_1804:
[----:B------:R-:W-:Y:S05]  /*14660*/  @P0 BRA `(.L_x_1755) ;  /* 0x0000000000140947 */ /* 0x000fea0003800000 */
[----:B------:R-:W-:Y:S01]  /*14670*/  ISETP.NE.AND P1, PT, R26, RZ, PT ;  /* 0x000000ff1a00720c */ /* 0x000fe20003f25270 */
[----:B0-----:R-:W-:-:S04]  /*14680*/  IMAD.MOV.U32 R3, RZ, RZ, 0x6c00 ;  /* 0x00006c00ff037424 */ /* 0x001fc800078e00ff */
[----:B------:R2:W-:Y:S08]  /*14690*/  SYNCS.ARRIVE.TRANS64 RZ, [R2+URZ+0x50], R3 ;  /* 0x0000500302ff79a7 */ /* 0x0005f0000800003f */
[----:B------:R-:W-:Y:S05]  /*146a0*/  @!P1 BRA `(.L_x_1755) ;  /* 0x0000000000049947 */ /* 0x000fea0003800000 */
[----:B------:R-:W-:Y:S01]  /*146b0*/  BPT.TRAP 0x1 ;  /* 0x000000040000795c */ /* 0x000fe20000300000 */
.L_x_1755:
        /* <DEDUP_REMOVED lines=29> */
.L_x_1750:
[----:B------:R-:W-:Y:S05]  /*14890*/  BSYNC B1 ;  /* 0x0000000000017941 */ /* 0x000fea0003800000 */
.L_x_1749:
[C---:B------:R-:W-:Y:S01]  /*148a0*/  ISETP.GT.AND P0, PT, R10.reuse, 0x1, PT ;  /* 0x000000010a00780c */ /* 0x040fe20003f04270 */
[----:B0-2---:R-:W-:-:S04]  /*148b0*/  VIADD R2, R10, 0xfffffffe ;  /* 0xfffffffe0a027836 */ /* 0x005fc80000000000 */
[----:B------:R-:W-:-:S08]  /*148c0*/  IMAD.MOV.U32 R10, RZ, RZ, R2 ;  /* 0x000000ffff0a7224 */ /* 0x000fd000078e0002 */
[----:B------:R-:W-:Y:S05]  /*148d0*/  @P0 BRA `(.L_x_1756) ;  /* 0xfffffff000680947 */ /* 0x000fea000383ffff */
.L_x_1732:
[----:B------:R-:W-:Y:S05]  /*148e0*/  BSYNC B0 ;  /* 0x0000000000007941 */ /* 0x000fea0003800000 */
.L_x_1731:
[----:B------:R-:W-:Y:S01]  /*148f0*/  ISETP.NE.AND P0, PT, R26, RZ, PT ;  /* 0x000000ff1a00720c */ /* 0x000fe20003f05270 */
[----:B------:R-:W-:-:S12]  /*14900*/  BSSY B0, `(.L_x_1757) ;  /* 0x000000f000007945 */ /* 0x000fd80003800000 */
[----:B------:R-:W-:Y:S05]  /*14910*/  @P0 BRA `(.L_x_1758) ;  /* 0x0000000000340947 */ /* 0x000fea0003800000 */
[----:B------:R-:W3:Y:S01]  /*14920*/  S2R R9, SR_LANEID ;  /* 0x0000000000097919 */ /* 0x000ee20000000000 */
[----:B------:R-:W-:Y:S01]  /*14930*/  VOTEU.ANY UR4, UPT, PT ;  /* 0x0000000000047886 */ /* 0x000fe200038e0100 */
[----:B------:R-:W4:Y:S01]  /*14940*/  LDC.64 R2, c[0x0][0xc38] ;  /* 0x00030e00ff027b82 */ /* 0x000f220000000a00 */
[----:B--2---:R-:W3:Y:S01]  /*14950*/  FLO.U32 R4, UR4 ;  /* 0x0000000400047d00 */ /* 0x004ee200080e0000 */
[----:B------:R-:W-:-:S07]  /*14960*/  ULDC.64 UR6, c[0x0][0x208] ;  /* 0x0000820000067ab9 */ /* 0x000fce0000000a00 */
[----:B------:R-:W4:Y:S01]  /*14970*/  POPC R5, UR4 ;  /* 0x0000000400057d09 */ /* 0x000f220008000000 */
[----:B---3--:R-:W-:-:S13]  /*14980*/  ISETP.EQ.U32.AND P0, PT, R4, R9, PT ;  /* 0x000000090400720c */ /* 0x008fda0003f02070 */
[----:B----4-:R-:W2:Y:S01]  /*14990*/  @P0 ATOMG.E.ADD.STRONG.GPU PT, R3, desc[UR6][R2.64], R5 ;  /* 0x00000005020309a8 */ /* 0x010ea200081ee1c6 */
[----:B------:R-:W3:Y:S02]  /*149a0*/  S2R R6, SR_LTMASK ;  /* 0x0000000000067919 */ /* 0x000ee40000003900 */
[----:B---3--:R-:W-:-:S04]  /*149b0*/  LOP3.LUT R6, R6, UR4, RZ, 0xc0, !PT ;  /* 0x0000000406067c12 */ /* 0x008fc8000f8ec0ff */
[----:B------:R-:W3:Y:S01]  /*149c0*/  POPC R9, R6 ;  /* 0x0000000600097309 */ /* 0x000ee20000000000 */
[----:B--2---:R-:W3:Y:S02]  /*149d0*/  SHFL.IDX PT, R4, R3, R4, 0x1f ;  /* 0x00001f0403047589 */ /* 0x004ee400000e0000 */
[----:B---3--:R-:W-:-:S07]  /*149e0*/  IADD3 R16, R4, UR38, R9 ;  /* 0x0000002604107c10 */ /* 0x008fce000fffe009 */
.L_x_1758:
[----:B------:R-:W-:Y:S05]  /*149f0*/  BSYNC B0 ;  /* 0x0000000000007941 */ /* 0x000fea0003800000 */
.L_x_1757:
[----:B------:R-:W-:Y:S04]  /*14a00*/  BSSY B0, `(.L_x_1759) ;  /* 0x000002b000007945 */ /* 0x000fe80003800000 */
[----:B------:R-:W-:Y:S05]  /*14a10*/  @!P6 BRA `(.L_x_1760) ;  /* 0x0000000000a4e947 */ /* 0x000fea0003800000 */
[----:B------:R-:W-:Y:S01]  /*14a20*/  IMAD R3, R22, 0x8, R25 ;  /* 0x0000000816037824 */ /* 0x000fe200078e0219 */
[----:B------:R-:W-:-:S04]  /*14a30*/  SHF.L.U32 R2, R24, 0x1f, RZ ;  /* 0x0000001f18027819 */ /* 0x000fc800000006ff */
[----:B------:R-:W3:Y:S02]  /*14a40*/  SYNCS.PHASECHK.TRANS64.TRYWAIT P0, [R3+URZ+0x31c60], R2 ;  /* 0x031c6002030075a7 */ /* 0x000ee4000800017f */
[----:B---3--:R-:W-:Y:S05]  /*14a50*/  @!P0 BRA `(.L_x_1761) ;  /* 0x0000001800308947 */ /* 0x008fea0003800000 */
.L_x_1805:
[----:B--2---:R-:W2:Y:S02]  /*14a60*/  S2R R4, SR_TID.X ;  /* 0x0000000000047919 */ /* 0x004ea40000002100 */
[----:B--2---:R-:W-:-:S04]  /*14a70*/  LOP3.LUT R4, R4, 0x7f, RZ, 0xc0, !PT ;  /* 0x0000007f04047812 */ /* 0x004fc800078ec0ff */
[----:B------:R-:W-:-:S13]  /*14a80*/  ISETP.NE.AND P0, PT, R4, RZ, PT ;  /* 0x000000ff0400720c */ /* 0x000fda0003f05270 */
[----:B------:R-:W-:Y:S05]  /*14a90*/  @P0 BRA `(.L_x_1762) ;  /* 0x0000000000140947 */ /* 0x000fea0003800000 */
[----:B------:R-:W-:Y:S01]  /*14aa0*/  ISETP.NE.AND P1, PT, R26, RZ, PT ;  /* 0x000000ff1a00720c */ /* 0x000fe20003f25270 */
[----:B---3--:R-:W-:-:S04]  /*14ab0*/  IMAD.MOV.U32 R2, RZ, RZ, 0x6c00 ;  /* 0x00006c00ff027424 */ /* 0x008fc800078e00ff */
[----:B------:R2:W-:Y:S08]  /*14ac0*/  SYNCS.ARRIVE.TRANS64 RZ, [R3+URZ+0x31c50], R2 ;  /* 0x031c500203ff79a7 */ /* 0x0005f0000800003f */
[----:B------:R-:W-:Y:S05]  /*14ad0*/  @!P1 BRA `(.L_x_1762) ;  /* 0x0000000000049947 */ /* 0x000fea0003800000 */
[----:B------:R-:W-:Y:S01]  /*14ae0*/  BPT.TRAP 0x1 ;  /* 0x000000040000795c */ /* 0x000fe20000300000 */
.L_x_1762:
        /* <DEDUP_REMOVED lines=28> */
.L_x_1760:
[----:B------:R-:W-:Y:S05]  /*14cb0*/  BSYNC B0 ;  /* 0x0000000000007941 */ /* 0x000fea0003800000 */
.L_x_1759:
[----:B------:R-:W-:-:S05]  /*14cc0*/  VIADD R22, R22, 0x1 ;  /* 0x0000000116167836 */ /* 0x000fca0000000000 */
[----:B------:R-:W-:-:S04]  /*14cd0*/  ISETP.NE.AND P0, PT, R22, 0x2, PT ;  /* 0x000000021600780c */ /* 0x000fc80003f05270 */
[----:B--23--:R-:W-:Y:S02]  /*14ce0*/  SEL R3, RZ, 0x1, P0 ;  /* 0x00000001ff037807 */ /* 0x00cfe40000000000 */
[----:B------:R-:W-:Y:S02]  /*14cf0*/  SEL R22, R22, RZ, P0 ;  /* 0x000000ff16167207 */ /* 0x000fe40000000000 */
[----:B------:R-:W-:-:S07]  /*14d00*/  LOP3.LUT R24, R24, R3, RZ, 0x3c, !PT ;  /* 0x0000000318187212 */ /* 0x000fce00078e3cff */
.L_x_1716:
[----:B------:R-:W-:Y:S05]  /*14d10*/  BSYNC B6 ;  /* 0x0000000000067941 */ /* 0x000fea0003800000 */
.L_x_1714:
[----:B------:R-:W-:-:S03]  /*14d20*/  UMOV UR4, 0xffffffff ;  /* 0xffffffff00047882 */ /* 0x000fc60000000000 */
[----:B------:R-:W-:Y:S05]  /*14d30*/  BRA.DIV UR4, `(.L_x_1763) ;  /* 0x00000016048c7947 */ /* 0x000fea000b800000 */
[----:B------:R2:W3:Y:S04]  /*14d40*/  SHFL.IDX PT, R4, R16, RZ, 0x1f ;  /* 0x00001fff10047589 */ /* 0x0004e800000e0000 */
[----:B------:R2:W4:Y:S02]  /*14d50*/  SHFL.IDX PT, R5, R16, 0x1, 0x1f ;  /* 0x00201f0010057f89 */ /* 0x00052400000e0000 */
.L_x_1809:
[----:B------:R-:W-:Y:S01]  /*14d60*/  ULDC UR4, c[0x0][0xc14] ;  /* 0x0003050000047ab9 */ /* 0x000fe20000000800 */
[C---:B------:R-:W-:Y:S01]  /*14d70*/  ISETP.NE.AND P0, PT, R26.reuse, 0x1f, PT ;  /* 0x0000001f1a00780c */ /* 0x040fe20003f05270 */
[----:B------:R-:W-:Y:S01]  /*14d80*/  IMAD.U32 R0, RZ, RZ, UR4 ;  /* 0x00000004ff007e24 */ /* 0x000fe2000f8e00ff */
[----:B------:R-:W-:Y:S01]  /*14d90*/  IADD3 R7, R26, R19, RZ ;  /* 0x000000131a077210 */ /* 0x000fe20007ffe0ff */
[----:B------:R-:W-:Y:S01]  /*14da0*/  BSSY B0, `(.L_x_1764) ;  /* 0x0000008000007945 */ /* 0x000fe20003800000 */
[----:B------:R-:W-:Y:S02]  /*14db0*/  IMAD.MOV.U32 R2, RZ, RZ, RZ ;  /* 0x000000ffff027224 */ /* 0x000fe400078e00ff */
[----:B------:R-:W-:-:S13]  /*14dc0*/  ISETP.GE.OR P0, PT, R7, R0, !P0 ;  /* 0x000000000700720c */ /* 0x000fda0004706670 */
[----:B------:R-:W-:Y:S05]  /*14dd0*/  @P0 BRA `(.L_x_1765) ;  /* 0x0000000000100947 */ /* 0x000fea0003800000 */
[----:B------:R-:W0:Y:S01]  /*14de0*/  LDC.64 R2, c[0x0][0xc58] ;  /* 0x00031600ff027b82 */ /* 0x000e220000000a00 */
[----:B------:R-:W-:Y:S01]  /*14df0*/  ULDC.64 UR4, c[0x0][0x208] ;  /* 0x0000820000047ab9 */ /* 0x000fe20000000a00 */
[----:B0-----:R-:W-:-:S06]  /*14e00*/  IMAD.WIDE R2, R7, 0x4, R2 ;  /* 0x0000000407027825 */ /* 0x001fcc00078e0202 */
[----:B------:R0:W5:Y:S02]  /*14e10*/  LDG.E R2, desc[UR4][R2.64] ;  /* 0x0000000402027981 */ /* 0x000164000c1e1900 */
.L_x_1765:
[----:B------:R-:W-:Y:S05]  /*14e20*/  BSYNC B0 ;  /* 0x0000000000007941 */ /* 0x000fea0003800000 */
.L_x_1764:
[----:B------:R-:W-:-:S03]  /*14e30*/  UMOV UR4, 0xffffffff ;  /* 0xffffffff00047882 */ /* 0x000fc60000000000 */
[----:B------:R-:W-:Y:S05]  /*14e40*/  BRA.DIV UR4, `(.L_x_1766) ;  /* 0x0000001604947947 */ /* 0x000fea000b800000 */
[----:B-----5:R-:W0:Y:S01]  /*14e50*/  SHFL.UP PT, R14, R2, 0x1, RZ ;  /* 0x04200000020e7989 */ /* 0x020e2200000e00ff */
        /* <DEDUP_REMOVED lines=19> */
[----:B------:R0:W0:Y:S02]  /*14f90*/  SHFL.IDX PT, R14, R8, 0x1f, 0x1f ;  /* 0x03e01f00080e7f89 */ /* 0x00002400000e0000 */
.L_x_1817:
[----:B------:R-:W-:Y:S02]  /*14fa0*/  ULDC UR4, c[0x0][0xc10] ;  /* 0x0003040000047ab9 */ /* 0x000fe40000000800 */
[----:B------:R-:W-:-:S04]  /*14fb0*/  IMAD.U32 R7, RZ, RZ, UR4 ;  /* 0x00000004ff077e24 */ /* 0x000fc8000f8e00ff */
[----:B0-----:R-:W-:-:S04]  /*14fc0*/  IMAD R14, R14, R7, RZ ;  /* 0x000000070e0e7224 */ /* 0x001fc800078e02ff */
[----:B----4-:R-:W-:-:S05]  /*14fd0*/  IMAD.IADD R5, R5, 0x1, R14 ;  /* 0x0000000105057824 */ /* 0x010fca00078e020e */
[----:B---3--:R-:W-:-:S13]  /*14fe0*/  ISETP.GT.AND P0, PT, R5, R4, PT ;  /* 0x000000040500720c */ /* 0x008fda0003f04270 */
[----:B------:R-:W-:Y:S05]  /*14ff0*/  @P0 BRA `(.L_x_1767) ;  /* 0x0000000000b00947 */ /* 0x000fea0003800000 */
[----:B------:R-:W0:Y:S02]  /*15000*/  LDC R0, c[0x0][0xc14] ;  /* 0x00030500ff007b82 */ /* 0x000e240000000800 */
.L_x_1772:
[----:B------:R-:W-:-:S04]  /*15010*/  IADD3 R19, R19, 0x1f, RZ ;  /* 0x0000001f13137810 */ /* 0x000fc80007ffe0ff */
[----:B0-----:R-:W-:-:S13]  /*15020*/  ISETP.GE.AND P0, PT, R19, R0, PT ;  /* 0x000000001300720c */ /* 0x001fda0003f06270 */
[----:B------:R-:W-:Y:S05]  /*15030*/  @P0 BRA `(.L_x_1768) ;  /* 0x0000000400ec0947 */ /* 0x000fea0003800000 */
[C---:B------:R-:W-:Y:S01]  /*15040*/  IMAD.IADD R7, R26.reuse, 0x1, R19 ;  /* 0x000000011a077824 */ /* 0x040fe200078e0213 */
[----:B------:R-:W-:Y:S01]  /*15050*/  ISETP.NE.AND P1, PT, R26, 0x1f, PT ;  /* 0x0000001f1a00780c */ /* 0x000fe20003f25270 */
        /* <DEDUP_REMOVED lines=8> */
.L_x_1770:
[----:B------:R-:W-:Y:S05]  /*150e0*/  BSYNC B0 ;  /* 0x0000000000007941 */ /* 0x000fea0003800000 */
.L_x_1769:
        /* <DEDUP_REMOVED lines=22> */
[----:B------:R0:W3:Y:S02]  /*15250*/  SHFL.IDX PT, R14, R8, 0x1f, 0x1f ;  /* 0x03e01f00080e7f89 */ /* 0x0000e400000e0000 */
.L_x_1825:
[----:B------:R-:W-:Y:S02]  /*15260*/  ULDC UR4, c[0x0][0xc10] ;  /* 0x0003040000047ab9 */ /* 0x000fe40000000800 */
[----:B------:R-:W-:-:S04]  /*15270*/  IMAD.U32 R7, RZ, RZ, UR4 ;  /* 0x00000004ff077e24 */ /* 0x000fc8000f8e00ff */
[----:B---3--:R-:W-:-:S04]  /*15280*/  IMAD R14, R14, R7, RZ ;  /* 0x000000070e0e7224 */ /* 0x008fc800078e02ff */
[----:B------:R-:W-:-:S05]  /*15290*/  IMAD.IADD R5, R14, 0x1, R5 ;  /* 0x000000010e057824 */ /* 0x000fca00078e0205 */
[----:B------:R-:W-:-:S13]  /*152a0*/  ISETP.GT.AND P0, PT, R5, R4, PT ;  /* 0x000000040500720c */ /* 0x000fda0003f04270 */
[----:B------:R-:W-:Y:S05]  /*152b0*/  @!P0 BRA `(.L_x_1772) ;  /* 0xfffffffc00548947 */ /* 0x000fea000383ffff */
.L_x_1767:
[----:B--2---:R-:W-:Y:S01]  /*152c0*/  IADD3 R16, -R14, R5, RZ ;  /* 0x000000050e107210 */ /* 0x004fe20007ffe1ff */
[----:B------:R-:W-:-:S04]  /*152d0*/  UMOV UR4, 0xffffffff ;  /* 0xffffffff00047882 */ /* 0x000fc80000000000 */
[----:B------:R-:W-:-:S05]  /*152e0*/  IMAD R3, R8, R7, R16 ;  /* 0x0000000708037224 */ /* 0x000fca00078e0210 */
[----:B------:R-:W-:Y:S01]  /*152f0*/  ISETP.GT.AND P6, PT, R3, R4, PT ;  /* 0x000000040300720c */ /* 0x000fe20003fc4270 */
[----:B------:R-:W-:-:S12]  /*15300*/  BRA.DIV UR4, `(.L_x_1773) ;  /* 0x0000001a04047947 */ /* 0x000fd8000b800000 */
[----:B------:R-:W-:-:S04]  /*15310*/  VOTE.ANY R3, PT, !P6 ;  /* 0x0000000000037806 */ /* 0x000fc800070e0100 */
[----:B------:R-:W2:Y:S02]  /*15320*/  POPC R5, R3 ;  /* 0x0000000300057309 */ /* 0x000ea40000000000 */
[----:B--2---:R2:W3:Y:S02]  /*15330*/  SHFL.IDX PT, R17, R2, R5, 0x1f ;  /* 0x00001f0502117589 */ /* 0x0044e400000e0000 */
.L_x_1829:
[----:B------:R-:W-:Y:S01]  /*15340*/  ISETP.NE.AND P0, PT, R3, RZ, PT ;  /* 0x000000ff0300720c */ /* 0x000fe20003f05270 */
[----:B------:R-:W-:-:S12]  /*15350*/  IMAD.MOV.U32 R14, RZ, RZ, RZ ;  /* 0x000000ffff0e7224 */ /* 0x000fd800078e00ff */
[----:B------:R-:W-:Y:S05]  /*15360*/  @!P0 BRA `(.L_x_1774) ;  /* 0x0000000000108947 */ /* 0x000fea0003800000 */
[----:B------:R-:W-:Y:S01]  /*15370*/  UMOV UR4, 0xffffffff ;  /* 0xffffffff00047882 */ /* 0x000fe20000000000 */
[----:B------:R-:W-:Y:S02]  /*15380*/  VIADD R12, R5, 0xffffffff ;  /* 0xffffffff050c7836 */ /* 0x000fe40000000000 */
[----:B------:R-:W-:Y:S05]  /*15390*/  BRA.DIV UR4, `(.L_x_1775) ;  /* 0x0000001a04287947 */ /* 0x000fea000b800000 */
[----:B------:R4:W0:Y:S02]  /*153a0*/  SHFL.IDX PT, R14, R8, R12, 0x1f ;  /* 0x00001f0c080e7589 */ /* 0x00082400000e0000 */
.L_x_1774:
[----:B--2---:R-:W2:Y:S01]  /*153b0*/  LDC.64 R2, c[0x0][0xc68] ;  /* 0x00031a00ff027b82 */ /* 0x004ea20000000a00 */
[----:B------:R-:W-:Y:S01]  /*153c0*/  IMAD.IADD R19, R5, 0x1, R19 ;  /* 0x0000000105137824 */ /* 0x000fe200078e0213 */
[----:B------:R-:W-:-:S03]  /*153d0*/  ULDC.64 UR4, c[0x0][0x208] ;  /* 0x0000820000047ab9 */ /* 0x000fc60000000a00 */
        /* <DEDUP_REMOVED lines=21> */
[----:B------:R-:W-:Y:S01]  /*15530*/  @!P0 IMAD.IADD R9, R9, 0x1, -R8 ;  /* 0x0000000109098824 */ /* 0x000fe200078e0a08 */
[----:B------:R-:W-:-:S04]  /*15540*/  @!P0 IADD3 R3, R3, 0x1, RZ ;  /* 0x0000000103038810 */ /* 0x000fc80007ffe0ff */
        /* <DEDUP_REMOVED lines=22> */
[----:B------:R-:W-:Y:S01]  /*156b0*/  IMAD.HI.U32 R2, R3, R5, R2 ;  /* 0x0000000503027227 */ /* 0x000fe200078e0002 */
[----:B------:R-:W-:Y:S02]  /*156c0*/  IABS R5, R9 ;  /* 0x0000000900057213 */ /* 0x000fe40000000000 */
[----:B------:R-:W-:-:S03]  /*156d0*/  LOP3.LUT R3, R9, R6, RZ, 0x3c, !PT ;  /* 0x0000000609037212 */ /* 0x000fc600078e3cff */
[----:B------:R-:W-:-:S04]  /*156e0*/  IMAD.HI.U32 R2, R2, R5, RZ ;  /* 0x0000000502027227 */ /* 0x000fc800078e00ff */
[----:B------:R-:W-:-:S05]  /*156f0*/  IMAD R8, R2, R8, R5 ;  /* 0x0000000802087224 */ /* 0x000fca00078e0205 */
[----:B------:R-:W-:-:S13]  /*15700*/  ISETP.GT.U32.AND P0, PT, R7, R8, PT ;  /* 0x000000080700720c */ /* 0x000fda0003f04070 */
[----:B------:R-:W-:Y:S01]  /*15710*/  @!P0 IADD3 R8, R8, -R7, RZ ;  /* 0x8000000708088210 */ /* 0x000fe20007ffe0ff */
[----:B------:R-:W-:-:S03]  /*15720*/  @!P0 VIADD R2, R2, 0x1 ;  /* 0x0000000102028836 */ /* 0x000fc60000000000 */
[----:B------:R-:W-:-:S13]  /*15730*/  ISETP.GE.U32.AND P0, PT, R8, R7, PT ;  /* 0x000000070800720c */ /* 0x000fda0003f06070 */
        /* <DEDUP_REMOVED lines=11> */
.L_x_1768:
[----:B------:R-:W-:Y:S01]  /*157f0*/  UMOV UR4, URZ ;  /* 0x0000003f00047c82 */ /* 0x000fe20008000000 */
[----:B------:R-:W-:Y:S01]  /*15800*/  UMOV UR5, URZ ;  /* 0x0000003f00057c82 */ /* 0x000fe20008000000 */
[----:B------:R-:W-:Y:S01]  /*15810*/  ULDC UR6, c[0x0][0xc14] ;  /* 0x0003050000067ab9 */ /* 0x000fe20000000800 */
[----:B--2---:R-:W-:Y:S01]  /*15820*/  IMAD.MOV.U32 R16, RZ, RZ, R4 ;  /* 0x000000ffff107224 */ /* 0x004fe200078e0004 */
[----:B------:R-:W-:Y:S01]  /*15830*/  MOV R19, UR6 ;  /* 0x0000000600137c02 */ /* 0x000fe20008000f00 */
[----:B------:R-:W-:Y:S02]  /*15840*/  IMAD.U32 R17, RZ, RZ, UR4 ;  /* 0x00000004ff117e24 */ /* 0x000fe4000f8e00ff */
[----:B------:R-:W-:-:S07]  /*15850*/  IMAD.U32 R18, RZ, RZ, UR5 ;  /* 0x00000005ff127e24 */ /* 0x000fce000f8e00ff */
.L_x_1776:
        /* <DEDUP_REMOVED lines=10> */
.L_x_1710:
        /* <DEDUP_REMOVED lines=12> */
.L_x_1832:
[----:B------:R-:W-:Y:S05]  /*159c0*/  BSYNC B0 ;  /* 0x0000000000007941 */ /* 0x000fea0003800000 */
.L_x_1778:
[----:B------:R-:W-:-:S03]  /*159d0*/  UMOV UR4, 0xffffffff ;  /* 0xffffffff00047882 */ /* 0x000fc60000000000 */
[----:B------:R-:W-:Y:S05]  /*159e0*/  BRA.DIV UR4, `(.L_x_1780) ;  /* 0x0000001204cc7947 */ /* 0x000fea000b800000 */
[----:B0-----:R-:W0:Y:S02]  /*159f0*/  S2R R0, SR_TID.X ;  /* 0x0000000000007919 */ /* 0x001e240000002100 */
[----:B0-----:R-:W-:-:S04]  /*15a00*/  SHF.R.U32.HI R0, RZ, 0x5, R0 ;  /* 0x00000005ff007819 */ /* 0x001fc80000011600 */
[----:B------:R-:W-:-:S05]  /*15a10*/  LOP3.LUT R0, R0, 0x3, RZ, 0xc0, !PT ;  /* 0x0000000300007812 */ /* 0x000fca00078ec0ff */
[----:B------:R0:W2:Y:S02]  /*15a20*/  SHFL.IDX PT, R14, R0, RZ, 0x1f ;  /* 0x00001fff000e7589 */ /* 0x0000a400000e0000 */
.L_x_1835:
[----:B--2---:R-:W-:Y:S01]  /*15a30*/  ISETP.NE.AND P0, PT, R14, RZ, PT ;  /* 0x000000ff0e00720c */ /* 0x004fe20003f05270 */
[----:B------:R-:W-:-:S12]  /*15a40*/  BSSY B0, `(.L_x_1781) ;  /* 0x0000026000007945 */ /* 0x000fd80003800000 */
[----:B------:R-:W-:Y:S05]  /*15a50*/  @P0 BRA `(.L_x_1782) ;  /* 0x0000000000900947 */ /* 0x000fea0003800000 */
[----:B------:R-:W-:-:S03]  /*15a60*/  UMOV UR4, 0xffffffff ;  /* 0xffffffff00047882 */ /* 0x000fc60000000000 */
[----:B------:R-:W-:Y:S05]  /*15a70*/  BRA.DIV UR4, `(.L_x_1783) ;  /* 0x0000001204dc7947 */ /* 0x000fea000b800000 */
[----:B------:R-:W-:-:S13]  /*15a80*/  ELECT P6, URZ, PT ;  /* 0x00000000003f782f */ /* 0x000fda00038c0000 */
.L_x_1838:
        /* <DEDUP_REMOVED lines=8> */
.L_x_1784:
        /* <DEDUP_REMOVED lines=12> */
.L_x_1839:
[----:B------:R-:W2:Y:S02]  /*15bd0*/  SYNCS.PHASECHK.TRANS64.TRYWAIT P0, [R3+URZ], R0 ;  /* 0x00000000030075a7 */ /* 0x000ea4000800017f */
[----:B--2---:R-:W-:Y:S05]  /*15be0*/  @!P0 BRA `(.L_x_1786) ;  /* 0x0000001000b48947 */ /* 0x004fea0003800000 */
.L_x_1840:
[----:B------:R-:W-:Y:S05]  /*15bf0*/  @!P2 BRA `(.L_x_1787) ;  /* 0x000000000004a947 */ /* 0x000fea0003800000 */
[----:B------:R-:W-:Y:S01]  /*15c00*/  BPT.TRAP 0x1 ;  /* 0x000000040000795c */ /* 0x000fe20000300000 */
.L_x_1787:
[----:B--2---:R-:W-:-:S04]  /*15c10*/  VIADD R3, R9, 0x31c60 ;  /* 0x00031c6009037836 */ /* 0x004fc80000000000 */
[----:B------:R-:W-:-:S04]  /*15c20*/  IMAD R5, R22, 0x8, R3 ;  /* 0x0000000816057824 */ /* 0x000fc800078e0203 */
[----:B------:R-:W2:Y:S02]  /*15c30*/  SYNCS.PHASECHK.TRANS64.TRYWAIT P0, [R5+URZ], R2 ;  /* 0x00000002050075a7 */ /* 0x000ea4000800017f */
[----:B--2---:R-:W-:Y:S05]  /*15c40*/  @!P0 BRA `(.L_x_1788) ;  /* 0x0000001000b08947 */ /* 0x004fea0003800000 */
.L_x_1841:
[----:B------:R-:W-:-:S07]  /*15c50*/  LEA R3, R4, R3, 0x3 ;  /* 0x0000000304037211 */ /* 0x000fce00078e18ff */
.L_x_1789:
[----:B---3--:R3:W4:Y:S02]  /*15c60*/  SYNCS.PHASECHK.TRANS64.TRYWAIT P0, [R3+URZ], R0 ;  /* 0x00000000030075a7 */ /* 0x008724000800017f */
[----:B----4-:R-:W-:Y:S05]  /*15c70*/  @!P0 NANOSLEEP.SYNCS 0x989680 ;  /* 0x009896800000895d */ /* 0x010fea0003900000 */
[----:B------:R-:W4:Y:S02]  /*15c80*/  @!P0 SYNCS.PHASECHK.TRANS64 P0, [R3+URZ], R0 ;  /* 0x00000000030085a7 */ /* 0x000f24000800007f */
[----:B----4-:R-:W-:Y:S05]  /*15c90*/  @!P0 BRA `(.L_x_1789) ;  /* 0xfffffffc00f08947 */ /* 0x010fea000383ffff */
.L_x_1782:
[----:B------:R-:W-:Y:S05]  /*15ca0*/  BSYNC B0 ;  /* 0x0000000000007941 */ /* 0x000fea0003800000 */
.L_x_1781:
[----:B------:R-:W-:Y:S05]  /*15cb0*/  EXIT ;  /* 0x000000000000794d */ /* 0x000fea0003800000 */
.L_x_1662:
[----:B0-----:R-:W-:-:S04]  /*15cc0*/  IMAD.U32 R3, RZ, RZ, UR37 ;  /* 0x00000025ff037e24 */ /* 0x001fc8000f8e00ff */
[----:B------:R0:W1:Y:S03]  /*15cd0*/  SYNCS.PHASECHK.TRANS64.TRYWAIT P1, [R3+URZ+0x31c00], R0 ;  /* 0x031c0000030075a7 */ /* 0x000066000802017f */
[----:B-1----:R-:W-:Y:S05]  /*15ce0*/  @!P1 NANOSLEEP.SYNCS 0x989680 ;  /* 0x009896800000995d */ /* 0x002fea0003900000 */
[----:B------:R-:W1:Y:S02]  /*15cf0*/  @!P1 SYNCS.PHASECHK.TRANS64 P1, [R3+URZ+0x31c00], R0 ;  /* 0x031c0000030095a7 */ /* 0x000e64000802007f */
[----:B-1----:R-:W-:Y:S05]  /*15d00*/  @!P1 BRA `(.L_x_1662) ;  /* 0xfffffffc00ec9947 */ /* 0x002fea000383ffff */
[----:B------:R-:W-:Y:S05]  /*15d10*/  BRA `(.L_x_1790) ;  /* 0xfffffebc004c7947 */ /* 0x000fea000383ffff */
.L_x_1666:
[----:B-1----:R1:W2:Y:S02]  /*15d20*/  SYNCS.PHASECHK.TRANS64.TRYWAIT P2, [R0+URZ+0x31c30], R3 ;  /* 0x031c3003000075a7 */ /* 0x0022a4000804017f */
[----:B--2---:R-:W-:Y:S05]  /*15d30*/  @!P2 NANOSLEEP.SYNCS 0x989680 ;  /* 0x009896800000a95d */ /* 0x004fea0003900000 */
[----:B------:R-:W2:Y:S02]  /*15d40*/  @!P2 SYNCS.PHASECHK.TRANS64 P2, [R0+URZ+0x31c30], R3 ;  /* 0x031c30030000a5a7 */ /* 0x000ea4000804007f */
[----:B--2---:R-:W-:Y:S05]  /*15d50*/  @!P2 BRA `(.L_x_1666) ;  /* 0xfffffffc00f0a947 */ /* 0x004fea000383ffff */
[----:B------:R-:W-:Y:S05]  /*15d60*/  BRA `(.L_x_1665) ;  /* 0xfffffebc00747947 */ /* 0x000fea000383ffff */
.L_x_1671:
[----:B-1----:R-:W-:-:S04]  /*15d70*/  IMAD.U32 R8, RZ, RZ, UR4 ;  /* 0x00000004ff087e24 */ /* 0x002fc8000f8e00ff */
[----:B------:R1:W2:Y:S03]  /*15d80*/  SYNCS.PHASECHK.TRANS64.TRYWAIT P2, [R8+URZ+0x31c30], R7 ;  /* 0x031c3007080075a7 */ /* 0x0002a6000804017f */
[----:B--2---:R-:W-:Y:S05]  /*15d90*/  @!P2 NANOSLEEP.SYNCS 0x989680 ;  /* 0x009896800000a95d */ /* 0x004fea0003900000 */
[----:B------:R-:W2:Y:S02]  /*15da0*/  @!P2 SYNCS.PHASECHK.TRANS64 P2, [R8+URZ+0x31c30], R7 ;  /* 0x031c30070800a5a7 */ /* 0x000ea4000804007f */
[----:B--2---:R-:W-:Y:S05]  /*15db0*/  @!P2 BRA `(.L_x_1671) ;  /* 0xfffffffc00eca947 */ /* 0x004fea000383ffff */
[----:B------:R-:W-:Y:S05]  /*15dc0*/  BRA `(.L_x_1668) ;  /* 0xffffff0000dc7947 */ /* 0x000fea000383ffff */
.L_x_1675:
[----:B-1----:R-:W-:-:S04]  /*15dd0*/  IMAD.U32 R8, RZ, RZ, UR4 ;  /* 0x00000004ff087e24 */ /* 0x002fc8000f8e00ff */
[----:B------:R1:W2:Y:S03]  /*15de0*/  SYNCS.PHASECHK.TRANS64.TRYWAIT P2, [R8+URZ+0x31c50], R7 ;  /* 0x031c5007080075a7 */ /* 0x0002a6000804017f */
[----:B--2---:R-:W-:Y:S05]  /*15df0*/  @!P2 NANOSLEEP.SYNCS 0x989680 ;  /* 0x009896800000a95d */ /* 0x004fea0003900000 */
[----:B------:R-:W2:Y:S02]  /*15e00*/  @!P2 SYNCS.PHASECHK.TRANS64 P2, [R8+URZ+0x31c50], R7 ;  /* 0x031c50070800a5a7 */ /* 0x000ea4000804007f */
[----:B--2---:R-:W-:Y:S05]  /*15e10*/  @!P2 BRA `(.L_x_1675) ;  /* 0xfffffffc00eca947 */ /* 0x004fea000383ffff */
[----:B------:R-:W-:Y:S05]  /*15e20*/  BRA `(.L_x_1672) ;  /* 0xffffff1800787947 */ /* 0x000fea000383ffff */
.L_x_1681:
[----:B--2---:R-:W-:-:S04]  /*15e30*/  IMAD.U32 R7, RZ, RZ, UR4 ;  /* 0x00000004ff077e24 */ /* 0x004fc8000f8e00ff */
[----:B------:R2:W3:Y:S03]  /*15e40*/  SYNCS.PHASECHK.TRANS64.TRYWAIT P2, [R7+URZ+0x31c30], R6 ;  /* 0x031c3006070075a7 */ /* 0x0004e6000804017f */
[----:B---3--:R-:W-:Y:S05]  /*15e50*/  @!P2 NANOSLEEP.SYNCS 0x989680 ;  /* 0x009896800000a95d */ /* 0x008fea0003900000 */
[----:B------:R-:W3:Y:S02]  /*15e60*/  @!P2 SYNCS.PHASECHK.TRANS64 P2, [R7+URZ+0x31c30], R6 ;  /* 0x031c30060700a5a7 */ /* 0x000ee4000804007f */
[----:B---3--:R-:W-:Y:S05]  /*15e70*/  @!P2 BRA `(.L_x_1681) ;  /* 0xfffffffc00eca947 */ /* 0x008fea000383ffff */
[----:B------:R-:W-:Y:S05]  /*15e80*/  BRA `(.L_x_1678) ;  /* 0xffffff4c00647947 */ /* 0x000fea000383ffff */
.L_x_1685:
[----:B-1----:R-:W-:-:S04]  /*15e90*/  IMAD.U32 R7, RZ, RZ, UR4 ;  /* 0x00000004ff077e24 */ /* 0x002fc8000f8e00ff */
[----:B------:R1:W2:Y:S03]  /*15ea0*/  SYNCS.PHASECHK.TRANS64.TRYWAIT P2, [R7+URZ+0x31c50], R6 ;  /* 0x031c5006070075a7 */ /* 0x0002a6000804017f */
[----:B--2---:R-:W-:Y:S05]  /*15eb0*/  @!P2 NANOSLEEP.SYNCS 0x989680 ;  /* 0x009896800000a95d */ /* 0x004fea0003900000 */
[----:B------:R-:W2:Y:S02]  /*15ec0*/  @!P2 SYNCS.PHASECHK.TRANS64 P2, [R7+URZ+0x31c50], R6 ;  /* 0x031c50060700a5a7 */ /* 0x000ea4000804007f */
[----:B--2---:R-:W-:Y:S05]  /*15ed0*/  @!P2 BRA `(.L_x_1685) ;  /* 0xfffffffc00eca947 */ /* 0x004fea000383ffff */
[----:B------:R-:W-:Y:S05]  /*15ee0*/  BRA `(.L_x_1682) ;  /* 0xffffff6400007947 */ /* 0x000fea000383ffff */
.L_x_1690:
[----:B---3--:R-:W-:-:S04]  /*15ef0*/  IMAD.U32 R5, RZ, RZ, UR6 ;  /* 0x00000006ff057e24 */ /* 0x008fc8000f8e00ff */
[----:B------:R3:W4:Y:S03]  /*15f00*/  SYNCS.PHASECHK.TRANS64.TRYWAIT P0, [R5+URZ+0x31c50], R4 ;  /* 0x031c5004050075a7 */ /* 0x000726000800017f */
[----:B----4-:R-:W-:Y:S05]  /*15f10*/  @!P0 NANOSLEEP.SYNCS 0x989680 ;  /* 0x009896800000895d */ /* 0x010fea0003900000 */
[----:B------:R-:W4:Y:S02]  /*15f20*/  @!P0 SYNCS.PHASECHK.TRANS64 P0, [R5+URZ+0x31c50], R4 ;  /* 0x031c5004050085a7 */ /* 0x000f24000800007f */
[----:B----4-:R-:W-:Y:S05]  /*15f30*/  @!P0 BRA `(.L_x_1690) ;  /* 0xfffffffc00ec8947 */ /* 0x010fea000383ffff */
[----:B------:R-:W-:Y:S05]  /*15f40*/  BRA `(.L_x_1689) ;  /* 0xffffff8c00247947 */ /* 0x000fea000383ffff */
.L_x_1723:
        /* <DEDUP_REMOVED lines=11> */
.L_x_1792:
[----:B------:R-:W-:Y:S05]  /*16000*/  BSYNC B0 ;  /* 0x0000000000007941 */ /* 0x000fea0003800000 */
.L_x_1791:
[----:B------:R-:W-:Y:S05]  /*16010*/  BRA `(.L_x_1793) ;  /* 0xffffffc800cc7947 */ /* 0x000fea000383ffff */
.L_x_1724:
[----:B------:R-:W-:Y:S01]  /*16020*/  BSSY B0, `(.L_x_1794) ;  /* 0x0000006000007945 */ /* 0x000fe20003800000 */
[----:B------:R-:W-:-:S07]  /*16030*/  IMAD.MOV.U32 R15, RZ, RZ, -0x1 ;  /* 0xffffffffff0f7424 */ /* 0x000fce00078e00ff */
[----:B-1----:R-:W-:Y:S05]  /*16040*/  WARPSYNC.COLLECTIVE R15, `(.L_x_1795) ;  /* 0x000000000f0c7348 */ /* 0x002fea0003c00000 */
[----:B------:R-:W-:Y:S02]  /*16050*/  ELECT P6, UR62, PT ;  /* 0x00000000003e782f */ /* 0x000fe400038c0000 */
[----:B------:R-:W-:Y:S01]  /*16060*/  MOV R14, UR62 ;  /* 0x0000003e000e7c02 */ /* 0x000fe20008000f00 */
[----:B-1----:R-:W-:Y:S10]  /*16070*/  ENDCOLLECTIVE ;  /* 0x000000000000791b */ /* 0x002ff40003800000 */
.L_x_1795:
[----:B------:R-:W-:Y:S05]  /*16080*/  BSYNC B0 ;  /* 0x0000000000007941 */ /* 0x000fea0003800000 */
.L_x_1794:
[----:B------:R-:W-:Y:S05]  /*16090*/  BRA `(.L_x_1796) ;  /* 0xffffffc800bc7947 */ /* 0x000fea000383ffff */
.L_x_1727:
[----:B--2---:R2:W3:Y:S02]  /*160a0*/  SYNCS.PHASECHK.TRANS64.TRYWAIT P0, [R5+URZ+0x31c40], R4 ;  /* 0x031c4004050075a7 */ /* 0x0044e4000800017f */
[----:B---3--:R-:W-:Y:S05]  /*160b0*/  @!P0 NANOSLEEP.SYNCS 0x989680 ;  /* 0x009896800000895d */ /* 0x008fea0003900000 */
[----:B------:R-:W3:Y:S02]  /*160c0*/  @!P0 SYNCS.PHASECHK.TRANS64 P0, [R5+URZ+0x31c40], R4 ;  /* 0x031c4004050085a7 */ /* 0x000ee4000800007f */
[----:B---3--:R-:W-:Y:S05]  /*160d0*/  @!P0 BRA `(.L_x_1727) ;  /* 0xfffffffc00f08947 */ /* 0x008fea000383ffff */
[----:B------:R-:W-:Y:S05]  /*160e0*/  BRA `(.L_x_1797) ;  /* 0xffffffcc00147947 */ /* 0x000fea000383ffff */
.L_x_1730:
[----:B--2---:R2:W3:Y:S02]  /*160f0*/  SYNCS.PHASECHK.TRANS64.TRYWAIT P0, [R25+URZ+0x31c20], R4 ;  /* 0x031c2004190075a7 */ /* 0x0044e4000800017f */
[----:B---3--:R-:W-:Y:S05]  /*16100*/  @!P0 NANOSLEEP.SYNCS 0x989680 ;  /* 0x009896800000895d */ /* 0x008fea0003900000 */
[----:B------:R-:W3:Y:S02]  /*16110*/  @!P0 SYNCS.PHASECHK.TRANS64 P0, [R25+URZ+0x31c20], R4 ;  /* 0x031c2004190085a7 */ /* 0x000ee4000800007f */
[----:B---3--:R-:W-:Y:S05]  /*16120*/  @!P0 BRA `(.L_x_1730) ;  /* 0xfffffffc00f08947 */ /* 0x008fea000383ffff */
[----:B------:R-:W-:Y:S05]  /*16130*/  BRA `(.L_x_1798) ;  /* 0xffffffd000487947 */ /* 0x000fea000383ffff */
.L_x_1738:
[----:B0-----:R0:W2:Y:S02]  /*16140*/  SYNCS.PHASECHK.TRANS64.TRYWAIT P0, [R3+URZ+0x31c40], R2 ;  /* 0x031c4002030075a7 */ /* 0x0010a4000800017f */
[----:B--2---:R-:W-:Y:S05]  /*16150*/  @!P0 NANOSLEEP.SYNCS 0x989680 ;  /* 0x009896800000895d */ /* 0x004fea0003900000 */
[----:B------:R-:W2:Y:S02]  /*16160*/  @!P0 SYNCS.PHASECHK.TRANS64 P0, [R3+URZ+0x31c40], R2 ;  /* 0x031c4002030085a7 */ /* 0x000ea4000800007f */
[----:B--2---:R-:W-:Y:S05]  /*16170*/  @!P0 BRA `(.L_x_1738) ;  /* 0xfffffffc00f08947 */ /* 0x004fea000383ffff */
[----:B------:R-:W-:Y:S05]  /*16180*/  BRA `(.L_x_1799) ;  /* 0xffffffd000e87947 */ /* 0x000fea000383ffff */
.L_x_1740:
[----:B0-----:R0:W2:Y:S02]  /*16190*/  SYNCS.PHASECHK.TRANS64.TRYWAIT P0, [R2+URZ+0x60], R5 ;  /* 0x00006005020075a7 */ /* 0x0010a4000800017f */
[----:B--2---:R-:W-:Y:S05]  /*161a0*/  @!P0 NANOSLEEP.SYNCS 0x989680 ;  /* 0x009896800000895d */ /* 0x004fea0003900000 */
[----:B------:R-:W2:Y:S02]  /*161b0*/  @!P0 SYNCS.PHASECHK.TRANS64 P0, [R2+URZ+0x60], R5 ;  /* 0x00006005020085a7 */ /* 0x000ea4000800007f */
[----:B--2---:R-:W-:Y:S05]  /*161c0*/  @!P0 BRA `(.L_x_1740) ;  /* 0xfffffffc00f08947 */ /* 0x004fea000383ffff */
[----:B------:R-:W-:Y:S05]  /*161d0*/  BRA `(.L_x_1800) ;  /* 0xffffffd400747947 */ /* 0x000fea000383ffff */
.L_x_1745:
[----:B--2---:R2:W3:Y:S02]  /*161e0*/  SYNCS.PHASECHK.TRANS64.TRYWAIT P0, [R3+URZ+0x31c40], R2 ;  /* 0x031c4002030075a7 */ /* 0x0044e4000800017f */
[----:B---3--:R-:W-:Y:S05]  /*161f0*/  @!P0 NANOSLEEP.SYNCS 0x989680 ;  /* 0x009896800000895d */ /* 0x008fea0003900000 */
[----:B------:R-:W3:Y:S02]  /*16200*/  @!P0 SYNCS.PHASECHK.TRANS64 P0, [R3+URZ+0x31c40], R2 ;  /* 0x031c4002030085a7 */ /* 0x000ee4000800007f */
[----:B---3--:R-:W-:Y:S05]  /*16210*/  @!P0 BRA `(.L_x_1745) ;  /* 0xfffffffc00f08947 */ /* 0x008fea000383ffff */
[----:B------:R-:W-:Y:S05]  /*16220*/  BRA `(.L_x_1801) ;  /* 0xffffffd800a47947 */ /* 0x000fea000383ffff */
.L_x_1747:
[----:B0-----:R0:W2:Y:S02]  /*16230*/  SYNCS.PHASECHK.TRANS64.TRYWAIT P1, [R3+URZ+0x60], R24 ;  /* 0x00006018030075a7 */ /* 0x0010a4000802017f */
[----:B--2---:R-:W-:Y:S05]  /*16240*/  @!P1 NANOSLEEP.SYNCS 0x989680 ;  /* 0x009896800000995d */ /* 0x004fea0003900000 */
[----:B------:R-:W2:Y:S02]  /*16250*/  @!P1 SYNCS.PHASECHK.TRANS64 P1, [R3+URZ+0x60], R24 ;  /* 0x00006018030095a7 */ /* 0x000ea4000802007f */
[----:B--2---:R-:W-:Y:S05]  /*16260*/  @!P1 BRA `(.L_x_1747) ;  /* 0xfffffffc00f09947 */ /* 0x004fea000383ffff */
[----:B------:R-:W-:Y:S05]  /*16270*/  BRA `(.L_x_1802) ;  /* 0xffffffdc00307947 */ /* 0x000fea000383ffff */
.L_x_1752:
[----:B--2---:R2:W3:Y:S02]  /*16280*/  SYNCS.PHASECHK.TRANS64.TRYWAIT P0, [R2+URZ+0x31c40], R3 ;  /* 0x031c4003020075a7 */ /* 0x0044e4000800017f */
[----:B---3--:R-:W-:Y:S05]  /*16290*/  @!P0 NANOSLEEP.SYNCS 0x989680 ;  /* 0x009896800000895d */ /* 0x008fea0003900000 */
[----:B------:R-:W3:Y:S02]  /*162a0*/  @!P0 SYNCS.PHASECHK.TRANS64 P0, [R2+URZ+0x31c40], R3 ;  /* 0x031c4003020085a7 */ /* 0x000ee4000800007f */
[----:B---3--:R-:W-:Y:S05]  /*162b0*/  @!P0 BRA `(.L_x_1752) ;  /* 0xfffffffc00f08947 */ /* 0x008fea000383ffff */
[----:B------:R-:W-:Y:S05]  /*162c0*/  BRA `(.L_x_1803) ;  /* 0xffffffe0003c7947 */ /* 0x000fea000383ffff */
.L_x_1754:
[----:B0-----:R0:W2:Y:S02]  /*162d0*/  SYNCS.PHASECHK.TRANS64.TRYWAIT P1, [R2+URZ+0x60], R3 ;  /* 0x00006003020075a7 */ /* 0x0010a4000802017f */
[----:B--2---:R-:W-:Y:S05]  /*162e0*/  @!P1 NANOSLEEP.SYNCS 0x989680 ;  /* 0x009896800000995d */ /* 0x004fea0003900000 */
[----:B------:R-:W2:Y:S02]  /*162f0*/  @!P1 SYNCS.PHASECHK.TRANS64 P1, [R2+URZ+0x60], R3 ;  /* 0x00006003020095a7 */ /* 0x000ea4000802007f */
[----:B--2---:R-:W-:Y:S05]  /*16300*/  @!P1 BRA `(.L_x_1754) ;  /* 0xfffffffc00f09947 */ /* 0x004fea000383ffff */
[----:B------:R-:W-:Y:S05]  /*16310*/  BRA `(.L_x_1804) ;  /* 0xffffffe000d07947 */ /* 0x000fea000383ffff */
.L_x_1761:
[----:B---3--:R3:W4:Y:S02]  /*16320*/  SYNCS.PHASECHK.TRANS64.TRYWAIT P0, [R3+URZ+0x31c60], R2 ;  /* 0x031c6002030075a7 */ /* 0x008724000800017f */
[----:B----4-:R-:W-:Y:S05]  /*16330*/  @!P0 NANOSLEEP.SYNCS 0x989680 ;  /* 0x009896800000895d */ /* 0x010fea0003900000 */
[----:B------:R-:W4:Y:S02]  /*16340*/  @!P0 SYNCS.PHASECHK.TRANS64 P0, [R3+URZ+0x31c60], R2 ;  /* 0x031c6002030085a7 */ /* 0x000f24000800007f */
[----:B----4-:R-:W-:Y:S05]  /*16350*/  @!P0 BRA `(.L_x_1761) ;  /* 0xfffffffc00f08947 */ /* 0x010fea000383ffff */
[----:B------:R-:W-:Y:S05]  /*16360*/  BRA `(.L_x_1805) ;  /* 0xffffffe400bc7947 */ /* 0x000fea000383ffff */
.L_x_1763:
[----:B------:R-:W-:Y:S01]  /*16370*/  BSSY B0, `(.L_x_1806) ;  /* 0x0000008000007945 */ /* 0x000fe20003800000 */
[----:B0-----:R-:W-:Y:S02]  /*16380*/  IMAD.MOV.U32 R13, RZ, RZ, R16 ;  /* 0x000000ffff0d7224 */ /* 0x001fe400078e0010 */
[----:B------:R-:W-:Y:S02]  /*16390*/  IMAD.MOV.U32 R12, RZ, RZ, RZ ;  /* 0x000000ffff0c7224 */ /* 0x000fe400078e00ff */
[----:B------:R-:W-:Y:S02]  /*163a0*/  IMAD.MOV.U32 R11, RZ, RZ, 0x1f ;  /* 0x0000001fff0b7424 */ /* 0x000fe400078e00ff */
[----:B------:R-:W-:-:S07]  /*163b0*/  IMAD.MOV.U32 R15, RZ, RZ, -0x1 ;  /* 0xffffffffff0f7424 */ /* 0x000fce00078e00ff */
[----:B-1----:R-:W-:Y:S05]  /*163c0*/  WARPSYNC.COLLECTIVE R15, `(.L_x_1807) ;  /* 0x000000000f087348 */ /* 0x002fea0003c00000 */
[----:B------:R0:W2:Y:S02]  /*163d0*/  SHFL.IDX P6, R14, R13, R12, R11 ;  /* 0x0000000c0d0e7389 */ /* 0x0000a400000c000b */
[----:B012---:R-:W-:Y:S01]  /*163e0*/  ENDCOLLECTIVE ;  /* 0x000000000000791b */ /* 0x007fe20003800000 */
.L_x_1807:
[----:B------:R-:W-:Y:S05]  /*163f0*/  BSYNC B0 ;  /* 0x0000000000007941 */ /* 0x000fea0003800000 */
.L_x_1806:
[----:B------:R-:W-:Y:S01]  /*16400*/  IMAD.MOV.U32 R13, RZ, RZ, R16 ;  /* 0x000000ffff0d7224 */ /* 0x000fe200078e0010 */
[----:B------:R-:W-:Y:S01]  /*16410*/  MOV R15, 0xffffffff ;  /* 0xffffffff000f7802 */ /* 0x000fe20000000f00 */
[----:B------:R-:W-:Y:S02]  /*16420*/  IMAD.MOV.U32 R12, RZ, RZ, 0x1 ;  /* 0x00000001ff0c7424 */ /* 0x000fe400078e00ff */
[----:B------:R-:W-:Y:S02]  /*16430*/  IMAD.MOV.U32 R11, RZ, RZ, 0x1f ;  /* 0x0000001fff0b7424 */ /* 0x000fe400078e00ff */
[----:B------:R-:W-:-:S07]  /*16440*/  IMAD.MOV.U32 R4, RZ, RZ, R14 ;  /* 0x000000ffff047224 */ /* 0x000fce00078e000e */
[----:B------:R-:W-:Y:S05]  /*16450*/  WARPSYNC.COLLECTIVE R15, `(.L_x_1808) ;  /* 0x000000000f087348 */ /* 0x000fea0003c00000 */
[----:B------:R0:W1:Y:S02]  /*16460*/  SHFL.IDX P6, R14, R13, R12, R11 ;  /* 0x0000000c0d0e7389 */ /* 0x00006400000c000b */
[----:B01----:R-:W-:Y:S01]  /*16470*/  ENDCOLLECTIVE ;  /* 0x000000000000791b */ /* 0x003fe20003800000 */
.L_x_1808:
[----:B------:R-:W-:Y:S01]  /*16480*/  IMAD.MOV.U32 R5, RZ, RZ, R14 ;  /* 0x000000ffff057224 */ /* 0x000fe200078e000e */
[----:B------:R-:W-:Y:S06]  /*16490*/  BRA `(.L_x_1809) ;  /* 0xffffffe800307947 */ /* 0x000fec000383ffff */
.L_x_1766:
[----:B------:R-:W-:Y:S01]  /*164a0*/  BSSY B0, `(.L_x_1810) ;  /* 0x0000008000007945 */ /* 0x000fe20003800000 */
[----:B0----5:R-:W-:Y:S02]  /*164b0*/  IMAD.MOV.U32 R13, RZ, RZ, R2 ;  /* 0x000000ffff0d7224 */ /* 0x021fe400078e0002 */
[----:B------:R-:W-:Y:S02]  /*164c0*/  IMAD.MOV.U32 R12, RZ, RZ, 0x1 ;  /* 0x00000001ff0c7424 */ /* 0x000fe400078e00ff */
[----:B------:R-:W-:Y:S02]  /*164d0*/  IMAD.MOV.U32 R11, RZ, RZ, RZ ;  /* 0x000000ffff0b7224 */ /* 0x000fe400078e00ff */
[----:B------:R-:W-:-:S07]  /*164e0*/  IMAD.MOV.U32 R15, RZ, RZ, -0x1 ;  /* 0xffffffffff0f7424 */ /* 0x000fce00078e00ff */
[----:B-1234-:R-:W-:Y:S05]  /*164f0*/  WARPSYNC.COLLECTIVE R15, `(.L_x_1811) ;  /* 0x000000000f087348 */ /* 0x01efea0003c00000 */
[----:B------:R0:W0:Y:S02]  /*16500*/  SHFL.UP P6, R14, R13, R12, R11 ;  /* 0x0400000c0d0e7389 */ /* 0x00002400000c000b */
[----:B01234-:R-:W-:Y:S01]  /*16510*/  ENDCOLLECTIVE ;  /* 0x000000000000791b */ /* 0x01ffe20003800000 */
.L_x_1811:
[----:B------:R-:W-:Y:S05]  /*16520*/  BSYNC B0 ;  /* 0x0000000000007941 */ /* 0x000fea0003800000 */
.L_x_1810:
        /* <DEDUP_REMOVED lines=10> */
.L_x_1812:
[----:B------:R-:W-:Y:S01]  /*165d0*/  IMAD.MOV.U32 R12, RZ, RZ, 0x4 ;  /* 0x00000004ff0c7424 */ /* 0x000fe200078e00ff */
[----:B------:R-:W-:Y:S02]  /*165e0*/  SEL R14, R14, RZ, P0 ;  /* 0x000000ff0e0e7207 */ /* 0x000fe40000000000 */
[----:B------:R-:W-:Y:S02]  /*165f0*/  ISETP.GE.U32.AND P0, PT, R26, 0x4, PT ;  /* 0x000000041a00780c */ /* 0x000fe40003f06070 */
[----:B------:R-:W-:-:S05]  /*16600*/  IADD3 R3, R13, R14, RZ ;  /* 0x0000000e0d037210 */ /* 0x000fca0007ffe0ff */
[----:B------:R-:W-:-:S07]  /*16610*/  IMAD.MOV.U32 R13, RZ, RZ, R3 ;  /* 0x000000ffff0d7224 */ /* 0x000fce00078e0003 */
[----:B------:R-:W-:Y:S05]  /*16620*/  WARPSYNC.COLLECTIVE R15, `(.L_x_1813) ;  /* 0x000000000f087348 */ /* 0x000fea0003c00000 */
[----:B------:R0:W1:Y:S02]  /*16630*/  SHFL.UP P6, R14, R13, R12, R11 ;  /* 0x0400000c0d0e7389 */ /* 0x00006400000c000b */
[----:B01----:R-:W-:Y:S01]  /*16640*/  ENDCOLLECTIVE ;  /* 0x000000000000791b */ /* 0x003fe20003800000 */
.L_x_1813:
        /* <DEDUP_REMOVED lines=8> */
.L_x_1814:
        /* <DEDUP_REMOVED lines=8> */
.L_x_1815:
[----:B------:R-:W-:Y:S02]  /*16750*/  IMAD.MOV.U32 R12, RZ, RZ, 0x1f ;  /* 0x0000001fff0c7424 */ /* 0x000fe400078e00ff */
[----:B------:R-:W-:Y:S01]  /*16760*/  IMAD.MOV.U32 R11, RZ, RZ, 0x1f ;  /* 0x0000001fff0b7424 */ /* 0x000fe200078e00ff */
[----:B------:R-:W-:-:S05]  /*16770*/  SEL R8, R14, RZ, P0 ;  /* 0x000000ff0e087207 */ /* 0x000fca0000000000 */
[----:B------:R-:W-:-:S05]  /*16780*/  IMAD.IADD R8, R7, 0x1, R8 ;  /* 0x0000000107087824 */ /* 0x000fca00078e0208 */
[----:B------:R-:W-:-:S07]  /*16790*/  MOV R13, R8 ;  /* 0x00000008000d7202 */ /* 0x000fce0000000f00 */
[----:B------:R-:W-:Y:S05]  /*167a0*/  WARPSYNC.COLLECTIVE R15, `(.L_x_1816) ;  /* 0x000000000f087348 */ /* 0x000fea0003c00000 */
[----:B------:R0:W1:Y:S02]  /*167b0*/  SHFL.IDX P6, R14, R13, R12, R11 ;  /* 0x0000000c0d0e7389 */ /* 0x00006400000c000b */
[----:B01----:R-:W-:Y:S01]  /*167c0*/  ENDCOLLECTIVE ;  /* 0x000000000000791b */ /* 0x003fe20003800000 */
.L_x_1816:
[----:B------:R-:W-:Y:S05]  /*167d0*/  BRA `(.L_x_1817) ;  /* 0xffffffe400f07947 */ /* 0x000fea000383ffff */
.L_x_1771:
        /* <DEDUP_REMOVED lines=8> */
.L_x_1819:
[----:B------:R-:W-:Y:S05]  /*16860*/  BSYNC B0 ;  /* 0x0000000000007941 */ /* 0x000fea0003800000 */
.L_x_1818:
[----:B------:R-:W-:Y:S01]  /*16870*/  ISETP.NE.AND P0, PT, R26, RZ, PT ;  /* 0x000000ff1a00720c */ /* 0x000fe20003f05270 */
[----:B------:R-:W-:Y:S01]  /*16880*/  IMAD.MOV.U32 R12, RZ, RZ, 0x2 ;  /* 0x00000002ff0c7424 */ /* 0x000fe200078e00ff */
[----:B------:R-:W-:Y:S01]  /*16890*/  MOV R15, 0xffffffff ;  /* 0xffffffff000f7802 */ /* 0x000fe20000000f00 */
[----:B------:R-:W-:Y:S01]  /*168a0*/  IMAD.MOV.U32 R11, RZ, RZ, RZ ;  /* 0x000000ffff0b7224 */ /* 0x000fe200078e00ff */
[----:B------:R-:W-:Y:S02]  /*168b0*/  SEL R13, R14, RZ, P0 ;  /* 0x000000ff0e0d7207 */ /* 0x000fe40000000000 */
[----:B------:R-:W-:-:S03]  /*168c0*/  ISETP.GE.U32.AND P0, PT, R26, 0x2, PT ;  /* 0x000000021a00780c */ /* 0x000fc60003f06070 */
[----:B------:R-:W-:-:S10]  /*168d0*/  IMAD.IADD R13, R2, 0x1, R13 ;  /* 0x00000001020d7824 */ /* 0x000fd400078e020d */
[----:B------:R-:W-:Y:S05]  /*168e0*/  WARPSYNC.COLLECTIVE R15, `(.L_x_1820) ;  /* 0x000000000f087348 */ /* 0x000fea0003c00000 */
[----:B------:R0:W1:Y:S02]  /*168f0*/  SHFL.UP P6, R14, R13, R12, R11 ;  /* 0x0400000c0d0e7389 */ /* 0x00006400000c000b */
[----:B01----:R-:W-:Y:S01]  /*16900*/  ENDCOLLECTIVE ;  /* 0x000000000000791b */ /* 0x003fe20003800000 */
.L_x_1820:
        /* <DEDUP_REMOVED lines=8> */
.L_x_1821:
        /* <DEDUP_REMOVED lines=8> */
.L_x_1822:
        /* <DEDUP_REMOVED lines=8> */
.L_x_1823:
[----:B------:R-:W-:Y:S02]  /*16a90*/  IMAD.MOV.U32 R12, RZ, RZ, 0x1f ;  /* 0x0000001fff0c7424 */ /* 0x000fe400078e00ff */
[----:B------:R-:W-:Y:S01]  /*16aa0*/  IMAD.MOV.U32 R11, RZ, RZ, 0x1f ;  /* 0x0000001fff0b7424 */ /* 0x000fe200078e00ff */
[----:B------:R-:W-:-:S04]  /*16ab0*/  SEL R8, R14, RZ, P0 ;  /* 0x000000ff0e087207 */ /* 0x000fc80000000000 */
[----:B------:R-:W-:-:S05]  /*16ac0*/  IADD3 R8, R7, R8, RZ ;  /* 0x0000000807087210 */ /* 0x000fca0007ffe0ff */
[----:B------:R-:W-:-:S07]  /*16ad0*/  IMAD.MOV.U32 R13, RZ, RZ, R8 ;  /* 0x000000ffff0d7224 */ /* 0x000fce00078e0008 */
[----:B------:R-:W-:Y:S05]  /*16ae0*/  WARPSYNC.COLLECTIVE R15, `(.L_x_1824) ;  /* 0x000000000f087348 */ /* 0x000fea0003c00000 */
[----:B------:R0:W1:Y:S02]  /*16af0*/  SHFL.IDX P6, R14, R13, R12, R11 ;  /* 0x0000000c0d0e7389 */ /* 0x00006400000c000b */
[----:B01----:R-:W-:Y:S01]  /*16b00*/  ENDCOLLECTIVE ;  /* 0x000000000000791b */ /* 0x003fe20003800000 */
.L_x_1824:
[----:B------:R-:W-:Y:S05]  /*16b10*/  BRA `(.L_x_1825) ;  /* 0xffffffe400d07947 */ /* 0x000fea000383ffff */
.L_x_1773:
[----:B------:R-:W-:Y:S01]  /*16b20*/  BSSY B0, `(.L_x_1826) ;  /* 0x0000006000007945 */ /* 0x000fe20003800000 */
[----:B------:R-:W-:Y:S01]  /*16b30*/  PLOP3.LUT P6, PT, P6, PT, PT, 0x8, 0x0 ;  /* 0x000000000000781c */ /* 0x000fe200037ce170 */
[----:B------:R-:W-:-:S12]  /*16b40*/  IMAD.MOV.U32 R15, RZ, RZ, -0x1 ;  /* 0xffffffffff0f7424 */ /* 0x000fd800078e00ff */
[----:B01----:R-:W-:Y:S05]  /*16b50*/  WARPSYNC.COLLECTIVE R15, `(.L_x_1827) ;  /* 0x000000000f087348 */ /* 0x003fea0003c00000 */
[----:B------:R-:W-:Y:S01]  /*16b60*/  VOTE.ANY R14, PT, P6 ;  /* 0x00000000000e7806 */ /* 0x000fe200030e0100 */
[----:B01----:R-:W-:Y:S06]  /*16b70*/  ENDCOLLECTIVE ;  /* 0x000000000000791b */ /* 0x003fec0003800000 */
.L_x_1827:
[----:B------:R-:W-:Y:S05]  /*16b80*/  BSYNC B0 ;  /* 0x0000000000007941 */ /* 0x000fea0003800000 */
.L_x_1826:
        /* <DEDUP_REMOVED lines=9> */
.L_x_1828:
[----:B------:R-:W-:Y:S01]  /*16c20*/  MOV R17, R14 ;  /* 0x0000000e00117202 */ /* 0x000fe20000000f00 */
[----:B------:R-:W-:Y:S06]  /*16c30*/  BRA `(.L_x_1829) ;  /* 0xffffffe400c07947 */ /* 0x000fec000383ffff */
.L_x_1775:
[----:B------:R-:W-:Y:S01]  /*16c40*/  BSSY B0, `(.L_x_1830) ;  /* 0x0000007000007945 */ /* 0x000fe20003800000 */
[----:B------:R-:W-:Y:S02]  /*16c50*/  IMAD.MOV.U32 R13, RZ, RZ, R8 ;  /* 0x000000ffff0d7224 */ /* 0x000fe400078e0008 */
[----:B------:R-:W-:Y:S02]  /*16c60*/  IMAD.MOV.U32 R11, RZ, RZ, 0x1f ;  /* 0x0000001fff0b7424 */ /* 0x000fe400078e00ff */
[----:B------:R-:W-:-:S07]  /*16c70*/  IMAD.MOV.U32 R15, RZ, RZ, -0x1 ;  /* 0xffffffffff0f7424 */ /* 0x000fce00078e00ff */
[----:B0123--:R-:W-:Y:S05]  /*16c80*/  WARPSYNC.COLLECTIVE R15, `(.L_x_1831) ;  /* 0x000000000f087348 */ /* 0x00ffea0003c00000 */
[----:B------:R4:W0:Y:S02]  /*16c90*/  SHFL.IDX P6, R14, R13, R12, R11 ;  /* 0x0000000c0d0e7389 */ /* 0x00082400000c000b */
[----:B01234-:R-:W-:Y:S01]  /*16ca0*/  ENDCOLLECTIVE ;  /* 0x000000000000791b */ /* 0x01ffe20003800000 */
.L_x_1831:
[----:B------:R-:W-:Y:S05]  /*16cb0*/  BSYNC B0 ;  /* 0x0000000000007941 */ /* 0x000fea0003800000 */
.L_x_1830:
[----:B------:R-:W-:Y:S05]  /*16cc0*/  BRA `(.L_x_1774) ;  /* 0xffffffe400b87947 */ /* 0x000fea000383ffff */
.L_x_1779:
[----:B0-----:R0:W2:Y:S02]  /*16cd0*/  SYNCS.PHASECHK.TRANS64.TRYWAIT P0, [R9+URZ+0x31c20], R0 ;  /* 0x031c2000090075a7 */ /* 0x0010a4000800017f */
[----:B--2---:R-:W-:Y:S05]  /*16ce0*/  @!P0 NANOSLEEP.SYNCS 0x989680 ;  /* 0x009896800000895d */ /* 0x004fea0003900000 */
[----:B------:R-:W2:Y:S02]  /*16cf0*/  @!P0 SYNCS.PHASECHK.TRANS64 P0, [R9+URZ+0x31c20], R0 ;  /* 0x031c2000090085a7 */ /* 0x000ea4000800007f */
[----:B--2---:R-:W-:Y:S05]  /*16d00*/  @!P0 BRA `(.L_x_1779) ;  /* 0xfffffffc00f08947 */ /* 0x004fea000383ffff */
[----:B------:R-:W-:Y:S05]  /*16d10*/  BRA `(.L_x_1832) ;  /* 0xffffffec00287947 */ /* 0x000fea000383ffff */
.L_x_1780:
        /* <DEDUP_REMOVED lines=11> */
.L_x_1834:
[----:B------:R-:W-:Y:S05]  /*16dd0*/  BSYNC B0 ;  /* 0x0000000000007941 */ /* 0x000fea0003800000 */
.L_x_1833:
[----:B------:R-:W-:Y:S05]  /*16de0*/  BRA `(.L_x_1835) ;  /* 0xffffffec00107947 */ /* 0x000fea000383ffff */
.L_x_1783:
[----:B------:R-:W-:Y:S01]  /*16df0*/  BSSY B1, `(.L_x_1836) ;  /* 0x0000006000017945 */ /* 0x000fe20003800000 */
[----:B------:R-:W-:-:S07]  /*16e00*/  IMAD.MOV.U32 R15, RZ, RZ, -0x1 ;  /* 0xffffffffff0f7424 */ /* 0x000fce00078e00ff */
[----:B01----:R-:W-:Y:S05]  /*16e10*/  WARPSYNC.COLLECTIVE R15, `(.L_x_1837) ;  /* 0x000000000f0c7348 */ /* 0x003fea0003c00000 */
[----:B------:R-:W-:Y:S02]  /*16e20*/  ELECT P6, UR62, PT ;  /* 0x00000000003e782f */ /* 0x000fe400038c0000 */
[----:B------:R-:W-:Y:S01]  /*16e30*/  MOV R14, UR62 ;  /* 0x0000003e000e7c02 */ /* 0x000fe20008000f00 */
[----:B01----:R-:W-:Y:S10]  /*16e40*/  ENDCOLLECTIVE ;  /* 0x000000000000791b */ /* 0x003ff40003800000 */
.L_x_1837:
[----:B------:R-:W-:Y:S05]  /*16e50*/  BSYNC B1 ;  /* 0x0000000000017941 */ /* 0x000fea0003800000 */
.L_x_1836:
[----:B------:R-:W-:Y:S05]  /*16e60*/  BRA `(.L_x_1838) ;  /* 0xffffffec00087947 */ /* 0x000fea000383ffff */
.L_x_1785:
[----:B0-----:R0:W2:Y:S02]  /*16e70*/  SYNCS.PHASECHK.TRANS64.TRYWAIT P0, [R7+URZ], R2 ;  /* 0x00000002070075a7 */ /* 0x0010a4000800017f */
[----:B--2---:R-:W-:Y:S05]  /*16e80*/  @!P0 NANOSLEEP.SYNCS 0x989680 ;  /* 0x009896800000895d */ /* 0x004fea0003900000 */
[----:B------:R-:W2:Y:S02]  /*16e90*/  @!P0 SYNCS.PHASECHK.TRANS64 P0, [R7+URZ], R2 ;  /* 0x00000002070085a7 */ /* 0x000ea4000800007f */
[----:B--2---:R-:W-:Y:S05]  /*16ea0*/  @!P0 BRA `(.L_x_1785) ;  /* 0xfffffffc00f08947 */ /* 0x004fea000383ffff */
[----:B------:R-:W-:Y:S05]  /*16eb0*/  BRA `(.L_x_1839) ;  /* 0xffffffec00447947 */ /* 0x000fea000383ffff */
.L_x_1786:
[----:B--2---:R2:W3:Y:S02]  /*16ec0*/  SYNCS.PHASECHK.TRANS64.TRYWAIT P0, [R3+URZ], R0 ;  /* 0x00000000030075a7 */ /* 0x0044e4000800017f */
[----:B---3--:R-:W-:Y:S05]  /*16ed0*/  @!P0 NANOSLEEP.SYNCS 0x989680 ;  /* 0x009896800000895d */ /* 0x008fea0003900000 */
[----:B------:R-:W3:Y:S02]  /*16ee0*/  @!P0 SYNCS.PHASECHK.TRANS64 P0, [R3+URZ], R0 ;  /* 0x00000000030085a7 */ /* 0x000ee4000800007f */
[----:B---3--:R-:W-:Y:S05]  /*16ef0*/  @!P0 BRA `(.L_x_1786) ;  /* 0xfffffffc00f08947 */ /* 0x008fea000383ffff */
[----:B------:R-:W-:Y:S05]  /*16f00*/  BRA `(.L_x_1840) ;  /* 0xffffffec00387947 */ /* 0x000fea000383ffff */
.L_x_1788:
[----:B--2---:R2:W3:Y:S02]  /*16f10*/  SYNCS.PHASECHK.TRANS64.TRYWAIT P0, [R5+URZ], R2 ;  /* 0x00000002050075a7 */ /* 0x0044e4000800017f */
[----:B---3--:R-:W-:Y:S05]  /*16f20*/  @!P0 NANOSLEEP.SYNCS 0x989680 ;  /* 0x009896800000895d */ /* 0x008fea0003900000 */
[----:B------:R-:W3:Y:S02]  /*16f30*/  @!P0 SYNCS.PHASECHK.TRANS64 P0, [R5+URZ], R2 ;  /* 0x00000002050085a7 */ /* 0x000ee4000800007f */
[----:B---3--:R-:W-:Y:S05]  /*16f40*/  @!P0 BRA `(.L_x_1788) ;  /* 0xfffffffc00f08947 */ /* 0x008fea000383ffff */
[----:B------:R-:W-:Y:S05]  /*16f50*/  BRA `(.L_x_1841) ;  /* 0xffffffec003c7947 */ /* 0x000fea000383ffff */
.L_x_1842:
        /* <DEDUP_REMOVED lines=10> */
.L_x_2211:


//--------------------- .text._ZN7cutlass13device_kernelIN5flash11enable_sm90INS1_16FlashAttnFwdSm90INS1_25CollectiveMainloopFwdSm90ILi2EN4cute5tupleIJNS5_1CILi1EEES8_S8_EEENS6_IJNS7_ILi192EEENS7_ILi144EEENS7_ILi96EEEEEELi96ENS_10bfloat16_tEfNS_4arch4Sm90ELb1ELb0ELb1ELb1ELb0ELb1ELb0ELb0ELb1ELb0ELb0ELb0EEENS1_21CollectiveEpilogueFwdINS6_IJSA_SC_SB_EEES9_SE_SG_Li384ELb1ELb0ELb0ELb0EEENS1_36VarlenDynamicPersistentTileSchedulerILi192ELi144ELi384ELi32ELb0ELb0ELb1ELb1ELb1ELb1EEEEEEEEEvNT_6ParamsE --------------------------
	.section	.text._ZN7cutlass13device_kernelIN5flash11enable_sm90INS1_16FlashAttnFwdSm90INS1_25CollectiveMainloopFwdSm90ILi2EN4cute5tupleIJNS5_1CILi1EEES8_S8_EEENS6_IJNS7_ILi192EEENS7_ILi144EEENS7_ILi96EEEEEELi96ENS_10bfloat16_tEfNS_4arch4Sm90ELb1ELb0ELb1ELb1ELb0ELb1ELb0ELb0ELb1ELb0ELb0ELb0EEENS1_21CollectiveEpilogueFwdINS6_IJSA_SC_SB_EEES9_SE_SG_Li384ELb1ELb0ELb0ELb0EEENS1_36VarlenDynamicPersistentTileSchedulerILi192ELi144ELi384ELi32ELb0ELb0ELb1ELb1ELb1ELb1EEEEEEEEEvNT_6ParamsE,"ax",@progbits
	.align	128
.text._ZN7cutlass13device_kernelIN5flash11enable_sm90INS1_16FlashAttnFwdSm90INS1_25CollectiveMainloopFwdSm90ILi2EN4cute5tupleIJNS5_1CILi1EEES8_S8_EEENS6_IJNS7_ILi192EEENS7_ILi144EEENS7_ILi96EEEEEELi96ENS_10bfloat16_tEfNS_4arch4Sm90ELb1ELb0ELb1ELb1ELb0ELb1ELb0ELb0ELb1ELb0ELb0ELb0EEENS1_21CollectiveEpilogueFwdINS6_IJSA_SC_SB_EEES9_SE_SG_Li384ELb1ELb0ELb0ELb0EEENS1_36VarlenDynamicPersistentTileSchedulerILi192ELi144ELi384ELi32ELb0ELb0ELb1ELb1ELb1ELb1EEEEEEEEEvNT_6ParamsE:
        .type           _ZN7cutlass13device_kernelIN5flash11enable_sm90INS1_16FlashAttnFwdSm90INS1_25CollectiveMainloopFwdSm90ILi2EN4cute5tupleIJNS5_1CILi1EEES8_S8_EEENS6_IJNS7_ILi192EEENS7_ILi144EEENS7_ILi96EEEEEELi96ENS_10bfloat16_tEfNS_4arch4Sm90ELb1ELb0ELb1ELb1ELb0ELb1ELb0ELb0ELb1ELb0ELb0ELb0EEENS1_21CollectiveEpilogueFwdINS6_IJSA_SC_SB_EEES9_SE_SG_Li384ELb1ELb0ELb0ELb0EEENS1_36VarlenDynamicPersistentTileSchedulerILi192ELi144ELi384ELi32ELb0ELb0ELb1ELb1ELb1ELb1EEEEEEEEEvNT_6ParamsE,@function
        .size           _ZN7cutlass13device_kernelIN5flash11enable_sm90INS1_16FlashAttnFwdSm90INS1_25CollectiveMainloopFwdSm90ILi2EN4cute5tupleIJNS5_1CILi1EEES8_S8_EEENS6_IJNS7_ILi192EEENS7_ILi144EEENS7_ILi96EEEEEELi96ENS_10bfloat16_tEfNS_4arch4Sm90ELb1ELb0ELb1ELb1ELb0ELb1ELb0ELb0ELb1ELb0ELb0ELb0EEENS1_21CollectiveEpilogueFwdINS6_IJSA_SC_SB_EEES9_SE_SG_Li384ELb1ELb0ELb0ELb0EEENS1_36VarlenDynamicPersistentTileSchedulerILi192ELi144ELi384ELi32ELb0ELb0ELb1ELb1ELb1ELb1EEEEEEEEEvNT_6ParamsE,(.L_x_2212 - _ZN7cutlass13device_kernelIN5flash11enable_sm90INS1_16FlashAttnFwdSm90INS1_25CollectiveMainloopFwdSm90ILi2EN4cute5tupleIJNS5_1CILi1EEES8_S8_EEENS6_IJNS7_ILi192EEENS7_ILi144EEENS7_ILi96EEEEEELi96ENS_10bfloat16_tEfNS_4arch4Sm90ELb1ELb0ELb1ELb1ELb0ELb1ELb0ELb0ELb1ELb0ELb0ELb0EEENS1_21CollectiveEpilogueFwdINS6_IJSA_SC_SB_EEES9_SE_SG_Li384ELb1ELb0ELb0ELb0EEENS1_36VarlenDynamicPersistentTileSchedulerILi192ELi144ELi384ELi32ELb0ELb0ELb1ELb1ELb1ELb1EEEEEEEEEvNT_6ParamsE)
        .other          _ZN7cutlass13device_kernelIN5flash11enable_sm90INS1_16FlashAttnFwdSm90INS1_25CollectiveMainloopFwdSm90ILi2EN4cute5tupleIJNS5_1CILi1EEES8_S8_EEENS6_IJNS7_ILi192EEENS7_ILi144EEENS7_ILi96EEEEEELi96ENS_10bfloat16_tEfNS_4arch4Sm90ELb1ELb0ELb1ELb1ELb0ELb1ELb0ELb0ELb1ELb0ELb0ELb0EEENS1_21CollectiveEpilogueFwdINS6_IJSA_SC_SB_EEES9_SE_SG_Li384ELb1ELb0ELb0ELb0EEENS1_36VarlenDynamicPersistentTileSchedulerILi192ELi144ELi384ELi32ELb0ELb0ELb1ELb1ELb1ELb1EEEEEEEEEvNT_6ParamsE,@"STO_CUDA_ENTRY STV_DEFAULT"
_ZN7cutlass13device_kernelIN5flash11enable_sm90INS1_16FlashAttnFwdSm90INS1_25CollectiveMainloopFwdSm90ILi2EN4cute5tupleIJNS5_1CILi1EEES8_S8_EEENS6_IJNS7_ILi192EEENS7_ILi144EEENS7_ILi96EEEEEELi96ENS_10bfloat16_tEfNS_4arch4Sm90ELb1ELb0ELb1ELb1ELb0ELb1ELb0ELb0ELb1ELb0ELb0ELb0EEENS1_21CollectiveEpilogueFwdINS6_IJSA_SC_SB_EEES9_SE_SG_Li384ELb1ELb0ELb0ELb0EEENS1_36VarlenDynamicPersistentTileSchedulerILi192ELi144ELi384ELi32ELb0ELb0ELb1ELb1ELb1ELb1EEEEEEEEEvNT_6ParamsE:
        /* <DEDUP_REMOVED lines=27> */
.L_x_1844:
[----:B------:R-:W-:Y:S05]  /*01b0*/  BSYNC B0 ;  /* 0x0000000000007941 */ /* 0x000fea0003800000 */
.L_x_1843:
        /* <DEDUP_REMOVED lines=41> */
.L_x_1845:
        /* <DEDUP_REMOVED lines=22> */
.L_x_1846:
        /* <DEDUP_REMOVED lines=18> */
.L_x_1847:
        /* <DEDUP_REMOVED lines=22> */
.L_x_1848:
        /* <DEDUP_REMOVED lines=22> */
.L_x_1849:
[----:B------:R-:W-:Y:S01]  /*0990*/  PLOP3.LUT P0, PT, PT, PT, UP0, 0x80, 0x0 ;  /* 0x000000000000781c */ /* 0x000fe20003f0f008 */
[----:B------:R-:W-:Y:S01]  /*09a0*/  UMOV UR60, 0x1 ;  /* 0x00000001003c7882 */ /* 0x000fe20000000000 */
[----:B------:R-:W-:Y:S01]  /*09b0*/  NOP ;  /* 0x0000000000007918 */ /* 0x000fe20000000000 */
[----:B------:R-:W-:Y:S01]  /*09c0*/  USEL UR60, UR60, 0x2, !UP0 ;  /* 0x000000023c3c7887 */ /* 0x000fe2000c000000 */
[----:B------:R-:W-:Y:S01]  /*09d0*/  BSSY B7, `(.L_x_1850) ;  /* 0x0002298000077945 */ /* 0x000fe20003800000 */
[----:B012-4-:R-:W-:Y:S08]  /*09e0*/  BAR.SYNC.DEFER_BLOCKING 0x0 ;  /* 0x0000000000007b1d */ /* 0x017ff00000010000 */
[----:B------:R-:W-:Y:S05]  /*09f0*/  @!P0 BRA `(.L_x_1851) ;  /* 0x000001cc00a08947 */ /* 0x000fea0003800000 */
.L_x_1852:
[----:B------:R-:W-:-:S08]  /*0a00*/  NOP ;  /* 0x0000000000007918 */ /* 0x000fd00000000000 */
[----:B------:R-:W0:Y:S02]  /*0a10*/  USETMAXREG.TRY_ALLOC.CTAPOOL UP0, 0xa0 ;  /* 0x000000a0000079c8 */ /* 0x000e240008000600 */
[----:B0-----:R-:W-:-:S13]  /*0a20*/  PLOP3.LUT P0, PT, PT, PT, UP0, 0x80, 0x0 ;  /* 0x000000000000781c */ /* 0x001fda0003f0f008 */
[----:B------:R-:W-:Y:S05]  /*0a30*/  @!P0 BRA `(.L_x_1852) ;  /* 0xfffffffc00f08947 */ /* 0x000fea000383ffff */
[----:B------:R-:W2:Y:S01]  /*0a40*/  LDL.LU R0, [R1+0x60] ;  /* 0x0000600001007983 */ /* 0x000ea20000300800 */
        /* <DEDUP_REMOVED lines=18> */
[----:B------:R-:W0:Y:S01]  /*0b70*/  S2R R0, SR_TID.X ;  /* 0x0000000000007919 */ /* 0x000e220000002100 */
[----:B------:R-:W-:Y:S01]  /*0b80*/  ULOP3.LUT UR4, UR60, 0x1, URZ, 0xfc, !UPT ;  /* 0x000000013c047892 */ /* 0x000fe2000f8efc3f */
[----:B------:R-:W-:Y:S01]  /*0b90*/  R2UR UR61, R16 ;  /* 0x00000000103d72ca */ /* 0x000fe200000e0000 */
[----:B------:R-:W-:-:S12]  /*0ba0*/  IMAD.MOV.U32 R22, RZ, RZ, RZ ;  /* 0x000000ffff167224 */ /* 0x000fd800078e00ff */
[----:B------:R-:W-:Y:S01]  /*0bb0*/  UIADD3 UR61, UR61, 0xda00, URZ ;  /* 0x0000da003d3d7890 */ /* 0x000fe2000fffe03f */
[----:B0-----:R-:W-:-:S05]  /*0bc0*/  VIADD R20, R0, 0xffffff80 ;  /* 0xffffff8000147836 */ /* 0x001fca0000000000 */
[----:B------:R-:W-:Y:S02]  /*0bd0*/  SHF.R.S32.HI R0, RZ, 0x1f, R20 ;  /* 0x0000001fff007819 */ /* 0x000fe40000011414 */
[-C--:B------:R-:W-:Y:S02]  /*0be0*/  LEA.HI R19, R20, R20.reuse, RZ, 0x1 ;  /* 0x0000001414137211 */ /* 0x080fe400078f08ff */
[CC--:B------:R-:W-:Y:S02]  /*0bf0*/  LEA.HI R2, R0.reuse, R20.reuse, RZ, 0x7 ;  /* 0x0000001400027211 */ /* 0x0c0fe400078f38ff */
[CC--:B------:R-:W-:Y:S02]  /*0c00*/  LEA.HI R4, R0.reuse, R20.reuse, RZ, 0x4 ;  /* 0x0000001400047211 */ /* 0x0c0fe400078f20ff */
[----:B------:R-:W-:Y:S02]  /*0c10*/  SHF.R.S32.HI R3, RZ, 0x7, R2 ;  /* 0x00000007ff037819 */ /* 0x000fe40000011402 */
[----:B------:R-:W-:-:S02]  /*0c20*/  LEA.HI R6, R0, R20, RZ, 0x5 ;  /* 0x0000001400067211 */ /* 0x000fc400078f28ff */
[----:B------:R-:W-:Y:S01]  /*0c30*/  SHF.R.S32.HI R144, RZ, 0x1, R19 ;  /* 0x00000001ff907819 */ /* 0x000fe20000011413 */
[----:B------:R-:W-:Y:S01]  /*0c40*/  IMAD.HI R5, R3, 0x55555556, RZ ;  /* 0x5555555603057827 */ /* 0x000fe200078e02ff */
[----:B------:R-:W-:Y:S02]  /*0c50*/  SHF.R.S32.HI R7, RZ, 0x4, R4 ;  /* 0x00000004ff077819 */ /* 0x000fe40000011404 */
[----:B------:R-:W-:Y:S02]  /*0c60*/  LEA.HI R14, R19, R144, RZ, 0x1 ;  /* 0x00000090130e7211 */ /* 0x000fe400078f08ff */
[----:B------:R-:W-:Y:S02]  /*0c70*/  LEA.HI R8, R5, R5, RZ, 0x1 ;  /* 0x0000000505087211 */ /* 0x000fe400078f08ff */
[C---:B------:R-:W-:Y:S02]  /*0c80*/  LOP3.LUT R5, R4.reuse, 0xfffffff0, RZ, 0xc0, !PT ;  /* 0xfffffff004057812 */ /* 0x040fe400078ec0ff */
[----:B------:R-:W-:Y:S01]  /*0c90*/  LEA.HI R4, R4, R7, RZ, 0x1 ;  /* 0x0000000704047211 */ /* 0x000fe200078f08ff */
[----:B------:R-:W-:Y:S01]  /*0ca0*/  IMAD R13, R8, -0x3, R3 ;  /* 0xfffffffd080d7824 */ /* 0x000fe200078e0203 */
[----:B------:R-:W-:Y:S01]  /*0cb0*/  LOP3.LUT R3, R2, 0xffffff80, RZ, 0xc0, !PT ;  /* 0xffffff8002037812 */ /* 0x000fe200078ec0ff */
[----:B------:R-:W-:Y:S01]  /*0cc0*/  IMAD.IADD R5, R20, 0x1, -R5 ;  /* 0x0000000114057824 */ /* 0x000fe200078e0a05 */
[----:B------:R-:W-:-:S02]  /*0cd0*/  SHF.R.S32.HI R8, RZ, 0x5, R6 ;  /* 0x00000005ff087819 */ /* 0x000fc40000011406 */
[----:B------:R-:W-:Y:S01]  /*0ce0*/  LOP3.LUT R21, R14, 0x7fffffe, RZ, 0xc0, !PT ;  /* 0x07fffffe0e157812 */ /* 0x000fe200078ec0ff */
[----:B------:R-:W-:Y:S01]  /*0cf0*/  IMAD.IADD R12, R20, 0x1, -R3 ;  /* 0x00000001140c7824 */ /* 0x000fe200078e0a03 */
[--C-:B------:R-:W-:Y:S01]  /*0d00*/  SHF.R.S32.HI R2, RZ, 0x1f, R5.reuse ;  /* 0x0000001fff027819 */ /* 0x100fe20000011405 */
[----:B------:R-:W-:Y:S01]  /*0d10*/  IMAD R23, R8, 0x10, R5 ;  /* 0x0000001008177824 */ /* 0x000fe200078e0205 */
[----:B------:R-:W-:Y:S02]  /*0d20*/  LOP3.LUT R4, R4, 0x1ffffffe, RZ, 0xc0, !PT ;  /* 0x1ffffffe04047812 */ /* 0x000fe400078ec0ff */
[CC--:B------:R-:W-:Y:S02]  /*0d30*/  LEA.HI R6, R2.reuse, R5.reuse, RZ, 0x3 ;  /* 0x0000000502067211 */ /* 0x0c0fe400078f18ff */
[----:B------:R-:W-:Y:S01]  /*0d40*/  LEA.HI R3, R2, R5, RZ, 0x2 ;  /* 0x0000000502037211 */ /* 0x000fe200078f10ff */
[----:B------:R-:W-:Y:S01]  /*0d50*/  IMAD.IADD R4, R7, 0x1, -R4 ;  /* 0x0000000107047824 */ /* 0x000fe200078e0a04 */
[----:B------:R-:W-:Y:S01]  /*0d60*/  SHF.R.S32.HI R15, RZ, 0x1f, R12 ;  /* 0x0000001fff0f7819 */ /* 0x000fe2000001140c */
[----:B------:R-:W-:Y:S01]  /*0d70*/  IMAD.SHL.U32 R6, R6, 0x10, RZ ;  /* 0x0000001006067824 */ /* 0x000fe200078e00ff */
[----:B------:R-:W-:Y:S01]  /*0d80*/  LOP3.LUT R2, R3, 0x7fffffc, RZ, 0xc0, !PT ;  /* 0x07fffffc03027812 */ /* 0x000fe200078ec0ff */
[----:B------:R-:W-:Y:S01]  /*0d90*/  IMAD.SHL.U32 R4, R4, 0x8, RZ ;  /* 0x0000000804047824 */ /* 0x000fe200078e00ff */
[----:B------:R-:W-:-:S02]  /*0da0*/  LEA.HI R14, R15, R12, RZ, 0x2 ;  /* 0x0000000c0f0e7211 */ /* 0x000fc400078f10ff */
[----:B------:R-:W-:Y:S01]  /*0db0*/  SHF.R.S32.HI R3, RZ, 0x2, R3 ;  /* 0x00000002ff037819 */ /* 0x000fe20000011403 */
[----:B------:R-:W-:Y:S01]  /*0dc0*/  IMAD.IADD R2, R5, 0x1, -R2 ;  /* 0x0000000105027824 */ /* 0x000fe200078e0a02 */
[----:B------:R-:W-:Y:S02]  /*0dd0*/  LOP3.LUT R6, R6, 0x7fffff80, RZ, 0xc0, !PT ;  /* 0x7fffff8006067812 */ /* 0x000fe400078ec0ff */
[--C-:B------:R-:W-:Y:S01]  /*0de0*/  SHF.R.S32.HI R17, RZ, 0x2, R14.reuse ;  /* 0x00000002ff117819 */ /* 0x100fe2000001140e */
[----:B------:R-:W-:Y:S01]  /*0df0*/  IMAD.SHL.U32 R3, R3, 0x40, RZ ;  /* 0x0000004003037824 */ /* 0x000fe200078e00ff */
[----:B------:R-:W-:Y:S01]  /*0e00*/  SHF.R.S32.HI R18, RZ, 0x1f, R14 ;  /* 0x0000001fff127819 */ /* 0x000fe2000001140e */
[----:B------:R-:W-:Y:S01]  /*0e10*/  IMAD R5, R8, 0x100, R6 ;  /* 0x0000010008057824 */ /* 0x000fe200078e0206 */
[----:B------:R-:W-:Y:S01]  /*0e20*/  LEA.HI R0, R0, R20, RZ, 0x2 ;  /* 0x0000001400007211 */ /* 0x000fe200078f10ff */
[----:B------:R-:W-:Y:S01]  /*0e30*/  IMAD.IADD R6, R144, 0x1, -R21 ;  /* 0x0000000190067824 */ /* 0x000fe200078e0a15 */
[----:B------:R-:W-:Y:S01]  /*0e40*/  LEA.HI R18, R18, R17, RZ, 0x3 ;  /* 0x0000001112127211 */ /* 0x000fe200078f18ff */
[----:B------:R-:W-:Y:S01]  /*0e50*/  IMAD R2, R2, 0x10, R5 ;  /* 0x0000001002027824 */ /* 0x000fe200078e0205 */
[----:B------:R-:W-:Y:S01]  /*0e60*/  LOP3.LUT R3, R3, 0x40, RZ, 0xc0, !PT ;  /* 0x0000004003037812 */ /* 0x000fe200078ec0ff */
[----:B------:R-:W-:Y:S01]  /*0e70*/  IMAD.U32 R5, R23, 0x20, R4 ;  /* 0x0000002017057824 */ /* 0x000fe200078e0004 */
[----:B------:R-:W-:Y:S01]  /*0e80*/  SHF.R.S32.HI R24, RZ, 0x2, R0 ;  /* 0x00000002ff187819 */ /* 0x000fe20000011400 */
[----:B------:R-:W-:Y:S01]  /*0e90*/  IMAD R6, R7, 0x8, R6 ;  /* 0x0000000807067824 */ /* 0x000fe200078e0206 */
[----:B------:R-:W-:-:S02]  /*0ea0*/  LOP3.LUT R18, R18, 0xfffffff8, RZ, 0xc0, !PT ;  /* 0xfffffff812127812 */ /* 0x000fc400078ec0ff */
[----:B------:R-:W-:Y:S01]  /*0eb0*/  LEA.HI R15, R15, R12, RZ, 0x5 ;  /* 0x0000000c0f0f7211 */ /* 0x000fe200078f28ff */
[----:B------:R-:W-:Y:S01]  /*0ec0*/  STL [R1+0x70], R24 ;  /* 0x0000701801007387 */ /* 0x000fe20000100800 */
[----:B------:R-:W-:Y:S01]  /*0ed0*/  LOP3.LUT R4, R3, 0x8, R4, 0xf8, !PT ;  /* 0x0000000803047812 */ /* 0x000fe200078ef804 */
[----:B------:R-:W-:Y:S01]  /*0ee0*/  IMAD.IADD R18, R17, 0x1, -R18 ;  /* 0x0000000111127824 */ /* 0x000fe200078e0a12 */
[----:B------:R-:W-:Y:S01]  /*0ef0*/  SHF.R.U32.HI R3, RZ, 0x3, R3 ;  /* 0x00000003ff037819 */ /* 0x000fe20000011603 */
[----:B------:R0:W-:Y:S01]  /*0f00*/  STL [R1+0x8c], R5 ;  /* 0x00008c0501007387 */ /* 0x0001e20000100800 */
[----:B------:R-:W-:Y:S02]  /*0f10*/  SHF.R.S32.HI R0, RZ, 0x1f, R0 ;  /* 0x0000001fff007819 */ /* 0x000fe40000011400 */
[----:B------:R-:W-:Y:S02]  /*0f20*/  SHF.R.S32.HI R15, RZ, 0x5, R15 ;  /* 0x00000005ff0f7819 */ /* 0x000fe4000001140f */
[----:B------:R-:W-:-:S02]  /*0f30*/  LOP3.LUT R3, R4, R3, RZ, 0x3c, !PT ;  /* 0x0000000304037212 */ /* 0x000fc400078e3cff */
[----:B------:R-:W-:Y:S01]  /*0f40*/  LEA.HI R0, R0, R24, RZ, 0x2 ;  /* 0x0000001800007211 */ /* 0x000fe200078f10ff */
[----:B------:R-:W-:Y:S01]  /*0f50*/  IMAD R18, R15, 0x10, R18 ;  /* 0x000000100f127824 */ /* 0x000fe200078e0212 */
[----:B------:R-:W-:Y:S01]  /*0f60*/  LOP3.LUT R19, R19, 0xfffffffe, RZ, 0xc0, !PT ;  /* 0xfffffffe13137812 */ /* 0x000fe200078ec0ff */
[----:B------:R-:W-:Y:S01]  /*0f70*/  IMAD.IADD R3, R3, 0x1, R2 ;  /* 0x0000000103037824 */ /* 0x000fe200078e0202 */
[----:B0-----:R-:W-:Y:S01]  /*0f80*/  LOP3.LUT R5, R14, 0x7ffffffc, RZ, 0xc0, !PT ;  /* 0x7ffffffc0e057812 */ /* 0x001fe200078ec0ff */
[----:B------:R-:W-:Y:S01]  /*0f90*/  IMAD R2, R13, 0x40, R18 ;  /* 0x000000400d027824 */ /* 0x000fe200078e0212 */
[----:B------:R-:W-:Y:S01]  /*0fa0*/  LOP3.LUT R0, R0, 0xfffffffc, RZ, 0xc0, !PT ;  /* 0xfffffffc00007812 */ /* 0x000fe200078ec0ff */
[----:B------:R-:W-:Y:S02]  /*0fb0*/  IMAD.IADD R18, R20, 0x1, -R19 ;  /* 0x0000000114127824 */ /* 0x000fe400078e0a13 */
[----:B------:R-:W-:Y:S01]  /*0fc0*/  IMAD.IADD R4, R12, 0x1, -R5 ;  /* 0x000000010c047824 */ /* 0x000fe200078e0a05 */
[----:B------:R-:W-:Y:S01]  /*0fd0*/  SHF.R.S32.HI R5, RZ, 0x1f, R144 ;  /* 0x0000001fff057819 */ /* 0x000fe20000011490 */
[----:B------:R-:W-:-:S02]  /*0fe0*/  IMAD.IADD R0, R24, 0x1, -R0 ;  /* 0x0000000118007824 */ /* 0x000fc400078e0a00 */
[C---:B------:R-:W-:Y:S01]  /*0ff0*/  IMAD.SHL.U32 R23, R18.reuse, 0x8, RZ ;  /* 0x0000000812177824 */ /* 0x040fe200078e00ff */
[----:B------:R-:W-:Y:S01]  /*1000*/  STL [R1+0x68], R4 ;  /* 0x0000680401007387 */ /* 0x000fe20000100800 */
[----:B------:R-:W-:Y:S02]  /*1010*/  IMAD.MOV.U32 R19, RZ, RZ, RZ ;  /* 0x000000ffff137224 */ /* 0x000fe400078e00ff */
[----:B------:R-:W-:Y:S01]  /*1020*/  IMAD.SHL.U32 R18, R18, 0x4, RZ ;  /* 0x0000000412127824 */ /* 0x000fe200078e00ff */
[----:B------:R-:W-:Y:S01]  /*1030*/  STL [R1+0x2c], R9 ;  /* 0x00002c0901007387 */ /* 0x000fe20000100800 */
[----:B------:R-:W-:Y:S02]  /*1040*/  VIADD R5, R23, 0x10 ;  /* 0x0000001017057836 */ /* 0x000fe40000000000 */
[----:B------:R-:W-:Y:S01]  /*1050*/  IMAD R17, R3, 0x2, R16 ;  /* 0x0000000203117824 */ /* 0x000fe200078e0210 */
[----:B------:R0:W-:Y:S04]  /*1060*/  STL [R1+0x6c], R2 ;  /* 0x00006c0201007387 */ /* 0x0001e80000100800 */
[----:B------:R-:W-:Y:S04]  /*1070*/  STL [R1+0x30], R10 ;  /* 0x0000300a01007387 */ /* 0x000fe80000100800 */
[----:B------:R-:W-:Y:S01]  /*1080*/  STL [R1+0x34], R11 ;  /* 0x0000340b01007387 */ /* 0x000fe20000100800 */
[----:B0-----:R-:W-:-:S03]  /*1090*/  IMAD.U32 R2, RZ, RZ, UR4 ;  /* 0x00000004ff027e24 */ /* 0x001fc6000f8e00ff */
[----:B------:R0:W-:Y:S04]  /*10a0*/  STL [R1+0x88], R0 ;  /* 0x0000880001007387 */ /* 0x0001e80000100800 */
[----:B------:R-:W-:Y:S04]  /*10b0*/  STL [R1+0x80], RZ ;  /* 0x000080ff01007387 */ /* 0x000fe80000100800 */
[----:B------:R-:W-:Y:S01]  /*10c0*/  STL [R1+0x44], RZ ;  /* 0x000044ff01007387 */ /* 0x000fe20000100800 */
[----:B0-----:R-:W-:-:S03]  /*10d0*/  IMAD.SHL.U32 R0, R0, 0x40, RZ ;  /* 0x0000004000007824 */ /* 0x001fc600078e00ff */
[----:B------:R-:W-:Y:S02]  /*10e0*/  STL [R1+0x38], RZ ;  /* 0x000038ff01007387 */ /* 0x000fe40000100800 */
[----:B------:R-:W-:-:S04]  /*10f0*/  LOP3.LUT R2, R0, 0xc0, RZ, 0xc0, !PT ;  /* 0x000000c000027812 */ /* 0x000fc800078ec0ff */
[----:B------:R-:W-:Y:S01]  /*1100*/  LOP3.LUT R0, R2, 0x8, R23, 0xf8, !PT ;  /* 0x0000000802007812 */ /* 0x000fe200078ef817 */
[----:B------:R0:W-:Y:S01]  /*1110*/  STL [R1+0x48], R2 ;  /* 0x0000480201007387 */ /* 0x0001e20000100800 */
[----:B------:R-:W-:-:S04]  /*1120*/  SHF.R.U32.HI R4, RZ, 0x3, R2 ;  /* 0x00000003ff047819 */ /* 0x000fc80000011602 */
[----:B------:R-:W-:Y:S01]  /*1130*/  LOP3.LUT R0, R0, R4, RZ, 0x3c, !PT ;  /* 0x0000000400007212 */ /* 0x000fe200078e3cff */
[----:B------:R1:W-:Y:S01]  /*1140*/  STL [R1+0x4c], R4 ;  /* 0x00004c0401007387 */ /* 0x0003e20000100800 */
[----:B0-----:R-:W-:-:S04]  /*1150*/  IMAD.SHL.U32 R2, R6, 0x20, RZ ;  /* 0x0000002006027824 */ /* 0x001fc800078e00ff */
[----:B------:R-:W-:Y:S01]  /*1160*/  IMAD.IADD R0, R2, 0x1, R0 ;  /* 0x0000000102007824 */ /* 0x000fe200078e0200 */
[----:B------:R0:W-:Y:S01]  /*1170*/  STL [R1+0x50], R2 ;  /* 0x0000500201007387 */ /* 0x0001e20000100800 */
[----:B-1----:R-:W-:-:S03]  /*1180*/  VIADD R4, R23, 0x20 ;  /* 0x0000002017047836 */ /* 0x002fc60000000000 */
[----:B------:R0:W-:Y:S04]  /*1190*/  STL [R1+0x64], R0 ;  /* 0x0000640001007387 */ /* 0x0001e80000100800 */
.L_x_2003:
[----:B0-2---:R-:W2:Y:S01]  /*11a0*/  LDL.LU R0, [R1+0x34] ;  /* 0x0000340001007983 */ /* 0x005ea20000300800 */
[----:B------:R-:W2:Y:S01]  /*11b0*/  LDC.64 R2, c[0x0][0xc60] ;  /* 0x00031800ff027b82 */ /* 0x000ea20000000a00 */
[----:B------:R-:W-:Y:S01]  /*11c0*/  ULDC.64 UR4, c[0x0][0x208] ;  /* 0x0000820000047ab9 */ /* 0x000fe20000000a00 */
[----:B--2---:R-:W-:-:S05]  /*11d0*/  IMAD.WIDE R2, R0, 0x4, R2 ;  /* 0x0000000400027825 */ /* 0x004fca00078e0202 */
[----:B-----5:R0:W2:Y:S01]  /*11e0*/  LDG.E R11, desc[UR4][R2.64] ;  /* 0x00000004020b7981 */ /* 0x0200a2000c1e1900 */
[----:B------:R-:W-:Y:S05]  /*11f0*/  YIELD ;  /* 0x0000000000007946 */ /* 0x000fea0003800000 */
[----:B------:R-:W-:Y:S01]  /*1200*/  ULDC.64 UR4, c[0x0][0xa28] ;  /* 0x00028a0000047ab9 */ /* 0x000fe20000000a00 */
[----:B------:R-:W-:Y:S01]  /*1210*/  ULDC.64 UR8, c[0x0][0xa18] ;  /* 0x0002860000087ab9 */ /* 0x000fe20000000a00 */
[----:B------:R-:W-:Y:S01]  /*1220*/  ISETP.NE.U32.AND P1, PT, RZ, UR4, PT ;  /* 0x00000004ff007c0c */ /* 0x000fe2000bf25070 */
[----:B------:R-:W-:Y:S01]  /*1230*/  ULDC.64 UR10, c[0x0][0x208] ;  /* 0x00008200000a7ab9 */ /* 0x000fe20000000a00 */
[----:B0-----:R-:W-:Y:S01]  /*1240*/  IMAD.MOV.U32 R3, RZ, RZ, RZ ;  /* 0x000000ffff037224 */ /* 0x001fe200078e00ff */
[----:B------:R-:W-:Y:S01]  /*1250*/  ULDC.64 UR6, c[0x0][0xa08] ;  /* 0x0002820000067ab9 */ /* 0x000fe20000000a00 */
[----:B------:R-:W-:Y:S01]  /*1260*/  ISETP.NE.AND.EX P1, PT, RZ, UR5, PT, P1 ;  /* 0x00000005ff007c0c */ /* 0x000fe2000bf25310 */
[----:B------:R-:W-:Y:S01]  /*1270*/  IMAD.MOV.U32 R79, RZ, RZ, RZ ;  /* 0x000000ffff4f7224 */ /* 0x000fe200078e00ff */
[----:B------:R-:W-:-:S04]  /*1280*/  ISETP.NE.U32.AND P0, PT, RZ, UR6, PT ;  /* 0x00000006ff007c0c */ /* 0x000fc8000bf05070 */
[----:B------:R-:W-:Y:S02]  /*1290*/  ISETP.NE.AND.EX P0, PT, RZ, UR7, PT, P0 ;  /* 0x00000007ff007c0c */ /* 0x000fe4000bf05300 */
[----:B--2---:R-:W-:Y:S01]  /*12a0*/  SHF.R.S32.HI R0, RZ, 0x1f, R11 ;  /* 0x0000001fff007819 */ /* 0x004fe2000001140b */
[----:B-1----:R-:W-:-:S04]  /*12b0*/  IMAD.SHL.U32 R29, R11, 0x4, RZ ;  /* 0x000000040b1d7824 */ /* 0x002fc800078e00ff */
[C---:B---3--:R-:W-:Y:S01]  /*12c0*/  @P1 LEA R4, P2, R11.reuse, UR4, 0x2 ;  /* 0x000000040b041c11 */ /* 0x048fe2000f8410ff */
        /* <DEDUP_REMOVED lines=9> */
[----:B------:R-:W-:Y:S01]  /*1360*/  ULDC.64 UR4, c[0x0][0x3f8] ;  /* 0x0000fe0000047ab9 */ /* 0x000fe20000000a00 */
[----:B------:R-:W-:-:S10]  /*1370*/  IADD3.X R9, R30, UR7, RZ, P3, !PT ;  /* 0x000000071e097c10 */ /* 0x000fd40009ffe4ff */
[----:B------:R-:W-:Y:S01]  /*1380*/  @P2 IADD3 R6, P1, R29, UR8, RZ ;  /* 0x000000081d062c10 */ /* 0x000fe2000ff3e0ff */
[----:B------:R-:W-:Y:S01]  /*1390*/  UISETP.NE.U32.AND UP0, UPT, UR4, URZ, UPT ;  /* 0x0000003f0400728c */ /* 0x000fe2000bf05070 */
[----:B------:R0:W5:Y:S02]  /*13a0*/  @P0 LDG.E R79, desc[UR10][R8.64] ;  /* 0x0000000a084f0981 */ /* 0x000164000c1e1900 */
[----:B------:R-:W-:Y:S01]  /*13b0*/  @P2 IADD3.X R7, R30, UR9, RZ, P1, !PT ;  /* 0x000000091e072c10 */ /* 0x000fe20008ffe4ff */
[----:B------:R-:W-:-:S04]  /*13c0*/  ULDC UR4, c[0x0][0x404] ;  /* 0x0001010000047ab9 */ /* 0x000fc80000000800 */
[----:B------:R-:W2:Y:S01]  /*13d0*/  @P2 LDG.E R10, desc[UR10][R6.64] ;  /* 0x0000000a060a2981 */ /* 0x000ea2000c1e1900 */
        /* <DEDUP_REMOVED lines=8> */
[----:B--2---:R0:W-:Y:S01]  /*1460*/  STL [R1+0x34], R10 ;  /* 0x0000340a01007387 */ /* 0x0041e20000100800 */
[----:B------:R-:W-:Y:S05]  /*1470*/  @P2 BRA `(.L_x_1854) ;  /* 0x00000000002c2947 */ /* 0x000fea0003800000 */
[----:B------:R-:W-:Y:S02]  /*1480*/  ULDC.64 UR4, c[0x0][0xa00] ;  /* 0x0002800000047ab9 */ /* 0x000fe40000000a00 */
[----:B------:R-:W-:-:S04]  /*1490*/  ISETP.NE.U32.AND P1, PT, RZ, UR4, PT ;  /* 0x00000004ff007c0c */ /* 0x000fc8000bf25070 */
[----:B------:R-:W-:-:S13]  /*14a0*/  ISETP.NE.AND.EX P1, PT, RZ, UR5, PT, P1 ;  /* 0x00000005ff007c0c */ /* 0x000fda000bf25310 */
[----:B------:R-:W-:Y:S05]  /*14b0*/  @!P1 BRA `(.L_x_1854) ;  /* 0x00000000001c9947 */ /* 0x000fea0003800000 */
[----:B0-----:R-:W0:Y:S01]  /*14c0*/  LDC.64 R4, c[0x0][0xa00] ;  /* 0x00028000ff047b82 */ /* 0x001e220000000a00 */
[----:B------:R-:W-:Y:S01]  /*14d0*/  ULDC.64 UR4, c[0x0][0x208] ;  /* 0x0000820000047ab9 */ /* 0x000fe20000000a00 */
[----:B0-----:R-:W-:-:S05]  /*14e0*/  IMAD.WIDE R4, R27, 0x4, R4 ;  /* 0x000000041b047825 */ /* 0x001fca00078e0204 */
[----:B------:R-:W2:Y:S04]  /*14f0*/  LDG.E R0, desc[UR4][R4.64] ;  /* 0x0000000404007981 */ /* 0x000ea8000c1e1900 */
[----:B------:R-:W2:Y:S02]  /*1500*/  LDG.E R7, desc[UR4][R4.64+0x4] ;  /* 0x0000040404077981 */ /* 0x000ea4000c1e1900 */
[----:B--2---:R-:W-:-:S05]  /*1510*/  IMAD.IADD R10, R7, 0x1, -R0 ;  /* 0x00000001070a7824 */ /* 0x004fca00078e0a00 */
[----:B------:R1:W-:Y:S02]  /*1520*/  STL [R1+0x34], R10 ;  /* 0x0000340a01007387 */ /* 0x0003e40000100800 */
.L_x_1854:
[----:B0-----:R-:W2:Y:S01]  /*1530*/  LDL R11, [R1+0x2c] ;  /* 0x00002c00010b7983 */ /* 0x001ea20000100800 */
[----:B------:R-:W-:-:S03]  /*1540*/  ULDC.64 UR4, c[0x0][0xa20] ;  /* 0x0002880000047ab9 */ /* 0x000fc60000000a00 */
[----:B------:R-:W3:Y:S01]  /*1550*/  LDL R31, [R1+0x30] ;  /* 0x00003000011f7983 */ /* 0x000ee20000100800 */
[----:B------:R-:W-:-:S04]  /*1560*/  ISETP.NE.U32.AND P1, PT, RZ, UR4, PT ;  /* 0x00000004ff007c0c */ /* 0x000fc8000bf25070 */
[----:B------:R-:W-:Y:S01]  /*1570*/  ISETP.NE.AND.EX P1, PT, RZ, UR5, PT, P1 ;  /* 0x00000005ff007c0c */ /* 0x000fe2000bf25310 */
[----:B--2---:R0:W-:Y:S04]  /*1580*/  STL [R1+0x84], R11 ;  /* 0x0000840b01007387 */ /* 0x0041e80000100800 */
[----:B---3--:R0:W-:Y:S08]  /*1590*/  STL [R1+0x7c], R31 ;  /* 0x00007c1f01007387 */ /* 0x0081f00000100800 */
[----:B------:R-:W-:Y:S05]  /*15a0*/  @!P1 BRA `(.L_x_1855) ;  /* 0x0000000000149947 */ /* 0x000fea0003800000 */
[----:B------:R-:W-:Y:S01]  /*15b0*/  IADD3 R4, P0, R29, UR4, RZ ;  /* 0x000000041d047c10 */ /* 0x000fe2000ff1e0ff */
[----:B------:R-:W-:-:S03]  /*15c0*/  ULDC.64 UR6, c[0x0][0x208] ;  /* 0x0000820000067ab9 */ /* 0x000fc60000000a00 */
[----:B------:R-:W-:-:S05]  /*15d0*/  IADD3.X R5, R30, UR5, RZ, P0, !PT ;  /* 0x000000051e057c10 */ /* 0x000fca00087fe4ff */
[----:B------:R2:W5:Y:S01]  /*15e0*/  LDG.E R28, desc[UR6][R4.64] ;  /* 0x00000006041c7981 */ /* 0x000562000c1e1900 */
[----:B------:R-:W-:Y:S05]  /*15f0*/  BRA `(.L_x_1856) ;  /* 0x0000000000147947 */ /* 0x000fea0003800000 */
.L_x_1855:
[----:B------:R-:W-:Y:S05]  /*1600*/  @!P0 BRA `(.L_x_1856) ;  /* 0x0000000000108947 */ /* 0x000fea0003800000 */
[----:B------:R-:W-:Y:S02]  /*1610*/  ULDC.64 UR4, c[0x0][0x208] ;  /* 0x0000820000047ab9 */ /* 0x000fe40000000a00 */
[----:B------:R-:W2:Y:S04]  /*1620*/  LDG.E R5, desc[UR4][R8.64] ;  /* 0x0000000408057981 */ /* 0x000ea8000c1e1900 */
[----:B------:R-:W2:Y:S02]  /*1630*/  LDG.E R28, desc[UR4][R8.64+0x4] ;  /* 0x00000404081c7981 */ /* 0x000ea4000c1e1900 */
[----:B--2---:R-:W-:-:S07]  /*1640*/  IMAD.IADD R28, R28, 0x1, -R5 ;  /* 0x000000011c1c7824 */ /* 0x004fce00078e0a05 */
.L_x_1856:
[----:B------:R-:W-:Y:S01]  /*1650*/  ULDC.64 UR4, c[0x0][0xa10] ;  /* 0x0002840000047ab9 */ /* 0x000fe20000000a00 */
[----:B------:R-:W-:Y:S01]  /*1660*/  ULDC.64 UR6, c[0x0][0x208] ;  /* 0x0000820000067ab9 */ /* 0x000fe20000000a00 */
[----:B------:R-:W-:-:S04]  /*1670*/  ISETP.NE.U32.AND P0, PT, RZ, UR4, PT ;  /* 0x00000004ff007c0c */ /* 0x000fc8000bf05070 */
[----:B------:R-:W-:Y:S01]  /*1680*/  ISETP.NE.AND.EX P0, PT, RZ, UR5, PT, P0 ;  /* 0x00000005ff007c0c */ /* 0x000fe2000bf05300 */
[----:B------:R-:W-:Y:S01]  /*1690*/  IMAD.MOV.U32 R8, RZ, RZ, 0xc0 ;  /* 0x000000c0ff087424 */ /* 0x000fe200078e00ff */
[----:B------:R-:W-:-:S11]  /*16a0*/  ULDC.64 UR4, c[0x0][0xa30] ;  /* 0x00028c0000047ab9 */ /* 0x000fd60000000a00 */
[----:B--2---:R-:W2:Y:S02]  /*16b0*/  @P0 LDC.64 R4, c[0x0][0xa10] ;  /* 0x00028400ff040b82 */ /* 0x004ea40000000a00 */
[----:B--2---:R-:W-:-:S05]  /*16c0*/  @P0 IMAD.WIDE R4, R27, 0x4, R4 ;  /* 0x000000041b040825 */ /* 0x004fca00078e0204 */
[----:B------:R-:W2:Y:S04]  /*16d0*/  @P0 LDG.E R0, desc[UR6][R4.64] ;  /* 0x0000000604000981 */ /* 0x000ea8000c1e1900 */
[----:B------:R-:W2:Y:S01]  /*16e0*/  @P0 LDG.E R9, desc[UR6][R4.64+0x4] ;  /* 0x0000040604090981 */ /* 0x000ea2000c1e1900 */
[----:B------:R-:W-:Y:S01]  /*16f0*/  ISETP.NE.U32.AND P1, PT, RZ, UR4, PT ;  /* 0x00000004ff007c0c */ /* 0x000fe2000bf25070 */
[----:B-----5:R-:W-:-:S03]  /*1700*/  IMAD.MOV.U32 R106, RZ, RZ, R28 ;  /* 0x000000ffff6a7224 */ /* 0x020fc600078e001c */
[----:B------:R-:W-:-:S13]  /*1710*/  ISETP.NE.AND.EX P1, PT, RZ, UR5, PT, P1 ;  /* 0x00000005ff007c0c */ /* 0x000fda000bf25310 */
[----:B------:R-:W-:-:S04]  /*1720*/  @P1 IADD3 R6, P2, R29, UR4, RZ ;  /* 0x000000041d061c10 */ /* 0x000fc8000ff5e0ff */
[----:B------:R-:W-:-:S05]  /*1730*/  @P1 IADD3.X R7, R30, UR5, RZ, P2, !PT ;  /* 0x000000051e071c10 */ /* 0x000fca00097fe4ff */
[----:B------:R3:W5:Y:S01]  /*1740*/  @P1 LDG.E R106, desc[UR6][R6.64] ;  /* 0x00000006066a1981 */ /* 0x000762000c1e1900 */
[----:B--2---:R-:W-:Y:S02]  /*1750*/  @P0 IMAD.IADD R2, R9, 0x1, -R0 ;  /* 0x0000000109020824 */ /* 0x004fe400078e0a00 */
[----:B------:R-:W-:Y:S02]  /*1760*/  IMAD.IADD R9, R28, 0x1, -R3 ;  /* 0x000000011c097824 */ /* 0x000fe400078e0a03 */
[----:B------:R-:W-:Y:S02]  /*1770*/  IMAD R3, R11, R8, 0x14f ;  /* 0x0000014f0b037424 */ /* 0x000fe400078e0208 */
[----:B------:R-:W-:Y:S02]  /*1780*/  IMAD.IADD R4, R9, 0x1, R2 ;  /* 0x0000000109047824 */ /* 0x000fe400078e0202 */
[----:B------:R-:W-:Y:S02]  /*1790*/  IMAD.MOV R24, RZ, RZ, -R9 ;  /* 0x000000ffff187224 */ /* 0x000fe400078e0a09 */
[C---:B------:R-:W-:Y:S01]  /*17a0*/  VIADD R0, R4.reuse, 0x8f ;  /* 0x0000008f04007836 */ /* 0x040fe20000000000 */
[----:B------:R-:W-:Y:S01]  /*17b0*/  IADD3 R3, R4, R3, -R10 ;  /* 0x0000000304037210 */ /* 0x000fe20007ffe80a */
[----:B------:R2:W-:Y:S01]  /*17c0*/  STL [R1+0x40], R4 ;  /* 0x0000400401007387 */ /* 0x0005e20000100800 */
[----:B------:R-:W-:Y:S01]  /*17d0*/  VIMNMX R24, RZ, R24, !PT ;  /* 0x00000018ff187248 */ /* 0x000fe20007fe0100 */
[----:B------:R-:W-:-:S04]  /*17e0*/  IMAD.HI R0, R0, 0x38e38e39, RZ ;  /* 0x38e38e3900007827 */ /* 0x000fc800078e02ff */
[----:B--2---:R-:W-:Y:S01]  /*17f0*/  IMAD.HI R4, R3, 0x38e38e39, RZ ;  /* 0x38e38e3903047827 */ /* 0x004fe200078e02ff */
[----:B------:R-:W-:-:S04]  /*1800*/  SHF.R.U32.HI R3, RZ, 0x1f, R0 ;  /* 0x0000001fff037819 */ /* 0x000fc80000011600 */
[----:B------:R-:W-:Y:S02]  /*1810*/  SHF.R.U32.HI R5, RZ, 0x1f, R4 ;  /* 0x0000001fff057819 */ /* 0x000fe40000011604 */
[----:B------:R-:W-:Y:S02]  /*1820*/  LEA.HI.SX32 R3, R0, R3, 0x1b ;  /* 0x0000000300037211 */ /* 0x000fe400078fdaff */
[----:B------:R-:W-:-:S04]  /*1830*/  LEA.HI.SX32 R108, R4, R5, 0x1b ;  /* 0x00000005046c7211 */ /* 0x000fc800078fdaff */
[----:B------:R-:W-:-:S05]  /*1840*/  VIMNMX R108, R3, R108, PT ;  /* 0x0000006c036c7248 */ /* 0x000fca0003fe0100 */
        /* <DEDUP_REMOVED lines=12> */
[----:B---3--:R-:W-:Y:S05]  /*1910*/  @!P1 BRA `(.L_x_1857) ;  /* 0x0000005400749947 */ /* 0x008fea0003800000 */
        /* <DEDUP_REMOVED lines=8> */
[----:B------:R2:W3:Y:S01]  /*19a0*/  LDC.64 R14, c[0x4][R0] ;  /* 0x01000000000e7b82 */ /* 0x0004e20000000a00 */
[----:B------:R-:W-:Y:S01]  /*19b0*/  IMAD.U32 R5, RZ, RZ, UR5 ;  /* 0x00000005ff057e24 */ /* 0x000fe2000f8e00ff */
[----:B------:R-:W-:Y:S01]  /*19c0*/  ULDC.64 UR4, c[0x4][0xb0] ;  /* 0x01002c0000047ab9 */ /* 0x000fe20000000a00 */
[----:B-1----:R-:W-:Y:S02]  /*19d0*/  IMAD.U32 R10, RZ, RZ, UR6 ;  /* 0x00000006ff0a7e24 */ /* 0x002fe4000f8e00ff */
[----:B------:R-:W-:Y:S02]  /*19e0*/  IMAD.U32 R6, RZ, RZ, UR4 ;  /* 0x00000004ff067e24 */ /* 0x000fe4000f8e00ff */
[----:B------:R-:W-:-:S02]  /*19f0*/  IMAD.U32 R7, RZ, RZ, UR5 ;  /* 0x00000005ff077e24 */ /* 0x000fc4000f8e00ff */
[----:B0-----:R-:W-:Y:S02]  /*1a00*/  IMAD.U32 R11, RZ, RZ, UR7 ;  /* 0x00000007ff0b7e24 */ /* 0x001fe4000f8e00ff */
[----:B------:R-:W-:Y:S02]  /*1a10*/  IMAD.MOV.U32 R8, RZ, RZ, 0x70 ;  /* 0x00000070ff087424 */ /* 0x000fe400078e00ff */
[----:B------:R-:W-:Y:S02]  /*1a20*/  IMAD.MOV.U32 R12, RZ, RZ, 0x1 ;  /* 0x00000001ff0c7424 */ /* 0x000fe400078e00ff */
[----:B--2---:R-:W-:-:S07]  /*1a30*/  IMAD.MOV.U32 R13, RZ, RZ, RZ ;  /* 0x000000ffff0d7224 */ /* 0x004fce00078e00ff */
[----:B------:R-:W-:-:S07]  /*1a40*/  LEPC R20, `(.L_x_1859) ;  /* 0x000000001014794e */ /* 0x000fce0000000000 */
[----:B---3-5:R-:W-:Y:S05]  /*1a50*/  CALL.ABS.NOINC R14 ;  /* 0x000000000e007343 */ /* 0x028fea0003c00000 */
.L_x_1859:
[----:B------:R-:W-:Y:S05]  /*1a60*/  BSYNC B6 ;  /* 0x0000000000067941 */ /* 0x000fea0003800000 */
.L_x_1858:
        /* <DEDUP_REMOVED lines=20> */
.L_x_1861:
[----:B------:R-:W-:Y:S05]  /*1bb0*/  BSYNC B6 ;  /* 0x0000000000067941 */ /* 0x000fea0003800000 */
.L_x_1860:
[----:B------:R-:W-:Y:S01]  /*1bc0*/  ULDC.64 UR4, c[0x0][0x9f8] ;  /* 0x00027e0000047ab9 */ /* 0x000fe20000000a00 */
[----:B------:R-:W-:Y:S01]  /*1bd0*/  ULDC.64 UR6, c[0x0][0x208] ;  /* 0x0000820000067ab9 */ /* 0x000fe20000000a00 */
[----:B------:R-:W-:Y:S01]  /*1be0*/  ISETP.NE.U32.AND P0, PT, RZ, UR4, PT ;  /* 0x00000004ff007c0c */ /* 0x000fe2000bf05070 */
[----:B------:R-:W2:Y:S01]  /*1bf0*/  LDC R0, c[0x0][0x428] ;  /* 0x00010a00ff007b82 */ /* 0x000ea20000000800 */
[----:B------:R-:W3:Y:S02]  /*1c00*/  S2R R20, SR_TID.X ;  /* 0x0000000000147919 */ /* 0x000ee40000002100 */
[----:B------:R-:W-:-:S05]  /*1c10*/  ISETP.NE.AND.EX P0, PT, RZ, UR5, PT, P0 ;  /* 0x00000005ff007c0c */ /* 0x000fca000bf05300 */
[----:B------:R-:W4:Y:S01]  /*1c20*/  LDC.64 R32, c[0x0][0x2f0] ;  /* 0x0000bc00ff207b82 */ /* 0x000f220000000a00 */
[----:B------:R-:W-:Y:S01]  /*1c30*/  IMAD.IADD R79, R79, 0x1, R28 ;  /* 0x000000014f4f7824 */ /* 0x000fe200078e021c */
[----:B------:R-:W3:Y:S01]  /*1c40*/  LDL R14, [R1+0x48] ;  /* 0x00004800010e7983 */ /* 0x000ee20000100800 */
[----:B------:R-:W-:-:S03]  /*1c50*/  IMAD.MOV.U32 R3, RZ, RZ, R31 ;  /* 0x000000ffff037224 */ /* 0x000fc600078e001f */
[----:B------:R-:W3:Y:S02]  /*1c60*/  LDL R40, [R1+0x50] ;  /* 0x0000500001287983 */ /* 0x000ee40000100800 */
[----:B------:R-:W-:Y:S01]  /*1c70*/  @P0 IADD3 R4, P1, R29, UR4, RZ ;  /* 0x000000041d040c10 */ /* 0x000fe2000ff3e0ff */
[----:B------:R-:W0:Y:S01]  /*1c80*/  LDC.64 R70, c[0x0][0x3e8] ;  /* 0x0000fa00ff467b82 */ /* 0x000e220000000a00 */
[----:B------:R-:W3:Y:S02]  /*1c90*/  LDL R39, [R1+0x4c] ;  /* 0x00004c0001277983 */ /* 0x000ee40000100800 */
[----:B------:R-:W-:Y:S01]  /*1ca0*/  @P0 IADD3.X R5, R30, UR5, RZ, P1, !PT ;  /* 0x000000051e050c10 */ /* 0x000fe20008ffe4ff */
[----:B------:R-:W-:Y:S01]  /*1cb0*/  ULDC.64 UR4, c[0x0][0x2f8] ;  /* 0x0000be0000047ab9 */ /* 0x000fe20000000a00 */
[----:B------:R-:W-:Y:S01]  /*1cc0*/  SHF.R.S32.HI R7, RZ, 0x1f, R79 ;  /* 0x0000001fff077819 */ /* 0x000fe2000001144f */
[----:B------:R-:W-:Y:S01]  /*1cd0*/  VIADD R38, R23, 0x10 ;  /* 0x0000001017267836 */ /* 0x000fe20000000000 */
[----:B------:R-:W3:Y:S01]  /*1ce0*/  LDL.LU R37, [R1+0x60] ;  /* 0x0000600001257983 */ /* 0x000ee20000300800 */
[----:B------:R-:W1:Y:S03]  /*1cf0*/  LDC.64 R76, c[0x0][0x3d8] ;  /* 0x0000f600ff4c7b82 */ /* 0x000e660000000a00 */
[----:B------:R3:W3:Y:S01]  /*1d00*/  @P0 LDG.E R27, desc[UR6][R4.64] ;  /* 0x00000006041b0981 */ /* 0x0006e2000c1e1900 */
[----:B--2---:R-:W-:Y:S01]  /*1d10*/  ISETP.NE.AND P0, PT, R0, 0x1, PT ;  /* 0x000000010000780c */ /* 0x004fe20003f05270 */
[----:B------:R-:W-:Y:S01]  /*1d20*/  ULDC.64 UR6, c[0x0][0xa08] ;  /* 0x0002820000067ab9 */ /* 0x000fe20000000a00 */
[-C--:B----4-:R-:W-:Y:S01]  /*1d30*/  IMAD R6, R7, R32.reuse, RZ ;  /* 0x0000002007067224 */ /* 0x090fe200078e02ff */
[----:B---3--:R-:W-:Y:S01]  /*1d40*/  SHF.R.U32.HI R36, RZ, 0x7, R20 ;  /* 0x00000007ff247819 */ /* 0x008fe20000011614 */
[----:B------:R-:W2:Y:S01]  /*1d50*/  LDC R104, c[0x0][0x3d4] ;  /* 0x0000f500ff687b82 */ /* 0x000ea20000000800 */
[----:B------:R-:W-:-:S08]  /*1d60*/  IMAD.WIDE.U32 R4, R79, R32, RZ ;  /* 0x000000204f047225 */ /* 0x000fd000078e00ff */
[----:B------:R-:W3:Y:S08]  /*1d70*/  @P0 LDC R0, c[0x0][0x42c] ;  /* 0x00010b00ff000b82 */ /* 0x000ef00000000800 */
[----:B------:R-:W4:Y:S01]  /*1d80*/  @P0 LDC R9, c[0x0][0x430] ;  /* 0x00010c00ff090b82 */ /* 0x000f220000000800 */
[----:B------:R-:W-:Y:S01]  /*1d90*/  ISETP.NE.AND P6, PT, R36, 0x1, PT ;  /* 0x000000012400780c */ /* 0x000fe20003fc5270 */
[----:B---3--:R-:W-:-:S05]  /*1da0*/  @P0 IMAD.HI.U32 R0, R31, R0, RZ ;  /* 0x000000001f000227 */ /* 0x008fca00078e00ff */
[----:B----4-:R-:W-:Y:S01]  /*1db0*/  @P0 SHF.R.U32.HI R3, RZ, R9, R0 ;  /* 0x00000009ff030219 */ /* 0x010fe20000011600 */
        /* <DEDUP_REMOVED lines=8> */
[----:B------:R-:W-:Y:S01]  /*1e40*/  ULDC.64 UR4, c[0x0][0x300] ;  /* 0x0000c00000047ab9 */ /* 0x000fe20000000a00 */
[----:B------:R-:W-:Y:S02]  /*1e50*/  IMAD.MOV.U32 R28, RZ, RZ, R4 ;  /* 0x000000ffff1c7224 */ /* 0x000fe400078e0004 */
[----:B------:R-:W-:Y:S01]  /*1e60*/  IMAD.IADD R29, R5, 0x1, R29 ;  /* 0x00000001051d7824 */ /* 0x000fe200078e021d */
[--C-:B------:R-:W-:Y:S01]  /*1e70*/  SHF.R.S32.HI R5, RZ, 0x1f, R23.reuse ;  /* 0x0000001fff057819 */ /* 0x100fe20000011417 */
[----:B------:R-:W-:Y:S01]  /*1e80*/  IMAD.MOV.U32 R4, RZ, RZ, R23 ;  /* 0x000000ffff047224 */ /* 0x000fe200078e0017 */
[----:B------:R-:W-:Y:S01]  /*1e90*/  SHF.R.S32.HI R20, RZ, 0x1f, R144 ;  /* 0x0000001fff147819 */ /* 0x000fe20000011490 */
[C---:B------:R-:W-:Y:S02]  /*1ea0*/  VIADD R103, R23.reuse, 0x30 ;  /* 0x0000003017677836 */ /* 0x040fe40000000000 */
[----:B------:R-:W-:-:S02]  /*1eb0*/  VIADD R21, R23, 0x20 ;  /* 0x0000002017157836 */ /* 0x000fc40000000000 */
[----:B------:R-:W-:Y:S02]  /*1ec0*/  VIADD R102, R23, 0x40 ;  /* 0x0000004017667836 */ /* 0x000fe40000000000 */
[----:B0-----:R-:W-:Y:S01]  /*1ed0*/  IMAD.WIDE.U32 R34, R144, R70, R4 ;  /* 0x0000004690227225 */ /* 0x001fe200078e0004 */
[----:B------:R-:W-:-:S04]  /*1ee0*/  SHF.R.S32.HI R0, RZ, 0x1f, R27 ;  /* 0x0000001fff007819 */ /* 0x000fc8000001141b */
[----:B------:R-:W-:Y:S02]  /*1ef0*/  SEL R12, R0, RZ, !P0 ;  /* 0x000000ff000c7207 */ /* 0x000fe40004000000 */
[----:B------:R-:W-:-:S03]  /*1f00*/  SEL R15, R27, RZ, !P0 ;  /* 0x000000ff1b0f7207 */ /* 0x000fc60004000000 */
[----:B------:R-:W-:Y:S02]  /*1f10*/  IMAD R0, R12, UR4, RZ ;  /* 0x000000040c007c24 */ /* 0x000fe4000f8e02ff */
[----:B------:R-:W-:-:S04]  /*1f20*/  IMAD.WIDE.U32 R28, R15, UR4, R28 ;  /* 0x000000040f1c7c25 */ /* 0x000fc8000f8e001c */
[----:B------:R-:W-:Y:S01]  /*1f30*/  IMAD R13, R15, UR5, R0 ;  /* 0x000000050f0d7c24 */ /* 0x000fe2000f8e0200 */
[----:B------:R-:W-:Y:S05]  /*1f40*/  @!P6 WARPSYNC.ALL ;  /* 0x000000000000e948 */ /* 0x000fea0003800000 */
[----:B------:R-:W-:Y:S01]  /*1f50*/  ULDC.64 UR4, c[0x0][0x320] ;  /* 0x0000c80000047ab9 */ /* 0x000fe20000000a00 */
[----:B------:R-:W-:Y:S01]  /*1f60*/  ULDC.64 UR6, c[0x0][0x328] ;  /* 0x0000ca0000067ab9 */ /* 0x000fe20000000a00 */
[----:B------:R-:W-:Y:S02]  /*1f70*/  IMAD R0, R8, UR4, RZ ;  /* 0x0000000408007c24 */ /* 0x000fe4000f8e02ff */
[----:B-1----:R-:W-:Y:S01]  /*1f80*/  IMAD.WIDE.U32 R10, R3, UR4, R4 ;  /* 0x00000004030a7c25 */ /* 0x002fe2000f8e0004 */
[----:B------:R-:W-:-:S02]  /*1f90*/  ULDC UR4, c[0x0][0x2e4] ;  /* 0x0000b90000047ab9 */ /* 0x000fc40000000800 */
[----:B------:R-:W-:Y:S01]  /*1fa0*/  ISETP.GE.AND P1, PT, R38, UR4, PT ;  /* 0x0000000426007c0c */ /* 0x000fe2000bf26270 */
[----:B------:R-:W-:Y:S01]  /*1fb0*/  IMAD R3, R3, UR5, R0 ;  /* 0x0000000503037c24 */ /* 0x000fe2000f8e0200 */
[----:B------:R-:W-:Y:S01]  /*1fc0*/  ISETP.GE.AND P0, PT, R23, UR4, PT ;  /* 0x0000000417007c0c */ /* 0x000fe2000bf06270 */
[-C--:B------:R-:W-:Y:S01]  /*1fd0*/  IMAD R0, R20, R32.reuse, RZ ;  /* 0x0000002014007224 */ /* 0x080fe200078e02ff */
[----:B------:R-:W-:Y:S01]  /*1fe0*/  SEL R6, RZ, 0xffffffff, P1 ;  /* 0xffffffffff067807 */ /* 0x000fe20000800000 */
[----:B------:R-:W-:-:S04]  /*1ff0*/  IMAD.WIDE.U32 R8, R144, R32, R4 ;  /* 0x0000002090087225 */ /* 0x000fc800078e0004 */
[----:B------:R-:W-:Y:S02]  /*2000*/  IMAD R83, R144, R33, R0 ;  /* 0x0000002190537224 */ /* 0x000fe400078e0200 */
[----:B------:R-:W-:Y:S01]  /*2010*/  IMAD.IADD R31, R11, 0x1, R3 ;  /* 0x000000010b1f7824 */ /* 0x000fe200078e0203 */
[----:B------:R-:W-:Y:S01]  /*2020*/  SEL R3, RZ, 0x1, P0 ;  /* 0x00000001ff037807 */ /* 0x000fe20000000000 */
[----:B------:R-:W-:Y:S01]  /*2030*/  IMAD.SHL.U32 R6, R6, 0x2, RZ ;  /* 0x0000000206067824 */ /* 0x000fe200078e00ff */
[----:B------:R-:W-:Y:S01]  /*2040*/  IADD3 R85, P1, R28, R8, RZ ;  /* 0x000000081c557210 */ /* 0x000fe20007f3e0ff */
[----:B------:R-:W-:Y:S01]  /*2050*/  IMAD.IADD R0, R29, 0x1, R13 ;  /* 0x000000011d007824 */ /* 0x000fe200078e020d */
[----:B------:R-:W-:Y:S02]  /*2060*/  ISETP.GE.AND P0, PT, R21, UR4, PT ;  /* 0x0000000415007c0c */ /* 0x000fe4000bf06270 */
[----:B------:R-:W-:Y:S01]  /*2070*/  LOP3.LUT R3, R6, 0x2, R3, 0xe2, !PT ;  /* 0x0000000206037812 */ /* 0x000fe200078ee203 */
[----:B------:R-:W-:Y:S01]  /*2080*/  IMAD R6, R20, R70, RZ ;  /* 0x0000004614067224 */ /* 0x000fe200078e02ff */
[----:B------:R-:W-:-:S02]  /*2090*/  IADD3.X R83, R0, R9, R83, P1, !PT ;  /* 0x0000000900537210 */ /* 0x000fc40000ffe453 */
[----:B------:R-:W-:Y:S01]  /*20a0*/  ISETP.GE.AND P1, PT, R103, UR4, PT ;  /* 0x0000000467007c0c */ /* 0x000fe2000bf26270 */
[----:B------:R-:W-:Y:S01]  /*20b0*/  IMAD.MOV.U32 R30, RZ, RZ, R10 ;  /* 0x000000ffff1e7224 */ /* 0x000fe200078e000a */
[----:B------:R-:W-:Y:S01]  /*20c0*/  SHF.R.S32.HI R9, RZ, 0x1f, R18 ;  /* 0x0000001fff097819 */ /* 0x000fe20000011412 */
[----:B------:R-:W-:Y:S01]  /*20d0*/  IMAD R13, R144, R71, R6 ;  /* 0x00000047900d7224 */ /* 0x000fe200078e0206 */
[----:B------:R-:W-:Y:S01]  /*20e0*/  SEL R6, RZ, 0x4, P0 ;  /* 0x00000004ff067807 */ /* 0x000fe20000000000 */
[----:B------:R-:W-:Y:S01]  /*20f0*/  IMAD.MOV.U32 R8, RZ, RZ, R18 ;  /* 0x000000ffff087224 */ /* 0x000fe200078e0012 */
[----:B------:R-:W-:Y:S02]  /*2100*/  SEL R10, RZ, 0x8, P1 ;  /* 0x00000008ff0a7807 */ /* 0x000fe40000800000 */
[----:B------:R-:W-:Y:S01]  /*2110*/  ISETP.GE.AND P0, PT, R102, UR4, PT ;  /* 0x0000000466007c0c */ /* 0x000fe2000bf06270 */
[----:B------:R-:W-:Y:S01]  /*2120*/  IMAD.WIDE.U32 R68, R144, R70, R8 ;  /* 0x0000004690447225 */ /* 0x000fe200078e0008 */
[----:B------:R-:W-:-:S02]  /*2130*/  LOP3.LUT R3, R10, R3, R6, 0xfe, !PT ;  /* 0x000000030a037212 */ /* 0x000fc400078efe06 */
[----:B------:R-:W-:Y:S01]  /*2140*/  SEL R6, RZ, 0x10, P0 ;  /* 0x00000010ff067807 */ /* 0x000fe20000000000 */
[----:B------:R-:W-:Y:S02]  /*2150*/  IMAD.IADD R35, R35, 0x1, R13 ;  /* 0x0000000123237824 */ /* 0x000fe400078e020d */
[----:B------:R-:W-:Y:S01]  /*2160*/  IMAD.IADD R69, R13, 0x1, R69 ;  /* 0x000000010d457824 */ /* 0x000fe200078e0245 */
[----:B------:R-:W-:Y:S01]  /*2170*/  LOP3.LUT R13, R3, R6, RZ, 0xfc, !PT ;  /* 0x00000006030d7212 */ /* 0x000fe200078efcff */
[----:B------:R-:W-:Y:S01]  /*2180*/  IMAD R11, R12, UR6, RZ ;  /* 0x000000060c0b7c24 */ /* 0x000fe2000f8e02ff */
[----:B--2---:R-:W-:Y:S01]  /*2190*/  ISETP.GE.AND P1, PT, R38, R104, PT ;  /* 0x000000682600720c */ /* 0x004fe20003f26270 */
[----:B------:R-:W-:Y:S02]  /*21a0*/  IMAD R3, R20, R76, RZ ;  /* 0x0000004c14037224 */ /* 0x000fe400078e02ff */
[C---:B------:R-:W-:Y:S02]  /*21b0*/  IMAD R11, R15.reuse, UR7, R11 ;  /* 0x000000070f0b7c24 */ /* 0x040fe4000f8e020b */
[----:B------:R-:W-:-:S04]  /*21c0*/  IMAD.WIDE.U32 R30, R15, UR6, R30 ;  /* 0x000000060f1e7c25 */ /* 0x000fc8000f8e001e */
[----:B------:R-:W-:Y:S01]  /*21d0*/  IMAD R15, R144, R77, R3 ;  /* 0x0000004d900f7224 */ /* 0x000fe200078e0203 */
[----:B------:R-:W-:Y:S01]  /*21e0*/  SEL R3, R104, RZ, P1 ;  /* 0x000000ff68037207 */ /* 0x000fe20000800000 */
[----:B------:R-:W-:-:S04]  /*21f0*/  IMAD.WIDE.U32 R74, R144, R76, R8 ;  /* 0x0000004c904a7225 */ /* 0x000fc800078e0008 */
[----:B------:R-:W-:Y:S02]  /*2200*/  IMAD.IADD R8, R38, 0x1, R3 ;  /* 0x0000000126087824 */ /* 0x000fe400078e0203 */
[----:B------:R-:W2:Y:S01]  /*2210*/  LDL R38, [R1+0x88] ;  /* 0x0000880001267983 */ /* 0x000ea20000100800 */
[-C--:B------:R-:W-:Y:S02]  /*2220*/  ISETP.GE.AND P0, PT, R23, R104.reuse, PT ;  /* 0x000000681700720c */ /* 0x080fe40003f06270 */
[----:B------:R-:W-:Y:S01]  /*2230*/  ISETP.GE.AND P2, PT, R21, R104, PT ;  /* 0x000000681500720c */ /* 0x000fe20003f46270 */
[----:B------:R-:W-:Y:S01]  /*2240*/  IMAD.WIDE.U32 R72, R144, R76, R4 ;  /* 0x0000004c90487225 */ /* 0x000fe200078e0004 */
[C---:B------:R-:W-:Y:S02]  /*2250*/  SEL R4, R104.reuse, RZ, P0 ;  /* 0x000000ff68047207 */ /* 0x040fe40000000000 */
[----:B------:R-:W-:Y:S02]  /*2260*/  SEL R5, R104, RZ, P2 ;  /* 0x000000ff68057207 */ /* 0x000fe40001000000 */
[----:B------:R-:W-:Y:S01]  /*2270*/  LOP3.LUT R37, R37, 0xfffffffe, RZ, 0xc0, !PT ;  /* 0xfffffffe25257812 */ /* 0x000fe200078ec0ff */
[----:B------:R-:W-:-:S02]  /*2280*/  IMAD.IADD R4, R23, 0x1, R4 ;  /* 0x0000000117047824 */ /* 0x000fc400078e0204 */
[----:B------:R-:W-:Y:S02]  /*2290*/  IMAD.IADD R10, R21, 0x1, R5 ;  /* 0x00000001150a7824 */ /* 0x000fe400078e0205 */
[----:B------:R-:W-:Y:S01]  /*22a0*/  IMAD.IADD R73, R73, 0x1, R15 ;  /* 0x0000000149497824 */ /* 0x000fe200078e020f */
[----:B------:R-:W-:Y:S01]  /*22b0*/  SHF.R.S32.HI R5, RZ, 0x1f, R4 ;  /* 0x0000001fff057819 */ /* 0x000fe20000011404 */
[----:B------:R-:W-:Y:S01]  /*22c0*/  IMAD.IADD R75, R15, 0x1, R75 ;  /* 0x000000010f4b7824 */ /* 0x000fe200078e024b */
[----:B------:R-:W-:Y:S02]  /*22d0*/  @P2 LOP3.LUT R37, R37, 0x1, RZ, 0xfc, !PT ;  /* 0x0000000125252812 */ /* 0x000fe400078efcff */
[----:B------:R-:W-:Y:S02]  /*22e0*/  SHF.R.S32.HI R15, RZ, 0x1f, R10 ;  /* 0x0000001fff0f7819 */ /* 0x000fe4000001140a */
[----:B------:R-:W-:Y:S02]  /*22f0*/  SHF.R.S32.HI R9, RZ, 0x1f, R8 ;  /* 0x0000001fff097819 */ /* 0x000fe40000011408 */
[----:B------:R-:W-:-:S02]  /*2300*/  LEA.HI R3, R5, R4, RZ, 0x3 ;  /* 0x0000000405037211 */ /* 0x000fc400078f18ff */
[----:B------:R-:W-:Y:S02]  /*2310*/  LEA.HI R6, R5, R4, RZ, 0x5 ;  /* 0x0000000405067211 */ /* 0x000fe400078f28ff */
[----:B------:R-:W-:Y:S02]  /*2320*/  LOP3.LUT R37, R37, 0xfffffffd, RZ, 0xc0, !PT ;  /* 0xfffffffd25257812 */ /* 0x000fe400078ec0ff */
[CC--:B------:R-:W-:Y:S02]  /*2330*/  LEA.HI R5, R15.reuse, R10.reuse, RZ, 0x3 ;  /* 0x0000000a0f057211 */ /* 0x0c0fe400078f18ff */
[----:B------:R-:W-:Y:S02]  /*2340*/  LEA.HI R10, R15, R10, RZ, 0x5 ;  /* 0x0000000a0f0a7211 */ /* 0x000fe400078f28ff */
[CC--:B------:R-:W-:Y:S02]  /*2350*/  LEA.HI R4, R9.reuse, R8.reuse, RZ, 0x3 ;  /* 0x0000000809047211 */ /* 0x0c0fe400078f18ff */
[----:B------:R-:W-:-:S02]  /*2360*/  LEA.HI R9, R9, R8, RZ, 0x5 ;  /* 0x0000000809097211 */ /* 0x000fc400078f28ff */
[----:B------:R-:W-:Y:S02]  /*2370*/  SHF.R.S32.HI R8, RZ, 0x5, R6 ;  /* 0x00000005ff087819 */ /* 0x000fe40000011406 */
[----:B------:R-:W-:Y:S02]  /*2380*/  SHF.R.S32.HI R15, RZ, 0x5, R10 ;  /* 0x00000005ff0f7819 */ /* 0x000fe4000001140a */
[C---:B------:R-:W-:Y:S02]  /*2390*/  LOP3.LUT R6, R14.reuse, 0x18, R3, 0xf8, !PT ;  /* 0x000000180e067812 */ /* 0x040fe400078ef803 */
[C---:B------:R-:W-:Y:S02]  /*23a0*/  LOP3.LUT R10, R14.reuse, 0x18, R4, 0xf8, !PT ;  /* 0x000000180e0a7812 */ /* 0x040fe400078ef804 */
[----:B-----5:R-:W-:Y:S02]  /*23b0*/  SHF.R.S32.HI R21, RZ, 0x1f, R106 ;  /* 0x0000001fff157819 */ /* 0x020fe4000001146a */
[----:B------:R-:W-:Y:S01]  /*23c0*/  LOP3.LUT R14, R14, 0x18, R5, 0xf8, !PT ;  /* 0x000000180e0e7812 */ /* 0x000fe200078ef805 */
[----:B------:R-:W-:Y:S01]  /*23d0*/  VIADD R101, R23, 0x50 ;  /* 0x0000005017657836 */ /* 0x000fe20000000000 */
[----:B------:R-:W-:-:S02]  /*23e0*/  IADD3 R78, P2, R144, R79, RZ ;  /* 0x0000004f904e7210 */ /* 0x000fc40007f5e0ff */
[----:B------:R-:W-:Y:S01]  /*23f0*/  SHF.R.S32.HI R12, RZ, 0x5, R9 ;  /* 0x00000005ff0c7819 */ /* 0x000fe20000011409 */
[--C-:B------:R-:W-:Y:S01]  /*2400*/  IMAD R15, R15, 0x1200, R40.reuse ;  /* 0x000012000f0f7824 */ /* 0x100fe200078e0228 */
[-C--:B------:R-:W-:Y:S01]  /*2410*/  LOP3.LUT R9, R6, R39.reuse, RZ, 0x3c, !PT ;  /* 0x0000002706097212 */ /* 0x080fe200078e3cff */
[C---:B------:R-:W-:Y:S01]  /*2420*/  IMAD R6, R21.reuse, R70, RZ ;  /* 0x0000004615067224 */ /* 0x040fe200078e02ff */
[-C--:B------:R-:W-:Y:S01]  /*2430*/  LOP3.LUT R14, R14, R39.reuse, RZ, 0x3c, !PT ;  /* 0x000000270e0e7212 */ /* 0x080fe200078e3cff */
[----:B------:R-:W-:Y:S02]  /*2440*/  IMAD R8, R8, 0x1200, R40 ;  /* 0x0000120008087824 */ /* 0x000fe400078e0228 */
[----:B------:R-:W-:Y:S02]  /*2450*/  IMAD R21, R21, R76, RZ ;  /* 0x0000004c15157224 */ /* 0x000fe400078e02ff */
[----:B------:R-:W-:Y:S01]  /*2460*/  IMAD.X R79, R20, 0x1, R7, P2 ;  /* 0x00000001144f7824 */ /* 0x000fe200010e0607 */
[----:B------:R-:W-:Y:S01]  /*2470*/  ISETP.GE.AND P2, PT, R101, UR4, PT ;  /* 0x0000000465007c0c */ /* 0x000fe2000bf46270 */
[----:B------:R-:W-:Y:S01]  /*2480*/  IMAD.IADD R98, R15, 0x1, R14 ;  /* 0x000000010f627824 */ /* 0x000fe200078e020e */
[----:B------:R-:W-:Y:S01]  /*2490*/  LOP3.LUT R99, R10, R39, RZ, 0x3c, !PT ;  /* 0x000000270a637212 */ /* 0x000fe200078e3cff */
[----:B------:R-:W-:-:S02]  /*24a0*/  IMAD.IADD R100, R8, 0x1, R9 ;  /* 0x0000000108647824 */ /* 0x000fc400078e0209 */
[C---:B------:R-:W-:Y:S02]  /*24b0*/  IMAD R21, R106.reuse, R77, R21 ;  /* 0x0000004d6a157224 */ /* 0x040fe400078e0215 */
[----:B------:R-:W-:Y:S02]  /*24c0*/  IMAD R15, R77, 0x90, RZ ;  /* 0x000000904d0f7824 */ /* 0x000fe400078e02ff */
[----:B------:R-:W-:Y:S01]  /*24d0*/  IMAD.WIDE.U32 R72, R106, R76, R72 ;  /* 0x0000004c6a487225 */ /* 0x000fe200078e0048 */
[----:B------:R-:W-:-:S03]  /*24e0*/  SEL R10, RZ, 0x20, P2 ;  /* 0x00000020ff0a7807 */ /* 0x000fc60001000000 */
[----:B------:R-:W-:-:S04]  /*24f0*/  IMAD.WIDE.U32 R74, R106, R76, R74 ;  /* 0x0000004c6a4a7225 */ /* 0x000fc800078e004a */
[----:B------:R-:W-:Y:S02]  /*2500*/  IMAD R9, R33, 0x90, RZ ;  /* 0x0000009021097824 */ /* 0x000fe400078e02ff */
[----:B------:R-:W-:-:S04]  /*2510*/  IMAD.WIDE.U32 R76, R76, 0x90, RZ ;  /* 0x000000904c4c7825 */ /* 0x000fc800078e00ff */
[----:B------:R-:W-:Y:S01]  /*2520*/  IMAD.WIDE.U32 R32, R32, 0x90, RZ ;  /* 0x0000009020207825 */ /* 0x000fe200078e00ff */
[----:B------:R-:W-:-:S03]  /*2530*/  LOP3.LUT R7, R3, 0xfffffff8, RZ, 0xc0, !PT ;  /* 0xfffffff803077812 */ /* 0x000fc600078ec0ff */
[----:B------:R-:W-:Y:S02]  /*2540*/  IMAD R12, R12, 0x1200, R40 ;  /* 0x000012000c0c7824 */ /* 0x000fe400078e0228 */
[----:B------:R-:W-:Y:S01]  /*2550*/  IMAD.IADD R88, R77, 0x1, R15 ;  /* 0x000000014d587824 */ /* 0x000fe200078e020f */
[----:B------:R-:W-:Y:S01]  /*2560*/  LOP3.LUT R15, R13, R10, RZ, 0xfc, !PT ;  /* 0x0000000a0d0f7212 */ /* 0x000fe200078efcff */
[----:B------:R-:W-:Y:S01]  /*2570*/  IMAD R27, R106, R71, R6 ;  /* 0x000000476a1b7224 */ /* 0x000fe200078e0206 */
[----:B------:R-:W-:Y:S01]  /*2580*/  LOP3.LUT R8, R4, 0xfffffff8, RZ, 0xc0, !PT ;  /* 0xfffffff804087812 */ /* 0x000fe200078ec0ff */
[----:B------:R-:W-:Y:S02]  /*2590*/  IMAD R87, R71, 0x90, RZ ;  /* 0x0000009047577824 */ /* 0x000fe400078e02ff */
[----:B------:R-:W-:Y:S01]  /*25a0*/  IMAD.WIDE.U32 R34, R106, R70, R34 ;  /* 0x000000466a227225 */ /* 0x000fe200078e0022 */
[----:B------:R-:W-:-:S03]  /*25b0*/  LOP3.LUT R10, R13, 0x1, RZ, 0xc0, !PT ;  /* 0x000000010d0a7812 */ /* 0x000fc600078ec0ff */
[----:B------:R-:W-:-:S04]  /*25c0*/  IMAD.WIDE.U32 R68, R106, R70, R68 ;  /* 0x000000466a447225 */ /* 0x000fc800078e0044 */
[----:B------:R-:W-:Y:S01]  /*25d0*/  IMAD.IADD R86, R33, 0x1, R9 ;  /* 0x0000000121567824 */ /* 0x000fe200078e0209 */
[----:B------:R-:W-:Y:S01]  /*25e0*/  LOP3.LUT R9, R5, 0xfffffff8, RZ, 0xc0, !PT ;  /* 0xfffffff805097812 */ /* 0x000fe200078ec0ff */
[----:B------:R-:W-:Y:S01]  /*25f0*/  IMAD.WIDE.U32 R70, R70, 0x90, RZ ;  /* 0x0000009046467825 */ /* 0x000fe200078e00ff */
[C---:B------:R-:W-:Y:S02]  /*2600*/  LOP3.LUT R13, R15.reuse, 0x8, RZ, 0xc0, !PT ;  /* 0x000000080f0d7812 */ /* 0x040fe400078ec0ff */
[C---:B------:R-:W-:Y:S01]  /*2610*/  LOP3.LUT R14, R15.reuse, 0x10, RZ, 0xc0, !PT ;  /* 0x000000100f0e7812 */ /* 0x040fe200078ec0ff */
        /* <DEDUP_REMOVED lines=8> */
[----:B------:R-:W-:Y:S01]  /*26a0*/  IMAD.SHL.U32 R107, R104, 0x2, RZ ;  /* 0x00000002686b7824 */ /* 0x000fe200078e00ff */
[----:B------:R-:W-:Y:S01]  /*26b0*/  SHF.R.S32.HI R89, RZ, 0x1f, R9 ;  /* 0x0000001fff597819 */ /* 0x000fe20000011409 */
[----:B------:R-:W-:Y:S01]  /*26c0*/  IMAD.IADD R87, R71, 0x1, R87 ;  /* 0x0000000147577824 */ /* 0x000fe200078e0257 */
[----:B------:R-:W-:Y:S01]  /*26d0*/  LOP3.LUT R15, R15, 0x20, RZ, 0xc0, !PT ;  /* 0x000000200f0f7812 */ /* 0x000fe200078ec0ff */
[----:B------:R-:W-:-:S02]  /*26e0*/  IMAD.IADD R27, R27, 0x1, R69 ;  /* 0x000000011b1b7824 */ /* 0x000fc400078e0245 */
[----:B------:R-:W-:Y:S02]  /*26f0*/  IMAD.IADD R80, R73, 0x1, R21 ;  /* 0x0000000149507824 */ /* 0x000fe400078e0215 */
[----:B------:R-:W-:Y:S01]  /*2700*/  IMAD.IADD R6, R21, 0x1, R75 ;  /* 0x0000000115067824 */ /* 0x000fe200078e024b */
[----:B------:R-:W-:Y:S01]  /*2710*/  @!P6 BAR.SYNC.DEFER_BLOCKING 0x9, 0x100 ;  /* 0x024400000000eb1d */ /* 0x000fe20000010000 */
[----:B--2---:R-:W-:-:S13]  /*2720*/  LOP3.LUT P3, RZ, R38, 0x2, RZ, 0xc0, !PT ;  /* 0x0000000226ff7812 */ /* 0x004fda000786c0ff */
[----:B------:R-:W-:-:S05]  /*2730*/  @P3 LOP3.LUT R37, R37, 0x2, RZ, 0xfc, !PT ;  /* 0x0000000225253812 */ /* 0x000fca00078efcff */
[----:B------:R0:W-:Y:S02]  /*2740*/  STL [R1+0x60], R37 ;  /* 0x0000602501007387 */ /* 0x0001e40000100800 */
.L_x_1917:
[----:B--2---:R-:W2:Y:S01]  /*2750*/  LDL R20, [R1+0x60] ;  /* 0x0000600001147983 */ /* 0x004ea20000100800 */
[----:B-1----:R-:W1:Y:S03]  /*2760*/  LDC.64 R94, c[0x0][0x2d8] ;  /* 0x0000b600ff5e7b82 */ /* 0x002e660000000a00 */
[----:B0--3--:R-:W3:Y:S01]  /*2770*/  LDL R37, [R1+0x64] ;  /* 0x0000640001257983 */ /* 0x009ee20000100800 */
[----:B------:R-:W-:Y:S01]  /*2780*/  VIADD R43, R25, 0xffffffff ;  /* 0xffffffff192b7836 */ /* 0x000fe20000000000 */
[----:B------:R-:W-:Y:S05]  /*2790*/  YIELD ;  /* 0x0000000000007946 */ /* 0x000fea0003800000 */
[----:B------:R-:W0:Y:S01]  /*27a0*/  LDC R105, c[0x0][0x3d4] ;  /* 0x0000f500ff697b82 */ /* 0x000e220000000800 */
[----:B------:R-:W-:Y:S01]  /*27b0*/  SHF.R.S32.HI R36, RZ, 0x1f, R43 ;  /* 0x0000001fff247819 */ /* 0x000fe2000001142b */
[-C--:B------:R-:W-:Y:S01]  /*27c0*/  IMAD R21, R86, R43.reuse, RZ ;  /* 0x0000002b56157224 */ /* 0x080fe200078e02ff */
[----:B------:R-:W-:Y:S01]  /*27d0*/  BSSY B0, `(.L_x_1862) ;  /* 0x000041f000007945 */ /* 0x000fe20003800000 */
[----:B------:R-:W-:-:S04]  /*27e0*/  IMAD.WIDE.U32 R64, R32, R43, RZ ;  /* 0x0000002b20407225 */ /* 0x000fc800078e00ff */
[----:B------:R-:W-:-:S04]  /*27f0*/  IMAD R21, R36, R32, R21 ;  /* 0x0000002024157224 */ /* 0x000fc800078e0215 */
[----:B------:R-:W-:Y:S01]  /*2800*/  IMAD.IADD R97, R65, 0x1, R21 ;  /* 0x0000000141617824 */ /* 0x000fe200078e0215 */
[----:B--2---:R-:W-:Y:S02]  /*2810*/  LOP3.LUT P4, RZ, R20, 0x2, RZ, 0xc0, !PT ;  /* 0x0000000214ff7812 */ /* 0x004fe4000788c0ff */
[----:B------:R-:W-:Y:S01]  /*2820*/  IADD3 R20, P2, R85, R64, RZ ;  /* 0x0000004055147210 */ /* 0x000fe20007f5e0ff */
[----:B---3--:R-:W-:-:S03]  /*2830*/  IMAD R21, R19, 0x3600, R37 ;  /* 0x0000360013157824 */ /* 0x008fc600078e0225 */
[C---:B-1----:R-:W-:Y:S01]  /*2840*/  LEA R40, P3, R20.reuse, R94, 0x1 ;  /* 0x0000005e14287211 */ /* 0x042fe200078608ff */
[----:B------:R-:W-:Y:S01]  /*2850*/  IMAD.X R25, R97, 0x1, R83, P2 ;  /* 0x0000000161197824 */ /* 0x000fe200010e0653 */
[----:B------:R-:W-:Y:S01]  /*2860*/  ISETP.GT.AND P2, PT, R43, R24, PT ;  /* 0x000000182b00720c */ /* 0x000fe20003f44270 */
[C---:B------:R-:W-:Y:S02]  /*2870*/  VIADD R37, R21.reuse, 0x10 ;  /* 0x0000001015257836 */ /* 0x040fe40000000000 */
[C-C-:B------:R-:W-:Y:S01]  /*2880*/  IMAD R84, R21.reuse, 0x2, R26.reuse ;  /* 0x0000000215547824 */ /* 0x140fe200078e021a */
[----:B------:R-:W-:Y:S01]  /*2890*/  LEA.HI.X R41, R20, R95, R25, 0x1, P3 ;  /* 0x0000005f14297211 */ /* 0x000fe200018f0c19 */
[----:B------:R-:W-:Y:S01]  /*28a0*/  @P4 VIADD R37, R21, 0xfffffff0 ;  /* 0xfffffff015254836 */ /* 0x000fe20000000000 */
[----:B0-----:R-:W-:Y:S01]  /*28b0*/  ISETP.GE.AND P3, PT, R105, 0x1, PT ;  /* 0x000000016900780c */ /* 0x001fe20003f66270 */
[----:B------:R-:W-:Y:S02]  /*28c0*/  IMAD.MOV.U32 R25, RZ, RZ, R43 ;  /* 0x000000ffff197224 */ /* 0x000fe400078e002b */
[----:B------:R-:W-:-:S10]  /*28d0*/  IMAD R21, R37, 0x2, R26 ;  /* 0x0000000225157824 */ /* 0x000fd400078e021a */
        /* <DEDUP_REMOVED lines=33> */
[----:B------:R-:W-:Y:S01]  /*2af0*/  ULDC.64 UR6, c[0x0][0x208] ;  /* 0x0000820000067ab9 */ /* 0x000fe20000000a00 */
        /* <DEDUP_REMOVED lines=41> */
.L_x_1866:
[----:B------:R-:W-:Y:S05]  /*2d90*/  BSYNC B1 ;  /* 0x0000000000017941 */ /* 0x000fea0003800000 */
.L_x_1865:
[----:B-----5:R-:W-:Y:S01]  /*2da0*/  IMAD.MOV.U32 R20, RZ, RZ, R42 ;  /* 0x000000ffff147224 */ /* 0x020fe200078e002a */
[----:B------:R-:W-:Y:S01]  /*2db0*/  ULOP3.LUT UR4, UR60, 0x1, URZ, 0xfc, !UPT ;  /* 0x000000013c047892 */ /* 0x000fe2000f8efc3f */
        /* <DEDUP_REMOVED lines=18> */
[----:B------:R-:W-:Y:S01]  /*2ee0*/  UISETP.NE.AND UP0, UPT, UR4, 0x3, UPT ;  /* 0x000000030400788c */ /* 0x000fe2000bf05270 */
        /* <DEDUP_REMOVED lines=9> */
[----:B------:R-:W-:-:S02]  /*2f80*/  PLOP3.LUT P3, PT, PT, PT, UP0, 0x80, 0x0 ;  /* 0x000000000000781c */ /* 0x000fc40003f6f008 */
        /* <DEDUP_REMOVED lines=22> */
.L_x_1867:
[----:B------:R-:W2:Y:S01]  /*30f0*/  LDL R36, [R1+0x44] ;  /* 0x0000440001247983 */ /* 0x000ea20000100800 */
[----:B------:R-:W-:Y:S01]  /*3100*/  IMAD R20, R19, 0x8, R16 ;  /* 0x0000000813147824 */ /* 0x000fe200078e0210 */
[----:B------:R-:W-:Y:S01]  /*3110*/  BSSY B1, `(.L_x_1868) ;  /* 0x0000004000017945 */ /* 0x000fe20003800000 */
[----:B--2---:R-:W-:-:S04]  /*3120*/  SHF.L.U32 R92, R36, 0x1f, RZ ;  /* 0x0000001f245c7819 */ /* 0x004fc800000006ff */
[----:B------:R-:W0:Y:S02]  /*3130*/  SYNCS.PHASECHK.TRANS64.TRYWAIT P5, [R20+URZ+0x31c90], R92 ;  /* 0x031c905c140075a7 */ /* 0x000e2400080a017f */
[----:B0-----:R-:W-:Y:S05]  /*3140*/  @!P5 BRA `(.L_x_1869) ;  /* 0x000002000088d947 */ /* 0x001fea0003800000 */
.L_x_2108:
[----:B------:R-:W-:Y:S05]  /*3150*/  BSYNC B1 ;  /* 0x0000000000017941 */ /* 0x000fea0003800000 */
.L_x_1868:
        /* <DEDUP_REMOVED lines=9> */
[C---:B--2---:R-:W-:Y:S01]  /*31f0*/  IMAD.U32 R66, R37.reuse, 0x10000, RZ ;  /* 0x0001000025427824 */ /* 0x044fe200078e00ff */
[----:B------:R-:W-:Y:S02]  /*3200*/  SHF.R.U64 R61, R94, 0x10, R95 ;  /* 0x000000105e3d7819 */ /* 0x000fe4000000125f */
[C---:B------:R-:W-:Y:S02]  /*3210*/  PRMT R60, R62.reuse, 0x5432, R60 ;  /* 0x000054323e3c7816 */ /* 0x040fe4000000003c */
[----:B------:R-:W-:Y:S02]  /*3220*/  PRMT R61, R62, 0x5410, R61 ;  /* 0x000054103e3d7816 */ /* 0x000fe4000000003d */
[----:B------:R-:W-:Y:S02]  /*3230*/  LOP3.LUT R94, R37, 0xffff0000, RZ, 0xc0, !PT ;  /* 0xffff0000255e7812 */ /* 0x000fe400078ec0ff */
[C---:B------:R-:W-:Y:S01]  /*3240*/  LOP3.LUT R62, R61.reuse, 0xffff0000, RZ, 0xc0, !PT ;  /* 0xffff00003d3e7812 */ /* 0x040fe200078ec0ff */
[----:B------:R-:W-:Y:S01]  /*3250*/  IMAD.U32 R61, R61, 0x10000, RZ ;  /* 0x000100003d3d7824 */ /* 0x000fe200078e00ff */
[----:B------:R-:W-:-:S02]  /*3260*/  LOP3.LUT R63, R60, 0xffff0000, RZ, 0xc0, !PT ;  /* 0xffff00003c3f7812 */ /* 0x000fc400078ec0ff */
[----:B------:R-:W-:Y:S01]  /*3270*/  SHF.R.U32.HI R67, RZ, 0x10, R67 ;  /* 0x00000010ff437819 */ /* 0x000fe20000011643 */
[CC--:B------:R-:W-:Y:S02]  /*3280*/  FMUL.FTZ R37, R94.reuse, R62.reuse ;  /* 0x0000003e5e257220 */ /* 0x0c0fe40000410000 */
[-C--:B------:R-:W-:Y:S01]  /*3290*/  FMUL.FTZ R97, R94, R63.reuse ;  /* 0x0000003f5e617220 */ /* 0x080fe20000410000 */
[----:B------:R-:W-:Y:S01]  /*32a0*/  SHF.R.U32.HI R94, RZ, 0x10, R95 ;  /* 0x00000010ff5e7819 */ /* 0x000fe2000001165f */
[----:B------:R-:W-:Y:S01]  /*32b0*/  FFMA.FTZ R37, R66, R63, -R37 ;  /* 0x0000003f42257223 */ /* 0x000fe20000010825 */
[----:B------:R-:W-:Y:S01]  /*32c0*/  LOP3.LUT R95, R38, 0xffff0000, RZ, 0xc0, !PT ;  /* 0xffff0000265f7812 */ /* 0x000fe200078ec0ff */
[----:B------:R-:W-:Y:S01]  /*32d0*/  FFMA.FTZ R62, R66, R62, R97 ;  /* 0x0000003e423e7223 */ /* 0x000fe20000010061 */
[----:B------:R-:W-:Y:S01]  /*32e0*/  PRMT R96, R96, 0x5410, R94 ;  /* 0x0000541060607816 */ /* 0x000fe2000000005e */
[----:B------:R-:W-:Y:S01]  /*32f0*/  IMAD.U32 R63, R38, 0x10000, RZ ;  /* 0x00010000263f7824 */ /* 0x000fe200078e00ff */
[----:B------:R-:W-:Y:S01]  /*3300*/  PRMT R97, R110, 0x5410, R67 ;  /* 0x000054106e617816 */ /* 0x000fe20000000043 */
[----:B------:R-:W-:Y:S01]  /*3310*/  IMAD.U32 R66, R36, 0x10000, RZ ;  /* 0x0001000024427824 */ /* 0x000fe200078e00ff */
[----:B------:R-:W-:Y:S01]  /*3320*/  LOP3.LUT R38, R39, 0xffff0000, RZ, 0xc0, !PT ;  /* 0xffff000027267812 */ /* 0x000fe200078ec0ff */
[----:B------:R-:W-:Y:S01]  /*3330*/  IMAD.U32 R94, R96, 0x10000, RZ ;  /* 0x00010000605e7824 */ /* 0x000fe200078e00ff */
[----:B------:R-:W-:Y:S01]  /*3340*/  LOP3.LUT R36, R36, 0xffff0000, RZ, 0xc0, !PT ;  /* 0xffff000024247812 */ /* 0x000fe200078ec0ff */
[----:B------:R-:W-:Y:S01]  /*3350*/  IMAD.U32 R124, R97, 0x10000, RZ ;  /* 0x00010000617c7824 */ /* 0x000fe200078e00ff */
[----:B------:R-:W-:Y:S01]  /*3360*/  F2FP.BF16.F32.PACK_AB R37, R62, R37 ;  /* 0x000000253e25723e */ /* 0x000fe200000010ff */
[----:B------:R-:W-:Y:S01]  /*3370*/  FMUL.FTZ R126, R95, R94 ;  /* 0x0000005e5f7e7220 */ /* 0x000fe20000410000 */
[----:B------:R-:W-:-:S02]  /*3380*/  IMAD.U32 R39, R39, 0x10000, RZ ;  /* 0x0001000027277824 */ /* 0x000fc400078e00ff */
[-C--:B------:R-:W-:Y:S01]  /*3390*/  FMUL.FTZ R110, R95, R124.reuse ;  /* 0x0000007c5f6e7220 */ /* 0x080fe20000410000 */
[----:B------:R-:W-:Y:S01]  /*33a0*/  LOP3.LUT R95, R96, 0xffff0000, RZ, 0xc0, !PT ;  /* 0xffff0000605f7812 */ /* 0x000fe200078ec0ff */
[----:B------:R-:W-:Y:S01]  /*33b0*/  FFMA.FTZ R67, R63, R124, -R126 ;  /* 0x0000007c3f437223 */ /* 0x000fe2000001087e */
[----:B------:R-:W-:Y:S01]  /*33c0*/  LOP3.LUT R96, R97, 0xffff0000, RZ, 0xc0, !PT ;  /* 0xffff000061607812 */ /* 0x000fe200078ec0ff */
[----:B------:R-:W-:Y:S02]  /*33d0*/  IMAD.U32 R97, R60, 0x10000, RZ ;  /* 0x000100003c617824 */ /* 0x000fe400078e00ff */
[----:B------:R-:W-:Y:S01]  /*33e0*/  FFMA.FTZ R110, R63, R94, R110 ;  /* 0x0000005e3f6e7223 */ /* 0x000fe2000001006e */
[----:B------:R-:W-:Y:S01]  /*33f0*/  FMUL.FTZ R60, R38, R95 ;  /* 0x0000005f263c7220 */ /* 0x000fe20000410000 */
[----:B------:R-:W-:Y:S01]  /*3400*/  FMUL.FTZ R63, R36, R61 ;  /* 0x0000003d243f7220 */ /* 0x000fe20000410000 */
[-C--:B------:R-:W-:Y:S01]  /*3410*/  FMUL.FTZ R38, R38, R96.reuse ;  /* 0x0000006026267220 */ /* 0x080fe20000410000 */
[-C--:B------:R-:W-:Y:S01]  /*3420*/  FMUL.FTZ R36, R36, R97.reuse ;  /* 0x0000006124247220 */ /* 0x080fe20000410000 */
[C---:B------:R-:W-:Y:S01]  /*3430*/  FFMA.FTZ R60, R39.reuse, R96, -R60 ;  /* 0x00000060273c7223 */ /* 0x040fe2000001083c */
[C---:B------:R-:W-:Y:S01]  /*3440*/  FFMA.FTZ R63, R66.reuse, R97, -R63 ;  /* 0x00000061423f7223 */ /* 0x040fe2000001083f */
[----:B------:R-:W-:Y:S01]  /*3450*/  FFMA.FTZ R39, R39, R95, R38 ;  /* 0x0000005f27277223 */ /* 0x000fe20000010026 */
[----:B------:R-:W-:Y:S01]  /*3460*/  FFMA.FTZ R36, R66, R61, R36 ;  /* 0x0000003d42247223 */ /* 0x000fe20000010024 */
[----:B------:R-:W-:-:S03]  /*3470*/  F2FP.BF16.F32.PACK_AB R38, R110, R67 ;  /* 0x000000436e26723e */ /* 0x000fc600000010ff */
[----:B------:R-:W-:Y:S02]  /*3480*/  F2FP.BF16.F32.PACK_AB R39, R39, R60 ;  /* 0x0000003c2727723e */ /* 0x000fe400000010ff */
[----:B------:R-:W-:-:S07]  /*3490*/  F2FP.BF16.F32.PACK_AB R36, R36, R63 ;  /* 0x0000003f2424723e */ /* 0x000fce00000010ff */
.L_x_1874:
[----:B------:R-:W-:Y:S05]  /*34a0*/  BSYNC B2 ;  /* 0x0000000000027941 */ /* 0x000fea0003800000 */
.L_x_1873:
[----:B------:R-:W-:Y:S02]  /*34b0*/  ULDC.64 UR4, c[0x0][0x208] ;  /* 0x0000820000047ab9 */ /* 0x000fe40000000a00 */
[----:B--2---:R1:W-:Y:S03]  /*34c0*/  STG.E.128 desc[UR4][R40.64], R36 ;  /* 0x0000002428007986 */ /* 0x0043e6000c101d04 */
.L_x_1872:
[----:B------:R-:W-:Y:S05]  /*34d0*/  BSYNC B1 ;  /* 0x0000000000017941 */ /* 0x000fea0003800000 */
.L_x_1871:
        /* <DEDUP_REMOVED lines=13> */
[----:B------:R-:W-:Y:S02]  /*35b0*/  PRMT R60, R112, 0x5432, R61 ;  /* 0x00005432703c7816 */ /* 0x000fe4000000003d */
[----:B------:R-:W-:-:S02]  /*35c0*/  SHF.R.U32.HI R62, RZ, 0x10, R59 ;  /* 0x00000010ff3e7819 */ /* 0x000fc4000001163b */
[----:B------:R-:W-:Y:S02]  /*35d0*/  LOP3.LUT R66, R37, 0xffff0000, RZ, 0xc0, !PT ;  /* 0xffff000025427812 */ /* 0x000fe400078ec0ff */
[C---:B------:R-:W-:Y:S01]  /*35e0*/  LOP3.LUT R67, R130.reuse, 0xffff0000, RZ, 0xc0, !PT ;  /* 0xffff000082437812 */ /* 0x040fe200078ec0ff */
[----:B------:R-:W-:Y:S01]  /*35f0*/  IMAD.U32 R130, R130, 0x10000, RZ ;  /* 0x0001000082827824 */ /* 0x000fe200078e00ff */
[----:B------:R-:W-:Y:S01]  /*3600*/  PRMT R129, R129, 0x5410, R64 ;  /* 0x0000541081817816 */ /* 0x000fe20000000040 */
[----:B------:R-:W-:Y:S01]  /*3610*/  IMAD.U32 R64, R37, 0x10000, RZ ;  /* 0x0001000025407824 */ /* 0x000fe200078e00ff */
[----:B------:R-:W-:Y:S01]  /*3620*/  LOP3.LUT R63, R60, 0xffff0000, RZ, 0xc0, !PT ;  /* 0xffff00003c3f7812 */ /* 0x000fe200078ec0ff */
[----:B------:R-:W-:Y:S01]  /*3630*/  FMUL.FTZ R95, R66, R67 ;  /* 0x00000043425f7220 */ /* 0x000fe20000410000 */
[----:B------:R-:W-:Y:S01]  /*3640*/  PRMT R61, R111, 0x5432, R62 ;  /* 0x000054326f3d7816 */ /* 0x000fe2000000003e */
[----:B------:R-:W-:Y:S01]  /*3650*/  IMAD.U32 R62, R129, 0x10000, RZ ;  /* 0x00010000813e7824 */ /* 0x000fe200078e00ff */
[----:B------:R-:W-:Y:S01]  /*3660*/  LOP3.LUT R59, R38, 0xffff0000, RZ, 0xc0, !PT ;  /* 0xffff0000263b7812 */ /* 0x000fe200078ec0ff */
[-C--:B------:R-:W-:Y:S01]  /*3670*/  FMUL.FTZ R66, R66, R63.reuse ;  /* 0x0000003f42427220 */ /* 0x080fe20000410000 */
[C---:B------:R-:W-:Y:S01]  /*3680*/  FFMA.FTZ R63, R64.reuse, R63, -R95 ;  /* 0x0000003f403f7223 */ /* 0x040fe2000001085f */
[----:B------:R-:W-:Y:S01]  /*3690*/  IMAD.U32 R65, R61, 0x10000, RZ ;  /* 0x000100003d417824 */ /* 0x000fe200078e00ff */
[----:B------:R-:W-:Y:S01]  /*36a0*/  LOP3.LUT R38, R39, 0xffff0000, RZ, 0xc0, !PT ;  /* 0xffff000027267812 */ /* 0x000fe200078ec0ff */
[----:B------:R-:W-:Y:S01]  /*36b0*/  FMUL.FTZ R97, R59, R62 ;  /* 0x0000003e3b617220 */ /* 0x000fe20000410000 */
[----:B------:R-:W-:Y:S01]  /*36c0*/  FFMA.FTZ R64, R64, R67, R66 ;  /* 0x0000004340407223 */ /* 0x000fe20000010042 */
[----:B------:R-:W-:-:S02]  /*36d0*/  IMAD.U32 R37, R36, 0x10000, RZ ;  /* 0x0001000024257824 */ /* 0x000fc400078e00ff */
[-C--:B------:R-:W-:Y:S01]  /*36e0*/  FMUL.FTZ R67, R59, R65.reuse ;  /* 0x000000413b437220 */ /* 0x080fe20000410000 */
        /* <DEDUP_REMOVED lines=20> */
.L_x_1878:
[----:B------:R-:W-:Y:S05]  /*3830*/  BSYNC B2 ;  /* 0x0000000000027941 */ /* 0x000fea0003800000 */
.L_x_1877:
[----:B------:R-:W-:Y:S02]  /*3840*/  ULDC.64 UR4, c[0x0][0x208] ;  /* 0x0000820000047ab9 */ /* 0x000fe40000000a00 */
[----:B--2---:R2:W-:Y:S03]  /*3850*/  STG.E.128 desc[UR4][R40.64+0x20], R36 ;  /* 0x0000202428007986 */ /* 0x0045e6000c101d04 */
.L_x_1876:
[----:B------:R-:W-:Y:S05]  /*3860*/  BSYNC B1 ;  /* 0x0000000000017941 */ /* 0x000fea0003800000 */
.L_x_1875:
        /* <DEDUP_REMOVED lines=19> */
[----:B------:R-:W-:Y:S01]  /*39a0*/  IMAD.U32 R59, R123, 0x10000, RZ ;  /* 0x000100007b3b7824 */ /* 0x000fe200078e00ff */
[----:B------:R-:W-:Y:S01]  /*39b0*/  LOP3.LUT R60, R127, 0xffff0000, RZ, 0xc0, !PT ;  /* 0xffff00007f3c7812 */ /* 0x000fe200078ec0ff */
[----:B------:R-:W-:Y:S01]  /*39c0*/  IMAD.U32 R61, R128, 0x10000, RZ ;  /* 0x00010000803d7824 */ /* 0x000fe200078e00ff */
[----:B------:R-:W-:Y:S01]  /*39d0*/  LOP3.LUT R58, R125, 0xffff0000, RZ, 0xc0, !PT ;  /* 0xffff00007d3a7812 */ /* 0x000fe200078ec0ff */
[----:B------:R-:W-:Y:S01]  /*39e0*/  IMAD.U32 R37, R36, 0x10000, RZ ;  /* 0x0001000024257824 */ /* 0x000fe200078e00ff */
[----:B------:R-:W-:Y:S01]  /*39f0*/  LOP3.LUT R56, R38, 0xffff0000, RZ, 0xc0, !PT ;  /* 0xffff000026387812 */ /* 0x000fe200078ec0ff */
[----:B------:R-:W-:Y:S01]  /*3a00*/  FMUL.FTZ R62, R55, R60 ;  /* 0x0000003c373e7220 */ /* 0x000fe20000410000 */
[----:B------:R-:W-:Y:S01]  /*3a10*/  LOP3.LUT R38, R39, 0xffff0000, RZ, 0xc0, !PT ;  /* 0xffff000027267812 */ /* 0x000fe200078ec0ff */
[-C--:B------:R-:W-:Y:S01]  /*3a20*/  FMUL.FTZ R63, R55, R58.reuse ;  /* 0x0000003a373f7220 */ /* 0x080fe20000410000 */
[----:B------:R-:W-:Y:S01]  /*3a30*/  LOP3.LUT R55, R36, 0xffff0000, RZ, 0xc0, !PT ;  /* 0xffff000024377812 */ /* 0x000fe200078ec0ff */
[----:B------:R-:W-:Y:S01]  /*3a40*/  FMUL.FTZ R65, R56, R61 ;  /* 0x0000003d38417220 */ /* 0x000fe20000410000 */
[C---:B------:R-:W-:Y:S01]  /*3a50*/  FFMA.FTZ R36, R57.reuse, R58, -R62 ;  /* 0x0000003a39247223 */ /* 0x040fe2000001083e */
[----:B------:R-:W-:Y:S01]  /*3a60*/  LOP3.LUT R128, R128, 0xffff0000, RZ, 0xc0, !PT ;  /* 0xffff000080807812 */ /* 0x000fe200078ec0ff */
[----:B------:R-:W-:Y:S01]  /*3a70*/  FFMA.FTZ R57, R57, R60, R63 ;  /* 0x0000003c39397223 */ /* 0x000fe2000001003f */
[----:B------:R-:W-:Y:S01]  /*3a80*/  LOP3.LUT R123, R123, 0xffff0000, RZ, 0xc0, !PT ;  /* 0xffff00007b7b7812 */ /* 0x000fe200078ec0ff */
[----:B------:R-:W-:Y:S01]  /*3a90*/  FMUL.FTZ R63, R56, R59 ;  /* 0x0000003b383f7220 */ /* 0x000fe20000410000 */
[----:B------:R-:W-:-:S02]  /*3aa0*/  IMAD.U32 R58, R127, 0x10000, RZ ;  /* 0x000100007f3a7824 */ /* 0x000fc400078e00ff */
[----:B------:R-:W-:Y:S01]  /*3ab0*/  FFMA.FTZ R65, R54, R59, -R65 ;  /* 0x0000003b36417223 */ /* 0x000fe20000010841 */
[----:B------:R-:W-:Y:S02]  /*3ac0*/  IMAD.U32 R56, R125, 0x10000, RZ ;  /* 0x000100007d387824 */ /* 0x000fe400078e00ff */
[C---:B------:R-:W-:Y:S01]  /*3ad0*/  FMUL.FTZ R60, R38.reuse, R128 ;  /* 0x00000080263c7220 */ /* 0x040fe20000410000 */
[----:B------:R-:W-:Y:S01]  /*3ae0*/  FMUL.FTZ R59, R38, R123 ;  /* 0x0000007b263b7220 */ /* 0x000fe20000410000 */
[C---:B------:R-:W-:Y:S01]  /*3af0*/  FMUL.FTZ R38, R55.reuse, R58 ;  /* 0x0000003a37267220 */ /* 0x040fe20000410000 */
[----:B------:R-:W-:Y:S01]  /*3b00*/  FFMA.FTZ R54, R54, R61, R63 ;  /* 0x0000003d36367223 */ /* 0x000fe2000001003f */
[-C--:B------:R-:W-:Y:S01]  /*3b10*/  FMUL.FTZ R55, R55, R56.reuse ;  /* 0x0000003837377220 */ /* 0x080fe20000410000 */
[----:B------:R-:W-:Y:S02]  /*3b20*/  IMAD.U32 R39, R39, 0x10000, RZ ;  /* 0x0001000027277824 */ /* 0x000fe400078e00ff */
        /* <DEDUP_REMOVED lines=9> */
.L_x_1882:
[----:B------:R-:W-:Y:S05]  /*3bc0*/  BSYNC B2 ;  /* 0x0000000000027941 */ /* 0x000fea0003800000 */
.L_x_1881:
[----:B------:R-:W-:Y:S02]  /*3bd0*/  ULDC.64 UR4, c[0x0][0x208] ;  /* 0x0000820000047ab9 */ /* 0x000fe40000000a00 */
[----:B--2---:R3:W-:Y:S03]  /*3be0*/  STG.E.128 desc[UR4][R40.64+0x40], R36 ;  /* 0x0000402428007986 */ /* 0x0047e6000c101d04 */
.L_x_1880:
[----:B------:R-:W-:Y:S05]  /*3bf0*/  BSYNC B1 ;  /* 0x0000000000017941 */ /* 0x000fea0003800000 */
.L_x_1879:
        /* <DEDUP_REMOVED lines=53> */
.L_x_1886:
[----:B------:R-:W-:Y:S05]  /*3f50*/  BSYNC B2 ;  /* 0x0000000000027941 */ /* 0x000fea0003800000 */
.L_x_1885:
[----:B------:R-:W-:Y:S02]  /*3f60*/  ULDC.64 UR4, c[0x0][0x208] ;  /* 0x0000820000047ab9 */ /* 0x000fe40000000a00 */
[----:B--2---:R4:W-:Y:S03]  /*3f70*/  STG.E.128 desc[UR4][R40.64+0x60], R36 ;  /* 0x0000602428007986 */ /* 0x0049e6000c101d04 */
.L_x_1884:
[----:B------:R-:W-:Y:S05]  /*3f80*/  BSYNC B1 ;  /* 0x0000000000017941 */ /* 0x000fea0003800000 */
.L_x_1883:
        /* <DEDUP_REMOVED lines=54> */
.L_x_1890:
[----:B------:R-:W-:Y:S05]  /*42f0*/  BSYNC B2 ;  /* 0x0000000000027941 */ /* 0x000fea0003800000 */
.L_x_1889:
[----:B------:R-:W-:Y:S02]  /*4300*/  ULDC.64 UR4, c[0x0][0x208] ;  /* 0x0000820000047ab9 */ /* 0x000fe40000000a00 */
[----:B--2---:R1:W-:Y:S03]  /*4310*/  STG.E.128 desc[UR4][R40.64+0x80], R36 ;  /* 0x0000802428007986 */ /* 0x0043e6000c101d04 */
.L_x_1888:
[----:B------:R-:W-:Y:S05]  /*4320*/  BSYNC B1 ;  /* 0x0000000000017941 */ /* 0x000fea0003800000 */
.L_x_1887:
        /* <DEDUP_REMOVED lines=53> */
.L_x_1892:
[----:B------:R-:W-:Y:S05]  /*4680*/  BSYNC B1 ;  /* 0x0000000000017941 */ /* 0x000fea0003800000 */
.L_x_1891:
[----:B------:R-:W-:Y:S02]  /*4690*/  ULDC.64 UR4, c[0x0][0x208] ;  /* 0x0000820000047ab9 */ /* 0x000fe40000000a00 */
[----:B--2---:R1:W-:Y:S01]  /*46a0*/  STG.E.128 desc[UR4][R40.64+0xa0], R36 ;  /* 0x0000a02428007986 */ /* 0x0043e2000c101d04 */
[----:B------:R-:W-:Y:S05]  /*46b0*/  BRA `(.L_x_1870) ;  /* 0x0000002000c07947 */ /* 0x000fea0003800000 */
.L_x_1864:
        /* <DEDUP_REMOVED lines=22> */
[----:B------:R-:W-:Y:S01]  /*4820*/  CS2R R56, SRZ ;  /* 0x0000000000387805 */ /* 0x000fe2000001ff00 */
[----:B------:R-:W-:-:S02]  /*4830*/  ULDC.64 UR6, c[0x0][0x208] ;  /* 0x0000820000067ab9 */ /* 0x000fc40000000a00 */
        /* <DEDUP_REMOVED lines=25> */
.L_x_1894:
[----:B------:R-:W-:Y:S05]  /*49d0*/  BSYNC B1 ;  /* 0x0000000000017941 */ /* 0x000fea0003800000 */
.L_x_1893:
        /* <DEDUP_REMOVED lines=53> */
.L_x_1895:
[----:B------:R-:W2:Y:S01]  /*4d30*/  LDL R60, [R1+0x44] ;  /* 0x00004400013c7983 */ /* 0x000ea20000100800 */
[----:B------:R-:W-:Y:S01]  /*4d40*/  IMAD R20, R19, 0x8, R16 ;  /* 0x0000000813147824 */ /* 0x000fe200078e0210 */
[----:B------:R-:W-:Y:S01]  /*4d50*/  BSSY B1, `(.L_x_1896) ;  /* 0x0000004000017945 */ /* 0x000fe20003800000 */
[----:B--2---:R-:W-:-:S04]  /*4d60*/  SHF.L.U32 R92, R60, 0x1f, RZ ;  /* 0x0000001f3c5c7819 */ /* 0x004fc800000006ff */
[----:B------:R-:W0:Y:S02]  /*4d70*/  SYNCS.PHASECHK.TRANS64.TRYWAIT P5, [R20+URZ+0x31c90], R92 ;  /* 0x031c905c140075a7 */ /* 0x000e2400080a017f */
[----:B0-----:R-:W-:Y:S05]  /*4d80*/  @!P5 BRA `(.L_x_1897) ;  /* 0x000001e4008cd947 */ /* 0x001fea0003800000 */
.L_x_2109:
[----:B------:R-:W-:Y:S05]  /*4d90*/  BSYNC B1 ;  /* 0x0000000000017941 */ /* 0x000fea0003800000 */
.L_x_1896:
        /* <DEDUP_REMOVED lines=38> */
[----:B------:R-:W-:Y:S02]  /*5000*/  SHF.R.U64 R114, R44, 0x10, R45 ;  /* 0x000000102c727819 */ /* 0x000fe4000000122d */
[----:B------:R-:W-:Y:S02]  /*5010*/  SHF.R.U64 R44, R46, 0x10, R47 ;  /* 0x000000102e2c7819 */ /* 0x000fe4000000122f */
[----:B------:R-:W-:Y:S02]  /*5020*/  SHF.R.U32.HI R46, RZ, 0x10, R57 ;  /* 0x00000010ff2e7819 */ /* 0x000fe40000011639 */
[----:B------:R-:W-:Y:S02]  /*5030*/  SHF.R.U32.HI R120, RZ, 0x10, R45 ;  /* 0x00000010ff787819 */ /* 0x000fe4000001162d */
[----:B------:R-:W-:Y:S02]  /*5040*/  SHF.R.U64 R116, R56, 0x10, R57 ;  /* 0x0000001038747819 */ /* 0x000fe40000001239 */
[----:B------:R-:W-:-:S02]  /*5050*/  PRMT R56, R124, 0x5432, R46 ;  /* 0x000054327c387816 */ /* 0x000fc4000000002e */
[----:B------:R-:W-:Y:S02]  /*5060*/  PRMT R57, R123, 0x5432, R120 ;  /* 0x000054327b397816 */ /* 0x000fe40000000078 */
[--C-:B------:R-:W-:Y:S01]  /*5070*/  SHF.R.U64 R45, R58, 0x10, R59.reuse ;  /* 0x000000103a2d7819 */ /* 0x100fe2000000123b */
[----:B------:R-:W-:Y:S01]  /*5080*/  IMAD.U32 R58, R56, 0x10000, RZ ;  /* 0x00010000383a7824 */ /* 0x000fe200078e00ff */
[----:B------:R-:W-:Y:S01]  /*5090*/  SHF.R.U32.HI R118, RZ, 0x10, R59 ;  /* 0x00000010ff767819 */ /* 0x000fe2000001163b */
[----:B--2---:R-:W-:Y:S01]  /*50a0*/  IMAD.U32 R59, R65, 0x10000, RZ ;  /* 0x00010000413b7824 */ /* 0x004fe200078e00ff */
[----:B------:R-:W-:Y:S01]  /*50b0*/  SHF.R.U32.HI R115, RZ, 0x10, R47 ;  /* 0x00000010ff737819 */ /* 0x000fe2000001162f */
[C---:B------:R-:W-:Y:S01]  /*50c0*/  IMAD.U32 R46, R57.reuse, 0x10000, RZ ;  /* 0x00010000392e7824 */ /* 0x040fe200078e00ff */
[----:B------:R-:W-:Y:S01]  /*50d0*/  LOP3.LUT R57, R57, 0xffff0000, RZ, 0xc0, !PT ;  /* 0xffff000039397812 */ /* 0x000fe200078ec0ff */
[----:B-1----:R-:W-:Y:S02]  /*50e0*/  IMAD.U32 R47, R61, 0x10000, RZ ;  /* 0x000100003d2f7824 */ /* 0x002fe400078e00ff */
[C---:B------:R-:W-:Y:S01]  /*50f0*/  FMUL.FTZ R120, R59.reuse, R58 ;  /* 0x0000003a3b787220 */ /* 0x040fe20000410000 */
[----:B------:R-:W-:Y:S01]  /*5100*/  FMUL.FTZ R59, R59, R46 ;  /* 0x0000002e3b3b7220 */ /* 0x000fe20000410000 */
[----:B------:R-:W-:Y:S01]  /*5110*/  PRMT R115, R127, 0x5410, R115 ;  /* 0x000054107f737816 */ /* 0x000fe20000000073 */
[----:B------:R-:W-:-:S02]  /*5120*/  IMAD.U32 R127, R67, 0x10000, RZ ;  /* 0x00010000437f7824 */ /* 0x000fc400078e00ff */
[C---:B------:R-:W-:Y:S01]  /*5130*/  FFMA.FTZ R46, R47.reuse, R46, -R120 ;  /* 0x0000002e2f2e7223 */ /* 0x040fe20000010878 */
[----:B------:R-:W-:Y:S01]  /*5140*/  FFMA.FTZ R47, R47, R58, R59 ;  /* 0x0000003a2f2f7223 */ /* 0x000fe2000001003b */
[----:B------:R-:W-:Y:S02]  /*5150*/  LOP3.LUT R59, R56, 0xffff0000, RZ, 0xc0, !PT ;  /* 0xffff0000383b7812 */ /* 0x000fe400078ec0ff */
[----:B------:R-:W-:Y:S01]  /*5160*/  LOP3.LUT R58, R65, 0xffff0000, RZ, 0xc0, !PT ;  /* 0xffff0000413a7812 */ /* 0x000fe200078ec0ff */
[----:B------:R-:W-:Y:S01]  /*5170*/  IMAD.U32 R65, R63, 0x10000, RZ ;  /* 0x000100003f417824 */ /* 0x000fe200078e00ff */
[----:B------:R-:W-:Y:S02]  /*5180*/  LOP3.LUT R56, R61, 0xffff0000, RZ, 0xc0, !PT ;  /* 0xffff00003d387812 */ /* 0x000fe400078ec0ff */
[----:B------:R-:W-:Y:S01]  /*5190*/  PRMT R45, R136, 0x5410, R45 ;  /* 0x00005410882d7816 */ /* 0x000fe2000000002d */
[C---:B------:R-:W-:Y:S01]  /*51a0*/  FMUL.FTZ R61, R58.reuse, R59 ;  /* 0x0000003b3a3d7220 */ /* 0x040fe20000410000 */
[----:B------:R-:W-:Y:S01]  /*51b0*/  FMUL.FTZ R58, R58, R57 ;  /* 0x000000393a3a7220 */ /* 0x000fe20000410000 */
[----:B------:R-:W-:-:S02]  /*51c0*/  PRMT R44, R117, 0x5432, R44 ;  /* 0x00005432752c7816 */ /* 0x000fc4000000002c */
[C---:B------:R-:W-:Y:S01]  /*51d0*/  FFMA.FTZ R57, R56.reuse, R57, -R61 ;  /* 0x0000003938397223 */ /* 0x040fe2000001083d */
[----:B------:R-:W-:Y:S01]  /*51e0*/  FFMA.FTZ R56, R56, R59, R58 ;  /* 0x0000003b38387223 */ /* 0x000fe2000001003a */
[----:B------:R-:W-:Y:S02]  /*51f0*/  PRMT R58, R121, 0x5432, R114 ;  /* 0x00005432793a7816 */ /* 0x000fe40000000072 */
[----:B------:R-:W-:Y:S01]  /*5200*/  PRMT R114, R119, 0x5432, R118 ;  /* 0x0000543277727816 */ /* 0x000fe20000000076 */
[----:B------:R-:W-:Y:S01]  /*5210*/  IMAD.U32 R118, R115, 0x10000, RZ ;  /* 0x0001000073767824 */ /* 0x000fe200078e00ff */
[----:B------:R-:W-:Y:S02]  /*5220*/  PRMT R59, R122, 0x5432, R116 ;  /* 0x000054327a3b7816 */ /* 0x000fe40000000074 */
[----:B------:R-:W-:Y:S01]  /*5230*/  F2FP.BF16.F32.PACK_AB R46, R57, R46 ;  /* 0x0000002e392e723e */ /* 0x000fe200000010ff */
        /* <DEDUP_REMOVED lines=9> */
[----:B------:R-:W-:Y:S01]  /*52d0*/  LOP3.LUT R118, R67, 0xffff0000, RZ, 0xc0, !PT ;  /* 0xffff000043767812 */ /* 0x000fe200078ec0ff */
[----:B------:R-:W-:Y:S01]  /*52e0*/  IMAD.U32 R67, R58, 0x10000, RZ ;  /* 0x000100003a437824 */ /* 0x000fe200078e00ff */
[----:B------:R-:W-:Y:S02]  /*52f0*/  LOP3.LUT R116, R63, 0xffff0000, RZ, 0xc0, !PT ;  /* 0xffff00003f747812 */ /* 0x000fe400078ec0ff */
[----:B------:R-:W-:Y:S01]  /*5300*/  LOP3.LUT R64, R64, 0xffff0000, RZ, 0xc0, !PT ;  /* 0xffff000040407812 */ /* 0x000fe200078ec0ff */
[C---:B------:R-:W-:Y:S01]  /*5310*/  FMUL.FTZ R63, R118.reuse, R115 ;  /* 0x00000073763f7220 */ /* 0x040fe20000410000 */
[----:B------:R-:W-:-:S03]  /*5320*/  FMUL.FTZ R118, R118, R127 ;  /* 0x0000007f76767220 */ /* 0x000fc60000410000 */
[C---:B------:R-:W-:Y:S01]  /*5330*/  FFMA.FTZ R114, R116.reuse, R127, -R63 ;  /* 0x0000007f74727223 */ /* 0x040fe2000001083f */
[C---:B------:R-:W-:Y:S02]  /*5340*/  IMAD.U32 R63, R59.reuse, 0x10000, RZ ;  /* 0x000100003b3f7824 */ /* 0x040fe400078e00ff */
[----:B------:R-:W-:Y:S01]  /*5350*/  FFMA.FTZ R116, R116, R115, R118 ;  /* 0x0000007374747223 */ /* 0x000fe20000010076 */
[----:B------:R-:W-:Y:S01]  /*5360*/  IMAD.U32 R118, R60, 0x10000, RZ ;  /* 0x000100003c767824 */ /* 0x000fe200078e00ff */
[----:B------:R-:W-:Y:S01]  /*5370*/  LOP3.LUT R59, R59, 0xffff0000, RZ, 0xc0, !PT ;  /* 0xffff00003b3b7812 */ /* 0x000fe200078ec0ff */
[C---:B------:R-:W-:Y:S01]  /*5380*/  FMUL.FTZ R115, R120.reuse, R63 ;  /* 0x0000003f78737220 */ /* 0x040fe20000410000 */
[-C--:B------:R-:W-:Y:S01]  /*5390*/  FMUL.FTZ R120, R120, R67.reuse ;  /* 0x0000004378787220 */ /* 0x080fe20000410000 */
[----:B------:R-:W-:Y:S02]  /*53a0*/  LOP3.LUT R60, R60, 0xffff0000, RZ, 0xc0, !PT ;  /* 0xffff00003c3c7812 */ /* 0x000fe400078ec0ff */
[C---:B------:R-:W-:Y:S01]  /*53b0*/  FFMA.FTZ R115, R118.reuse, R67, -R115 ;  /* 0x0000004376737223 */ /* 0x040fe20000010873 */
[----:B------:R-:W-:Y:S01]  /*53c0*/  FFMA.FTZ R120, R118, R63, R120 ;  /* 0x0000003f76787223 */ /* 0x000fe20000010078 */
[----:B------:R-:W-:Y:S01]  /*53d0*/  LOP3.LUT R63, R58, 0xffff0000, RZ, 0xc0, !PT ;  /* 0xffff00003a3f7812 */ /* 0x000fe200078ec0ff */
[----:B------:R-:W-:-:S04]  /*53e0*/  FMUL.FTZ R67, R64, R59 ;  /* 0x0000003b40437220 */ /* 0x000fc80000410000 */
[-C--:B------:R-:W-:Y:S01]  /*53f0*/  FMUL.FTZ R64, R64, R63.reuse ;  /* 0x0000003f40407220 */ /* 0x080fe20000410000 */
[C---:B------:R-:W-:Y:S01]  /*5400*/  FFMA.FTZ R58, R60.reuse, R63, -R67 ;  /* 0x0000003f3c3a7223 */ /* 0x040fe20000010843 */
[C---:B------:R-:W-:Y:S01]  /*5410*/  IMAD.U32 R63, R45.reuse, 0x10000, RZ ;  /* 0x000100002d3f7824 */ /* 0x040fe200078e00ff */
[----:B------:R-:W-:Y:S01]  /*5420*/  LOP3.LUT R45, R45, 0xffff0000, RZ, 0xc0, !PT ;  /* 0xffff00002d2d7812 */ /* 0x000fe200078ec0ff */
[----:B------:R-:W-:Y:S01]  /*5430*/  FFMA.FTZ R59, R60, R59, R64 ;  /* 0x0000003b3c3b7223 */ /* 0x000fe20000010040 */
[C---:B------:R-:W-:Y:S01]  /*5440*/  IMAD.U32 R64, R66.reuse, 0x10000, RZ ;  /* 0x0001000042407824 */ /* 0x040fe200078e00ff */
[----:B------:R-:W-:Y:S01]  /*5450*/  LOP3.LUT R66, R66, 0xffff0000, RZ, 0xc0, !PT ;  /* 0xffff000042427812 */ /* 0x000fe200078ec0ff */
[----:B------:R-:W-:Y:S02]  /*5460*/  IMAD.U32 R67, R44, 0x10000, RZ ;  /* 0x000100002c437824 */ /* 0x000fe400078e00ff */
[----:B------:R-:W-:Y:S01]  /*5470*/  FMUL.FTZ R127, R64, R63 ;  /* 0x0000003f407f7220 */ /* 0x000fe20000410000 */
[----:B------:R-:W-:-:S02]  /*5480*/  IMAD.U32 R60, R62, 0x10000, RZ ;  /* 0x000100003e3c7824 */ /* 0x000fc400078e00ff */
[-C--:B------:R-:W-:Y:S01]  /*5490*/  FMUL.FTZ R64, R64, R67.reuse ;  /* 0x0000004340407220 */ /* 0x080fe20000410000 */
[----:B------:R-:W-:Y:S01]  /*54a0*/  LOP3.LUT R62, R62, 0xffff0000, RZ, 0xc0, !PT ;  /* 0xffff00003e3e7812 */ /* 0x000fe200078ec0ff */
[C---:B------:R-:W-:Y:S02]  /*54b0*/  FFMA.FTZ R127, R60.reuse, R67, -R127 ;  /* 0x000000433c7f7223 */ /* 0x040fe4000001087f */
[----:B------:R-:W-:Y:S01]  /*54c0*/  FFMA.FTZ R64, R60, R63, R64 ;  /* 0x0000003f3c407223 */ /* 0x000fe20000010040 */
[----:B------:R-:W-:Y:S01]  /*54d0*/  LOP3.LUT R63, R44, 0xffff0000, RZ, 0xc0, !PT ;  /* 0xffff00002c3f7812 */ /* 0x000fe200078ec0ff */
[----:B------:R-:W-:Y:S01]  /*54e0*/  FMUL.FTZ R67, R66, R45 ;  /* 0x0000002d42437220 */ /* 0x000fe20000410000 */
[----:B------:R-:W-:Y:S02]  /*54f0*/  F2FP.BF16.F32.PACK_AB R120, R59, R120 ;  /* 0x000000783b78723e */ /* 0x000fe400000010ff */
[----:B------:R-:W-:Y:S01]  /*5500*/  F2FP.BF16.F32.PACK_AB R60, R58, R115 ;  /* 0x000000733a3c723e */ /* 0x000fe200000010ff */
[-C--:B------:R-:W-:Y:S01]  /*5510*/  FMUL.FTZ R66, R66, R63.reuse ;  /* 0x0000003f42427220 */ /* 0x080fe20000410000 */
[----:B------:R-:W-:Y:S01]  /*5520*/  FFMA.FTZ R44, R62, R63, -R67 ;  /* 0x0000003f3e2c7223 */ /* 0x000fe20000010843 */
[----:B------:R-:W-:Y:S01]  /*5530*/  F2FP.BF16.F32.PACK_AB R63, R114, R61 ;  /* 0x0000003d723f723e */ /* 0x000fe200000010ff */
[----:B------:R-:W-:-:S02]  /*5540*/  IMAD.MOV.U32 R61, RZ, RZ, R46 ;  /* 0x000000ffff3d7224 */ /* 0x000fc400078e002e */
[----:B------:R-:W-:Y:S01]  /*5550*/  FFMA.FTZ R45, R62, R45, R66 ;  /* 0x0000002d3e2d7223 */ /* 0x000fe20000010042 */
[----:B------:R-:W-:Y:S01]  /*5560*/  F2FP.BF16.F32.PACK_AB R67, R116, R65 ;  /* 0x000000417443723e */ /* 0x000fe200000010ff */
[----:B------:R-:W-:Y:S01]  /*5570*/  IMAD.MOV.U32 R65, RZ, RZ, R47 ;  /* 0x000000ffff417224 */ /* 0x000fe200078e002f */
[----:B------:R-:W-:Y:S02]  /*5580*/  F2FP.BF16.F32.PACK_AB R62, R44, R127 ;  /* 0x0000007f2c3e723e */ /* 0x000fe400000010ff */
[----:B------:R-:W-:Y:S01]  /*5590*/  F2FP.BF16.F32.PACK_AB R66, R45, R64 ;  /* 0x000000402d42723e */ /* 0x000fe200000010ff */
[----:B------:R-:W-:-:S07]  /*55a0*/  IMAD.MOV.U32 R64, RZ, RZ, R120 ;  /* 0x000000ffff407224 */ /* 0x000fce00078e0078 */
.L_x_1901:
[----:B------:R-:W-:Y:S05]  /*55b0*/  BSYNC B2 ;  /* 0x0000000000027941 */ /* 0x000fea0003800000 */
.L_x_1900:
[----:B------:R-:W-:Y:S01]  /*55c0*/  IADD3 R45, P4, P5, R28, R96, R7 ;  /* 0x000000601c2d7210 */ /* 0x000fe20007d9e007 */
[----:B------:R-:W-:-:S03]  /*55d0*/  ULDC.64 UR4, c[0x0][0x208] ;  /* 0x0000820000047ab9 */ /* 0x000fc60000000a00 */
[----:B------:R-:W-:Y:S02]  /*55e0*/  IADD3.X R46, R0, R111, R93, P4, P5 ;  /* 0x0000006f002e7210 */ /* 0x000fe400027ea45d */
        /* <DEDUP_REMOVED lines=10> */
.L_x_1899:
[----:B------:R-:W-:Y:S05]  /*5690*/  BSYNC B1 ;  /* 0x0000000000017941 */ /* 0x000fea0003800000 */
.L_x_1898:
[----:B------:R-:W-:Y:S01]  /*56a0*/  ISETP.NE.AND P4, PT, R11, RZ, PT ;  /* 0x000000ff0b00720c */ /* 0x000fe20003f85270 */
[----:B------:R-:W-:-:S12]  /*56b0*/  BSSY B1, `(.L_x_1902) ;  /* 0x0000083000017945 */ /* 0x000fd80003800000 */
[----:B------:R-:W-:Y:S05]  /*56c0*/  @!P4 BRA `(.L_x_1903) ;  /* 0x000000080004c947 */ /* 0x000fea0003800000 */
[----:B------:R-:W2:Y:S04]  /*56d0*/  LDL R56, [R1+0x48] ;  /* 0x0000480001387983 */ /* 0x000ea80000100800 */
[----:B-1----:R-:W3:Y:S04]  /*56e0*/  LDL R46, [R1+0x4c] ;  /* 0x00004c00012e7983 */ /* 0x002ee80000100800 */
[----:B------:R-:W4:Y:S01]  /*56f0*/  LDL R47, [R1+0x50] ;  /* 0x00005000012f7983 */ /* 0x000f220000100800 */
        /* <DEDUP_REMOVED lines=8> */
[----:B------:R-:W-:Y:S01]  /*5780*/  SHF.R.S32.HI R45, RZ, 0x2, R44 ;  /* 0x00000002ff2d7819 */ /* 0x000fe2000001142c */
[----:B------:R-:W-:Y:S01]  /*5790*/  VIADD R62, R23, 0x10 ;  /* 0x00000010173e7836 */ /* 0x000fe20000000000 */
[----:B------:R-:W-:-:S04]  /*57a0*/  IADD3 R60, P4, P5, R28, R96, R8 ;  /* 0x000000601c3c7210 */ /* 0x000fc80007d9e008 */
[----:B------:R-:W-:Y:S02]  /*57b0*/  IADD3.X R61, R0, R111, R90, P4, P5 ;  /* 0x0000006f003d7210 */ /* 0x000fe400027ea45a */
        /* <DEDUP_REMOVED lines=13> */
[----:B------:R-:W-:Y:S01]  /*5890*/  SHF.R.U32.HI R65, RZ, 0x10, R53 ;  /* 0x00000010ff417819 */ /* 0x000fe20000011635 */
[----:B-1----:R-:W-:Y:S01]  /*58a0*/  IMAD.U32 R64, R45, 0x10000, RZ ;  /* 0x000100002d407824 */ /* 0x002fe200078e00ff */
[----:B------:R-:W-:Y:S01]  /*58b0*/  SHF.R.U32.HI R62, RZ, 0x10, R41 ;  /* 0x00000010ff3e7819 */ /* 0x000fe20000011629 */
[----:B--2---:R-:W-:Y:S01]  /*58c0*/  IMAD.U32 R66, R59, 0x10000, RZ ;  /* 0x000100003b427824 */ /* 0x004fe200078e00ff */
[----:B------:R-:W-:Y:S02]  /*58d0*/  PRMT R134, R134, 0x5410, R65 ;  /* 0x0000541086867816 */ /* 0x000fe40000000041 */
[----:B------:R-:W-:Y:S02]  /*58e0*/  PRMT R135, R135, 0x5410, R62 ;  /* 0x0000541087877816 */ /* 0x000fe4000000003e */
[----:B------:R-:W-:Y:S01]  /*58f0*/  SHF.R.U64 R40, R40, 0x10, R41 ;  /* 0x0000001028287819 */ /* 0x000fe20000001229 */
[----:B------:R-:W-:Y:S01]  /*5900*/  IMAD.U32 R67, R134, 0x10000, RZ ;  /* 0x0001000086437824 */ /* 0x000fe200078e00ff */
[----:B------:R-:W-:Y:S01]  /*5910*/  SHF.R.U64 R41, R42, 0x10, R43 ;  /* 0x000000102a297819 */ /* 0x000fe2000000122b */
[----:B------:R-:W-:Y:S01]  /*5920*/  IMAD.U32 R42, R57, 0x10000, RZ ;  /* 0x00010000392a7824 */ /* 0x000fe200078e00ff */
[----:B------:R-:W-:Y:S01]  /*5930*/  SHF.R.U64 R52, R52, 0x10, R53 ;  /* 0x0000001034347819 */ /* 0x000fe20000001235 */
[----:B------:R-:W-:Y:S01]  /*5940*/  IMAD.U32 R65, R135, 0x10000, RZ ;  /* 0x0001000087417824 */ /* 0x000fe200078e00ff */
[----:B------:R-:W-:Y:S01]  /*5950*/  SHF.R.U32.HI R62, RZ, 0x10, R43 ;  /* 0x00000010ff3e7819 */ /* 0x000fe2000001162b */
[----:B------:R-:W-:Y:S01]  /*5960*/  FMUL.FTZ R43, R42, R67 ;  /* 0x000000432a2b7220 */ /* 0x000fe20000410000 */
[----:B------:R-:W-:Y:S01]  /*5970*/  SHF.R.U64 R53, R54, 0x10, R55 ;  /* 0x0000001036357819 */ /* 0x000fe20000001237 */
[-C--:B------:R-:W-:Y:S01]  /*5980*/  FMUL.FTZ R42, R42, R65.reuse ;  /* 0x000000412a2a7220 */ /* 0x080fe20000410000 */
[----:B------:R-:W-:Y:S01]  /*5990*/  LOP3.LUT R54, R57, 0xffff0000, RZ, 0xc0, !PT ;  /* 0xffff000039367812 */ /* 0x000fe200078ec0ff */
[----:B------:R-:W-:Y:S01]  /*59a0*/  FFMA.FTZ R43, R64, R65, -R43 ;  /* 0x00000041402b7223 */ /* 0x000fe2000001082b */
[----:B------:R-:W-:Y:S01]  /*59b0*/  LOP3.LUT R57, R134, 0xffff0000, RZ, 0xc0, !PT ;  /* 0xffff000086397812 */ /* 0x000fe200078ec0ff */
[----:B------:R-:W-:Y:S01]  /*59c0*/  FFMA.FTZ R42, R64, R67, R42 ;  /* 0x00000043402a7223 */ /* 0x000fe2000001002a */
[----:B------:R-:W-:-:S02]  /*59d0*/  SHF.R.U32.HI R55, RZ, 0x10, R55 ;  /* 0x00000010ff377819 */ /* 0x000fc40000011637 */
[----:B------:R-:W-:Y:S01]  /*59e0*/  LOP3.LUT R135, R135, 0xffff0000, RZ, 0xc0, !PT ;  /* 0xffff000087877812 */ /* 0x000fe200078ec0ff */
[----:B------:R-:W-:Y:S01]  /*59f0*/  FMUL.FTZ R65, R54, R57 ;  /* 0x0000003936417220 */ /* 0x000fe20000410000 */
[----:B------:R-:W-:Y:S01]  /*5a00*/  LOP3.LUT R64, R45, 0xffff0000, RZ, 0xc0, !PT ;  /* 0xffff00002d407812 */ /* 0x000fe200078ec0ff */
[----:B------:R-:W-:Y:S01]  /*5a10*/  IMAD.U32 R45, R44, 0x10000, RZ ;  /* 0x000100002c2d7824 */ /* 0x000fe200078e00ff */
[----:B------:R-:W-:Y:S01]  /*5a20*/  PRMT R132, R132, 0x5410, R55 ;  /* 0x0000541084847816 */ /* 0x000fe20000000037 */
[-C--:B------:R-:W-:Y:S01]  /*5a30*/  FMUL.FTZ R54, R54, R135.reuse ;  /* 0x0000008736367220 */ /* 0x080fe20000410000 */
[----:B------:R-:W-:Y:S01]  /*5a40*/  PRMT R133, R133, 0x5410, R62 ;  /* 0x0000541085857816 */ /* 0x000fe2000000003e */
[C---:B------:R-:W-:Y:S01]  /*5a50*/  FFMA.FTZ R62, R64.reuse, R135, -R65 ;  /* 0x00000087403e7223 */ /* 0x040fe20000010841 */
[----:B------:R-:W-:Y:S02]  /*5a60*/  IMAD.U32 R65, R47, 0x10000, RZ ;  /* 0x000100002f417824 */ /* 0x000fe400078e00ff */
[----:B------:R-:W-:Y:S01]  /*5a70*/  FFMA.FTZ R57, R64, R57, R54 ;  /* 0x0000003940397223 */ /* 0x000fe20000010036 */
[C---:B------:R-:W-:Y:S01]  /*5a80*/  IMAD.U32 R55, R132.reuse, 0x10000, RZ ;  /* 0x0001000084377824 */ /* 0x040fe200078e00ff */
[----:B------:R-:W-:Y:S01]  /*5a90*/  LOP3.LUT R59, R59, 0xffff0000, RZ, 0xc0, !PT ;  /* 0xffff00003b3b7812 */ /* 0x000fe200078ec0ff */
[----:B------:R-:W-:Y:S01]  /*5aa0*/  IMAD.U32 R64, R133, 0x10000, RZ ;  /* 0x0001000085407824 */ /* 0x000fe200078e00ff */
[----:B------:R-:W-:Y:S01]  /*5ab0*/  LOP3.LUT R132, R132, 0xffff0000, RZ, 0xc0, !PT ;  /* 0xffff000084847812 */ /* 0x000fe200078ec0ff */
[CC--:B------:R-:W-:Y:S01]  /*5ac0*/  FMUL.FTZ R114, R66.reuse, R55.reuse ;  /* 0x0000003742727220 */ /* 0x0c0fe20000410000 */
[----:B------:R-:W-:Y:S01]  /*5ad0*/  PRMT R129, R129, 0x5410, R40 ;  /* 0x0000541081817816 */ /* 0x000fe20000000028 */
[-C--:B------:R-:W-:Y:S01]  /*5ae0*/  FMUL.FTZ R66, R66, R64.reuse ;  /* 0x0000004042427220 */ /* 0x080fe20000410000 */
[----:B------:R-:W-:Y:S01]  /*5af0*/  PRMT R131, R131, 0x5410, R52 ;  /* 0x0000541083837816 */ /* 0x000fe20000000034 */
[----:B------:R-:W-:Y:S01]  /*5b00*/  FFMA.FTZ R64, R65, R64, -R114 ;  /* 0x0000004041407223 */ /* 0x000fe20000010872 */
[----:B------:R-:W-:Y:S01]  /*5b10*/  LOP3.LUT R114, R133, 0xffff0000, RZ, 0xc0, !PT ;  /* 0xffff000085727812 */ /* 0x000fe200078ec0ff */
[----:B------:R-:W-:Y:S01]  /*5b20*/  FFMA.FTZ R55, R65, R55, R66 ;  /* 0x0000003741377223 */ /* 0x000fe20000010042 */
[----:B------:R-:W-:Y:S01]  /*5b30*/  LOP3.LUT R65, R47, 0xffff0000, RZ, 0xc0, !PT ;  /* 0xffff00002f417812 */ /* 0x000fe200078ec0ff */
[----:B------:R-:W-:-:S02]  /*5b40*/  IMAD.U32 R54, R56, 0x10000, RZ ;  /* 0x0001000038367824 */ /* 0x000fc400078e00ff */
[----:B------:R-:W-:Y:S01]  /*5b50*/  FMUL.FTZ R116, R59, R132 ;  /* 0x000000843b747220 */ /* 0x000fe20000410000 */
[----:B------:R-:W-:Y:S01]  /*5b60*/  IMAD.U32 R40, R131, 0x10000, RZ ;  /* 0x0001000083287824 */ /* 0x000fe200078e00ff */
[----:B------:R-:W-:Y:S01]  /*5b70*/  LOP3.LUT R56, R56, 0xffff0000, RZ, 0xc0, !PT ;  /* 0xffff000038387812 */ /* 0x000fe200078ec0ff */
[----:B------:R-:W-:Y:S01]  /*5b80*/  IMAD.U32 R52, R129, 0x10000, RZ ;  /* 0x0001000081347824 */ /* 0x000fe200078e00ff */
[----:B------:R-:W-:Y:S01]  /*5b90*/  LOP3.LUT R131, R131, 0xffff0000, RZ, 0xc0, !PT ;  /* 0xffff000083837812 */ /* 0x000fe200078ec0ff */
[-C--:B------:R-:W-:Y:S01]  /*5ba0*/  FMUL.FTZ R59, R59, R114.reuse ;  /* 0x000000723b3b7220 */ /* 0x080fe20000410000 */
[----:B------:R-:W-:Y:S01]  /*5bb0*/  PRMT R128, R128, 0x5410, R41 ;  /* 0x0000541080807816 */ /* 0x000fe20000000029 */
[----:B------:R-:W-:Y:S01]  /*5bc0*/  FFMA.FTZ R67, R65, R114, -R116 ;  /* 0x0000007241437223 */ /* 0x000fe20000010874 */
[----:B------:R-:W-:Y:S01]  /*5bd0*/  LOP3.LUT R129, R129, 0xffff0000, RZ, 0xc0, !PT ;  /* 0xffff000081817812 */ /* 0x000fe200078ec0ff */
[----:B------:R-:W-:Y:S01]  /*5be0*/  FMUL.FTZ R41, R54, R52 ;  /* 0x0000003436297220 */ /* 0x000fe20000410000 */
[----:B------:R-:W-:Y:S01]  /*5bf0*/  LOP3.LUT R44, R44, 0xffff0000, RZ, 0xc0, !PT ;  /* 0xffff00002c2c7812 */ /* 0x000fe200078ec0ff */
[----:B------:R-:W-:Y:S01]  /*5c00*/  FMUL.FTZ R114, R54, R40 ;  /* 0x0000002836727220 */ /* 0x000fe20000410000 */
[----:B------:R-:W-:Y:S01]  /*5c10*/  PRMT R130, R130, 0x5410, R53 ;  /* 0x0000541082827816 */ /* 0x000fe20000000035 */
[----:B------:R-:W-:Y:S01]  /*5c20*/  FMUL.FTZ R53, R56, R131 ;  /* 0x0000008338357220 */ /* 0x000fe20000410000 */
[----:B------:R-:W-:-:S02]  /*5c30*/  IMAD.U32 R66, R58, 0x10000, RZ ;  /* 0x000100003a427824 */ /* 0x000fc400078e00ff */
[----:B------:R-:W-:Y:S01]  /*5c40*/  FFMA.FTZ R132, R65, R132, R59 ;  /* 0x0000008441847223 */ /* 0x000fe2000001003b */
[C---:B------:R-:W-:Y:S01]  /*5c50*/  FFMA.FTZ R40, R45.reuse, R40, R41 ;  /* 0x000000282d287223 */ /* 0x040fe20000010029 */
[----:B------:R-:W-:Y:S01]  /*5c60*/  LOP3.LUT R58, R58, 0xffff0000, RZ, 0xc0, !PT ;  /* 0xffff00003a3a7812 */ /* 0x000fe200078ec0ff */
[----:B------:R-:W-:Y:S01]  /*5c70*/  FFMA.FTZ R52, R45, R52, -R114 ;  /* 0x000000342d347223 */ /* 0x000fe20000010872 */
[-C--:B------:R-:W-:Y:S01]  /*5c80*/  FMUL.FTZ R65, R56, R129.reuse ;  /* 0x0000008138417220 */ /* 0x080fe20000410000 */
[----:B------:R-:W-:Y:S01]  /*5c90*/  LOP3.LUT R41, R130, 0xffff0000, RZ, 0xc0, !PT ;  /* 0xffff000082297812 */ /* 0x000fe200078ec0ff */
[----:B------:R-:W-:Y:S01]  /*5ca0*/  FFMA.FTZ R129, R44, R129, -R53 ;  /* 0x000000812c817223 */ /* 0x000fe20000010835 */
[----:B------:R-:W-:Y:S01]  /*5cb0*/  IMAD.U32 R45, R130, 0x10000, RZ ;  /* 0x00010000822d7824 */ /* 0x000fe200078e00ff */
[C---:B------:R-:W-:Y:S01]  /*5cc0*/  LOP3.LUT R59, R128.reuse, 0xffff0000, RZ, 0xc0, !PT ;  /* 0xffff0000803b7812 */ /* 0x040fe200078ec0ff */
[----:B------:R-:W-:Y:S02]  /*5cd0*/  IMAD.U32 R53, R128, 0x10000, RZ ;  /* 0x0001000080357824 */ /* 0x000fe400078e00ff */
[----:B------:R-:W-:Y:S01]  /*5ce0*/  FFMA.FTZ R131, R44, R131, R65 ;  /* 0x000000832c837223 */ /* 0x000fe20000010041 */
[C---:B------:R-:W-:Y:S01]  /*5cf0*/  IMAD.U32 R47, R46.reuse, 0x10000, RZ ;  /* 0x000100002e2f7824 */ /* 0x040fe200078e00ff */
[----:B------:R-:W-:Y:S01]  /*5d00*/  LOP3.LUT R46, R46, 0xffff0000, RZ, 0xc0, !PT ;  /* 0xffff00002e2e7812 */ /* 0x000fe200078ec0ff */
[----:B------:R-:W-:Y:S01]  /*5d10*/  FMUL.FTZ R44, R66, R45 ;  /* 0x0000002d422c7220 */ /* 0x000fe20000410000 */
[----:B------:R-:W-:Y:S01]  /*5d20*/  FMUL.FTZ R65, R58, R41 ;  /* 0x000000293a417220 */ /* 0x000fe20000410000 */
[----:B------:R-:W-:Y:S01]  /*5d30*/  FMUL.FTZ R66, R66, R53 ;  /* 0x0000003542427220 */ /* 0x000fe20000410000 */
[----:B------:R-:W-:Y:S01]  /*5d40*/  FMUL.FTZ R58, R58, R59 ;  /* 0x0000003b3a3a7220 */ /* 0x000fe20000410000 */
        /* <DEDUP_REMOVED lines=8> */
[----:B------:R-:W-:Y:S02]  /*5dd0*/  F2FP.BF16.F32.PACK_AB R47, R67, R64 ;  /* 0x00000040432f723e */ /* 0x000fe400000010ff */
[----:B------:R-:W-:Y:S02]  /*5de0*/  F2FP.BF16.F32.PACK_AB R57, R57, R42 ;  /* 0x0000002a3939723e */ /* 0x000fe400000010ff */
[----:B------:R-:W-:Y:S02]  /*5df0*/  F2FP.BF16.F32.PACK_AB R59, R132, R55 ;  /* 0x00000037843b723e */ /* 0x000fe400000010ff */
[----:B------:R-:W-:-:S02]  /*5e00*/  F2FP.BF16.F32.PACK_AB R56, R131, R40 ;  /* 0x000000288338723e */ /* 0x000fc400000010ff */
[----:B------:R-:W-:-:S07]  /*5e10*/  F2FP.BF16.F32.PACK_AB R58, R41, R66 ;  /* 0x00000042293a723e */ /* 0x000fce00000010ff */
.L_x_1905:
[----:B------:R-:W-:Y:S05]  /*5e20*/  BSYNC B2 ;  /* 0x0000000000027941 */ /* 0x000fea0003800000 */
.L_x_1904:
[----:B------:R-:W-:Y:S01]  /*5e30*/  ISETP.GE.AND P4, PT, R63, R110, PT ;  /* 0x0000006e3f00720c */ /* 0x000fe20003f86270 */
[----:B------:R-:W-:-:S12]  /*5e40*/  ULDC.64 UR4, c[0x0][0x208] ;  /* 0x0000820000047ab9 */ /* 0x000fd80000000a00 */
        /* <DEDUP_REMOVED lines=9> */
.L_x_1903:
[----:B------:R-:W-:Y:S05]  /*5ee0*/  BSYNC B1 ;  /* 0x0000000000017941 */ /* 0x000fea0003800000 */
.L_x_1902:
[----:B------:R-:W-:-:S13]  /*5ef0*/  ISETP.NE.AND P4, PT, R12, RZ, PT ;  /* 0x000000ff0c00720c */ /* 0x000fda0003f85270 */
[----:B------:R-:W-:Y:S05]  /*5f00*/  @!P4 BRA `(.L_x_1870) ;  /* 0x0000000800acc947 */ /* 0x000fea0003800000 */
[----:B-1-3--:R-:W2:Y:S04]  /*5f10*/  LDL R44, [R1+0x48] ;  /* 0x00004800012c7983 */ /* 0x00aea80000100800 */
[----:B------:R-:W3:Y:S04]  /*5f20*/  LDL R42, [R1+0x4c] ;  /* 0x00004c00012a7983 */ /* 0x000ee80000100800 */
[----:B------:R-:W4:Y:S01]  /*5f30*/  LDL R43, [R1+0x50] ;  /* 0x00005000012b7983 */ /* 0x000f220000100800 */
[----:B------:R-:W-:Y:S01]  /*5f40*/  VIADD R54, R23, 0x20 ;  /* 0x0000002017367836 */ /* 0x000fe20000000000 */
[----:B------:R-:W-:-:S04]  /*5f50*/  IADD3 R40, P4, P5, R28, R96, R9 ;  /* 0x000000601c287210 */ /* 0x000fc80007d9e009 */
[----:B------:R-:W-:Y:S02]  /*5f60*/  ISETP.GE.AND P6, PT, R54, R104, PT ;  /* 0x000000683600720c */ /* 0x000fe40003fc6270 */
[----:B------:R-:W-:Y:S02]  /*5f70*/  IADD3.X R41, R0, R111, R89, P4, P5 ;  /* 0x0000006f00297210 */ /* 0x000fe400027ea459 */
[C---:B------:R-:W-:Y:S02]  /*5f80*/  LEA R52, P4, R40.reuse, R94, 0x1 ;  /* 0x0000005e28347211 */ /* 0x040fe400078808ff */
[----:B------:R-:W-:Y:S02]  /*5f90*/  SEL R112, R107, R112, !P6 ;  /* 0x000000706b707207 */ /* 0x000fe40007000000 */
[----:B------:R-:W-:Y:S02]  /*5fa0*/  LEA.HI.X R53, R40, R95, R41, 0x1, P4 ;  /* 0x0000005f28357211 */ /* 0x000fe400020f0c29 */
        /* <DEDUP_REMOVED lines=23> */
[--C-:B------:R-:W-:Y:S02]  /*6120*/  SHF.R.U32.HI R63, RZ, 0x10, R37.reuse ;  /* 0x00000010ff3f7819 */ /* 0x100fe40000011625 */
[----:B------:R-:W-:Y:S01]  /*6130*/  SHF.R.U64 R60, R36, 0x10, R37 ;  /* 0x00000010243c7819 */ /* 0x000fe20000001225 */
[----:B------:R-:W-:Y:S01]  /*6140*/  IMAD.U32 R37, R44, 0x10000, RZ ;  /* 0x000100002c257824 */ /* 0x000fe200078e00ff */
[----:B------:R-:W-:Y:S01]  /*6150*/  PRMT R126, R126, 0x5410, R61 ;  /* 0x000054107e7e7816 */ /* 0x000fe2000000003d */
[----:B-1----:R-:W-:Y:S01]  /*6160*/  IMAD.U32 R36, R40, 0x10000, RZ ;  /* 0x0001000028247824 */ /* 0x002fe200078e00ff */
[----:B------:R-:W-:Y:S01]  /*6170*/  SHF.R.U64 R54, R48, 0x10, R49 ;  /* 0x0000001030367819 */ /* 0x000fe20000001231 */
[----:B------:R-:W-:Y:S01]  /*6180*/  IMAD.U32 R49, R41, 0x10000, RZ ;  /* 0x0001000029317824 */ /* 0x000fe200078e00ff */
[----:B------:R-:W-:-:S02]  /*6190*/  PRMT R122, R122, 0x5410, R63 ;  /* 0x000054107a7a7816 */ /* 0x000fc4000000003f */
[--C-:B------:R-:W-:Y:S02]  /*61a0*/  SHF.R.U64 R56, R50, 0x10, R51.reuse ;  /* 0x0000001032387819 */ /* 0x100fe40000001233 */
[----:B------:R-:W-:Y:S01]  /*61b0*/  PRMT R121, R121, 0x5410, R60 ;  /* 0x0000541079797816 */ /* 0x000fe2000000003c */
[----:B------:R-:W-:Y:S01]  /*61c0*/  IMAD.U32 R60, R126, 0x10000, RZ ;  /* 0x000100007e3c7824 */ /* 0x000fe200078e00ff */
[----:B------:R-:W-:Y:S01]  /*61d0*/  SHF.R.U32.HI R59, RZ, 0x10, R51 ;  /* 0x00000010ff3b7819 */ /* 0x000fe20000011633 */
[----:B------:R-:W-:Y:S01]  /*61e0*/  IMAD.U32 R51, R47, 0x10000, RZ ;  /* 0x000100002f337824 */ /* 0x000fe200078e00ff */
[----:B------:R-:W-:Y:S02]  /*61f0*/  SHF.R.U32.HI R58, RZ, 0x10, R39 ;  /* 0x00000010ff3a7819 */ /* 0x000fe40000011627 */
[----:B------:R-:W-:Y:S01]  /*6200*/  PRMT R125, R125, 0x5410, R54 ;  /* 0x000054107d7d7816 */ /* 0x000fe20000000036 */
[----:B------:R-:W-:Y:S01]  /*6210*/  IMAD.U32 R54, R122, 0x10000, RZ ;  /* 0x000100007a367824 */ /* 0x000fe200078e00ff */
[----:B------:R-:W-:Y:S01]  /*6220*/  PRMT R123, R123, 0x5410, R56 ;  /* 0x000054107b7b7816 */ /* 0x000fe20000000038 */
[----:B------:R-:W-:Y:S01]  /*6230*/  FMUL.FTZ R56, R57, R60 ;  /* 0x0000003c39387220 */ /* 0x000fe20000410000 */
[----:B------:R-:W-:-:S02]  /*6240*/  PRMT R124, R124, 0x5410, R59 ;  /* 0x000054107c7c7816 */ /* 0x000fc4000000003b */
[----:B------:R-:W-:Y:S01]  /*6250*/  SHF.R.U64 R62, R38, 0x10, R39 ;  /* 0x00000010263e7819 */ /* 0x000fe20000001227 */
[----:B------:R-:W-:Y:S01]  /*6260*/  IMAD.U32 R38, R42, 0x10000, RZ ;  /* 0x000100002a267824 */ /* 0x000fe200078e00ff */
[----:B------:R-:W-:Y:S01]  /*6270*/  LOP3.LUT R50, R45, 0xffff0000, RZ, 0xc0, !PT ;  /* 0xffff00002d327812 */ /* 0x000fe200078ec0ff */
[C---:B------:R-:W-:Y:S01]  /*6280*/  IMAD.U32 R45, R43.reuse, 0x10000, RZ ;  /* 0x000100002b2d7824 */ /* 0x040fe200078e00ff */
[----:B------:R-:W-:Y:S02]  /*6290*/  LOP3.LUT R59, R126, 0xffff0000, RZ, 0xc0, !PT ;  /* 0xffff00007e3b7812 */ /* 0x000fe400078ec0ff */
[----:B------:R-:W-:Y:S02]  /*62a0*/  LOP3.LUT R39, R43, 0xffff0000, RZ, 0xc0, !PT ;  /* 0xffff00002b277812 */ /* 0x000fe400078ec0ff */
[----:B------:R-:W-:Y:S01]  /*62b0*/  PRMT R119, R119, 0x5410, R58 ;  /* 0x0000541077777816 */ /* 0x000fe2000000003a */
[-C--:B------:R-:W-:Y:S01]  /*62c0*/  FMUL.FTZ R58, R57, R54.reuse ;  /* 0x00000036393a7220 */ /* 0x080fe20000410000 */
[----:B------:R-:W-:Y:S01]  /*62d0*/  LOP3.LUT R43, R47, 0xffff0000, RZ, 0xc0, !PT ;  /* 0xffff00002f2b7812 */ /* 0x000fe200078ec0ff */
[----:B------:R-:W-:Y:S01]  /*62e0*/  FFMA.FTZ R47, R49, R54, -R56 ;  /* 0x00000036312f7223 */ /* 0x000fe20000010838 */
[----:B------:R-:W-:Y:S01]  /*62f0*/  LOP3.LUT R57, R122, 0xffff0000, RZ, 0xc0, !PT ;  /* 0xffff00007a397812 */ /* 0x000fe200078ec0ff */
[----:B------:R-:W-:Y:S01]  /*6300*/  IMAD.U32 R56, R124, 0x10000, RZ ;  /* 0x000100007c387824 */ /* 0x000fe200078e00ff */
[----:B------:R-:W-:Y:S01]  /*6310*/  LOP3.LUT R48, R41, 0xffff0000, RZ, 0xc0, !PT ;  /* 0xffff000029307812 */ /* 0x000fe200078ec0ff */
[----:B------:R-:W-:Y:S01]  /*6320*/  FMUL.FTZ R61, R50, R59 ;  /* 0x0000003b323d7220 */ /* 0x000fe20000410000 */
[----:B------:R-:W-:-:S02]  /*6330*/  IMAD.U32 R54, R119, 0x10000, RZ ;  /* 0x0001000077367824 */ /* 0x000fc400078e00ff */
[----:B------:R-:W-:Y:S01]  /*6340*/  FFMA.FTZ R49, R49, R60, R58 ;  /* 0x0000003c31317223 */ /* 0x000fe2000001003a */
[-C--:B------:R-:W-:Y:S01]  /*6350*/  FMUL.FTZ R63, R50, R57.reuse ;  /* 0x00000039323f7220 */ /* 0x080fe20000410000 */
[C---:B------:R-:W-:Y:S01]  /*6360*/  FMUL.FTZ R58, R51.reuse, R56 ;  /* 0x00000038333a7220 */ /* 0x040fe20000410000 */
[----:B------:R-:W-:Y:S01]  /*6370*/  FFMA.FTZ R50, R48, R57, -R61 ;  /* 0x0000003930327223 */ /* 0x000fe2000001083d */
[----:B------:R-:W-:Y:S01]  /*6380*/  LOP3.LUT R124, R124, 0xffff0000, RZ, 0xc0, !PT ;  /* 0xffff00007c7c7812 */ /* 0x000fe200078ec0ff */
[-C--:B------:R-:W-:Y:S01]  /*6390*/  FMUL.FTZ R57, R51, R54.reuse ;  /* 0x0000003633397220 */ /* 0x080fe20000410000 */
[----:B------:R-:W-:Y:S01]  /*63a0*/  FFMA.FTZ R51, R45, R54, -R58 ;  /* 0x000000362d337223 */ /* 0x000fe2000001083a */
[----:B------:R-:W-:Y:S01]  /*63b0*/  LOP3.LUT R54, R119, 0xffff0000, RZ, 0xc0, !PT ;  /* 0xffff000077367812 */ /* 0x000fe200078ec0ff */
[----:B------:R-:W-:Y:S02]  /*63c0*/  IMAD.U32 R41, R46, 0x10000, RZ ;  /* 0x000100002e297824 */ /* 0x000fe400078e00ff */
[----:B------:R-:W-:Y:S01]  /*63d0*/  FFMA.FTZ R45, R45, R56, R57 ;  /* 0x000000382d2d7223 */ /* 0x000fe20000010039 */
[----:B------:R-:W-:Y:S01]  /*63e0*/  FMUL.FTZ R58, R43, R124 ;  /* 0x0000007c2b3a7220 */ /* 0x000fe20000410000 */
[----:B------:R-:W-:Y:S01]  /*63f0*/  IMAD.U32 R57, R125, 0x10000, RZ ;  /* 0x000100007d397824 */ /* 0x000fe200078e00ff */
[----:B------:R-:W-:Y:S01]  /*6400*/  LOP3.LUT R44, R44, 0xffff0000, RZ, 0xc0, !PT ;  /* 0xffff00002c2c7812 */ /* 0x000fe200078ec0ff */
[----:B------:R-:W-:Y:S01]  /*6410*/  IMAD.U32 R56, R121, 0x10000, RZ ;  /* 0x0001000079387824 */ /* 0x000fe200078e00ff */
[----:B------:R-:W-:Y:S01]  /*6420*/  LOP3.LUT R125, R125, 0xffff0000, RZ, 0xc0, !PT ;  /* 0xffff00007d7d7812 */ /* 0x000fe200078ec0ff */
[-C--:B------:R-:W-:Y:S01]  /*6430*/  FMUL.FTZ R60, R43, R54.reuse ;  /* 0x000000362b3c7220 */ /* 0x080fe20000410000 */
[----:B------:R-:W-:Y:S01]  /*6440*/  FFMA.FTZ R54, R39, R54, -R58 ;  /* 0x0000003627367223 */ /* 0x000fe2000001083a */
[----:B------:R-:W-:Y:S01]  /*6450*/  LOP3.LUT R121, R121, 0xffff0000, RZ, 0xc0, !PT ;  /* 0xffff000079797812 */ /* 0x000fe200078ec0ff */
[C---:B------:R-:W-:Y:S01]  /*6460*/  FMUL.FTZ R43, R37.reuse, R57 ;  /* 0x00000039252b7220 */ /* 0x040fe20000410000 */
[----:B------:R-:W-:Y:S01]  /*6470*/  LOP3.LUT R40, R40, 0xffff0000, RZ, 0xc0, !PT ;  /* 0xffff000028287812 */ /* 0x000fe200078ec0ff */
[----:B------:R-:W-:Y:S01]  /*6480*/  FMUL.FTZ R58, R37, R56 ;  /* 0x00000038253a7220 */ /* 0x000fe20000410000 */
[C---:B------:R-:W-:Y:S01]  /*6490*/  FMUL.FTZ R37, R44.reuse, R125 ;  /* 0x0000007d2c257220 */ /* 0x040fe20000410000 */
[----:B------:R-:W-:Y:S01]  /*64a0*/  PRMT R117, R117, 0x5410, R62 ;  /* 0x0000541075757816 */ /* 0x000fe2000000003e */
[----:B------:R-:W-:Y:S01]  /*64b0*/  FFMA.FTZ R60, R39, R124, R60 ;  /* 0x0000007c273c7223 */ /* 0x000fe2000001003c */
[-C--:B------:R-:W-:Y:S01]  /*64c0*/  FMUL.FTZ R39, R44, R121.reuse ;  /* 0x000000792c277220 */ /* 0x080fe20000410000 */
[----:B------:R-:W-:Y:S01]  /*64d0*/  FFMA.FTZ R44, R40, R121, -R37 ;  /* 0x00000079282c7223 */ /* 0x000fe20000010825 */
[C---:B------:R-:W-:Y:S01]  /*64e0*/  FFMA.FTZ R43, R36.reuse, R56, -R43 ;  /* 0x00000038242b7223 */ /* 0x040fe2000001082b */
[----:B------:R-:W-:Y:S01]  /*64f0*/  FFMA.FTZ R58, R36, R57, R58 ;  /* 0x00000039243a7223 */ /* 0x000fe2000001003a */
[----:B------:R-:W-:Y:S01]  /*6500*/  IMAD.U32 R37, R123, 0x10000, RZ ;  /* 0x000100007b257824 */ /* 0x000fe200078e00ff */
[----:B------:R-:W-:Y:S01]  /*6510*/  LOP3.LUT R46, R46, 0xffff0000, RZ, 0xc0, !PT ;  /* 0xffff00002e2e7812 */ /* 0x000fe200078ec0ff */
[----:B------:R-:W-:Y:S01]  /*6520*/  IMAD.U32 R36, R117, 0x10000, RZ ;  /* 0x0001000075247824 */ /* 0x000fe200078e00ff */
[----:B------:R-:W-:Y:S01]  /*6530*/  LOP3.LUT R123, R123, 0xffff0000, RZ, 0xc0, !PT ;  /* 0xffff00007b7b7812 */ /* 0x000fe200078ec0ff */
[----:B------:R-:W-:Y:S01]  /*6540*/  FFMA.FTZ R39, R40, R125, R39 ;  /* 0x0000007d28277223 */ /* 0x000fe20000010027 */
[----:B------:R-:W-:Y:S01]  /*6550*/  LOP3.LUT R117, R117, 0xffff0000, RZ, 0xc0, !PT ;  /* 0xffff000075757812 */ /* 0x000fe200078ec0ff */
[C---:B------:R-:W-:Y:S01]  /*6560*/  FMUL.FTZ R57, R41.reuse, R37 ;  /* 0x0000002529397220 */ /* 0x040fe20000410000 */
[-C--:B------:R-:W-:Y:S01]  /*6570*/  FMUL.FTZ R40, R41, R36.reuse ;  /* 0x0000002429287220 */ /* 0x080fe20000410000 */
[----:B------:R-:W-:Y:S01]  /*6580*/  LOP3.LUT R42, R42, 0xffff0000, RZ, 0xc0, !PT ;  /* 0xffff00002a2a7812 */ /* 0x000fe200078ec0ff */
[C---:B------:R-:W-:Y:S01]  /*6590*/  FMUL.FTZ R41, R46.reuse, R123 ;  /* 0x0000007b2e297220 */ /* 0x040fe20000410000 */
[----:B------:R-:W-:Y:S01]  /*65a0*/  FMUL.FTZ R46, R46, R117 ;  /* 0x000000752e2e7220 */ /* 0x000fe20000410000 */
[----:B------:R-:W-:Y:S01]  /*65b0*/  FFMA.FTZ R48, R48, R59, R63 ;  /* 0x0000003b30307223 */ /* 0x000fe2000001003f */
[C---:B------:R-:W-:Y:S01]  /*65c0*/  FFMA.FTZ R40, R38.reuse, R37, R40 ;  /* 0x0000002526287223 */ /* 0x040fe20000010028 */
[----:B------:R-:W-:Y:S01]  /*65d0*/  FFMA.FTZ R57, R38, R36, -R57 ;  /* 0x0000002426397223 */ /* 0x000fe20000010839 */
[----:B------:R-:W-:Y:S01]  /*65e0*/  FFMA.FTZ R123, R42, R123, R46 ;  /* 0x0000007b2a7b7223 */ /* 0x000fe2000001002e */
[----:B------:R-:W-:Y:S01]  /*65f0*/  F2FP.BF16.F32.PACK_AB R44, R44, R43 ;  /* 0x0000002b2c2c723e */ /* 0x000fe200000010ff */
[----:B------:R-:W-:Y:S01]  /*6600*/  FFMA.FTZ R36, R42, R117, -R41 ;  /* 0x000000752a247223 */ /* 0x000fe20000010829 */
[----:B------:R-:W-:-:S02]  /*6610*/  F2FP.BF16.F32.PACK_AB R51, R54, R51 ;  /* 0x000000333633723e */ /* 0x000fc400000010ff */
[----:B------:R-:W-:Y:S02]  /*6620*/  F2FP.BF16.F32.PACK_AB R48, R48, R49 ;  /* 0x000000313030723e */ /* 0x000fe400000010ff */
[----:B------:R-:W-:Y:S01]  /*6630*/  F2FP.BF16.F32.PACK_AB R39, R39, R58 ;  /* 0x0000003a2727723e */ /* 0x000fe200000010ff */
[----:B------:R-:W-:Y:S01]  /*6640*/  IMAD.MOV.U32 R43, RZ, RZ, R51 ;  /* 0x000000ffff2b7224 */ /* 0x000fe200078e0033 */
[----:B------:R-:W-:Y:S02]  /*6650*/  F2FP.BF16.F32.PACK_AB R41, R50, R47 ;  /* 0x0000002f3229723e */ /* 0x000fe400000010ff */
[----:B------:R-:W-:Y:S01]  /*6660*/  F2FP.BF16.F32.PACK_AB R46, R123, R40 ;  /* 0x000000287b2e723e */ /* 0x000fe200000010ff */
[----:B------:R-:W-:Y:S01]  /*6670*/  IMAD.MOV.U32 R40, RZ, RZ, R44 ;  /* 0x000000ffff287224 */ /* 0x000fe200078e002c */
[----:B------:R-:W-:Y:S01]  /*6680*/  F2FP.BF16.F32.PACK_AB R47, R60, R45 ;  /* 0x0000002d3c2f723e */ /* 0x000fe200000010ff */
[----:B------:R-:W-:Y:S01]  /*6690*/  IMAD.MOV.U32 R44, RZ, RZ, R39 ;  /* 0x000000ffff2c7224 */ /* 0x000fe200078e0027 */
[----:B------:R-:W-:Y:S01]  /*66a0*/  F2FP.BF16.F32.PACK_AB R42, R36, R57 ;  /* 0x00000039242a723e */ /* 0x000fe200000010ff */
[----:B------:R-:W-:-:S07]  /*66b0*/  IMAD.MOV.U32 R45, RZ, RZ, R48 ;  /* 0x000000ffff2d7224 */ /* 0x000fce00078e0030 */
.L_x_1907:
[----:B------:R-:W-:Y:S05]  /*66c0*/  BSYNC B1 ;  /* 0x0000000000017941 */ /* 0x000fea0003800000 */
.L_x_1906:
[----:B------:R-:W-:Y:S01]  /*66d0*/  ISETP.GE.AND P4, PT, R55, R110, PT ;  /* 0x0000006e3700720c */ /* 0x000fe20003f86270 */
[----:B------:R-:W-:Y:S02]  /*66e0*/  ULDC.64 UR4, c[0x0][0x208] ;  /* 0x0000820000047ab9 */ /* 0x000fe40000000a00 */
[----:B-1----:R4:W-:Y:S10]  /*66f0*/  STG.E.128 desc[UR4][R52.64], R40 ;  /* 0x0000002834007986 */ /* 0x0029f4000c101d04 */
[----:B------:R-:W-:Y:S05]  /*6700*/  @P4 BRA `(.L_x_1870) ;  /* 0x0000000000ac4947 */ /* 0x000fea0003800000 */
[--C-:B------:R-:W-:Y:S01]  /*6710*/  SHF.R.S32.HI R36, RZ, 0x1f, R55.reuse ;  /* 0x0000001fff247819 */ /* 0x100fe20000011437 */
[----:B------:R-:W-:Y:S01]  /*6720*/  ULDC.64 UR4, c[0x0][0x208] ;  /* 0x0000820000047ab9 */ /* 0x000fe20000000a00 */
[----:B------:R-:W-:-:S04]  /*6730*/  IADD3 R55, P4, P5, R28, R96, R55 ;  /* 0x000000601c377210 */ /* 0x000fc80007d9e037 */
[----:B------:R-:W-:Y:S02]  /*6740*/  IADD3.X R36, R0, R111, R36, P4, P5 ;  /* 0x0000006f00247210 */ /* 0x000fe400027ea424 */
[----:B------:R-:W-:-:S04]  /*6750*/  LEA R94, P4, R55, R94, 0x1 ;  /* 0x0000005e375e7211 */ /* 0x000fc800078808ff */
[----:B------:R-:W-:-:S05]  /*6760*/  LEA.HI.X R95, R55, R95, R36, 0x1, P4 ;  /* 0x0000005f375f7211 */ /* 0x000fca00020f0c24 */
[----:B--2---:R1:W-:Y:S01]  /*6770*/  STG.E.128 desc[UR4][R94.64], R44 ;  /* 0x0000002c5e007986 */ /* 0x0043e2000c101d04 */
[----:B------:R-:W-:Y:S05]  /*6780*/  BRA `(.L_x_1870) ;  /* 0x00000000008c7947 */ /* 0x000fea0003800000 */
.L_x_1863:
[----:B------:R-:W-:-:S04]  /*6790*/  ULOP3.LUT UR4, UR60, 0x1, URZ, 0xfc, !UPT ;  /* 0x000000013c047892 */ /* 0x000fc8000f8efc3f */
[----:B------:R-:W-:-:S06]  /*67a0*/  UISETP.NE.AND UP0, UPT, UR4, 0x3, UPT ;  /* 0x000000030400788c */ /* 0x000fcc000bf05270 */
[----:B------:R-:W-:-:S13]  /*67b0*/  PLOP3.LUT P3, PT, PT, PT, UP0, 0x80, 0x0 ;  /* 0x000000000000781c */ /* 0x000fda0003f6f008 */
[----:B------:R-:W-:Y:S05]  /*67c0*/  @!P3 BRA `(.L_x_1908) ;  /* 0x000000000004b947 */ /* 0x000fea0003800000 */
[----:B------:R-:W-:Y:S01]  /*67d0*/  BPT.TRAP 0x1 ;  /* 0x000000040000795c */ /* 0x000fe20000300000 */
.L_x_1908:
[----:B------:R-:W2:Y:S01]  /*67e0*/  LDL R36, [R1+0x44] ;  /* 0x0000440001247983 */ /* 0x000ea20000100800 */
[----:B------:R-:W-:Y:S01]  /*67f0*/  IMAD R20, R19, 0x8, R16 ;  /* 0x0000000813147824 */ /* 0x000fe200078e0210 */
[----:B------:R-:W-:Y:S01]  /*6800*/  BSSY B1, `(.L_x_1909) ;  /* 0x0000006000017945 */ /* 0x000fe20003800000 */
[----:B------:R-:W-:-:S05]  /*6810*/  IMAD R91, R25, -0x90, R2 ;  /* 0xffffff70195b7824 */ /* 0x000fca00078e0202 */
[----:B------:R-:W-:Y:S02]  /*6820*/  VIMNMX R91, R91, 0x90, PT ;  /* 0x000000905b5b7848 */ /* 0x000fe40003fe0100 */
[----:B--2---:R-:W-:-:S04]  /*6830*/  SHF.L.U32 R92, R36, 0x1f, RZ ;  /* 0x0000001f245c7819 */ /* 0x004fc800000006ff */
[----:B------:R-:W0:Y:S02]  /*6840*/  SYNCS.PHASECHK.TRANS64.TRYWAIT P4, [R20+URZ+0x31c90], R92 ;  /* 0x031c905c140075a7 */ /* 0x000e24000808017f */
[----:B0-----:R-:W-:Y:S05]  /*6850*/  @!P4 BRA `(.L_x_1910) ;  /* 0x000001c800ecc947 */ /* 0x001fea0003800000 */
.L_x_2110:
[----:B------:R-:W-:Y:S05]  /*6860*/  BSYNC B1 ;  /* 0x0000000000017941 */ /* 0x000fea0003800000 */
.L_x_1909:
[----:B------:R-:W-:-:S13]  /*6870*/  ISETP.GE.AND P4, PT, R144, R91, PT ;  /* 0x0000005b9000720c */ /* 0x000fda0003f86270 */
[----:B------:R-:W-:Y:S05]  /*6880*/  @P4 BRA `(.L_x_1870) ;  /* 0x00000000004c4947 */ /* 0x000fea0003800000 */
[----:B------:R-:W-:Y:S01]  /*6890*/  ISETP.NE.AND P4, PT, R10, RZ, PT ;  /* 0x000000ff0a00720c */ /* 0x000fe20003f85270 */
[----:B------:R-:W-:-:S12]  /*68a0*/  ULDC.64 UR4, c[0x0][0x208] ;  /* 0x0000820000047ab9 */ /* 0x000fd80000000a00 */
        /* <DEDUP_REMOVED lines=17> */
.L_x_1870:
[----:B------:R-:W-:Y:S05]  /*69c0*/  BSYNC B0 ;  /* 0x0000000000007941 */ /* 0x000fea0003800000 */
.L_x_1862:
        /* <DEDUP_REMOVED lines=17> */
.L_x_1912:
[----:B------:R-:W-:Y:S05]  /*6ae0*/  BSYNC B0 ;  /* 0x0000000000007941 */ /* 0x000fea0003800000 */
.L_x_1911:
[----:B------:R-:W2:Y:S01]  /*6af0*/  SYNCS.PHASECHK.TRANS64.TRYWAIT P3, [R20+URZ+0x31cb0], R92 ;  /* 0x031cb05c140075a7 */ /* 0x000ea2000806017f */
[----:B------:R-:W-:Y:S04]  /*6b00*/  BSSY B0, `(.L_x_1913) ;  /* 0x0000002000007945 */ /* 0x000fe80003800000 */
[----:B--2---:R-:W-:Y:S05]  /*6b10*/  @!P3 BRA `(.L_x_1914) ;  /* 0x000001c80050b947 */ /* 0x004fea0003800000 */
.L_x_2111:
[----:B------:R-:W-:Y:S05]  /*6b20*/  BSYNC B0 ;  /* 0x0000000000007941 */ /* 0x000fea0003800000 */
.L_x_1913:
[----:B------:R-:W-:Y:S01]  /*6b30*/  ISETP.GE.AND P3, PT, R144, R91, PT ;  /* 0x0000005b9000720c */ /* 0x000fe20003f66270 */
[----:B------:R-:W-:-:S12]  /*6b40*/  BSSY B0, `(.L_x_1915) ;  /* 0x0000023000007945 */ /* 0x000fd80003800000 */
[----:B------:R-:W-:Y:S05]  /*6b50*/  @P3 BRA `(.L_x_1916) ;  /* 0x0000000000843947 */ /* 0x000fea0003800000 */
[----:B------:R-:W-:Y:S01]  /*6b60*/  IMAD.WIDE R38, R25, 0x90, R78 ;  /* 0x0000009019267825 */ /* 0x000fe200078e024e */
[----:B------:R-:W-:Y:S01]  /*6b70*/  ULDC.64 UR4, c[0x0][0x318] ;  /* 0x0000c60000047ab9 */ /* 0x000fe20000000a00 */
[----:B------:R-:W-:Y:S02]  /*6b80*/  ULDC.64 UR6, c[0x0][0x208] ;  /* 0x0000820000067ab9 */ /* 0x000fe40000000a00 */
[----:B------:R-:W-:Y:S02]  /*6b90*/  IMAD R39, R39, UR4, RZ ;  /* 0x0000000427277c24 */ /* 0x000fe4000f8e02ff */
[----:B-1----:R-:W-:Y:S02]  /*6ba0*/  IMAD.MOV.U32 R36, RZ, RZ, R30 ;  /* 0x000000ffff247224 */ /* 0x002fe400078e001e */
[----:B------:R-:W-:Y:S02]  /*6bb0*/  IMAD.MOV.U32 R37, RZ, RZ, R82 ;  /* 0x000000ffff257224 */ /* 0x000fe400078e0052 */
[----:B------:R-:W-:-:S02]  /*6bc0*/  IMAD R39, R38, UR5, R39 ;  /* 0x0000000526277c24 */ /* 0x000fc4000f8e0227 */
        /* <DEDUP_REMOVED lines=26> */
.L_x_1916:
[----:B------:R-:W-:Y:S05]  /*6d70*/  BSYNC B0 ;  /* 0x0000000000007941 */ /* 0x000fea0003800000 */
.L_x_1915:
[----:B------:R-:W4:Y:S01]  /*6d80*/  LDL.LU R21, [R1+0x44] ;  /* 0x0000440001157983 */ /* 0x000f220000300800 */
[----:B0-2---:R-:W-:Y:S02]  /*6d90*/  @!P4 VIADD R20, R20, 0x31cc0 ;  /* 0x00031cc01414c836 */ /* 0x005fe40000000000 */
[----:B------:R-:W-:Y:S01]  /*6da0*/  VIADD R19, R19, 0x1 ;  /* 0x0000000113137836 */ /* 0x000fe20000000000 */
[----:B------:R-:W-:Y:S01]  /*6db0*/  @!PT LDS RZ, [RZ] ;  /* 0x00000000fffff984 */ /* 0x000fe20000000800 */
[----:B------:R-:W-:Y:S01]  /*6dc0*/  @!PT LDS RZ, [RZ] ;  /* 0x00000000fffff984 */ /* 0x000fe20000000800 */
[----:B------:R-:W-:Y:S01]  /*6dd0*/  @!PT LDS RZ, [RZ] ;  /* 0x00000000fffff984 */ /* 0x000fe20000000800 */
[----:B------:R-:W-:Y:S01]  /*6de0*/  @!PT LDS RZ, [RZ] ;  /* 0x00000000fffff984 */ /* 0x000fe20000000800 */
[----:B------:R0:W-:Y:S06]  /*6df0*/  MEMBAR.ALL.CTA ;  /* 0x0000000000007992 */ /* 0x0001ec0000008000 */
[----:B0-----:R-:W0:Y:S01]  /*6e00*/  FENCE.VIEW.ASYNC.S ;  /* 0x00000000000073c6 */ /* 0x001e220000000000 */
[----:B------:R-:W-:Y:S01]  /*6e10*/  @!P4 PRMT R20, RZ, 0x654, R20 ;  /* 0x00000654ff14c816 */ /* 0x000fe20000000014 */
[----:B0-----:R2:W-:Y:S01]  /*6e20*/  BAR.SYNC.DEFER_BLOCKING R109, 0x80 ;  /* 0x0002006d0000751d */ /* 0x0015e20000010000 */
[----:B------:R-:W-:-:S04]  /*6e30*/  ISETP.NE.AND P3, PT, R19, 0x2, PT ;  /* 0x000000021300780c */ /* 0x000fc80003f65270 */
[----:B------:R-:W-:Y:S01]  /*6e40*/  SEL R19, R19, RZ, P3 ;  /* 0x000000ff13137207 */ /* 0x000fe20001800000 */
[----:B------:R0:W-:Y:S02]  /*6e50*/  @!P4 SYNCS.ARRIVE.TRANS64.RED.A1T0 RZ, [R20+URZ], RZ ;  /* 0x000000ff14ffc9a7 */ /* 0x0001e4000810043f */
[----:B0-----:R-:W-:-:S04]  /*6e60*/  SEL R20, RZ, 0x1, P3 ;  /* 0x00000001ff147807 */ /* 0x001fc80001800000 */
[----:B----4-:R-:W-:-:S05]  /*6e70*/  LOP3.LUT R21, R21, R20, RZ, 0x3c, !PT ;  /* 0x0000001415157212 */ /* 0x010fca00078e3cff */
[----:B------:R2:W-:Y:S01]  /*6e80*/  STL [R1+0x44], R21 ;  /* 0x0000441501007387 */ /* 0x0005e20000100800 */
[----:B------:R-:W-:Y:S05]  /*6e90*/  @P2 BRA `(.L_x_1917) ;  /* 0xffffffb8002c2947 */ /* 0x000fea000383ffff */
[----:B--2---:R-:W0:Y:S01]  /*6ea0*/  S2R R21, SR_TID.X ;  /* 0x0000000000157919 */ /* 0x004e220000002100 */
[----:B------:R-:W-:Y:S02]  /*6eb0*/  PLOP3.LUT P0, PT, PT, PT, PT, 0x8, 0x0 ;  /* 0x000000000000781c */ /* 0x000fe40003f0e170 */
[----:B0-----:R-:W-:-:S04]  /*6ec0*/  SHF.R.U32.HI R21, RZ, 0x7, R21 ;  /* 0x00000007ff157819 */ /* 0x001fc80000011615 */
[----:B------:R-:W-:-:S13]  /*6ed0*/  ISETP.NE.AND P5, PT, R21, 0x1, PT ;  /* 0x000000011500780c */ /* 0x000fda0003fa5270 */
[----:B------:R-:W-:Y:S06]  /*6ee0*/  @!P5 BAR.ARV 0x9, 0x100 ;  /* 0x024400000000db1d */ /* 0x000fec0000002000 */
.L_x_1857:
[----:B------:R-:W-:Y:S02]  /*6ef0*/  ISETP.GE.AND P2, PT, R108, 0x1, PT ;  /* 0x000000016c00780c */ /* 0x000fe40003f46270 */
[----:B------:R-:W-:Y:S02]  /*6f00*/  CS2R R72, SRZ ;  /* 0x0000000000487805 */ /* 0x000fe4000001ff00 */
[----:B------:R-:W-:Y:S01]  /*6f10*/  PLOP3.LUT P1, PT, PT, PT, PT, 0x80, 0x0 ;  /* 0x000000000000781c */ /* 0x000fe20003f2f070 */
[----:B------:R-:W-:Y:S01]  /*6f20*/  IMAD.MOV.U32 R0, RZ, RZ, RZ ;  /* 0x000000ffff007224 */ /* 0x000fe200078e00ff */
[----:B------:R-:W-:Y:S02]  /*6f30*/  CS2R R42, SRZ ;  /* 0x00000000002a7805 */ /* 0x000fe4000001ff00 */
[----:B------:R-:W-:Y:S02]  /*6f40*/  CS2R R34, SRZ ;  /* 0x0000000000227805 */ /* 0x000fe4000001ff00 */
[----:B------:R-:W-:-:S02]  /*6f50*/  CS2R R48, SRZ ;  /* 0x0000000000307805 */ /* 0x000fc4000001ff00 */
[----:B------:R-:W-:Y:S01]  /*6f60*/  CS2R R44, SRZ ;  /* 0x00000000002c7805 */ /* 0x000fe2000001ff00 */
[----:B---3--:R-:W-:Y:S01]  /*6f70*/  IMAD.MOV.U32 R39, RZ, RZ, RZ ;  /* 0x000000ffff277224 */ /* 0x008fe200078e00ff */
[----:B------:R-:W-:Y:S01]  /*6f80*/  CS2R R26, SRZ ;  /* 0x00000000001a7805 */ /* 0x000fe2000001ff00 */
[----:B------:R-:W-:Y:S01]  /*6f90*/  IMAD.MOV.U32 R54, RZ, RZ, RZ ;  /* 0x000000ffff367224 */ /* 0x000fe200078e00ff */
[----:B------:R-:W-:Y:S02]  /*6fa0*/  CS2R R52, SRZ ;  /* 0x0000000000347805 */ /* 0x000fe4000001ff00 */
[----:B------:R-:W-:Y:S01]  /*6fb0*/  CS2R R40, SRZ ;  /* 0x0000000000287805 */ /* 0x000fe2000001ff00 */
[----:B------:R-:W-:Y:S01]  /*6fc0*/  IMAD.MOV.U32 R51, RZ, RZ, RZ ;  /* 0x000000ffff337224 */ /* 0x000fe200078e00ff */
[----:B------:R-:W-:Y:S02]  /*6fd0*/  CS2R R56, SRZ ;  /* 0x0000000000387805 */ /* 0x000fe4000001ff00 */
[----:B------:R-:W-:-:S02]  /*6fe0*/  CS2R R74, SRZ ;  /* 0x00000000004a7805 */ /* 0x000fc4000001ff00 */
[----:B-1----:R-:W-:Y:S01]  /*6ff0*/  CS2R R36, SRZ ;  /* 0x0000000000247805 */ /* 0x002fe2000001ff00 */
[----:B------:R-:W-:Y:S01]  /*7000*/  IMAD.MOV.U32 R46, RZ, RZ, RZ ;  /* 0x000000ffff2e7224 */ /* 0x000fe200078e00ff */
[----:B------:R-:W-:Y:S02]  /*7010*/  CS2R R68, SRZ ;  /* 0x0000000000447805 */ /* 0x000fe4000001ff00 */
[----:B------:R-:W-:Y:S02]  /*7020*/  CS2R R60, SRZ ;  /* 0x00000000003c7805 */ /* 0x000fe4000001ff00 */
[----:B------:R-:W-:Y:S02]  /*7030*/  CS2R R76, SRZ ;  /* 0x00000000004c7805 */ /* 0x000fe4000001ff00 */
[----:B------:R-:W-:Y:S02]  /*7040*/  CS2R R32, SRZ ;  /* 0x0000000000207805 */ /* 0x000fe4000001ff00 */
[----:B------:R-:W-:-:S02]  /*7050*/  CS2R R78, SRZ ;  /* 0x00000000004e7805 */ /* 0x000fc4000001ff00 */
[----:B------:R-:W-:Y:S02]  /*7060*/  CS2R R64, SRZ ;  /* 0x0000000000407805 */ /* 0x000fe4000001ff00 */
[----:B------:R-:W-:Y:S02]  /*7070*/  CS2R R28, SRZ ;  /* 0x00000000001c7805 */ /* 0x000fe4000001ff00 */
[----:B------:R-:W-:Y:S01]  /*7080*/  CS2R R80, SRZ ;  /* 0x0000000000507805 */ /* 0x000fe2000001ff00 */
[----:B------:R-:W-:Y:S01]  /*7090*/  IMAD.MOV.U32 R84, RZ, RZ, RZ ;  /* 0x000000ffff547224 */ /* 0x000fe200078e00ff */
[----:B------:R-:W-:Y:S02]  /*70a0*/  CS2R R14, SRZ ;  /* 0x00000000000e7805 */ /* 0x000fe4000001ff00 */
[----:B------:R-:W-:Y:S01]  /*70b0*/  CS2R R82, SRZ ;  /* 0x0000000000527805 */ /* 0x000fe2000001ff00 */
[----:B------:R-:W-:Y:S06]  /*70c0*/  @P0 BRA `(.L_x_1918) ;  /* 0x00000000000c0947 */ /* 0x000fec0003800000 */
[----:B------:R-:W1:Y:S01]  /*70d0*/  FENCE.VIEW.ASYNC.G ;  /* 0x00000000000073c6 */ /* 0x000e620000000100 */
[----:B------:R-:W-:Y:S05]  /*70e0*/  WARPSYNC.ALL ;  /* 0x0000000000007948 */ /* 0x000fea0003800000 */
[----:B-1----:R-:W-:Y:S06]  /*70f0*/  BAR.ARV 0xc, 0x1a0 ;  /* 0x0306800000007b1d */ /* 0x002fec0000002000 */
.L_x_1918:
[----:B------:R-:W-:Y:S01]  /*7100*/  CS2R R12, SRZ ;  /* 0x00000000000c7805 */ /* 0x000fe2000001ff00 */
[----:B------:R-:W-:Y:S06]  /*7110*/  @!P2 BRA `(.L_x_1919) ;  /* 0x0000014c0090a947 */ /* 0x000fec0003800000 */
[----:B------:R-:W1:Y:S01]  /*7120*/  S2R R2, SR_TID.X ;  /* 0x0000000000027919 */ /* 0x000e620000002100 */
[----:B------:R-:W-:Y:S01]  /*7130*/  UMOV UR4, 0xffffffff ;  /* 0xffffffff00047882 */ /* 0x000fe20000000000 */
[----:B-1----:R-:W-:-:S05]  /*7140*/  VIADD R2, R2, 0xffffff80 ;  /* 0xffffff8002027836 */ /* 0x002fca0000000000 */
[----:B------:R-:W-:-:S04]  /*7150*/  SHF.R.S32.HI R0, RZ, 0x1f, R2 ;  /* 0x0000001fff007819 */ /* 0x000fc80000011402 */
[----:B------:R-:W-:-:S04]  /*7160*/  LEA.HI R0, R0, R2, RZ, 0x7 ;  /* 0x0000000200007211 */ /* 0x000fc800078f38ff */
[----:B------:R-:W-:Y:S01]  /*7170*/  SHF.R.S32.HI R13, RZ, 0x7, R0 ;  /* 0x00000007ff0d7819 */ /* 0x000fe20000011400 */
[----:B------:R-:W-:Y:S06]  /*7180*/  BRA.DIV UR4, `(.L_x_1920) ;  /* 0x000001c204c87947 */ /* 0x000fec000b800000 */
[----:B------:R-:W1:Y:S04]  /*7190*/  SHFL.IDX PT, R0, R13, RZ, 0x1f ;  /* 0x00001fff0d007589 */ /* 0x000e6800000e0000 */
[----:B-1----:R1:W-:Y:S02]  /*71a0*/  STL [R1+0x54], R0 ;  /* 0x0000540001007387 */ /* 0x0023e40000100800 */
.L_x_2114:
[----:B------:R-:W1:Y:S01]  /*71b0*/  LDL R2, [R1+0x54] ;  /* 0x0000540001027983 */ /* 0x000e620000100800 */
[----:B------:R-:W-:Y:S01]  /*71c0*/  BSSY B6, `(.L_x_1921) ;  /* 0x000001f000067945 */ /* 0x000fe20003800000 */
[----:B-1----:R-:W-:-:S05]  /*71d0*/  IMAD.HI R0, R2, 0x55555556, RZ ;  /* 0x5555555602007827 */ /* 0x002fca00078e02ff */
[----:B------:R-:W-:-:S05]  /*71e0*/  LEA.HI R0, R0, R0, RZ, 0x1 ;  /* 0x0000000000007211 */ /* 0x000fca00078f08ff */
[----:B------:R-:W-:Y:S02]  /*71f0*/  IMAD R3, R0, -0x3, R2 ;  /* 0xfffffffd00037824 */ /* 0x000fe400078e0202 */
[----:B------:R-:W-:Y:S02]  /*7200*/  VIADD R2, R16, 0x24300 ;  /* 0x0002430010027836 */ /* 0x000fe40000000000 */
[C---:B------:R-:W-:Y:S02]  /*7210*/  IMAD R0, R3.reuse, 0x1000, R16 ;  /* 0x0000100003007824 */ /* 0x040fe400078e0210 */
[----:B------:R-:W-:Y:S01]  /*7220*/  IMAD R3, R3, 0x800, R2 ;  /* 0x0000080003037824 */ /* 0x000fe200078e0202 */
[----:B------:R-:W-:Y:S01]  /*7230*/  LOP3.LUT P0, RZ, R2, 0x9f, RZ, 0xc0, !PT ;  /* 0x0000009f02ff7812 */ /* 0x000fe2000780c0ff */
[----:B------:R-:W-:-:S03]  /*7240*/  VIADD R0, R0, 0xda00 ;  /* 0x0000da0000007836 */ /* 0x000fc60000000000 */
[----:B------:R-:W-:Y:S02]  /*7250*/  SHF.R.U32.HI R3, RZ, 0x4, R3 ;  /* 0x00000004ff037819 */ /* 0x000fe40000011603 */
[----:B------:R-:W-:Y:S02]  /*7260*/  SHF.R.U32.HI R0, RZ, 0x4, R0 ;  /* 0x00000004ff007819 */ /* 0x000fe40000011600 */
[----:B------:R-:W-:Y:S02]  /*7270*/  LOP3.LUT R3, R3, 0x3fff, RZ, 0xc0, !PT ;  /* 0x00003fff03037812 */ /* 0x000fe400078ec0ff */
[----:B------:R-:W-:-:S03]  /*7280*/  LOP3.LUT R2, R0, 0x3fff, RZ, 0xc0, !PT ;  /* 0x00003fff00027812 */ /* 0x000fc600078ec0ff */
[----:B------:R1:W-:Y:S01]  /*7290*/  STL [R1+0x5c], R3 ;  /* 0x00005c0301007387 */ /* 0x0003e20000100800 */
[----:B------:R-:W-:Y:S05]  /*72a0*/  @!P0 BRA `(.L_x_1922) ;  /* 0x0000000000408947 */ /* 0x000fea0003800000 */
[----:B------:R-:W-:Y:S01]  /*72b0*/  MOV R0, 0x0 ;  /* 0x0000000000007802 */ /* 0x000fe20000000f00 */
[----:B------:R-:W-:Y:S01]  /*72c0*/  ULDC.64 UR4, c[0x4][0xa8] ;  /* 0x01002a0000047ab9 */ /* 0x000fe20000000a00 */
[----:B------:R-:W-:Y:S01]  /*72d0*/  ULDC.64 UR6, c[0x4][0xb0] ;  /* 0x01002c0000067ab9 */ /* 0x000fe20000000a00 */
[----:B------:R-:W-:Y:S01]  /*72e0*/  IMAD.U32 R4, RZ, RZ, UR4 ;  /* 0x00000004ff047e24 */ /* 0x000fe2000f8e00ff */
[----:B--2---:R2:W3:Y:S01]  /*72f0*/  LDC.64 R14, c[0x4][R0] ;  /* 0x01000000000e7b82 */ /* 0x0044e20000000a00 */
[----:B------:R-:W-:Y:S01]  /*7300*/  IMAD.U32 R5, RZ, RZ, UR5 ;  /* 0x00000005ff057e24 */ /* 0x000fe2000f8e00ff */
[----:B------:R-:W-:Y:S01]  /*7310*/  ULDC.64 UR4, c[0x4][0x20] ;  /* 0x0100080000047ab9 */ /* 0x000fe20000000a00 */
[----:B------:R-:W-:Y:S02]  /*7320*/  IMAD.U32 R6, RZ, RZ, UR6 ;  /* 0x00000006ff067e24 */ /* 0x000fe4000f8e00ff */
[----:B------:R-:W-:Y:S02]  /*7330*/  IMAD.U32 R7, RZ, RZ, UR7 ;  /* 0x00000007ff077e24 */ /* 0x000fe4000f8e00ff */
[----:B------:R-:W-:-:S02]  /*7340*/  IMAD.U32 R10, RZ, RZ, UR4 ;  /* 0x00000004ff0a7e24 */ /* 0x000fc4000f8e00ff */
[----:B0-----:R-:W-:Y:S02]  /*7350*/  IMAD.U32 R11, RZ, RZ, UR5 ;  /* 0x00000005ff0b7e24 */ /* 0x001fe4000f8e00ff */
[----:B------:R-:W-:Y:S02]  /*7360*/  IMAD.MOV.U32 R8, RZ, RZ, 0x70 ;  /* 0x00000070ff087424 */ /* 0x000fe400078e00ff */
[----:B------:R-:W-:Y:S02]  /*7370*/  IMAD.MOV.U32 R12, RZ, RZ, 0x1 ;  /* 0x00000001ff0c7424 */ /* 0x000fe400078e00ff */
[----:B--2---:R-:W-:-:S07]  /*7380*/  IMAD.MOV.U32 R13, RZ, RZ, RZ ;  /* 0x000000ffff0d7224 */ /* 0x004fce00078e00ff */
[----:B------:R-:W-:-:S07]  /*7390*/  LEPC R20, `(.L_x_1922) ;  /* 0x000000001014794e */ /* 0x000fce0000000000 */
[----:B-1-3-5:R-:W-:Y:S05]  /*73a0*/  CALL.ABS.NOINC R14 ;  /* 0x000000000e007343 */ /* 0x02afea0003c00000 */
.L_x_1922:
[----:B------:R-:W-:Y:S05]  /*73b0*/  BSYNC B6 ;  /* 0x0000000000067941 */ /* 0x000fea0003800000 */
.L_x_1921:
[----:B------:R-:W-:Y:S02]  /*73c0*/  ULDC UR4, c[0x0][0x3d4] ;  /* 0x0000f50000047ab9 */ /* 0x000fe40000000800 */
[----:B------:R-:W-:-:S13]  /*73d0*/  ISETP.LT.AND P0, PT, RZ, UR4, PT ;  /* 0x00000004ff007c0c */ /* 0x000fda000bf01270 */
[----:B------:R-:W-:Y:S05]  /*73e0*/  @P0 BRA `(.L_x_1923) ;  /* 0x0000000000400947 */ /* 0x000fea0003800000 */
[----:B------:R-:W3:Y:S02]  /*73f0*/  LDL R20, [R1+0x80] ;  /* 0x0000800001147983 */ /* 0x000ee40000100800 */
[----:B---3--:R-:W-:-:S04]  /*7400*/  LEA.HI R0, R20, R20, RZ, 0x1 ;  /* 0x0000001414007211 */ /* 0x008fc800078f08ff */
[----:B------:R-:W-:-:S05]  /*7410*/  LOP3.LUT R0, R0, 0xfffffffe, RZ, 0xc0, !PT ;  /* 0xfffffffe00007812 */ /* 0x000fca00078ec0ff */
[----:B------:R-:W-:-:S05]  /*7420*/  IMAD.IADD R0, R20, 0x1, -R0 ;  /* 0x0000000114007824 */ /* 0x000fca00078e0a00 */
[----:B-1----:R-:W-:-:S04]  /*7430*/  SHF.L.U32 R3, R0, 0x1f, RZ ;  /* 0x0000001f00037819 */ /* 0x002fc800000006ff */
[----:B------:R1:W3:Y:S03]  /*7440*/  SYNCS.PHASECHK.TRANS64.TRYWAIT P0, [R16+URZ+0x31c00], R3 ;  /* 0x031c0003100075a7 */ /* 0x0002e6000800017f */
[----:B---3--:R-:W-:Y:S05]  /*7450*/  @!P0 NANOSLEEP.SYNCS 0x989680 ;  /* 0x009896800000895d */ /* 0x008fea0003900000 */
[----:B------:R-:W3:Y:S01]  /*7460*/  @!P0 SYNCS.PHASECHK.TRANS64 P0, [R16+URZ+0x31c00], R3 ;  /* 0x031c0003100085a7 */ /* 0x000ee2000800007f */
[----:B------:R-:W-:Y:S04]  /*7470*/  BSSY B0, `(.L_x_1924) ;  /* 0x0000006000007945 */ /* 0x000fe80003800000 */
[----:B---3--:R-:W-:Y:S05]  /*7480*/  @P0 BRA `(.L_x_1925) ;  /* 0x0000000000100947 */ /* 0x008fea0003800000 */
.L_x_1926:
[----:B---3--:R3:W4:Y:S02]  /*7490*/  SYNCS.PHASECHK.TRANS64.TRYWAIT P0, [R16+URZ+0x31c00], R3 ;  /* 0x031c0003100075a7 */ /* 0x008724000800017f */
[----:B----4-:R-:W-:Y:S05]  /*74a0*/  @!P0 NANOSLEEP.SYNCS 0x989680 ;  /* 0x009896800000895d */ /* 0x010fea0003900000 */
[----:B------:R-:W4:Y:S02]  /*74b0*/  @!P0 SYNCS.PHASECHK.TRANS64 P0, [R16+URZ+0x31c00], R3 ;  /* 0x031c0003100085a7 */ /* 0x000f24000800007f */
[----:B----4-:R-:W-:Y:S05]  /*74c0*/  @!P0 BRA `(.L_x_1926) ;  /* 0xfffffffc00f08947 */ /* 0x010fea000383ffff */
.L_x_1925:
[----:B------:R-:W-:Y:S05]  /*74d0*/  BSYNC B0 ;  /* 0x0000000000007941 */ /* 0x000fea0003800000 */
.L_x_1924:
[----:B------:R-:W-:Y:S05]  /*74e0*/  BRA `(.L_x_1927) ;  /* 0x0000004000587947 */ /* 0x000fea0003800000 */
.L_x_1923:
[----:B------:R-:W-:Y:S01]  /*74f0*/  ULOP3.LUT UP0, URZ, UR61, 0x1bf, URZ, 0xc0, !UPT ;  /* 0x000001bf3d3f7892 */ /* 0x000fe2000f80c03f */
[----:B-----5:R-:W-:Y:S01]  /*7500*/  SHF.R.S32.HI R0, RZ, 0x1f, R106 ;  /* 0x0000001fff007819 */ /* 0x020fe2000001146a */
[----:B------:R-:W-:Y:S01]  /*7510*/  ULDC.64 UR4, c[0x0][0x3d8] ;  /* 0x0000f60000047ab9 */ /* 0x000fe20000000a00 */
[----:B------:R-:W-:Y:S01]  /*7520*/  ULDC.64 UR6, c[0x0][0x3e8] ;  /* 0x0000fa0000067ab9 */ /* 0x000fe20000000a00 */
[----:B------:R-:W-:Y:S01]  /*7530*/  IMAD.WIDE.U32 R44, R106, UR4, RZ ;  /* 0x000000046a2c7c25 */ /* 0x000fe2000f8e00ff */
[----:B------:R-:W-:Y:S02]  /*7540*/  SHF.R.S32.HI R55, RZ, 0x1f, R18 ;  /* 0x0000001fff377819 */ /* 0x000fe40000011412 */
[----:B------:R-:W-:Y:S01]  /*7550*/  PLOP3.LUT P0, PT, PT, PT, UP0, 0x80, 0x0 ;  /* 0x000000000000781c */ /* 0x000fe20003f0f008 */
[C---:B-1----:R-:W-:Y:S01]  /*7560*/  IMAD R3, R0.reuse, UR4, RZ ;  /* 0x0000000400037c24 */ /* 0x042fe2000f8e02ff */
        /* <DEDUP_REMOVED lines=12> */
[----:B--2---:R1:W2:Y:S01]  /*7630*/  LDC.64 R14, c[0x4][R0] ;  /* 0x01000000000e7b82 */ /* 0x0042a20000000a00 */
        /* <DEDUP_REMOVED lines=8> */
[----:B-1----:R-:W-:-:S07]  /*76c0*/  IMAD.MOV.U32 R13, RZ, RZ, RZ ;  /* 0x000000ffff0d7224 */ /* 0x002fce00078e00ff */
[----:B------:R-:W-:-:S07]  /*76d0*/  LEPC R20, `(.L_x_1928) ;  /* 0x000000001014794e */ /* 0x000fce0000000000 */
[----:B--2---:R-:W-:Y:S05]  /*76e0*/  CALL.ABS.NOINC R14 ;  /* 0x000000000e007343 */ /* 0x004fea0003c00000 */
.L_x_1928:
[----:B------:R-:W3:Y:S01]  /*76f0*/  LDL R50, [R1+0x2c] ;  /* 0x00002c0001327983 */ /* 0x000ee20000100800 */
[----:B0-----:R-:W0:Y:S01]  /*7700*/  LDC.64 R10, c[0x0][0x3d8] ;  /* 0x0000f600ff0a7b82 */ /* 0x001e220000000a00 */
[----:B------:R-:W-:Y:S02]  /*7710*/  ULDC.U8 UR4, c[0x0][0x3f0] ;  /* 0x0000fc0000047ab9 */ /* 0x000fe40000000000 */
[----:B------:R-:W4:Y:S05]  /*7720*/  LDL R20, [R1+0x34] ;  /* 0x0000340001147983 */ /* 0x000f2a0000100800 */
[----:B------:R-:W1:Y:S01]  /*7730*/  LDC.64 R12, c[0x0][0x3e8] ;  /* 0x0000fa00ff0c7b82 */ /* 0x000e620000000a00 */
[----:B------:R-:W-:Y:S01]  /*7740*/  ISETP.NE.AND P0, PT, RZ, UR4, PT ;  /* 0x00000004ff007c0c */ /* 0x000fe2000bf05270 */
[----:B------:R-:W-:Y:S01]  /*7750*/  BSSY B0, `(.L_x_1929) ;  /* 0x00003e7000007945 */ /* 0x000fe20003800000 */
[----:B---3--:R-:W-:Y:S01]  /*7760*/  SHF.R.S32.HI R3, RZ, 0x1f, R50 ;  /* 0x0000001fff037819 */ /* 0x008fe20000011432 */
[----:B0-----:R-:W-:-:S04]  /*7770*/  IMAD.WIDE.U32 R46, R50, R10, RZ ;  /* 0x0000000a322e7225 */ /* 0x001fc800078e00ff */
[C---:B------:R-:W-:Y:S02]  /*7780*/  IMAD R4, R3.reuse, R10, RZ ;  /* 0x0000000a03047224 */ /* 0x040fe400078e02ff */
[-C--:B-1----:R-:W-:Y:S02]  /*7790*/  IMAD R6, R3, R12.reuse, RZ ;  /* 0x0000000c03067224 */ /* 0x082fe400078e02ff */
[C---:B----4-:R-:W-:Y:S02]  /*77a0*/  IMAD R0, R50.reuse, -0xc0, R20 ;  /* 0xffffff4032007824 */ /* 0x050fe400078e0214 */
[----:B--2---:R-:W-:-:S04]  /*77b0*/  IMAD.WIDE.U32 R14, R50, R12, RZ ;  /* 0x0000000c320e7225 */ /* 0x004fc800078e00ff */
        /* <DEDUP_REMOVED lines=27> */
[-C--:B------:R-:W-:Y:S01]  /*7970*/  IMAD R0, R56, R10.reuse, RZ ;  /* 0x0000000a38007224 */ /* 0x080fe200078e02ff */
[----:B------:R-:W-:Y:S01]  /*7980*/  ULDC.64 UR6, c[0x0][0x3c8] ;  /* 0x0000f20000067ab9 */ /* 0x000fe20000000a00 */
[--C-:B------:R-:W-:Y:S01]  /*7990*/  IMAD.WIDE.U32 R6, R144, R10, R4.reuse ;  /* 0x0000000a90067225 */ /* 0x100fe200078e0004 */
[----:B------:R-:W-:Y:S01]  /*79a0*/  ULDC.64 UR8, c[0x0][0x3e0] ;  /* 0x0000f80000087ab9 */ /* 0x000fe20000000a00 */
[----:B------:R-:W-:Y:S02]  /*79b0*/  CS2R R40, SRZ ;  /* 0x0000000000287805 */ /* 0x000fe4000001ff00 */
[----:B------:R-:W-:Y:S01]  /*79c0*/  CS2R R42, SRZ ;  /* 0x00000000002a7805 */ /* 0x000fe2000001ff00 */
[-C--:B------:R-:W-:Y:S01]  /*79d0*/  IMAD R3, R56, R12.reuse, RZ ;  /* 0x0000000c38037224 */ /* 0x080fe200078e02ff */
[----:B------:R-:W-:Y:S01]  /*79e0*/  ULDC.64 UR10, c[0x0][0x208] ;  /* 0x00008200000a7ab9 */ /* 0x000fe20000000a00 */
[----:B------:R-:W-:Y:S01]  /*79f0*/  IMAD.WIDE.U32 R8, R144, R12, R4 ;  /* 0x0000000c90087225 */ /* 0x000fe200078e0004 */
[----:B------:R-:W-:-:S03]  /*7a00*/  IADD3 R4, P1, R6, R44, RZ ;  /* 0x0000002c06047210 */ /* 0x000fc60007f3e0ff */
[----:B------:R-:W-:Y:S01]  /*7a10*/  IMAD R0, R144, R11, R0 ;  /* 0x0000000b90007224 */ /* 0x000fe200078e0200 */
[----:B------:R-:W-:Y:S01]  /*7a20*/  IADD3 R6, P2, R8, R106, RZ ;  /* 0x0000006a08067210 */ /* 0x000fe20007f5e0ff */
[----:B------:R-:W-:Y:S02]  /*7a30*/  IMAD R3, R144, R13, R3 ;  /* 0x0000000d90037224 */ /* 0x000fe400078e0203 */
[C---:B------:R-:W-:Y:S01]  /*7a40*/  VIADD R8, R18.reuse, 0x10 ;  /* 0x0000001012087836 */ /* 0x040fe20000000000 */
[----:B------:R-:W-:Y:S01]  /*7a50*/  IADD3.X R5, R51, R0, R7, P1, !PT ;  /* 0x0000000033057210 */ /* 0x000fe20000ffe407 */
[----:B------:R-:W-:Y:S01]  /*7a60*/  VIADD R0, R18, 0x8 ;  /* 0x0000000812007836 */ /* 0x000fe20000000000 */
[----:B------:R-:W-:Y:S01]  /*7a70*/  IADD3.X R7, R49, R3, R9, P2, !PT ;  /* 0x0000000331077210 */ /* 0x000fe200017fe409 */
[----:B------:R-:W-:Y:S01]  /*7a80*/  IMAD R3, R53, 0xc0, RZ ;  /* 0x000000c035037824 */ /* 0x000fe200078e02ff */
[----:B------:R-:W-:Y:S01]  /*7a90*/  ISETP.GE.AND P3, PT, R8, UR4, PT ;  /* 0x0000000408007c0c */ /* 0x000fe2000bf66270 */
[----:B------:R-:W-:Y:S01]  /*7aa0*/  IMAD.WIDE.U32 R46, R46, 0xc0, R4 ;  /* 0x000000c02e2e7825 */ /* 0x000fe200078e0004 */
[----:B------:R-:W-:-:S03]  /*7ab0*/  ISETP.GE.AND P1, PT, R0, UR4, PT ;  /* 0x0000000400007c0c */ /* 0x000fc6000bf26270 */
[----:B------:R-:W-:Y:S01]  /*7ac0*/  IMAD R5, R52, 0xc0, RZ ;  /* 0x000000c034057824 */ /* 0x000fe200078e02ff */
[----:B------:R-:W-:Y:S01]  /*7ad0*/  LEA R4, P2, R46, UR6, 0x1 ;  /* 0x000000062e047c11 */ /* 0x000fe2000f8408ff */
[----:B------:R-:W-:-:S04]  /*7ae0*/  IMAD.WIDE.U32 R14, R14, 0xc0, R6 ;  /* 0x000000c00e0e7825 */ /* 0x000fc800078e0006 */
[----:B------:R-:W-:Y:S01]  /*7af0*/  IMAD.IADD R5, R47, 0x1, R5 ;  /* 0x000000012f057824 */ /* 0x000fe200078e0205 */
[----:B------:R-:W-:Y:S01]  /*7b00*/  LEA R6, P5, R14, UR8, 0x1 ;  /* 0x000000080e067c11 */ /* 0x000fe2000f8a08ff */
        /* <DEDUP_REMOVED lines=31> */
.L_x_1932:
[----:B------:R-:W-:Y:S05]  /*7d00*/  BSYNC B1 ;  /* 0x0000000000017941 */ /* 0x000fea0003800000 */
.L_x_1931:
        /* <DEDUP_REMOVED lines=39> */
.L_x_2117:
[----:B------:R-:W-:Y:S01]  /*7f80*/  UMOV UR4, 0xffffffff ;  /* 0xffffffff00047882 */ /* 0x000fe20000000000 */
[----:B------:R-:W-:Y:S02]  /*7f90*/  LOP3.LUT R5, R5, 0xfffffffe, RZ, 0xc0, !PT ;  /* 0xfffffffe05057812 */ /* 0x000fe400078ec0ff */
[----:B------:R-:W-:Y:S05]  /*7fa0*/  BRA.DIV UR4, `(.L_x_1934) ;  /* 0x000001b6048c7947 */ /* 0x000fea000b800000 */
.L_x_2120:
[----:B------:R-:W-:Y:S01]  /*7fb0*/  UMOV UR4, 0xffffffff ;  /* 0xffffffff00047882 */ /* 0x000fe20000000000 */
[----:B------:R-:W-:Y:S02]  /*7fc0*/  IMAD.IADD R5, R46, 0x1, -R5 ;  /* 0x000000012e057824 */ /* 0x000fe400078e0a05 */
[----:B------:R-:W-:Y:S05]  /*7fd0*/  BRA.DIV UR4, `(.L_x_1935) ;  /* 0x000001b604a87947 */ /* 0x000fea000b800000 */
.L_x_2123:
[----:B------:R-:W-:Y:S01]  /*7fe0*/  UMOV UR4, 0xffffffff ;  /* 0xffffffff00047882 */ /* 0x000fe20000000000 */
[----:B------:R-:W-:Y:S02]  /*7ff0*/  SHF.L.U32 R3, R5, 0x1f, RZ ;  /* 0x0000001f05037819 */ /* 0x000fe400000006ff */
[----:B------:R-:W-:Y:S05]  /*8000*/  BRA.DIV UR4, `(.L_x_1936) ;  /* 0x000001b604c47947 */ /* 0x000fea000b800000 */
.L_x_2126:
        /* <DEDUP_REMOVED lines=36> */
.L_x_2127:
[----:B------:R-:W-:Y:S05]  /*8250*/  BSYNC B1 ;  /* 0x0000000000017941 */ /* 0x000fea0003800000 */
.L_x_1937:
        /* <DEDUP_REMOVED lines=26> */
[----:B------:R-:W-:Y:S02]  /*8400*/  SHF.R.U64 R59, R42, 0x10, R43 ;  /* 0x000000102a3b7819 */ /* 0x000fe4000000122b */
[----:B------:R-:W-:Y:S01]  /*8410*/  PRMT R57, R61, 0x5410, R57 ;  /* 0x000054103d397816 */ /* 0x000fe20000000039 */
[----:B------:R-:W-:Y:S01]  /*8420*/  IMAD.U32 R61, R60, 0x10000, RZ ;  /* 0x000100003c3d7824 */ /* 0x000fe200078e00ff */
[----:B------:R-:W-:-:S02]  /*8430*/  SHF.R.U64 R56, R40, 0x10, R41 ;  /* 0x0000001028387819 */ /* 0x000fc40000001229 */
[----:B------:R-:W-:Y:S01]  /*8440*/  PRMT R59, R58, 0x5410, R59 ;  /* 0x000054103a3b7816 */ /* 0x000fe2000000003b */
[C---:B------:R-:W-:Y:S01]  /*8450*/  IMAD.U32 R58, R57.reuse, 0x10000, RZ ;  /* 0x00010000393a7824 */ /* 0x040fe200078e00ff */
[----:B------:R-:W-:Y:S02]  /*8460*/  LOP3.LUT R60, R60, 0xffff0000, RZ, 0xc0, !PT ;  /* 0xffff00003c3c7812 */ /* 0x000fe400078ec0ff */
        /* <DEDUP_REMOVED lines=35> */
.L_x_1941:
[----:B------:R-:W-:Y:S05]  /*86a0*/  BSYNC B1 ;  /* 0x0000000000017941 */ /* 0x000fea0003800000 */
.L_x_1940:
        /* <DEDUP_REMOVED lines=21> */
[-C--:B------:R-:W-:Y:S01]  /*8800*/  FMUL.FTZ R56, R37, R42.reuse ;  /* 0x0000002a25387220 */ /* 0x080fe20000410000 */
        /* <DEDUP_REMOVED lines=27> */
.L_x_1943:
[----:B------:R-:W-:Y:S05]  /*89c0*/  BSYNC B1 ;  /* 0x0000000000017941 */ /* 0x000fea0003800000 */
.L_x_1942:
        /* <DEDUP_REMOVED lines=41> */
[----:B------:R-:W-:Y:S01]  /*8c60*/  FFMA.FTZ R5, R7, R54, -R36 ;  /* 0x0000003607057223 */ /* 0x000fe20000010824 */
[----:B------:R-:W-:Y:S01]  /*8c70*/  F2FP.BF16.F32.PACK_AB R6, R41, R38 ;  /* 0x000000262906723e */ /* 0x000fe200000010ff */
[----:B------:R-:W-:Y:S01]  /*8c80*/  FFMA.FTZ R32, R7, R32, R39 ;  /* 0x0000002007207223 */ /* 0x000fe20000010027 */
[----:B------:R-:W-:Y:S02]  /*8c90*/  F2FP.BF16.F32.PACK_AB R7, R50, R55 ;  /* 0x000000373207723e */ /* 0x000fe400000010ff */
[----:B------:R-:W-:Y:S02]  /*8ca0*/  F2FP.BF16.F32.PACK_AB R4, R35, R4 ;  /* 0x000000042304723e */ /* 0x000fe400000010ff */
[----:B------:R-:W-:-:S05]  /*8cb0*/  F2FP.BF16.F32.PACK_AB R5, R32, R5 ;  /* 0x000000052005723e */ /* 0x000fca00000010ff */
[----:B------:R2:W-:Y:S02]  /*8cc0*/  STS.128 [R3+0x10a00], R4 ;  /* 0x010a000403007388 */ /* 0x0005e40000000c00 */
.L_x_1945:
[----:B------:R-:W-:Y:S05]  /*8cd0*/  BSYNC B1 ;  /* 0x0000000000017941 */ /* 0x000fea0003800000 */
.L_x_1944:
        /* <DEDUP_REMOVED lines=48> */
.L_x_1947:
[----:B------:R-:W-:Y:S05]  /*8fe0*/  BSYNC B1 ;  /* 0x0000000000017941 */ /* 0x000fea0003800000 */
.L_x_1946:
        /* <DEDUP_REMOVED lines=48> */
.L_x_1949:
[----:B------:R-:W-:Y:S05]  /*92f0*/  BSYNC B1 ;  /* 0x0000000000017941 */ /* 0x000fea0003800000 */
.L_x_1948:
        /* <DEDUP_REMOVED lines=48> */
.L_x_1930:
        /* <DEDUP_REMOVED lines=18> */
[----:B0-----:R-:W-:-:S13]  /*9720*/  ISETP.NE.AND P1, PT, R0, 0x1, PT ;  /* 0x000000010000780c */ /* 0x001fda0003f25270 */
[----:B------:R-:W0:Y:S08]  /*9730*/  @P1 LDC R0, c[0x0][0x42c] ;  /* 0x00010b00ff001b82 */ /* 0x000e300000000800 */
[----:B------:R-:W1:Y:S01]  /*9740*/  @P1 LDC R55, c[0x0][0x430] ;  /* 0x00010c00ff371b82 */ /* 0x000e620000000800 */
[----:B--2---:R-:W-:-:S04]  /*9750*/  IMAD R3, R3, 0xc0, R144 ;  /* 0x000000c003037824 */ /* 0x004fc800078e0290 */
[----:B0-----:R-:W-:Y:S01]  /*9760*/  @P1 IMAD.HI.U32 R0, R3, R0, RZ ;  /* 0x0000000003001227 */ /* 0x001fe200078e00ff */
[----:B-1----:R-:W-:Y:S06]  /*9770*/  @P0 BRA `(.L_x_1951) ;  /* 0x0000000000c80947 */ /* 0x002fec0003800000 */
[----:B------:R-:W-:Y:S01]  /*9780*/  SHF.R.S32.HI R9, RZ, 0x1f, R144 ;  /* 0x0000001fff097819 */ /* 0x000fe20000011490 */
[----:B------:R-:W-:Y:S01]  /*9790*/  IMAD.MOV.U32 R4, RZ, RZ, R23 ;  /* 0x000000ffff047224 */ /* 0x000fe200078e0017 */
[----:B------:R-:W-:Y:S01]  /*97a0*/  ULDC.64 UR4, c[0x0][0x3c8] ;  /* 0x0000f20000047ab9 */ /* 0x000fe20000000a00 */
[----:B------:R-:W-:Y:S01]  /*97b0*/  IMAD.MOV.U32 R5, RZ, RZ, R54 ;  /* 0x000000ffff057224 */ /* 0x000fe200078e0036 */
[----:B------:R-:W-:Y:S01]  /*97c0*/  ULDC.64 UR6, c[0x0][0x3e0] ;  /* 0x0000f80000067ab9 */ /* 0x000fe20000000a00 */
[-C--:B------:R-:W-:Y:S01]  /*97d0*/  IMAD R8, R9, R10.reuse, RZ ;  /* 0x0000000a09087224 */ /* 0x080fe200078e02ff */
[----:B------:R-:W-:Y:S01]  /*97e0*/  CS2R R32, SRZ ;  /* 0x0000000000207805 */ /* 0x000fe2000001ff00 */
[----:B------:R-:W-:Y:S01]  /*97f0*/  IMAD.WIDE.U32 R6, R144, R10, R4 ;  /* 0x0000000a90067225 */ /* 0x000fe200078e0004 */
[----:B------:R-:W-:Y:S02]  /*9800*/  CS2R R34, SRZ ;  /* 0x0000000000227805 */ /* 0x000fe4000001ff00 */
[----:B------:R-:W-:-:S02]  /*9810*/  CS2R R36, SRZ ;  /* 0x0000000000247805 */ /* 0x000fc4000001ff00 */
[----:B------:R-:W-:Y:S01]  /*9820*/  CS2R R38, SRZ ;  /* 0x0000000000267805 */ /* 0x000fe2000001ff00 */
[----:B------:R-:W-:Y:S01]  /*9830*/  IMAD R9, R9, R12, RZ ;  /* 0x0000000c09097224 */ /* 0x000fe200078e02ff */
[----:B------:R-:W-:Y:S01]  /*9840*/  IADD3 R44, P2, R6, R44, RZ ;  /* 0x0000002c062c7210 */ /* 0x000fe20007f5e0ff */
[C---:B------:R-:W-:Y:S01]  /*9850*/  IMAD.WIDE.U32 R4, R144.reuse, R12, R4 ;  /* 0x0000000c90047225 */ /* 0x040fe200078e0004 */
[----:B------:R-:W-:Y:S02]  /*9860*/  CS2R R40, SRZ ;  /* 0x0000000000287805 */ /* 0x000fe4000001ff00 */
[----:B------:R-:W-:Y:S02]  /*9870*/  CS2R R42, SRZ ;  /* 0x00000000002a7805 */ /* 0x000fe4000001ff00 */
[----:B------:R-:W-:Y:S01]  /*9880*/  CS2R R24, SRZ ;  /* 0x0000000000187805 */ /* 0x000fe2000001ff00 */
[----:B------:R-:W-:Y:S01]  /*9890*/  IMAD R6, R144, R11, R8 ;  /* 0x0000000b90067224 */ /* 0x000fe200078e0208 */
        /* <DEDUP_REMOVED lines=9> */
[----:B------:R-:W-:Y:S01]  /*9930*/  IMAD.WIDE.U32 R46, R46, 0xc0, R44 ;  /* 0x000000c02e2e7825 */ /* 0x000fe200078e002c */
[----:B------:R-:W-:Y:S01]  /*9940*/  CS2R R30, SRZ ;  /* 0x00000000001e7805 */ /* 0x000fe2000001ff00 */
[----:B------:R-:W-:-:S02]  /*9950*/  ULDC.64 UR8, c[0x0][0x208] ;  /* 0x0000820000087ab9 */ /* 0x000fc40000000a00 */
[----:B------:R-:W-:Y:S01]  /*9960*/  IMAD.WIDE.U32 R14, R14, 0xc0, R106 ;  /* 0x000000c00e0e7825 */ /* 0x000fe200078e006a */
[----:B------:R-:W-:Y:S01]  /*9970*/  LEA R8, P2, R46, UR4, 0x1 ;  /* 0x000000042e087c11 */ /* 0x000fe2000f8408ff */
[----:B------:R-:W-:Y:S02]  /*9980*/  ULDC UR4, c[0x0][0x3d4] ;  /* 0x0000f50000047ab9 */ /* 0x000fe40000000800 */
[----:B------:R-:W-:Y:S01]  /*9990*/  IMAD.IADD R7, R7, 0x1, R47 ;  /* 0x0000000107077824 */ /* 0x000fe200078e022f */
[----:B------:R-:W-:Y:S01]  /*99a0*/  LEA R20, P3, R14, UR6, 0x1 ;  /* 0x000000060e147c11 */ /* 0x000fe2000f8608ff */
[----:B------:R-:W-:Y:S02]  /*99b0*/  IMAD.IADD R5, R5, 0x1, R15 ;  /* 0x0000000105057824 */ /* 0x000fe400078e020f */
[----:B------:R-:W-:Y:S01]  /*99c0*/  VIADD R56, R23, 0x20 ;  /* 0x0000002017387836 */ /* 0x000fe20000000000 */
[----:B------:R-:W-:Y:S02]  /*99d0*/  LEA.HI.X R9, R46, UR5, R7, 0x1, P2 ;  /* 0x000000052e097c11 */ /* 0x000fe400090f0c07 */
[----:B------:R-:W-:-:S02]  /*99e0*/  CS2R R6, SRZ ;  /* 0x0000000000067805 */ /* 0x000fc4000001ff00 */
[----:B------:R-:W-:Y:S02]  /*99f0*/  LEA.HI.X R21, R14, UR7, R5, 0x1, P3 ;  /* 0x000000070e157c11 */ /* 0x000fe400098f0c05 */
[----:B------:R-:W-:Y:S02]  /*9a00*/  CS2R R4, SRZ ;  /* 0x0000000000047805 */ /* 0x000fe4000001ff00 */
[----:B------:R-:W-:Y:S02]  /*9a10*/  ISETP.GE.AND P2, PT, R23, UR4, PT ;  /* 0x0000000417007c0c */ /* 0x000fe4000bf46270 */
[----:B------:R-:W-:Y:S02]  /*9a20*/  ISETP.GE.AND P3, PT, R57, UR4, PT ;  /* 0x0000000439007c0c */ /* 0x000fe4000bf66270 */
[----:B------:R-:W-:-:S09]  /*9a30*/  ISETP.GE.AND P4, PT, R56, UR4, PT ;  /* 0x0000000438007c0c */ /* 0x000fd2000bf86270 */
[----:B------:R0:W5:Y:S04]  /*9a40*/  @!P2 LDG.E.128 R32, desc[UR8][R8.64] ;  /* 0x000000080820a981 */ /* 0x000168000c1e1d00 */
[----:B------:R0:W5:Y:S04]  /*9a50*/  @!P3 LDG.E.128 R36, desc[UR8][R8.64+0x20] ;  /* 0x000020080824b981 */ /* 0x000168000c1e1d00 */
[----:B------:R0:W5:Y:S04]  /*9a60*/  @!P4 LDG.E.128 R40, desc[UR8][R8.64+0x40] ;  /* 0x000040080828c981 */ /* 0x000168000c1e1d00 */
[----:B------:R0:W5:Y:S04]  /*9a70*/  @!P2 LDG.E.128 R4, desc[UR8][R20.64] ;  /* 0x000000081404a981 */ /* 0x000168000c1e1d00 */
[----:B------:R0:W5:Y:S04]  /*9a80*/  @!P3 LDG.E.128 R24, desc[UR8][R20.64+0x20] ;  /* 0x000020081418b981 */ /* 0x000168000c1e1d00 */
[----:B------:R0:W5:Y:S02]  /*9a90*/  @!P4 LDG.E.128 R28, desc[UR8][R20.64+0x40] ;  /* 0x00004008141cc981 */ /* 0x000164000c1e1d00 */
.L_x_1951:
[----:B------:R-:W-:Y:S05]  /*9aa0*/  BSYNC B1 ;  /* 0x0000000000017941 */ /* 0x000fea0003800000 */
.L_x_1950:
[----:B0-----:R-:W2:Y:S01]  /*9ab0*/  LDL R20, [R1+0x80] ;  /* 0x0000800001147983 */ /* 0x001ea20000100800 */
[----:B------:R-:W-:Y:S01]  /*9ac0*/  @P1 SHF.R.U32.HI R3, RZ, R55, R0 ;  /* 0x00000037ff031219 */ /* 0x000fe20000011600 */
[----:B-----5:R-:W-:Y:S01]  /*9ad0*/  IMAD.MOV.U32 R0, RZ, RZ, R4 ;  /* 0x000000ffff007224 */ /* 0x020fe200078e0004 */
[----:B------:R-:W-:Y:S01]  /*9ae0*/  ULDC.64 UR4, c[0x0][0x3c8] ;  /* 0x0000f20000047ab9 */ /* 0x000fe20000000a00 */
[----:B------:R-:W-:Y:S01]  /*9af0*/  IMAD.MOV.U32 R8, RZ, RZ, R5 ;  /* 0x000000ffff087224 */ /* 0x000fe200078e0005 */
[----:B------:R-:W-:Y:S01]  /*9b00*/  SHF.R.S32.HI R9, RZ, 0x1f, R3 ;  /* 0x0000001fff097819 */ /* 0x000fe20000011403 */
[-C--:B------:R-:W-:Y:S01]  /*9b10*/  IMAD.WIDE.U32 R50, R3, R10.reuse, R50 ;  /* 0x0000000a03327225 */ /* 0x080fe200078e0032 */
[----:B------:R-:W-:Y:S01]  /*9b20*/  PRMT R21, R21, 0x5410, R0 ;  /* 0x0000541015157816 */ /* 0x000fe20000000000 */
[----:B------:R-:W-:Y:S01]  /*9b30*/  ULDC.64 UR6, c[0x0][0x3e0] ;  /* 0x0000f80000067ab9 */ /* 0x000fe20000000a00 */
[----:B------:R-:W-:Y:S01]  /*9b40*/  PRMT R44, R44, 0x5410, R8 ;  /* 0x000054102c2c7816 */ /* 0x000fe20000000008 */
[----:B------:R-:W-:-:S02]  /*9b50*/  IMAD R0, R9, R10, RZ ;  /* 0x0000000a09007224 */ /* 0x000fc400078e02ff */
[-C--:B------:R-:W-:Y:S02]  /*9b60*/  IMAD R8, R9, R12.reuse, RZ ;  /* 0x0000000c09087224 */ /* 0x080fe400078e02ff */
        /* <DEDUP_REMOVED lines=11> */
[----:B------:R-:W-:Y:S01]  /*9c20*/  LEA.HI.X R3, R48, UR7, R3, 0x1, P2 ;  /* 0x0000000730037c11 */ /* 0x000fe200090f0c03 */
        /* <DEDUP_REMOVED lines=8> */
.L_x_2130:
[----:B------:R-:W-:Y:S01]  /*9cb0*/  UMOV UR4, 0xffffffff ;  /* 0xffffffff00047882 */ /* 0x000fe20000000000 */
[----:B------:R-:W-:Y:S02]  /*9cc0*/  LOP3.LUT R9, R9, 0xfffffffe, RZ, 0xc0, !PT ;  /* 0xfffffffe09097812 */ /* 0x000fe400078ec0ff */
[----:B------:R-:W-:Y:S05]  /*9cd0*/  BRA.DIV UR4, `(.L_x_1953) ;  /* 0x0000019a04f07947 */ /* 0x000fea000b800000 */
.L_x_2133:
[----:B------:R-:W-:Y:S01]  /*9ce0*/  UMOV UR4, 0xffffffff ;  /* 0xffffffff00047882 */ /* 0x000fe20000000000 */
[----:B------:R-:W-:Y:S02]  /*9cf0*/  IMAD.IADD R9, R20, 0x1, -R9 ;  /* 0x0000000114097824 */ /* 0x000fe400078e0a09 */
[----:B------:R-:W-:Y:S05]  /*9d00*/  BRA.DIV UR4, `(.L_x_1954) ;  /* 0x0000019e040c7947 */ /* 0x000fea000b800000 */
.L_x_2136:
[----:B------:R-:W-:Y:S01]  /*9d10*/  UMOV UR4, 0xffffffff ;  /* 0xffffffff00047882 */ /* 0x000fe20000000000 */
[----:B------:R-:W-:Y:S02]  /*9d20*/  SHF.L.U32 R3, R9, 0x1f, RZ ;  /* 0x0000001f09037819 */ /* 0x000fe400000006ff */
[----:B------:R-:W-:Y:S05]  /*9d30*/  BRA.DIV UR4, `(.L_x_1955) ;  /* 0x0000019e04287947 */ /* 0x000fea000b800000 */
.L_x_2139:
        /* <DEDUP_REMOVED lines=37> */
.L_x_2140:
[----:B------:R-:W-:Y:S05]  /*9f90*/  BSYNC B1 ;  /* 0x0000000000017941 */ /* 0x000fea0003800000 */
.L_x_1956:
        /* <DEDUP_REMOVED lines=14> */
[----:B------:R-:W1:Y:S01]  /*a080*/  S2R R9, SR_TID.X ;  /* 0x0000000000097919 */ /* 0x000e620000002100 */
[----:B------:R-:W-:Y:S02]  /*a090*/  SHF.R.U64 R64, R4, 0x10, R5 ;  /* 0x0000001004407819 */ /* 0x000fe40000001205 */
[----:B------:R-:W-:Y:S02]  /*a0a0*/  SHF.R.U64 R59, R32, 0x10, R33 ;  /* 0x00000010203b7819 */ /* 0x000fe40000001221 */
[----:B------:R-:W-:Y:S02]  /*a0b0*/  SHF.R.U32.HI R66, RZ, 0x10, R5 ;  /* 0x00000010ff427819 */ /* 0x000fe40000011605 */
[----:B------:R-:W-:Y:S02]  /*a0c0*/  PRMT R64, R21, 0x5432, R64 ;  /* 0x0000543215407816 */ /* 0x000fe40000000040 */
[--C-:B------:R-:W-:Y:S02]  /*a0d0*/  SHF.R.U64 R68, R6, 0x10, R7.reuse ;  /* 0x0000001006447819 */ /* 0x100fe40000001207 */
[----:B------:R-:W-:-:S02]  /*a0e0*/  SHF.R.U32.HI R69, RZ, 0x10, R7 ;  /* 0x00000010ff457819 */ /* 0x000fc40000011607 */
[----:B------:R-:W-:Y:S01]  /*a0f0*/  PRMT R59, R65, 0x5410, R59 ;  /* 0x00005410413b7816 */ /* 0x000fe2000000003b */
[----:B------:R-:W-:Y:S01]  /*a100*/  IMAD.U32 R65, R64, 0x10000, RZ ;  /* 0x0001000040417824 */ /* 0x000fe200078e00ff */
[----:B------:R-:W-:Y:S02]  /*a110*/  SHF.R.U32.HI R61, RZ, 0x10, R33 ;  /* 0x00000010ff3d7819 */ /* 0x000fe40000011621 */
[----:B------:R-:W-:Y:S02]  /*a120*/  PRMT R66, R44, 0x5432, R66 ;  /* 0x000054322c427816 */ /* 0x000fe40000000042 */
[----:B------:R-:W-:Y:S01]  /*a130*/  PRMT R69, R60, 0x5410, R69 ;  /* 0x000054103c457816 */ /* 0x000fe20000000045 */
[----:B------:R-:W-:Y:S01]  /*a140*/  IMAD.U32 R60, R59, 0x10000, RZ ;  /* 0x000100003b3c7824 */ /* 0x000fe200078e00ff */
[----:B------:R-:W-:Y:S02]  /*a150*/  SHF.R.U32.HI R63, RZ, 0x10, R35 ;  /* 0x00000010ff3f7819 */ /* 0x000fe40000011623 */
[----:B------:R-:W-:Y:S01]  /*a160*/  PRMT R61, R67, 0x5410, R61 ;  /* 0x00005410433d7816 */ /* 0x000fe2000000003d */
[----:B------:R-:W-:Y:S01]  /*a170*/  IMAD.U32 R67, R66, 0x10000, RZ ;  /* 0x0001000042437824 */ /* 0x000fe200078e00ff */
[----:B------:R-:W-:-:S02]  /*a180*/  PRMT R63, R70, 0x5410, R63 ;  /* 0x00005410463f7816 */ /* 0x000fc4000000003f */
[----:B------:R-:W-:Y:S02]  /*a190*/  SHF.R.U64 R62, R34, 0x10, R35 ;  /* 0x00000010223e7819 */ /* 0x000fe40000001223 */
[----:B------:R-:W-:Y:S02]  /*a1a0*/  LOP3.LUT R64, R64, 0xffff0000, RZ, 0xc0, !PT ;  /* 0xffff000040407812 */ /* 0x000fe400078ec0ff */
[----:B------:R-:W-:Y:S01]  /*a1b0*/  LOP3.LUT R59, R59, 0xffff0000, RZ, 0xc0, !PT ;  /* 0xffff00003b3b7812 */ /* 0x000fe200078ec0ff */
[----:B-1----:R-:W-:Y:S01]  /*a1c0*/  VIADD R9, R9, 0xffffff80 ;  /* 0xffffff8009097836 */ /* 0x002fe20000000000 */
[----:B------:R-:W-:Y:S02]  /*a1d0*/  PRMT R68, R45, 0x5432, R68 ;  /* 0x000054322d447816 */ /* 0x000fe40000000044 */
[----:B------:R-:W-:Y:S02]  /*a1e0*/  PRMT R62, R46, 0x5432, R62 ;  /* 0x000054322e3e7816 */ /* 0x000fe4000000003e */
[----:B0-----:R-:W-:-:S02]  /*a1f0*/  LEA.HI R3, R9, R9, RZ, 0x1 ;  /* 0x0000000909037211 */ /* 0x001fc400078f08ff */
[----:B------:R-:W-:Y:S02]  /*a200*/  LOP3.LUT R66, R66, 0xffff0000, RZ, 0xc0, !PT ;  /* 0xffff000042427812 */ /* 0x000fe400078ec0ff */
[----:B------:R-:W-:-:S05]  /*a210*/  LOP3.LUT R3, R3, 0xfffffffe, RZ, 0xc0, !PT ;  /* 0xfffffffe03037812 */ /* 0x000fca00078ec0ff */
[----:B------:R-:W-:Y:S01]  /*a220*/  IMAD.IADD R3, R9, 0x1, -R3 ;  /* 0x0000000109037824 */ /* 0x000fe200078e0a03 */
[----:B-----5:R-:W-:-:S04]  /*a230*/  LOP3.LUT R9, R76, 0x18, R23, 0xf8, !PT ;  /* 0x000000184c097812 */ /* 0x020fc800078ef817 */
[----:B------:R-:W-:Y:S02]  /*a240*/  LEA.HI R3, R0, R3, RZ, 0x1d ;  /* 0x0000000300037211 */ /* 0x000fe400078fe8ff */
[----:B------:R-:W-:Y:S02]  /*a250*/  LOP3.LUT R9, R9, R72, RZ, 0x3c, !PT ;  /* 0x0000004809097212 */ /* 0x000fe400078e3cff */
[----:B------:R-:W-:-:S03]  /*a260*/  SHF.R.S32.HI R8, RZ, 0x1f, R3 ;  /* 0x0000001fff087819 */ /* 0x000fc60000011403 */
[----:B------:R-:W-:Y:S01]  /*a270*/  IMAD.IADD R10, R74, 0x1, R9 ;  /* 0x000000014a0a7824 */ /* 0x000fe200078e0209 */
[----:B------:R-:W-:Y:S01]  /*a280*/  LEA.HI R8, R8, R3, RZ, 0x2 ;  /* 0x0000000308087211 */ /* 0x000fe200078f10ff */
[----:B------:R-:W-:-:S03]  /*a290*/  IMAD.SHL.U32 R3, R3, 0x8, RZ ;  /* 0x0000000803037824 */ /* 0x000fc600078e00ff */
[----:B------:R-:W-:Y:S02]  /*a2a0*/  SHF.R.S32.HI R9, RZ, 0x2, R8 ;  /* 0x00000002ff097819 */ /* 0x000fe40000011408 */
[----:B------:R-:W-:Y:S02]  /*a2b0*/  LOP3.LUT R8, R76, 0x18, R3, 0xf8, !PT ;  /* 0x000000184c087812 */ /* 0x000fe400078ef803 */
[----:B------:R-:W-:Y:S01]  /*a2c0*/  LEA R3, R10, UR61, 0x1 ;  /* 0x0000003d0a037c11 */ /* 0x000fe2000f8e08ff */
[----:B------:R-:W-:Y:S01]  /*a2d0*/  IMAD R9, R9, 0x1800, R74 ;  /* 0x0000180009097824 */ /* 0x000fe200078e024a */
[----:B------:R-:W-:-:S05]  /*a2e0*/  LOP3.LUT R8, R8, R72, RZ, 0x3c, !PT ;  /* 0x0000004808087212 */ /* 0x000fca00078e3cff */
[----:B------:R-:W-:Y:S02]  /*a2f0*/  IMAD.IADD R13, R9, 0x1, R8 ;  /* 0x00000001090d7824 */ /* 0x000fe400078e0208 */
[----:B------:R-:W0:Y:S02]  /*a300*/  LDS.128 R8, [R3] ;  /* 0x0000000003087984 */ /* 0x000e240000000c00 */
[----:B------:R-:W-:-:S05]  /*a310*/  IMAD R20, R13, 0x2, R16 ;  /* 0x000000020d147824 */ /* 0x000fca00078e0210 */
[----:B------:R-:W1:Y:S01]  /*a320*/  LDS.128 R12, [R20+0xda00] ;  /* 0x00da0000140c7984 */ /* 0x000e620000000c00 */
        /* <DEDUP_REMOVED lines=68> */
.L_x_1959:
[----:B------:R-:W-:Y:S05]  /*a770*/  BSYNC B1 ;  /* 0x0000000000017941 */ /* 0x000fea0003800000 */
.L_x_1958:
[----:B------:R-:W-:Y:S04]  /*a780*/  BSSY B1, `(.L_x_1960) ;  /* 0x0000072000017945 */ /* 0x000fe80003800000 */
[----:B------:R-:W-:Y:S05]  /*a790*/  @P1 BRA `(.L_x_1961) ;  /* 0x0000000400c01947 */ /* 0x000fea0003800000 */
[----:B01----:R-:W-:Y:S02]  /*a7a0*/  SHF.R.S32.HI R3, RZ, 0x1f, R78 ;  /* 0x0000001fff037819 */ /* 0x003fe4000001144e */
        /* <DEDUP_REMOVED lines=21> */
[----:B------:R-:W-:Y:S01]  /*a900*/  IMAD.IADD R9, R5, 0x1, R4 ;  /* 0x0000000105097824 */ /* 0x000fe200078e0204 */
[----:B------:R-:W-:Y:S01]  /*a910*/  PRMT R52, R52, 0x5410, R15 ;  /* 0x0000541034347816 */ /* 0x000fe2000000000f */
[----:B------:R-:W0:Y:S01]  /*a920*/  LDS.128 R4, [R3] ;  /* 0x0000000003047984 */ /* 0x000e220000000c00 */
[----:B------:R-:W-:Y:S01]  /*a930*/  SHF.R.U64 R33, R38, 0x10, R39 ;  /* 0x0000001026217819 */ /* 0x000fe20000001227 */
[----:B------:R-:W-:Y:S01]  /*a940*/  IMAD R12, R9, 0x2, R16 ;  /* 0x00000002090c7824 */ /* 0x000fe200078e0210 */
[----:B------:R-:W-:Y:S01]  /*a950*/  SHF.R.U32.HI R36, RZ, 0x10, R37 ;  /* 0x00000010ff247819 */ /* 0x000fe20000011625 */
[----:B------:R-:W-:Y:S01]  /*a960*/  IMAD.U32 R34, R52, 0x10000, RZ ;  /* 0x0001000034227824 */ /* 0x000fe200078e00ff */
[----:B------:R-:W-:Y:S01]  /*a970*/  SHF.R.U32.HI R38, RZ, 0x10, R39 ;  /* 0x00000010ff267819 */ /* 0x000fe20000011627 */
[----:B------:R-:W-:Y:S01]  /*a980*/  IMAD.U32 R32, R58, 0x10000, RZ ;  /* 0x000100003a207824 */ /* 0x000fe200078e00ff */
[----:B------:R-:W1:Y:S01]  /*a990*/  LDS.128 R8, [R12+0xda00] ;  /* 0x00da00000c087984 */ /* 0x000e620000000c00 */
[----:B------:R-:W-:-:S02]  /*a9a0*/  SHF.R.U64 R13, R26, 0x10, R27 ;  /* 0x000000101a0d7819 */ /* 0x000fc4000000121b */
[----:B------:R-:W-:Y:S02]  /*a9b0*/  PRMT R51, R51, 0x5410, R24 ;  /* 0x0000541033337816 */ /* 0x000fe40000000018 */
[----:B------:R-:W-:Y:S02]  /*a9c0*/  LOP3.LUT R35, R52, 0xffff0000, RZ, 0xc0, !PT ;  /* 0xffff000034237812 */ /* 0x000fe400078ec0ff */
[----:B------:R-:W-:Y:S02]  /*a9d0*/  PRMT R57, R57, 0x5410, R36 ;  /* 0x0000541039397816 */ /* 0x000fe40000000024 */
[----:B------:R-:W-:Y:S02]  /*a9e0*/  PRMT R55, R55, 0x5410, R38 ;  /* 0x0000541037377816 */ /* 0x000fe40000000026 */
[----:B------:R-:W-:Y:S02]  /*a9f0*/  PRMT R54, R54, 0x5410, R13 ;  /* 0x0000541036367816 */ /* 0x000fe4000000000d */
[----:B------:R-:W-:-:S02]  /*aa00*/  PRMT R56, R56, 0x5410, R33 ;  /* 0x0000541038387816 */ /* 0x000fc40000000021 */
[----:B------:R-:W-:Y:S02]  /*aa10*/  LOP3.LUT R33, R58, 0xffff0000, RZ, 0xc0, !PT ;  /* 0xffff00003a217812 */ /* 0x000fe400078ec0ff */
        /* <DEDUP_REMOVED lines=18> */
[C---:B------:R-:W-:Y:S01]  /*ab40*/  FFMA.FTZ R36, R13.reuse, R32, -R36 ;  /* 0x000000200d247223 */ /* 0x040fe20000010824 */
[----:B------:R-:W-:Y:S01]  /*ab50*/  FFMA.FTZ R38, R13, R34, R38 ;  /* 0x000000220d267223 */ /* 0x000fe20000010026 */
[----:B------:R-:W-:Y:S02]  /*ab60*/  IMAD.U32 R13, R57, 0x10000, RZ ;  /* 0x00010000390d7824 */ /* 0x000fe400078e00ff */
[-C--:B------:R-:W-:Y:S01]  /*ab70*/  FMUL.FTZ R39, R8, R33.reuse ;  /* 0x0000002108277220 */ /* 0x080fe20000410000 */
[C---:B------:R-:W-:Y:S01]  /*ab80*/  FFMA.FTZ R37, R4.reuse, R33, -R37 ;  /* 0x0000002104257223 */ /* 0x040fe20000010825 */
[-C--:B------:R-:W-:Y:S01]  /*ab90*/  FMUL.FTZ R33, R25, R24.reuse ;  /* 0x0000001819217220 */ /* 0x080fe20000410000 */
[----:B------:R-:W-:Y:S01]  /*aba0*/  LOP3.LUT R32, R51, 0xffff0000, RZ, 0xc0, !PT ;  /* 0xffff000033207812 */ /* 0x000fe200078ec0ff */
[----:B------:R-:W-:Y:S01]  /*abb0*/  FMUL.FTZ R25, R25, R13 ;  /* 0x0000000d19197220 */ /* 0x000fe20000410000 */
[----:B------:R-:W-:Y:S01]  /*abc0*/  FFMA.FTZ R39, R4, R35, R39 ;  /* 0x0000002304277223 */ /* 0x000fe20000010027 */
[C---:B------:R-:W-:Y:S01]  /*abd0*/  FFMA.FTZ R33, R14.reuse, R13, -R33 ;  /* 0x0000000d0e217223 */ /* 0x040fe20000010821 */
[----:B------:R-:W-:Y:S01]  /*abe0*/  LOP3.LUT R4, R57, 0xffff0000, RZ, 0xc0, !PT ;  /* 0xffff000039047812 */ /* 0x000fe200078ec0ff */
[----:B------:R-:W-:Y:S01]  /*abf0*/  FFMA.FTZ R25, R14, R24, R25 ;  /* 0x000000180e197223 */ /* 0x000fe20000010019 */
[----:B------:R-:W-:Y:S01]  /*ac00*/  FMUL.FTZ R14, R9, R32 ;  /* 0x00000020090e7220 */ /* 0x000fe20000410000 */
[C---:B------:R-:W-:Y:S01]  /*ac10*/  IMAD.U32 R26, R10.reuse, 0x10000, RZ ;  /* 0x000100000a1a7824 */ /* 0x040fe200078e00ff */
[----:B------:R-:W-:Y:S01]  /*ac20*/  LOP3.LUT R10, R10, 0xffff0000, RZ, 0xc0, !PT ;  /* 0xffff00000a0a7812 */ /* 0x000fe200078ec0ff */
[----:B------:R-:W-:-:S02]  /*ac30*/  IMAD.U32 R13, R54, 0x10000, RZ ;  /* 0x00010000360d7824 */ /* 0x000fc400078e00ff */
[-C--:B------:R-:W-:Y:S01]  /*ac40*/  FMUL.FTZ R34, R9, R4.reuse ;  /* 0x0000000409227220 */ /* 0x080fe20000410000 */
[----:B------:R-:W-:Y:S02]  /*ac50*/  IMAD.U32 R8, R56, 0x10000, RZ ;  /* 0x0001000038087824 */ /* 0x000fe400078e00ff */
[----:B------:R-:W-:Y:S01]  /*ac60*/  FFMA.FTZ R24, R5, R4, -R14 ;  /* 0x0000000405187223 */ /* 0x000fe2000001080e */
[----:B------:R-:W-:Y:S02]  /*ac70*/  IMAD.U32 R27, R11, 0x10000, RZ ;  /* 0x000100000b1b7824 */ /* 0x000fe400078e00ff */
[C---:B------:R-:W-:Y:S01]  /*ac80*/  FMUL.FTZ R52, R26.reuse, R13 ;  /* 0x0000000d1a347220 */ /* 0x040fe20000410000 */
[----:B------:R-:W-:Y:S02]  /*ac90*/  IMAD.U32 R14, R53, 0x10000, RZ ;  /* 0x00010000350e7824 */ /* 0x000fe400078e00ff */
[----:B------:R-:W-:Y:S01]  /*aca0*/  FMUL.FTZ R26, R26, R8 ;  /* 0x000000081a1a7220 */ /* 0x000fe20000410000 */
[----:B------:R-:W-:Y:S01]  /*acb0*/  FFMA.FTZ R34, R5, R32, R34 ;  /* 0x0000002005227223 */ /* 0x000fe20000010022 */
[----:B------:R-:W-:-:S02]  /*acc0*/  IMAD.U32 R4, R55, 0x10000, RZ ;  /* 0x0001000037047824 */ /* 0x000fc400078e00ff */
[----:B------:R-:W-:Y:S01]  /*acd0*/  FMUL.FTZ R5, R27, R14 ;  /* 0x0000000e1b057220 */ /* 0x000fe20000410000 */
[C---:B------:R-:W-:Y:S01]  /*ace0*/  FFMA.FTZ R52, R15.reuse, R8, -R52 ;  /* 0x000000080f347223 */ /* 0x040fe20000010834 */
[----:B------:R-:W-:Y:S01]  /*acf0*/  FFMA.FTZ R26, R15, R13, R26 ;  /* 0x0000000d0f1a7223 */ /* 0x000fe2000001001a */
[----:B------:R-:W-:Y:S01]  /*ad00*/  LOP3.LUT R9, R54, 0xffff0000, RZ, 0xc0, !PT ;  /* 0xffff000036097812 */ /* 0x000fe200078ec0ff */
[-C--:B------:R-:W-:Y:S01]  /*ad10*/  FFMA.FTZ R15, R20, R4.reuse, -R5 ;  /* 0x00000004140f7223 */ /* 0x080fe20000010805 */
[----:B------:R-:W-:Y:S01]  /*ad20*/  LOP3.LUT R11, R11, 0xffff0000, RZ, 0xc0, !PT ;  /* 0xffff00000b0b7812 */ /* 0x000fe200078ec0ff */
[----:B------:R-:W-:Y:S01]  /*ad30*/  FMUL.FTZ R27, R27, R4 ;  /* 0x000000041b1b7220 */ /* 0x000fe20000410000 */
[----:B------:R-:W-:Y:S01]  /*ad40*/  LOP3.LUT R5, R56, 0xffff0000, RZ, 0xc0, !PT ;  /* 0xffff000038057812 */ /* 0x000fe200078ec0ff */
[----:B------:R-:W-:Y:S01]  /*ad50*/  FMUL.FTZ R13, R10, R9 ;  /* 0x000000090a0d7220 */ /* 0x000fe20000410000 */
[----:B------:R-:W-:Y:S01]  /*ad60*/  LOP3.LUT R8, R53, 0xffff0000, RZ, 0xc0, !PT ;  /* 0xffff000035087812 */ /* 0x000fe200078ec0ff */
[----:B------:R-:W-:Y:S01]  /*ad70*/  FFMA.FTZ R27, R20, R14, R27 ;  /* 0x0000000e141b7223 */ /* 0x000fe2000001001b */
[----:B------:R-:W-:Y:S01]  /*ad80*/  LOP3.LUT R4, R55, 0xffff0000, RZ, 0xc0, !PT ;  /* 0xffff000037047812 */ /* 0x000fe200078ec0ff */
[-C--:B------:R-:W-:Y:S01]  /*ad90*/  FMUL.FTZ R10, R10, R5.reuse ;  /* 0x000000050a0a7220 */ /* 0x080fe20000410000 */
[----:B------:R-:W-:Y:S01]  /*ada0*/  FFMA.FTZ R13, R6, R5, -R13 ;  /* 0x00000005060d7223 */ /* 0x000fe2000001080d */
[C---:B------:R-:W-:Y:S01]  /*adb0*/  FMUL.FTZ R14, R11.reuse, R8 ;  /* 0x000000080b0e7220 */ /* 0x040fe20000410000 */
[----:B------:R-:W-:Y:S01]  /*adc0*/  F2FP.BF16.F32.PACK_AB R5, R24, R33 ;  /* 0x000000211805723e */ /* 0x000fe200000010ff */
[-C--:B------:R-:W-:Y:S01]  /*add0*/  FMUL.FTZ R35, R11, R4.reuse ;  /* 0x000000040b237220 */ /* 0x080fe20000410000 */
[----:B------:R-:W-:Y:S01]  /*ade0*/  FFMA.FTZ R11, R6, R9, R10 ;  /* 0x00000009060b7223 */ /* 0x000fe2000001000a */
[----:B------:R-:W-:Y:S01]  /*adf0*/  FFMA.FTZ R14, R7, R4, -R14 ;  /* 0x00000004070e7223 */ /* 0x000fe2000001080e */
[----:B------:R-:W-:Y:S01]  /*ae00*/  F2FP.BF16.F32.PACK_AB R4, R37, R36 ;  /* 0x000000242504723e */ /* 0x000fe200000010ff */
[----:B------:R-:W-:Y:S01]  /*ae10*/  FFMA.FTZ R20, R7, R8, R35 ;  /* 0x0000000807147223 */ /* 0x000fe20000010023 */
[----:B------:R-:W-:-:S02]  /*ae20*/  F2FP.BF16.F32.PACK_AB R6, R13, R52 ;  /* 0x000000340d06723e */ /* 0x000fc400000010ff */
[----:B------:R-:W-:Y:S02]  /*ae30*/  F2FP.BF16.F32.PACK_AB R10, R11, R26 ;  /* 0x0000001a0b0a723e */ /* 0x000fe400000010ff */
[----:B------:R-:W-:Y:S02]  /*ae40*/  F2FP.BF16.F32.PACK_AB R7, R14, R15 ;  /* 0x0000000f0e07723e */ /* 0x000fe400000010ff */
[----:B------:R-:W-:Y:S02]  /*ae50*/  F2FP.BF16.F32.PACK_AB R8, R39, R38 ;  /* 0x000000262708723e */ /* 0x000fe400000010ff */
[----:B------:R-:W-:Y:S01]  /*ae60*/  F2FP.BF16.F32.PACK_AB R9, R34, R25 ;  /* 0x000000192209723e */ /* 0x000fe200000010ff */
[----:B------:R2:W-:Y:S01]  /*ae70*/  STS.128 [R3], R4 ;  /* 0x0000000403007388 */ /* 0x0005e20000000c00 */
[----:B------:R-:W-:-:S05]  /*ae80*/  F2FP.BF16.F32.PACK_AB R11, R20, R27 ;  /* 0x0000001b140b723e */ /* 0x000fca00000010ff */
[----:B------:R2:W-:Y:S02]  /*ae90*/  STS.128 [R12+0xda00], R8 ;  /* 0x00da00080c007388 */ /* 0x0005e40000000c00 */
.L_x_1961:
[----:B------:R-:W-:Y:S05]  /*aea0*/  BSYNC B1 ;  /* 0x0000000000017941 */ /* 0x000fea0003800000 */
.L_x_1960:
[----:B------:R-:W-:Y:S05]  /*aeb0*/  @P2 BRA `(.L_x_1939) ;  /* 0x0000000400c02947 */ /* 0x000fea0003800000 */
[----:B012---:R-:W-:Y:S02]  /*aec0*/  SHF.R.S32.HI R3, RZ, 0x1f, R77 ;  /* 0x0000001fff037819 */ /* 0x007fe4000001144d */
[----:B------:R-:W-:Y:S02]  /*aed0*/  SHF.R.U64 R20, R40, 0x10, R41 ;  /* 0x0000001028147819 */ /* 0x000fe40000001229 */
[CC--:B------:R-:W-:Y:S02]  /*aee0*/  LEA.HI R4, R3.reuse, R77.reuse, RZ, 0x3 ;  /* 0x0000004d03047211 */ /* 0x0c0fe400078f18ff */
[----:B------:R-:W-:Y:S02]  /*aef0*/  LEA.HI R3, R3, R77, RZ, 0x5 ;  /* 0x0000004d03037211 */ /* 0x000fe400078f28ff */
[--C-:B------:R-:W-:Y:S02]  /*af00*/  SHF.R.S32.HI R5, RZ, 0x3, R4.reuse ;  /* 0x00000003ff057819 */ /* 0x100fe40000011404 */
[----:B-----5:R-:W-:-:S02]  /*af10*/  LOP3.LUT R4, R76, 0x18, R4, 0xf8, !PT ;  /* 0x000000184c047812 */ /* 0x020fc400078ef804 */
[----:B------:R-:W-:Y:S02]  /*af20*/  LEA.HI R0, R0, R5, RZ, 0x1d ;  /* 0x0000000500007211 */ /* 0x000fe400078fe8ff */
[----:B------:R-:W-:Y:S02]  /*af30*/  SHF.R.S32.HI R5, RZ, 0x5, R3 ;  /* 0x00000005ff057819 */ /* 0x000fe40000011403 */
[----:B------:R-:W-:Y:S02]  /*af40*/  SHF.R.S32.HI R3, RZ, 0x1f, R0 ;  /* 0x0000001fff037819 */ /* 0x000fe40000011400 */
[----:B------:R-:W-:Y:S01]  /*af50*/  LOP3.LUT R4, R4, R72, RZ, 0x3c, !PT ;  /* 0x0000004804047212 */ /* 0x000fe200078e3cff */
[----:B------:R-:W-:Y:S01]  /*af60*/  IMAD R5, R5, 0x1800, R74 ;  /* 0x0000180005057824 */ /* 0x000fe200078e024a */
        /* <DEDUP_REMOVED lines=16> */
[----:B------:R-:W-:Y:S01]  /*b070*/  PRMT R44, R44, 0x5410, R29 ;  /* 0x000054102c2c7816 */ /* 0x000fe2000000001d */
[----:B------:R-:W-:Y:S01]  /*b080*/  IMAD.U32 R29, R26, 0x10000, RZ ;  /* 0x000100001a1d7824 */ /* 0x000fe200078e00ff */
[----:B------:R-:W-:Y:S01]  /*b090*/  SHF.R.U32.HI R41, RZ, 0x10, R41 ;  /* 0x00000010ff297819 */ /* 0x000fe20000011629 */
[----:B------:R-:W-:Y:S01]  /*b0a0*/  IMAD.U32 R27, R47, 0x10000, RZ ;  /* 0x000100002f1b7824 */ /* 0x000fe200078e00ff */
[----:B------:R-:W1:Y:S01]  /*b0b0*/  LDS.128 R8, [R3+0xda00] ;  /* 0x00da000003087984 */ /* 0x000e620000000c00 */
[----:B------:R-:W-:-:S02]  /*b0c0*/  SHF.R.U32.HI R31, RZ, 0x10, R31 ;  /* 0x00000010ff1f7819 */ /* 0x000fc4000001161f */
[----:B------:R-:W-:Y:S02]  /*b0d0*/  PRMT R45, R45, 0x5410, R12 ;  /* 0x000054102d2d7816 */ /* 0x000fe4000000000c */
[----:B------:R-:W-:Y:S02]  /*b0e0*/  PRMT R48, R48, 0x5410, R41 ;  /* 0x0000541030307816 */ /* 0x000fe40000000029 */
[----:B------:R-:W-:Y:S02]  /*b0f0*/  PRMT R46, R46, 0x5410, R31 ;  /* 0x000054102e2e7816 */ /* 0x000fe4000000001f */
[----:B------:R-:W-:Y:S02]  /*b100*/  LOP3.LUT R31, R26, 0xffff0000, RZ, 0xc0, !PT ;  /* 0xffff00001a1f7812 */ /* 0x000fe400078ec0ff */
[----:B------:R-:W-:Y:S02]  /*b110*/  LOP3.LUT R47, R47, 0xffff0000, RZ, 0xc0, !PT ;  /* 0xffff00002f2f7812 */ /* 0x000fe400078ec0ff */
[----:B------:R-:W-:-:S02]  /*b120*/  SHF.R.U64 R14, R42, 0x10, R43 ;  /* 0x000000102a0e7819 */ /* 0x000fc4000000122b */
[----:B------:R-:W-:Y:S02]  /*b130*/  SHF.R.U32.HI R43, RZ, 0x10, R43 ;  /* 0x00000010ff2b7819 */ /* 0x000fe4000001162b */
[----:B------:R-:W-:Y:S02]  /*b140*/  PRMT R49, R49, 0x5410, R14 ;  /* 0x0000541031317816 */ /* 0x000fe4000000000e */
        /* <DEDUP_REMOVED lines=71> */
.L_x_1939:
[----:B------:R-:W-:Y:S05]  /*b5c0*/  BSYNC B0 ;  /* 0x0000000000007941 */ /* 0x000fea0003800000 */
.L_x_1929:
        /* <DEDUP_REMOVED lines=8> */
.L_x_1927:
[----:B------:R-:W-:-:S06]  /*b650*/  ULOP3.LUT UR4, UR60, 0x1, URZ, 0xfc, !UPT ;  /* 0x000000013c047892 */ /* 0x000fcc000f8efc3f */
[----:B0--3--:R-:W-:-:S05]  /*b660*/  IMAD.U32 R0, RZ, RZ, UR4 ;  /* 0x00000004ff007e24 */ /* 0x009fca000f8e00ff */
[----:B------:R-:W-:-:S13]  /*b670*/  ISETP.NE.AND P0, PT, R0, 0x3, PT ;  /* 0x000000030000780c */ /* 0x000fda0003f05270 */
[----:B------:R-:W-:Y:S05]  /*b680*/  @!P0 BRA `(.L_x_1962) ;  /* 0x0000000000048947 */ /* 0x000fea0003800000 */
[----:B------:R-:W-:Y:S01]  /*b690*/  BPT.TRAP 0x1 ;  /* 0x000000040000795c */ /* 0x000fe20000300000 */
.L_x_1962:
[----:B-12-4-:R-:W2:Y:S01]  /*b6a0*/  LDL R3, [R1+0x38] ;  /* 0x0000380001037983 */ /* 0x016ea20000100800 */
[----:B------:R-:W-:Y:S01]  /*b6b0*/  IMAD R0, R22, 0x8, R16 ;  /* 0x0000000816007824 */ /* 0x000fe200078e0210 */
[----:B--2---:R-:W-:-:S04]  /*b6c0*/  SHF.L.U32 R5, R3, 0x1f, RZ ;  /* 0x0000001f03057819 */ /* 0x004fc800000006ff */
[----:B------:R0:W1:Y:S01]  /*b6d0*/  SYNCS.PHASECHK.TRANS64.TRYWAIT P1, [R0+URZ+0x31c30], R5 ;  /* 0x031c3005000075a7 */ /* 0x000062000802017f */
[----:B------:R-:W-:Y:S05]  /*b6e0*/  @!P0 BRA `(.L_x_1963) ;  /* 0x0000000000048947 */ /* 0x000fea0003800000 */
[----:B------:R-:W-:Y:S01]  /*b6f0*/  BPT.TRAP 0x1 ;  /* 0x000000040000795c */ /* 0x000fe20000300000 */
.L_x_1963:
[----:B------:R-:W-:Y:S01]  /*b700*/  VIADD R3, R16, 0x16a00 ;  /* 0x00016a0010037836 */ /* 0x000fe20000000000 */
[----:B------:R-:W-:-:S04]  /*b710*/  LOP3.LUT R2, R2, 0x10000, RZ, 0xfc, !PT ;  /* 0x0001000002027812 */ /* 0x000fc800078efcff */
[----:B------:R-:W-:-:S04]  /*b720*/  SHF.R.U32.HI R3, RZ, 0x4, R3 ;  /* 0x00000004ff037819 */ /* 0x000fc80000011603 */
[----:B------:R-:W-:-:S04]  /*b730*/  LOP3.LUT R3, R3, 0x3fff, RZ, 0xc0, !PT ;  /* 0x00003fff03037812 */ /* 0x000fc800078ec0ff */
[----:B------:R-:W-:Y:S01]  /*b740*/  LOP3.LUT R4, R3, 0x10000, RZ, 0xfc, !PT ;  /* 0x0001000003047812 */ /* 0x000fe200078efcff */
[----:B------:R-:W-:-:S04]  /*b750*/  IMAD.MOV.U32 R3, RZ, RZ, -0x7fffffe0 ;  /* 0x80000020ff037424 */ /* 0x000fc800078e00ff */
[----:B------:R2:W-:Y:S01]  /*b760*/  STL [R1+0x58], R4 ;  /* 0x0000580401007387 */ /* 0x0005e20000100800 */
[----:B-1----:R-:W-:Y:S05]  /*b770*/  @P1 BRA `(.L_x_1964) ;  /* 0x0000000000081947 */ /* 0x002fea0003800000 */
[----:B------:R-:W1:Y:S02]  /*b780*/  SYNCS.PHASECHK.TRANS64.TRYWAIT P1, [R0+URZ+0x31c30], R5 ;  /* 0x031c3005000075a7 */ /* 0x000e64000802017f */
[----:B-1----:R-:W-:Y:S05]  /*b790*/  @!P1 BRA `(.L_x_1965) ;  /* 0x0000018000cc9947 */ /* 0x002fea0003800000 */
.L_x_1964:
[----:B--2---:R-:W2:Y:S01]  /*b7a0*/  LDL R4, [R1+0x58] ;  /* 0x0000580001047983 */ /* 0x004ea20000100800 */
[----:B------:R-:W-:Y:S01]  /*b7b0*/  IMAD.MOV.U32 R15, RZ, RZ, -0x7fffffe0 ;  /* 0x80000020ff0f7424 */ /* 0x000fe200078e00ff */
[----:B------:R-:W-:Y:S05]  /*b7c0*/  WARPSYNC.ALL ;  /* 0x0000000000007948 */ /* 0x000fea0003800000 */
[C---:B------:R-:W-:Y:S01]  /*b7d0*/  R2UR UR4, R2.reuse ;  /* 0x00000000020472ca */ /* 0x040fe200000e0000 */
[----:B------:R-:W3:Y:S01]  /*b7e0*/  LDL R101, [R1+0x40] ;  /* 0x0000400001657983 */ /* 0x000ee20000100800 */
[----:B------:R-:W-:Y:S02]  /*b7f0*/  R2UR UR5, R3 ;  /* 0x00000000030572ca */ /* 0x000fe400000e0000 */
[----:B------:R-:W-:Y:S01]  /*b800*/  R2UR UR7, R15 ;  /* 0x000000000f0772ca */ /* 0x000fe200000e0000 */
[----:B------:R-:W-:Y:S01]  /*b810*/  WARPGROUP.ARRIVE ;  /* 0x00000000000079c5 */ /* 0x000fe20000000000 */
[----:B01----:R-:W-:Y:S01]  /*b820*/  IMAD.MOV.U32 R5, RZ, RZ, -0x7fffffe0 ;  /* 0x80000020ff057424 */ /* 0x003fe200078e00ff */
[----:B------:R-:W4:Y:S01]  /*b830*/  LDL R100, [R1+0x68] ;  /* 0x0000680001647983 */ /* 0x000f220000100800 */
[----:B------:R-:W-:Y:S01]  /*b840*/  IMAD.MOV.U32 R7, RZ, RZ, -0x7fffffe0 ;  /* 0x80000020ff077424 */ /* 0x000fe200078e00ff */
[----:B------:R-:W-:-:S02]  /*b850*/  R2UR UR8, R2 ;  /* 0x00000000020872ca */ /* 0x000fc400000e0000 */
[----:B------:R-:W-:Y:S01]  /*b860*/  R2UR UR9, R3 ;  /* 0x00000000030972ca */ /* 0x000fe200000e0000 */
[----:B------:R-:W4:Y:S01]  /*b870*/  LDL R103, [R1+0x34] ;  /* 0x0000340001677983 */ /* 0x000f220000100800 */
[----:B------:R-:W-:Y:S02]  /*b880*/  R2UR UR11, R7 ;  /* 0x00000000070b72ca */ /* 0x000fe400000e0000 */
[C---:B------:R-:W-:Y:S01]  /*b890*/  R2UR UR12, R2.reuse ;  /* 0x00000000020c72ca */ /* 0x040fe200000e0000 */
[----:B------:R-:W4:Y:S01]  /*b8a0*/  LDL R102, [R1+0x6c] ;  /* 0x00006c0001667983 */ /* 0x000f220000100800 */
[C---:B------:R-:W-:Y:S01]  /*b8b0*/  R2UR UR13, R3.reuse ;  /* 0x00000000030d72ca */ /* 0x040fe200000e0000 */
[----:B------:R-:W-:Y:S01]  /*b8c0*/  IMAD.MOV.U32 R9, RZ, RZ, -0x7fffffe0 ;  /* 0x80000020ff097424 */ /* 0x000fe200078e00ff */
[----:B------:R-:W-:Y:S01]  /*b8d0*/  R2UR UR16, R2 ;  /* 0x00000000021072ca */ /* 0x000fe200000e0000 */
[----:B------:R-:W4:Y:S01]  /*b8e0*/  LDL R99, [R1+0x2c] ;  /* 0x00002c0001637983 */ /* 0x000f220000100800 */
[----:B------:R-:W-:-:S02]  /*b8f0*/  R2UR UR17, R3 ;  /* 0x00000000031172ca */ /* 0x000fc400000e0000 */
[----:B------:R-:W-:Y:S01]  /*b900*/  R2UR UR19, R9 ;  /* 0x00000000091372ca */ /* 0x000fe200000e0000 */
[----:B--2---:R-:W-:-:S05]  /*b910*/  IMAD R14, R22, 0x6c0, R4 ;  /* 0x000006c0160e7824 */ /* 0x004fca00078e0204 */
        /* <DEDUP_REMOVED lines=419> */
[----:B---3--:R-:W-:Y:S01]  /*d350*/  IMAD R15, R108, -0x90, R101 ;  /* 0xffffff706c0f7824 */ /* 0x008fe200078e0265 */
[----:B------:R-:W-:Y:S01]  /*d360*/  R2UR UR10, R20 ;  /* 0x00000000140a72ca */ /* 0x000fe200000e0000 */
[----:B------:R-:W-:Y:S01]  /*d370*/  ULDC UR4, c[0x0][0x9d8] ;  /* 0x0002760000047ab9 */ /* 0x000fe20000000800 */
[----:B------:R-:W-:Y:S01]  /*d380*/  R2UR UR11, R21 ;  /* 0x00000000150b72ca */ /* 0x000fe200000e0000 */
[----:B------:R-:W-:Y:S01]  /*d390*/  ULDC UR5, c[0x0][0x988] ;  /* 0x0002620000057ab9 */ /* 0x000fe20000000800 */
[----:B------:R-:W-:-:S02]  /*d3a0*/  WARPGROUP.DEPBAR.LE gsb0, 0x0 ;  /* 0x00008000000079c5 */ /* 0x000fc40000010000 */
[----:B------:R-:W-:-:S09]  /*d3b0*/  WARPGROUP.ARRIVE ;  /* 0x00000000000079c5 */ /* 0x000fd20000000000 */
        /* <DEDUP_REMOVED lines=37> */
[----:B------:R-:W-:Y:S01]  /*d610*/  FMUL.FTZ R96, R88, UR4 ;  /* 0x0000000458607c20 */ /* 0x000fe20008410000 */
[----:B------:R-:W-:Y:S02]  /*d620*/  VIADD R21, R15, 0x90 ;  /* 0x000000900f157836 */ /* 0x000fe40000000000 */
[----:B------:R-:W-:Y:S01]  /*d630*/  FMUL.FTZ R88, R90, UR4 ;  /* 0x000000045a587c20 */ /* 0x000fe20008410000 */
[----:B------:R-:W-:Y:S01]  /*d640*/  FMUL.FTZ R90, R91, UR4 ;  /* 0x000000045b5a7c20 */ /* 0x000fe20008410000 */
[----:B------:R-:W-:Y:S01]  /*d650*/  FMUL.FTZ R91, R92, UR4 ;  /* 0x000000045c5b7c20 */ /* 0x000fe20008410000 */
[----:B------:R-:W-:Y:S01]  /*d660*/  FMUL.FTZ R118, R48, UR4 ;  /* 0x0000000430767c20 */ /* 0x000fe20008410000 */
[----:B------:R-:W-:Y:S01]  /*d670*/  FMUL.FTZ R92, R94, UR4 ;  /* 0x000000045e5c7c20 */ /* 0x000fe20008410000 */
[----:B----4-:R-:W-:Y:S02]  /*d680*/  IMAD R48, R100, -0x2, R21 ;  /* 0xfffffffe64307824 */ /* 0x010fe400078e0215 */
[----:B------:R-:W-:Y:S01]  /*d690*/  FMUL.FTZ R94, R81, UR4 ;  /* 0x00000004515e7c20 */ /* 0x000fe20008410000 */
[----:B------:R-:W-:-:S02]  /*d6a0*/  VIADD R20, R14, 0x642 ;  /* 0x000006420e147836 */ /* 0x000fc40000000000 */
[----:B------:R-:W-:Y:S01]  /*d6b0*/  FMUL.FTZ R81, R82, UR4 ;  /* 0x0000000452517c20 */ /* 0x000fe20008410000 */
[----:B------:R-:W-:Y:S02]  /*d6c0*/  IMAD.MOV.U32 R21, RZ, RZ, -0x7fffffe0 ;  /* 0x80000020ff157424 */ /* 0x000fe400078e00ff */
[----:B------:R-:W-:Y:S01]  /*d6d0*/  FMUL.FTZ R82, R83, UR4 ;  /* 0x0000000453527c20 */ /* 0x000fe20008410000 */
[----:B------:R-:W-:Y:S01]  /*d6e0*/  FMUL.FTZ R83, R84, UR4 ;  /* 0x0000000454537c20 */ /* 0x000fe20008410000 */
[----:B------:R-:W-:Y:S01]  /*d6f0*/  FMUL.FTZ R84, R86, UR4 ;  /* 0x0000000456547c20 */ /* 0x000fe20008410000 */
[----:B------:R-:W-:Y:S01]  /*d700*/  FMUL.FTZ R86, R87, UR4 ;  /* 0x0000000457567c20 */ /* 0x000fe20008410000 */
[----:B------:R-:W-:Y:S01]  /*d710*/  R2UR UR10, R20 ;  /* 0x00000000140a72ca */ /* 0x000fe200000e0000 */
[----:B------:R-:W-:Y:S01]  /*d720*/  FMUL.FTZ R87, R73, UR4 ;  /* 0x0000000449577c20 */ /* 0x000fe20008410000 */
[----:B------:R-:W-:Y:S02]  /*d730*/  R2UR UR11, R21 ;  /* 0x00000000150b72ca */ /* 0x000fe400000e0000 */
[----:B------:R-:W-:-:S02]  /*d740*/  R2UR UR8, R4 ;  /* 0x00000000040872ca */ /* 0x000fc400000e0000 */
        /* <DEDUP_REMOVED lines=16> */
[----:B------:R-:W-:Y:S01]  /*d850*/  IADD3 R98, -R103, 0x91, R15 ;  /* 0x0000009167627810 */ /* 0x000fe20007ffe10f */
[----:B------:R-:W0:Y:S01]  /*d860*/  MUFU.TANH R96, R96 ;  /* 0x0000006000607308 */ /* 0x000e220000002400 */
[----:B------:R-:W-:Y:S01]  /*d870*/  FMUL.FTZ R59, R60, UR4 ;  /* 0x000000043c3b7c20 */ /* 0x000fe20008410000 */
[----:B------:R-:W-:-:S02]  /*d880*/  WARPGROUP.DEPBAR.LE gsb0, 0x0 ;  /* 0x00008000000079c5 */ /* 0x000fc40000010000 */
[----:B------:R-:W-:-:S04]  /*d890*/  WARPGROUP.ARRIVE ;  /* 0x00000000000079c5 */ /* 0x000fc80000000000 */
[----:B------:R-:W1:Y:S01]  /*d8a0*/  MUFU.TANH R89, R89 ;  /* 0x0000005900597308 */ /* 0x000e620000002400 */
[----:B------:R-:W-:Y:S01]  /*d8b0*/  FMUL.FTZ R60, R61, UR4 ;  /* 0x000000043d3c7c20 */ /* 0x000fe20008410000 */
[----:B------:R-:W-:Y:S01]  /*d8c0*/  HGMMA.64x16x16.F32.BF16 R32, gdesc[UR8], R32, gsb0 ;  /* 0x00200000082079f0 */ /* 0x000fe20008001820 */
[----:B------:R-:W-:Y:S01]  /*d8d0*/  FMUL.FTZ R97, R93, UR4 ;  /* 0x000000045d617c20 */ /* 0x000fe20008410000 */
[----:B------:R-:W-:Y:S01]  /*d8e0*/  FMUL.FTZ R61, R62, UR4 ;  /* 0x000000043e3d7c20 */ /* 0x000fe20008410000 */
[----:B------:R-:W-:-:S03]  /*d8f0*/  FMUL.FTZ R62, R63, UR4 ;  /* 0x000000043f3e7c20 */ /* 0x000fc60008410000 */
[----:B------:R-:W2:Y:S01]  /*d900*/  MUFU.TANH R91, R91 ;  /* 0x0000005b005b7308 */ /* 0x000ea20000002400 */
[----:B------:R-:W-:Y:S02]  /*d910*/  IMAD R63, R99, 0xc0, R102 ;  /* 0x000000c0633f7824 */ /* 0x000fe400078e0266 */
[----:B------:R-:W-:Y:S02]  /*d920*/  IMAD R98, R100, -0x2, R98 ;  /* 0xfffffffe64627824 */ /* 0x000fe400078e0262 */
[----:B------:R-:W-:-:S03]  /*d930*/  FMUL.FTZ R80, R80, UR4 ;  /* 0x0000000450507c20 */ /* 0x000fc60008410000 */
[----:B------:R-:W3:Y:S01]  /*d940*/  MUFU.TANH R97, R97 ;  /* 0x0000006100617308 */ /* 0x000ee20000002400 */
[----:B------:R-:W-:Y:S01]  /*d950*/  VIADDMNMX R20, R63, R98, R48, PT ;  /* 0x000000623f147246 */ /* 0x000fe20003800130 */
[----:B------:R-:W-:-:S03]  /*d960*/  VIADD R14, R14, 0x682 ;  /* 0x000006820e0e7836 */ /* 0x000fc60000000000 */
[C---:B------:R-:W-:Y:S02]  /*d970*/  ISETP.GT.AND P1, PT, R20.reuse, RZ, PT ;  /* 0x000000ff1400720c */ /* 0x040fe40003f24270 */
[C---:B------:R-:W-:Y:S01]  /*d980*/  ISETP.GT.AND P2, PT, R20.reuse, 0x1, PT ;  /* 0x000000011400780c */ /* 0x040fe20003f44270 */
[----:B------:R-:W4:Y:S01]  /*d990*/  MUFU.TANH R80, R80 ;  /* 0x0000005000507308 */ /* 0x000f220000002400 */
[----:B------:R-:W-:Y:S01]  /*d9a0*/  ISETP.GT.AND P4, PT, R20, 0x8, PT ;  /* 0x000000081400780c */ /* 0x000fe20003f84270 */
[----:B------:R-:W-:Y:S01]  /*d9b0*/  FMUL.FTZ R85, R85, UR4 ;  /* 0x0000000455557c20 */ /* 0x000fe20008410000 */
[----:B0-----:R-:W-:Y:S02]  /*d9c0*/  FSEL R96, R96, -INF , P1 ;  /* 0xff80000060607808 */ /* 0x001fe40000800000 */
[----:B-1----:R-:W-:-:S03]  /*d9d0*/  FSEL R89, R89, -INF , P2 ;  /* 0xff80000059597808 */ /* 0x002fc60001000000 */
[----:B------:R-:W0:Y:S01]  /*d9e0*/  MUFU.TANH R94, R94 ;  /* 0x0000005e005e7308 */ /* 0x000e220000002400 */
[----:B------:R-:W-:Y:S01]  /*d9f0*/  R2UR UR14, R14 ;  /* 0x000000000e0e72ca */ /* 0x000fe200000e0000 */
[----:B------:R-:W-:Y:S01]  /*da00*/  FMUL.FTZ R21, R49, UR4 ;  /* 0x0000000431157c20 */ /* 0x000fe20008410000 */
[----:B------:R-:W-:Y:S01]  /*da10*/  FMUL.FTZ R14, R50, UR4 ;  /* 0x00000004320e7c20 */ /* 0x000fe20008410000 */
[----:B------:R-:W-:Y:S01]  /*da20*/  ISETP.GT.AND P5, PT, R20, 0x9, PT ;  /* 0x000000091400780c */ /* 0x000fe20003fa4270 */
[----:B------:R-:W-:Y:S01]  /*da30*/  FMUL.FTZ R72, R72, UR4 ;  /* 0x0000000448487c20 */ /* 0x000fe20008410000 */
[----:B--2---:R-:W-:Y:S02]  /*da40*/  FSEL R50, R91, -INF , P4 ;  /* 0xff8000005b327808 */ /* 0x004fe40002000000 */
[----:B------:R-:W1:Y:S01]  /*da50*/  MUFU.TANH R83, R83 ;  /* 0x0000005300537308 */ /* 0x000e620000002400 */
[----:B------:R-:W-:Y:S02]  /*da60*/  FMNMX.FTZ R49, R96, R89, !PT ;  /* 0x0000005960317209 */ /* 0x000fe40007810000 */
[----:B------:R-:W-:-:S02]  /*da70*/  ISETP.GT.AND P3, PT, R20, 0x10, PT ;  /* 0x000000101400780c */ /* 0x000fc40003f64270 */
[----:B---3--:R-:W-:Y:S02]  /*da80*/  FSEL R100, R97, -INF , P5 ;  /* 0xff80000061647808 */ /* 0x008fe40002800000 */
[----:B------:R-:W-:Y:S01]  /*da90*/  FMNMX.FTZ R49, R50, R49, !PT ;  /* 0x0000003132317209 */ /* 0x000fe20007810000 */
[----:B------:R-:W2:Y:S01]  /*daa0*/  MUFU.TANH R85, R85 ;  /* 0x0000005500557308 */ /* 0x000ea20000002400 */
[----:B------:R-:W-:Y:S02]  /*dab0*/  ISETP.GT.AND P1, PT, R20, 0x11, PT ;  /* 0x000000111400780c */ /* 0x000fe40003f24270 */
[----:B----4-:R-:W-:Y:S02]  /*dac0*/  FSEL R80, R80, -INF , P3 ;  /* 0xff80000050507808 */ /* 0x010fe40001800000 */
[----:B------:R-:W-:-:S03]  /*dad0*/  FMNMX.FTZ R49, R100, R49, !PT ;  /* 0x0000003164317209 */ /* 0x000fc60007810000 */
[----:B------:R-:W3:Y:S01]  /*dae0*/  MUFU.TANH R72, R72 ;  /* 0x0000004800487308 */ /* 0x000ee20000002400 */
[----:B------:R-:W-:Y:S01]  /*daf0*/  ISETP.GT.AND P2, PT, R20, 0x18, PT ;  /* 0x000000181400780c */ /* 0x000fe20003f44270 */
[----:B------:R-:W-:Y:S01]  /*db00*/  FMUL.FTZ R77, R77, UR4 ;  /* 0x000000044d4d7c20 */ /* 0x000fe20008410000 */
[----:B0-----:R-:W-:Y:S01]  /*db10*/  FSEL R94, R94, -INF , P1 ;  /* 0xff8000005e5e7808 */ /* 0x001fe20000800000 */
[----:B------:R-:W-:Y:S01]  /*db20*/  IMAD.MOV.U32 R15, RZ, RZ, -0x7fffffe0 ;  /* 0x80000020ff0f7424 */ /* 0x000fe200078e00ff */
[----:B------:R-:W-:-:S03]  /*db30*/  FMNMX.FTZ R49, R80, R49, !PT ;  /* 0x0000003150317209 */ /* 0x000fc60007810000 */
[----:B------:R-:W0:Y:S01]  /*db40*/  MUFU.TANH R87, R87 ;  /* 0x0000005700577308 */ /* 0x000e220000002400 */
[----:B------:R-:W-:Y:S01]  /*db50*/  FMUL.FTZ R120, R52, UR4 ;  /* 0x0000000434787c20 */ /* 0x000fe20008410000 */
[----:B------:R-:W-:Y:S01]  /*db60*/  ISETP.GT.AND P4, PT, R20, 0x19, PT ;  /* 0x000000191400780c */ /* 0x000fe20003f84270 */
[----:B------:R-:W-:Y:S01]  /*db70*/  FMUL.FTZ R64, R64, UR4 ;  /* 0x0000000440407c20 */ /* 0x000fe20008410000 */
[----:B-1----:R-:W-:Y:S02]  /*db80*/  FSEL R52, R83, -INF , P2 ;  /* 0xff80000053347808 */ /* 0x002fe40001000000 */
[----:B------:R-:W-:Y:S02]  /*db90*/  FMNMX.FTZ R49, R94, R49, !PT ;  /* 0x000000315e317209 */ /* 0x000fe40007810000 */
[----:B------:R-:W1:Y:S01]  /*dba0*/  MUFU.TANH R75, R75 ;  /* 0x0000004b004b7308 */ /* 0x000e620000002400 */
[----:B------:R-:W-:Y:S01]  /*dbb0*/  R2UR UR15, R15 ;  /* 0x000000000f0f72ca */ /* 0x000fe200000e0000 */
[----:B------:R-:W-:Y:S01]  /*dbc0*/  FMUL.FTZ R15, R51, UR4 ;  /* 0x00000004330f7c20 */ /* 0x000fe20008410000 */
[----:B------:R-:W-:-:S02]  /*dbd0*/  ISETP.GT.AND P3, PT, R20, 0x20, PT ;  /* 0x000000201400780c */ /* 0x000fc40003f64270 */
[----:B--2---:R-:W-:Y:S02]  /*dbe0*/  FSEL R102, R85, -INF , P4 ;  /* 0xff80000055667808 */ /* 0x004fe40002000000 */
[----:B------:R-:W-:Y:S01]  /*dbf0*/  FMNMX.FTZ R51, R52, R49, !PT ;  /* 0x0000003134337209 */ /* 0x000fe20007810000 */
[----:B------:R-:W2:Y:S01]  /*dc00*/  MUFU.TANH R77, R77 ;  /* 0x0000004d004d7308 */ /* 0x000ea20000002400 */
[----:B------:R-:W-:Y:S02]  /*dc10*/  R2UR UR12, R4 ;  /* 0x00000000040c72ca */ /* 0x000fe400000e0000 */
[----:B------:R-:W-:Y:S02]  /*dc20*/  R2UR UR13, R5 ;  /* 0x00000000050d72ca */ /* 0x000fe400000e0000 */
[----:B------:R-:W-:Y:S02]  /*dc30*/  ISETP.GT.AND P1, PT, R20, 0x21, PT ;  /* 0x000000211400780c */ /* 0x000fe40003f24270 */
[----:B---3--:R-:W-:Y:S01]  /*dc40*/  FSEL R72, R72, -INF , P3 ;  /* 0xff80000048487808 */ /* 0x008fe20001800000 */
[----:B------:R-:W3:Y:S01]  /*dc50*/  MUFU.TANH R64, R64 ;  /* 0x0000004000407308 */ /* 0x000ee20000002400 */
[----:B------:R-:W-:Y:S01]  /*dc60*/  FMNMX.FTZ R51, R102, R51, !PT ;  /* 0x0000003366337209 */ /* 0x000fe20007810000 */
[----:B------:R-:W-:Y:S01]  /*dc70*/  FMUL.FTZ R49, R40, UR4 ;  /* 0x0000000428317c20 */ /* 0x000fe20008410000 */
[----:B------:R-:W-:-:S02]  /*dc80*/  WARPGROUP.DEPBAR.LE gsb0, 0x0 ;  /* 0x00008000000079c5 */ /* 0x000fc40000010000 */
[----:B------:R-:W-:Y:S01]  /*dc90*/  ISETP.GT.AND P2, PT, R20, 0x28, PT ;  /* 0x000000281400780c */ /* 0x000fe20003f44270 */
[----:B------:R-:W-:Y:S01]  /*dca0*/  FMUL.FTZ R69, R69, UR4 ;  /* 0x0000000445457c20 */ /* 0x000fe20008410000 */
[----:B0-----:R-:W-:Y:S01]  /*dcb0*/  FSEL R40, R87, -INF , P1 ;  /* 0xff80000057287808 */ /* 0x001fe20000800000 */
[----:B------:R-:W0:Y:S01]  /*dcc0*/  MUFU.TANH R79, R79 ;  /* 0x0000004f004f7308 */ /* 0x000e220000002400 */
[----:B------:R-:W-:Y:S01]  /*dcd0*/  FMNMX.FTZ R51, R72, R51, !PT ;  /* 0x0000003348337209 */ /* 0x000fe20007810000 */
[----:B------:R-:W-:Y:S01]  /*dce0*/  WARPGROUP.ARRIVE ;  /* 0x00000000000079c5 */ /* 0x000fe20000000000 */
[----:B------:R-:W-:Y:S02]  /*dcf0*/  ISETP.GT.AND P3, PT, R20, 0x29, PT ;  /* 0x000000291400780c */ /* 0x000fe40003f64270 */
[----:B-1----:R-:W-:Y:S02]  /*dd00*/  FSEL R104, R75, -INF , P2 ;  /* 0xff8000004b687808 */ /* 0x002fe40001000000 */
[----:B------:R-:W-:Y:S01]  /*dd10*/  FMNMX.FTZ R51, R40, R51, !PT ;  /* 0x0000003328337209 */ /* 0x000fe20007810000 */
[----:B------:R-:W1:Y:S01]  /*dd20*/  MUFU.TANH R67, R67 ;  /* 0x0000004300437308 */ /* 0x000e620000002400 */
[----:B------:R-:W-:Y:S01]  /*dd30*/  HGMMA.64x16x16.F32.BF16 R24, gdesc[UR12], R24, gsb0 ;  /* 0x002000000c1879f0 */ /* 0x000fe20008001818 */
[----:B------:R-:W-:Y:S01]  /*dd40*/  ISETP.GT.AND P1, PT, R20, 0x30, PT ;  /* 0x000000301400780c */ /* 0x000fe20003f24270 */
[----:B------:R-:W-:Y:S01]  /*dd50*/  FMUL.FTZ R57, R57, UR4 ;  /* 0x0000000439397c20 */ /* 0x000fe20008410000 */
[----:B--2---:R-:W-:-:S02]  /*dd60*/  FSEL R106, R77, -INF , P3 ;  /* 0xff8000004d6a7808 */ /* 0x004fc40001800000 */
[----:B------:R-:W-:Y:S02]  /*dd70*/  FMNMX.FTZ R51, R104, R51, !PT ;  /* 0x0000003368337209 */ /* 0x000fe40007810000 */
[----:B------:R-:W2:Y:S01]  /*dd80*/  MUFU.TANH R69, R69 ;  /* 0x0000004500457308 */ /* 0x000ea20000002400 */
[----:B------:R-:W-:Y:S02]  /*dd90*/  ISETP.GT.AND P2, PT, R20, 0x31, PT ;  /* 0x000000311400780c */ /* 0x000fe40003f44270 */
[----:B---3--:R-:W-:Y:S02]  /*dda0*/  FSEL R64, R64, -INF , P1 ;  /* 0xff80000040407808 */ /* 0x008fe40000800000 */
[----:B------:R-:W-:-:S03]  /*ddb0*/  FMNMX.FTZ R51, R106, R51, !PT ;  /* 0x000000336a337209 */ /* 0x000fc60007810000 */
[----:B------:R-:W3:Y:S01]  /*ddc0*/  MUFU.TANH R71, R71 ;  /* 0x0000004700477308 */ /* 0x000ee20000002400 */
[----:B------:R-:W-:Y:S01]  /*ddd0*/  FMUL.FTZ R126, R44, UR4 ;  /* 0x000000042c7e7c20 */ /* 0x000fe20008410000 */
[----:B------:R-:W-:Y:S02]  /*dde0*/  ISETP.GT.AND P1, PT, R20, 0x38, PT ;  /* 0x000000381400780c */ /* 0x000fe40003f24270 */
[----:B0-----:R-:W-:Y:S02]  /*ddf0*/  FSEL R44, R79, -INF , P2 ;  /* 0xff8000004f2c7808 */ /* 0x001fe40001000000 */
[----:B------:R-:W-:Y:S02]  /*de00*/  FMNMX.FTZ R51, R64, R51, !PT ;  /* 0x0000003340337209 */ /* 0x000fe40007810000 */
[----:B------:R-:W0:Y:S01]  /*de10*/  MUFU.TANH R57, R57 ;  /* 0x0000003900397308 */ /* 0x000e220000002400 */
[----:B------:R-:W-:Y:S02]  /*de20*/  ISETP.GT.AND P2, PT, R20, 0x39, PT ;  /* 0x000000391400780c */ /* 0x000fe40003f44270 */
[----:B-1----:R-:W-:-:S02]  /*de30*/  FSEL R110, R67, -INF , P1 ;  /* 0xff800000436e7808 */ /* 0x002fc40000800000 */
[----:B------:R-:W-:-:S03]  /*de40*/  FMNMX.FTZ R51, R44, R51, !PT ;  /* 0x000000332c337209 */ /* 0x000fc60007810000 */
[----:B------:R-:W1:Y:S01]  /*de50*/  MUFU.TANH R59, R59 ;  /* 0x0000003b003b7308 */ /* 0x000e620000002400 */
[----:B------:R-:W-:Y:S02]  /*de60*/  ISETP.GT.AND P1, PT, R20, 0x40, PT ;  /* 0x000000401400780c */ /* 0x000fe40003f24270 */
[----:B--2---:R-:W-:Y:S02]  /*de70*/  FSEL R112, R69, -INF , P2 ;  /* 0xff80000045707808 */ /* 0x004fe40001000000 */
[----:B------:R-:W-:-:S03]  /*de80*/  FMNMX.FTZ R51, R110, R51, !PT ;  /* 0x000000336e337209 */ /* 0x000fc60007810000 */
[----:B------:R-:W2:Y:S01]  /*de90*/  MUFU.TANH R60, R60 ;  /* 0x0000003c003c7308 */ /* 0x000ea20000002400 */
[----:B------:R-:W-:Y:S01]  /*dea0*/  FMUL.FTZ R130, R32, UR4 ;  /* 0x0000000420827c20 */ /* 0x000fe20008410000 */
[----:B------:R-:W-:Y:S02]  /*deb0*/  ISETP.GT.AND P2, PT, R20, 0x41, PT ;  /* 0x000000411400780c */ /* 0x000fe40003f44270 */
[----:B---3--:R-:W-:Y:S02]  /*dec0*/  FSEL R32, R71, -INF , P1 ;  /* 0xff80000047207808 */ /* 0x008fe40000800000 */
[----:B------:R-:W-:Y:S02]  /*ded0*/  FMNMX.FTZ R51, R112, R51, !PT ;  /* 0x0000003370337209 */ /* 0x000fe40007810000 */
[----:B------:R-:W3:Y:S01]  /*dee0*/  MUFU.TANH R118, R118 ;  /* 0x0000007600767308 */ /* 0x000ee20000002400 */
[----:B------:R-:W-:Y:S01]  /*def0*/  ISETP.GT.AND P1, PT, R20, 0x48, PT ;  /* 0x000000481400780c */ /* 0x000fe20003f24270 */
[----:B------:R-:W-:Y:S01]  /*df00*/  FMUL.FTZ R122, R53, UR4 ;  /* 0x00000004357a7c20 */ /* 0x000fe20008410000 */
[----:B0-----:R-:W-:-:S02]  /*df10*/  FSEL R114, R57, -INF , P2 ;  /* 0xff80000039727808 */ /* 0x001fc40001000000 */
[----:B------:R-:W-:-:S03]  /*df20*/  FMNMX.FTZ R51, R32, R51, !PT ;  /* 0x0000003320337209 */ /* 0x000fc60007810000 */
[----:B------:R-:W0:Y:S01]  /*df30*/  MUFU.TANH R21, R21 ;  /* 0x0000001500157308 */ /* 0x000e220000002400 */
[----:B------:R-:W-:Y:S02]  /*df40*/  ISETP.GT.AND P2, PT, R20, 0x49, PT ;  /* 0x000000491400780c */ /* 0x000fe40003f44270 */
[----:B-1----:R-:W-:Y:S02]  /*df50*/  FSEL R116, R59, -INF , P1 ;  /* 0xff8000003b747808 */ /* 0x002fe40000800000 */
[----:B------:R-:W-:-:S03]  /*df60*/  FMNMX.FTZ R51, R114, R51, !PT ;  /* 0x0000003372337209 */ /* 0x000fc60007810000 */
[----:B------:R-:W1:Y:S01]  /*df70*/  MUFU.TANH R120, R120 ;  /* 0x0000007800787308 */ /* 0x000e620000002400 */
[----:B------:R-:W-:Y:S01]  /*df80*/  ISETP.GT.AND P1, PT, R20, 0x50, PT ;  /* 0x000000501400780c */ /* 0x000fe20003f24270 */
[----:B------:R-:W-:Y:S01]  /*df90*/  FMUL.FTZ R124, R41, UR4 ;  /* 0x00000004297c7c20 */ /* 0x000fe20008410000 */
[----:B--2---:R-:W-:Y:S02]  /*dfa0*/  FSEL R60, R60, -INF , P2 ;  /* 0xff8000003c3c7808 */ /* 0x004fe40001000000 */
[----:B------:R-:W-:-:S03]  /*dfb0*/  FMNMX.FTZ R51, R116, R51, !PT ;  /* 0x0000003374337209 */ /* 0x000fc60007810000 */
[----:B------:R-:W2:Y:S01]  /*dfc0*/  MUFU.TANH R122, R122 ;  /* 0x0000007a007a7308 */ /* 0x000ea20000002400 */
[----:B------:R-:W-:Y:S02]  /*dfd0*/  ISETP.GT.AND P2, PT, R20, 0x51, PT ;  /* 0x000000511400780c */ /* 0x000fe40003f44270 */
[----:B---3--:R-:W-:Y:S02]  /*dfe0*/  FSEL R118, R118, -INF , P1 ;  /* 0xff80000076767808 */ /* 0x008fe40000800000 */
[----:B------:R-:W-:-:S03]  /*dff0*/  FMNMX.FTZ R51, R60, R51, !PT ;  /* 0x000000333c337209 */ /* 0x000fc60007810000 */
[----:B------:R-:W3:Y:S01]  /*e000*/  MUFU.TANH R49, R49 ;  /* 0x0000003100317308 */ /* 0x000ee20000002400 */
[----:B------:R-:W-:Y:S01]  /*e010*/  FMUL.FTZ R41, R36, UR4 ;  /* 0x0000000424297c20 */ /* 0x000fe20008410000 */
[----:B------:R-:W-:Y:S01]  /*e020*/  ISETP.GT.AND P1, PT, R20, 0x58, PT ;  /* 0x000000581400780c */ /* 0x000fe20003f24270 */
[----:B------:R-:W-:Y:S01]  /*e030*/  FMUL.FTZ R128, R45, UR4 ;  /* 0x000000042d807c20 */ /* 0x000fe20008410000 */
[----:B0-----:R-:W-:Y:S02]  /*e040*/  FSEL R36, R21, -INF , P2 ;  /* 0xff80000015247808 */ /* 0x001fe40001000000 */
[----:B------:R-:W-:Y:S02]  /*e050*/  FMNMX.FTZ R51, R118, R51, !PT ;  /* 0x0000003376337209 */ /* 0x000fe40007810000 */
[----:B------:R-:W0:Y:S01]  /*e060*/  MUFU.TANH R124, R124 ;  /* 0x0000007c007c7308 */ /* 0x000e220000002400 */
[----:B------:R-:W-:Y:S02]  /*e070*/  ISETP.GT.AND P2, PT, R20, 0x59, PT ;  /* 0x000000591400780c */ /* 0x000fe40003f44270 */
[----:B-1----:R-:W-:-:S02]  /*e080*/  FSEL R120, R120, -INF , P1 ;  /* 0xff80000078787808 */ /* 0x002fc40000800000 */
[----:B------:R-:W-:-:S03]  /*e090*/  FMNMX.FTZ R51, R36, R51, !PT ;  /* 0x0000003324337209 */ /* 0x000fc60007810000 */
[----:B------:R-:W1:Y:S01]  /*e0a0*/  MUFU.TANH R126, R126 ;  /* 0x0000007e007e7308 */ /* 0x000e620000002400 */
[----:B------:R-:W-:Y:S01]  /*e0b0*/  ISETP.GT.AND P1, PT, R20, 0x60, PT ;  /* 0x000000601400780c */ /* 0x000fe20003f24270 */
[----:B------:R-:W-:Y:S01]  /*e0c0*/  FMUL.FTZ R33, R33, UR4 ;  /* 0x0000000421217c20 */ /* 0x000fe20008410000 */
[----:B--2---:R-:W-:Y:S02]  /*e0d0*/  FSEL R122, R122, -INF , P2 ;  /* 0xff8000007a7a7808 */ /* 0x004fe40001000000 */
[----:B------:R-:W-:-:S03]  /*e0e0*/  FMNMX.FTZ R51, R120, R51, !PT ;  /* 0x0000003378337209 */ /* 0x000fc60007810000 */
[----:B------:R-:W2:Y:S01]  /*e0f0*/  MUFU.TANH R128, R128 ;  /* 0x0000008000807308 */ /* 0x000ea20000002400 */
[----:B------:R-:W-:Y:S02]  /*e100*/  WARPGROUP.DEPBAR.LE gsb0, 0x0 ;  /* 0x00008000000079c5 */ /* 0x000fe40000010000 */
[----:B------:R-:W-:Y:S01]  /*e110*/  FMUL.FTZ R21, R24, UR4 ;  /* 0x0000000418157c20 */ /* 0x000fe20008410000 */
[----:B------:R-:W-:Y:S02]  /*e120*/  ISETP.GT.AND P2, PT, R20, 0x61, PT ;  /* 0x000000611400780c */ /* 0x000fe40003f44270 */
[----:B---3--:R-:W-:Y:S02]  /*e130*/  FSEL R24, R49, -INF , P1 ;  /* 0xff80000031187808 */ /* 0x008fe40000800000 */
[----:B------:R-:W3:Y:S01]  /*e140*/  MUFU.TANH R130, R130 ;  /* 0x0000008200827308 */ /* 0x000ee20000002400 */
[----:B------:R-:W-:Y:S01]  /*e150*/  FMNMX.FTZ R51, R122, R51, !PT ;  /* 0x000000337a337209 */ /* 0x000fe20007810000 */
[----:B------:R-:W-:Y:S01]  /*e160*/  FMUL.FTZ R37, R37, UR4 ;  /* 0x0000000425257c20 */ /* 0x000fe20008410000 */
[----:B------:R-:W-:-:S02]  /*e170*/  ISETP.GT.AND P1, PT, R20, 0x68, PT ;  /* 0x000000681400780c */ /* 0x000fc40003f24270 */
[----:B0-----:R-:W-:Y:S02]  /*e180*/  FSEL R124, R124, -INF , P2 ;  /* 0xff8000007c7c7808 */ /* 0x001fe40001000000 */
[----:B------:R-:W-:Y:S01]  /*e190*/  FMNMX.FTZ R51, R24, R51, !PT ;  /* 0x0000003318337209 */ /* 0x000fe20007810000 */
[----:B------:R-:W0:Y:S01]  /*e1a0*/  MUFU.TANH R33, R33 ;  /* 0x0000002100217308 */ /* 0x000e220000002400 */
[----:B------:R-:W-:Y:S02]  /*e1b0*/  ISETP.GT.AND P2, PT, R20, 0x69, PT ;  /* 0x000000691400780c */ /* 0x000fe40003f44270 */
[----:B-1----:R-:W-:Y:S02]  /*e1c0*/  FSEL R126, R126, -INF , P1 ;  /* 0xff8000007e7e7808 */ /* 0x002fe40000800000 */
[----:B------:R-:W-:-:S03]  /*e1d0*/  FMNMX.FTZ R51, R124, R51, !PT ;  /* 0x000000337c337209 */ /* 0x000fc60007810000 */
[----:B------:R-:W1:Y:S01]  /*e1e0*/  MUFU.TANH R41, R41 ;  /* 0x0000002900297308 */ /* 0x000e620000002400 */
[----:B------:R-:W-:Y:S02]  /*e1f0*/  ISETP.GT.AND P1, PT, R20, 0x70, PT ;  /* 0x000000701400780c */ /* 0x000fe40003f24270 */
[----:B--2---:R-:W-:Y:S02]  /*e200*/  FSEL R128, R128, -INF , P2 ;  /* 0xff80000080807808 */ /* 0x004fe40001000000 */
[----:B------:R-:W-:-:S03]  /*e210*/  FMNMX.FTZ R51, R126, R51, !PT ;  /* 0x000000337e337209 */ /* 0x000fc60007810000 */
[----:B------:R-:W2:Y:S01]  /*e220*/  MUFU.TANH R37, R37 ;  /* 0x0000002500257308 */ /* 0x000ea20000002400 */
[----:B------:R-:W-:Y:S01]  /*e230*/  FMUL.FTZ R25, R25, UR4 ;  /* 0x0000000419197c20 */ /* 0x000fe20008410000 */
[----:B------:R-:W-:Y:S01]  /*e240*/  ISETP.GT.AND P2, PT, R20, 0x71, PT ;  /* 0x000000711400780c */ /* 0x000fe20003f44270 */
[----:B------:R-:W-:Y:S01]  /*e250*/  FMUL.FTZ R45, R28, UR4 ;  /* 0x000000041c2d7c20 */ /* 0x000fe20008410000 */
[----:B---3--:R-:W-:Y:S02]  /*e260*/  FSEL R130, R130, -INF , P1 ;  /* 0xff80000082827808 */ /* 0x008fe40000800000 */
[----:B------:R-:W-:Y:S02]  /*e270*/  FMNMX.FTZ R51, R128, R51, !PT ;  /* 0x0000003380337209 */ /* 0x000fe40007810000 */
[----:B------:R-:W3:Y:S01]  /*e280*/  MUFU.TANH R21, R21 ;  /* 0x0000001500157308 */ /* 0x000ee20000002400 */
[----:B------:R-:W-:Y:S02]  /*e290*/  ISETP.GT.AND P1, PT, R20, 0x78, PT ;  /* 0x000000781400780c */ /* 0x000fe40003f24270 */
[----:B0-----:R-:W-:-:S02]  /*e2a0*/  FSEL R28, R33, -INF , P2 ;  /* 0xff800000211c7808 */ /* 0x001fc40001000000 */
[----:B------:R-:W-:-:S03]  /*e2b0*/  FMNMX.FTZ R51, R130, R51, !PT ;  /* 0x0000003382337209 */ /* 0x000fc60007810000 */
[----:B------:R0:W4:Y:S01]  /*e2c0*/  MUFU.TANH R136, R25 ;  /* 0x0000001900887308 */ /* 0x0001220000002400 */
[----:B------:R-:W-:Y:S01]  /*e2d0*/  FMUL.FTZ R29, R29, UR4 ;  /* 0x000000041d1d7c20 */ /* 0x000fe20008410000 */
[----:B------:R-:W-:Y:S02]  /*e2e0*/  ISETP.GT.AND P2, PT, R20, 0x79, PT ;  /* 0x000000791400780c */ /* 0x000fe40003f44270 */
[----:B-1----:R-:W-:Y:S02]  /*e2f0*/  FSEL R132, R41, -INF , P1 ;  /* 0xff80000029847808 */ /* 0x002fe40000800000 */
[----:B------:R-:W-:Y:S02]  /*e300*/  FMNMX.FTZ R51, R28, R51, !PT ;  /* 0x000000331c337209 */ /* 0x000fe40007810000 */
[----:B------:R-:W1:Y:S01]  /*e310*/  MUFU.TANH R45, R45 ;  /* 0x0000002d002d7308 */ /* 0x000e620000002400 */
[----:B------:R-:W-:Y:S02]  /*e320*/  ISETP.GT.AND P1, PT, R20, 0x80, PT ;  /* 0x000000801400780c */ /* 0x000fe40003f24270 */
[----:B--2---:R-:W-:-:S02]  /*e330*/  FSEL R134, R37, -INF , P2 ;  /* 0xff80000025867808 */ /* 0x004fc40001000000 */
[----:B------:R-:W-:-:S03]  /*e340*/  FMNMX.FTZ R51, R132, R51, !PT ;  /* 0x0000003384337209 */ /* 0x000fc60007810000 */
[----:B------:R-:W2:Y:S01]  /*e350*/  MUFU.TANH R140, R29 ;  /* 0x0000001d008c7308 */ /* 0x000ea20000002400 */
[----:B0-----:R-:W-:Y:S01]  /*e360*/  FMUL.FTZ R25, R54, UR4 ;  /* 0x0000000436197c20 */ /* 0x001fe20008410000 */
[----:B------:R-:W-:Y:S02]  /*e370*/  ISETP.GT.AND P2, PT, R20, 0x81, PT ;  /* 0x000000811400780c */ /* 0x000fe40003f44270 */
[----:B---3--:R-:W-:Y:S02]  /*e380*/  FSEL R54, R21, -INF , P1 ;  /* 0xff80000015367808 */ /* 0x008fe40000800000 */
[----:B------:R-:W-:Y:S02]  /*e390*/  FMNMX.FTZ R51, R134, R51, !PT ;  /* 0x0000003386337209 */ /* 0x000fe40007810000 */
[----:B------:R-:W-:Y:S02]  /*e3a0*/  ISETP.GT.AND P1, PT, R20, 0x88, PT ;  /* 0x000000881400780c */ /* 0x000fe40003f24270 */
[----:B----4-:R-:W-:-:S02]  /*e3b0*/  FSEL R136, R136, -INF , P2 ;  /* 0xff80000088887808 */ /* 0x010fc40001000000 */
[----:B------:R-:W-:Y:S02]  /*e3c0*/  FMNMX.FTZ R51, R54, R51, !PT ;  /* 0x0000003336337209 */ /* 0x000fe40007810000 */
[----:B------:R-:W-:Y:S02]  /*e3d0*/  ISETP.GT.AND P2, PT, R20, 0x89, PT ;  /* 0x000000891400780c */ /* 0x000fe40003f44270 */
[----:B-1----:R-:W-:Y:S02]  /*e3e0*/  FSEL R138, R45, -INF , P1 ;  /* 0xff8000002d8a7808 */ /* 0x002fe40000800000 */
[----:B------:R-:W-:Y:S02]  /*e3f0*/  FMNMX.FTZ R51, R136, R51, !PT ;  /* 0x0000003388337209 */ /* 0x000fe40007810000 */
[----:B--2---:R-:W-:Y:S02]  /*e400*/  FSEL R140, R140, -INF , P2 ;  /* 0xff8000008c8c7808 */ /* 0x004fe40001000000 */
[----:B------:R-:W-:-:S04]  /*e410*/  FMNMX.FTZ R51, R138, R51, !PT ;  /* 0x000000338a337209 */ /* 0x000fc80007810000 */
[----:B------:R-:W-:-:S05]  /*e420*/  FMNMX.FTZ R51, R140, R51, !PT ;  /* 0x000000338c337209 */ /* 0x000fca0007810000 */
[----:B------:R-:W0:Y:S02]  /*e430*/  SHFL.BFLY PT, R20, R51, 0x2, 0x1f ;  /* 0x0c401f0033147f89 */ /* 0x000e2400000e0000 */
[----:B0-----:R-:W-:-:S05]  /*e440*/  FMNMX.FTZ R21, R51, R20, !PT ;  /* 0x0000001433157209 */ /* 0x001fca0007810000 */
[----:B------:R-:W0:Y:S01]  /*e450*/  SHFL.BFLY PT, R20, R21, 0x1, 0x1f ;  /* 0x0c201f0015147f89 */ /* 0x000e2200000e0000 */
[----:B------:R-:W-:Y:S01]  /*e460*/  FMUL.FTZ R37, R43, UR4 ;  /* 0x000000042b257c20 */ /* 0x000fe20008410000 */
[----:B------:R-:W-:Y:S01]  /*e470*/  FMUL.FTZ R43, R30, UR4 ;  /* 0x000000041e2b7c20 */ /* 0x000fe20008410000 */
[----:B------:R-:W1:Y:S01]  /*e480*/  MUFU.TANH R88, R88 ;  /* 0x0000005800587308 */ /* 0x000e620000002400 */
[----:B------:R-:W-:Y:S01]  /*e490*/  FMUL.FTZ R93, R95, UR4 ;  /* 0x000000045f5d7c20 */ /* 0x000fe20008410000 */
[----:B------:R-:W-:Y:S01]  /*e4a0*/  FMUL.FTZ R45, R31, UR4 ;  /* 0x000000041f2d7c20 */ /* 0x000fe20008410000 */
[----:B------:R-:W-:-:S05]  /*e4b0*/  IADD3 R63, R98, 0x8, R63 ;  /* 0x00000008623f7810 */ /* 0x000fca0007ffe03f */
[----:B------:R-:W2:Y:S01]  /*e4c0*/  MUFU.TANH R90, R90 ;  /* 0x0000005a005a7308 */ /* 0x000ea20000002400 */
[----:B0-----:R-:W-:Y:S01]  /*e4d0*/  FMNMX.FTZ R20, R21, R20, !PT ;  /* 0x0000001415147209 */ /* 0x001fe20007810000 */
[----:B------:R-:W-:-:S03]  /*e4e0*/  IMAD.U32 R21, RZ, RZ, UR5 ;  /* 0x00000005ff157e24 */ /* 0x000fc6000f8e00ff */
[C---:B------:R-:W-:Y:S01]  /*e4f0*/  FSETP.NEU.FTZ.AND P1, PT, R20.reuse, -INF , PT ;  /* 0xff8000001400780b */ /* 0x040fe20003f3d000 */
[----:B------:R-:W-:Y:S02]  /*e500*/  FMUL.FTZ R30, R20, R21 ;  /* 0x00000015141e7220 */ /* 0x000fe40000410000 */
[----:B------:R-:W0:Y:S03]  /*e510*/  MUFU.TANH R92, R92 ;  /* 0x0000005c005c7308 */ /* 0x000e260000002400 */
[----:B------:R-:W-:Y:S01]  /*e520*/  FSEL R31, R30, RZ, P1 ;  /* 0x000000ff1e1f7208 */ /* 0x000fe20000800000 */
[----:B------:R-:W-:-:S04]  /*e530*/  FMUL.FTZ R41, R46, UR4 ;  /* 0x000000042e297c20 */ /* 0x000fc80008410000 */
[----:B------:R-:W3:Y:S01]  /*e540*/  MUFU.TANH R93, R93 ;  /* 0x0000005d005d7308 */ /* 0x000ee20000002400 */
[----:B------:R-:W-:Y:S01]  /*e550*/  FFMA.FTZ R46, R50, R21, -R31 ;  /* 0x00000015322e7223 */ /* 0x000fe2000001081f */
[----:B------:R-:W-:-:S04]  /*e560*/  VIMNMX R50, R48, R63, PT ;  /* 0x0000003f30327248 */ /* 0x000fc80003fe0100 */
[C---:B------:R-:W-:Y:S02]  /*e570*/  ISETP.GT.AND P1, PT, R50.reuse, RZ, PT ;  /* 0x000000ff3200720c */ /* 0x040fe40003f24270 */
[----:B------:R-:W4:Y:S01]  /*e580*/  MUFU.TANH R81, R81 ;  /* 0x0000005100517308 */ /* 0x000f220000002400 */
[C---:B------:R-:W-:Y:S02]  /*e590*/  ISETP.GT.AND P2, PT, R50.reuse, 0x1, PT ;  /* 0x000000013200780c */ /* 0x040fe40003f44270 */
[----:B------:R-:W-:Y:S02]  /*e5a0*/  ISETP.GT.AND P3, PT, R50, 0x8, PT ;  /* 0x000000083200780c */ /* 0x000fe40003f64270 */
[----:B-1----:R-:W-:Y:S02]  /*e5b0*/  FSEL R88, R88, -INF , P1 ;  /* 0xff80000058587808 */ /* 0x002fe40000800000 */
[----:B--2---:R-:W-:Y:S01]  /*e5c0*/  FSEL R90, R90, -INF , P2 ;  /* 0xff8000005a5a7808 */ /* 0x004fe20001000000 */
[----:B------:R-:W1:Y:S01]  /*e5d0*/  MUFU.TANH R82, R82 ;  /* 0x0000005200527308 */ /* 0x000e620000002400 */
[----:B------:R-:W-:-:S02]  /*e5e0*/  ISETP.GT.AND P1, PT, R50, 0x9, PT ;  /* 0x000000093200780c */ /* 0x000fc40003f24270 */
[----:B0-----:R-:W-:Y:S02]  /*e5f0*/  FSEL R92, R92, -INF , P3 ;  /* 0xff8000005c5c7808 */ /* 0x001fe40001800000 */
[----:B------:R-:W-:-:S03]  /*e600*/  FMNMX.FTZ R53, R88, R90, !PT ;  /* 0x0000005a58357209 */ /* 0x000fc60007810000 */
[----:B------:R-:W0:Y:S01]  /*e610*/  MUFU.TANH R84, R84 ;  /* 0x0000005400547308 */ /* 0x000e220000002400 */
[--C-:B------:R-:W-:Y:S01]  /*e620*/  FFMA.FTZ R48, R80, R21, -R31.reuse ;  /* 0x0000001550307223 */ /* 0x100fe2000001081f */
[----:B------:R-:W-:Y:S02]  /*e630*/  ISETP.GT.AND P2, PT, R50, 0x10, PT ;  /* 0x000000103200780c */ /* 0x000fe40003f44270 */
[----:B---3--:R-:W-:Y:S02]  /*e640*/  FSEL R80, R93, -INF , P1 ;  /* 0xff8000005d507808 */ /* 0x008fe40000800000 */
[----:B------:R-:W-:Y:S02]  /*e650*/  FMNMX.FTZ R53, R92, R53, !PT ;  /* 0x000000355c357209 */ /* 0x000fe40007810000 */
[----:B------:R-:W2:Y:S01]  /*e660*/  MUFU.TANH R86, R86 ;  /* 0x0000005600567308 */ /* 0x000ea20000002400 */
[----:B------:R-:W-:Y:S01]  /*e670*/  FFMA.FTZ R51, R94, R21, -R31 ;  /* 0x000000155e337223 */ /* 0x000fe2000001081f */
[----:B------:R-:W-:-:S02]  /*e680*/  ISETP.GT.AND P1, PT, R50, 0x11, PT ;  /* 0x000000113200780c */ /* 0x000fc40003f24270 */
[----:B----4-:R-:W-:Y:S02]  /*e690*/  FSEL R94, R81, -INF , P2 ;  /* 0xff800000515e7808 */ /* 0x010fe40001000000 */
[----:B------:R-:W-:Y:S02]  /*e6a0*/  FMNMX.FTZ R53, R80, R53, !PT ;  /* 0x0000003550357209 */ /* 0x000fe40007810000 */
[----:B------:R-:W3:Y:S01]  /*e6b0*/  MUFU.TANH R73, R73 ;  /* 0x0000004900497308 */ /* 0x000ee20000002400 */
[----:B------:R-:W-:Y:S02]  /*e6c0*/  ISETP.GT.AND P2, PT, R50, 0x18, PT ;  /* 0x000000183200780c */ /* 0x000fe40003f44270 */
[----:B-1----:R-:W-:Y:S02]  /*e6d0*/  FSEL R82, R82, -INF , P1 ;  /* 0xff80000052527808 */ /* 0x002fe40000800000 */
[----:B------:R-:W-:-:S03]  /*e6e0*/  FMNMX.FTZ R53, R94, R53, !PT ;  /* 0x000000355e357209 */ /* 0x000fc60007810000 */
[----:B------:R-:W1:Y:S01]  /*e6f0*/  MUFU.TANH R74, R74 ;  /* 0x0000004a004a7308 */ /* 0x000e620000002400 */
[----:B------:R-:W-:Y:S01]  /*e700*/  FMUL.FTZ R29, R55, UR4 ;  /* 0x00000004371d7c20 */ /* 0x000fe20008410000 */
[----:B------:R-:W-:Y:S02]  /*e710*/  ISETP.GT.AND P1, PT, R50, 0x19, PT ;  /* 0x000000193200780c */ /* 0x000fe40003f24270 */
[----:B0-----:R-:W-:Y:S02]  /*e720*/  FSEL R84, R84, -INF , P2 ;  /* 0xff80000054547808 */ /* 0x001fe40001000000 */
[----:B------:R-:W-:Y:S02]  /*e730*/  FMNMX.FTZ R55, R82, R53, !PT ;  /* 0x0000003552377209 */ /* 0x000fe40007810000 */
[----:B------:R-:W0:Y:S01]  /*e740*/  MUFU.TANH R76, R76 ;  /* 0x0000004c004c7308 */ /* 0x000e220000002400 */
[----:B------:R-:W-:Y:S02]  /*e750*/  ISETP.GT.AND P2, PT, R50, 0x20, PT ;  /* 0x000000203200780c */ /* 0x000fe40003f44270 */
[----:B--2---:R-:W-:-:S02]  /*e760*/  FSEL R86, R86, -INF , P1 ;  /* 0xff80000056567808 */ /* 0x004fc40000800000 */
[----:B------:R-:W-:-:S03]  /*e770*/  FMNMX.FTZ R55, R84, R55, !PT ;  /* 0x0000003754377209 */ /* 0x000fc60007810000 */
[----:B------:R-:W2:Y:S01]  /*e780*/  MUFU.TANH R78, R78 ;  /* 0x0000004e004e7308 */ /* 0x000ea20000002400 */
[--C-:B------:R-:W-:Y:S01]  /*e790*/  FFMA.FTZ R30, R96, R21, -R31.reuse ;  /* 0x00000015601e7223 */ /* 0x100fe2000001081f */
[----:B------:R-:W-:Y:S02]  /*e7a0*/  ISETP.GT.AND P1, PT, R50, 0x21, PT ;  /* 0x000000213200780c */ /* 0x000fe40003f24270 */
[----:B---3--:R-:W-:Y:S02]  /*e7b0*/  FSEL R96, R73, -INF , P2 ;  /* 0xff80000049607808 */ /* 0x008fe40001000000 */
[----:B------:R-:W-:Y:S02]  /*e7c0*/  FMNMX.FTZ R57, R86, R55, !PT ;  /* 0x0000003756397209 */ /* 0x000fe40007810000 */
[----:B------:R-:W3:Y:S01]  /*e7d0*/  MUFU.TANH R65, R65 ;  /* 0x0000004100417308 */ /* 0x000ee20000002400 */
[----:B------:R-:W-:Y:S01]  /*e7e0*/  FFMA.FTZ R59, R72, R21, -R31 ;  /* 0x00000015483b7223 */ /* 0x000fe2000001081f */
[----:B------:R-:W-:-:S02]  /*e7f0*/  ISETP.GT.AND P2, PT, R50, 0x28, PT ;  /* 0x000000283200780c */ /* 0x000fc40003f44270 */
[----:B-1----:R-:W-:Y:S02]  /*e800*/  FSEL R72, R74, -INF , P1 ;  /* 0xff8000004a487808 */ /* 0x002fe40000800000 */
[----:B------:R-:W-:Y:S02]  /*e810*/  FMNMX.FTZ R57, R96, R57, !PT ;  /* 0x0000003960397209 */ /* 0x000fe40007810000 */
[----:B------:R-:W1:Y:S01]  /*e820*/  MUFU.TANH R66, R66 ;  /* 0x0000004200427308 */ /* 0x000e620000002400 */
[----:B------:R-:W-:Y:S02]  /*e830*/  ISETP.GT.AND P1, PT, R50, 0x29, PT ;  /* 0x000000293200780c */ /* 0x000fe40003f24270 */
[----:B0-----:R-:W-:Y:S02]  /*e840*/  FSEL R76, R76, -INF , P2 ;  /* 0xff8000004c4c7808 */ /* 0x001fe40001000000 */
[----:B------:R-:W-:-:S03]  /*e850*/  FMNMX.FTZ R57, R72, R57, !PT ;  /* 0x0000003948397209 */ /* 0x000fc60007810000 */
[----:B------:R-:W0:Y:S01]  /*e860*/  MUFU.TANH R68, R68 ;  /* 0x0000004400447308 */ /* 0x000e220000002400 */
[----:B------:R-:W-:Y:S02]  /*e870*/  ISETP.GT.AND P2, PT, R50, 0x30, PT ;  /* 0x000000303200780c */ /* 0x000fe40003f44270 */
[----:B--2---:R-:W-:Y:S02]  /*e880*/  FSEL R78, R78, -INF , P1 ;  /* 0xff8000004e4e7808 */ /* 0x004fe40000800000 */
[----:B------:R-:W-:-:S03]  /*e890*/  FMNMX.FTZ R57, R76, R57, !PT ;  /* 0x000000394c397209 */ /* 0x000fc60007810000 */
[----:B------:R-:W2:Y:S01]  /*e8a0*/  MUFU.TANH R70, R70 ;  /* 0x0000004600467308 */ /* 0x000ea20000002400 */
[----:B------:R-:W-:Y:S02]  /*e8b0*/  ISETP.GT.AND P1, PT, R50, 0x31, PT ;  /* 0x000000313200780c */ /* 0x000fe40003f24270 */
[----:B---3--:R-:W-:Y:S01]  /*e8c0*/  FSEL R98, R65, -INF , P2 ;  /* 0xff80000041627808 */ /* 0x008fe20001000000 */
[----:B------:R-:W-:-:S04]  /*e8d0*/  FFMA.FTZ R49, R100, R21, -R31 ;  /* 0x0000001564317223 */ /* 0x000fc8000001081f */
[----:B------:R-:W-:Y:S01]  /*e8e0*/  MUFU.TANH R56, R56 ;  /* 0x0000003800387308 */ /* 0x000fe20000002400 */
[----:B------:R-:W-:Y:S02]  /*e8f0*/  ISETP.GT.AND P2, PT, R50, 0x38, PT ;  /* 0x000000383200780c */ /* 0x000fe40003f44270 */
[----:B-1----:R-:W-:-:S05]  /*e900*/  FSEL R100, R66, -INF , P1 ;  /* 0xff80000042647808 */ /* 0x002fca0000800000 */
[----:B------:R1:W-:Y:S01]  /*e910*/  MUFU.EX2 R55, R59 ;  /* 0x0000003b00377308 */ /* 0x0003e20000000800 */
[----:B------:R-:W-:Y:S02]  /*e920*/  ISETP.GT.AND P1, PT, R50, 0x39, PT ;  /* 0x000000393200780c */ /* 0x000fe40003f24270 */
[----:B-1----:R-:W-:-:S05]  /*e930*/  FMNMX.FTZ R59, R78, R57, !PT ;  /* 0x000000394e3b7209 */ /* 0x002fca0007810000 */
[----:B------:R-:W1:Y:S01]  /*e940*/  MUFU.TANH R58, R58 ;  /* 0x0000003a003a7308 */ /* 0x000e620000002400 */
[----:B------:R-:W-:Y:S02]  /*e950*/  FMNMX.FTZ R59, R98, R59, !PT ;  /* 0x0000003b623b7209 */ /* 0x000fe40007810000 */
[----:B0-----:R-:W-:-:S05]  /*e960*/  FSEL R68, R68, -INF , P2 ;  /* 0xff80000044447808 */ /* 0x001fca0001000000 */
[----:B------:R-:W0:Y:S01]  /*e970*/  MUFU.TANH R61, R61 ;  /* 0x0000003d003d7308 */ /* 0x000e220000002400 */
[----:B------:R-:W-:Y:S01]  /*e980*/  FMNMX.FTZ R59, R100, R59, !PT ;  /* 0x0000003b643b7209 */ /* 0x000fe20007810000 */
[----:B------:R-:W-:Y:S01]  /*e990*/  FFMA.FTZ R102, R102, R21, -R31 ;  /* 0x0000001566667223 */ /* 0x000fe2000001081f */
[----:B------:R-:W-:Y:S02]  /*e9a0*/  ISETP.GT.AND P2, PT, R50, 0x40, PT ;  /* 0x000000403200780c */ /* 0x000fe40003f44270 */
[----:B--2---:R-:W-:Y:S02]  /*e9b0*/  FSEL R70, R70, -INF , P1 ;  /* 0xff80000046467808 */ /* 0x004fe40000800000 */
[----:B------:R-:W-:Y:S01]  /*e9c0*/  FMNMX.FTZ R59, R68, R59, !PT ;  /* 0x0000003b443b7209 */ /* 0x000fe20007810000 */
[----:B------:R-:W2:Y:S01]  /*e9d0*/  MUFU.TANH R62, R62 ;  /* 0x0000003e003e7308 */ /* 0x000ea20000002400 */
[----:B------:R-:W-:Y:S02]  /*e9e0*/  ISETP.GT.AND P1, PT, R50, 0x41, PT ;  /* 0x000000413200780c */ /* 0x000fe40003f24270 */
[----:B------:R-:W-:-:S05]  /*e9f0*/  FMNMX.FTZ R59, R70, R59, !PT ;  /* 0x0000003b463b7209 */ /* 0x000fca0007810000 */
[----:B------:R-:W3:Y:S01]  /*ea00*/  MUFU.TANH R14, R14 ;  /* 0x0000000e000e7308 */ /* 0x000ee20000002400 */
[----:B-1----:R-:W-:-:S07]  /*ea10*/  FSEL R58, R58, -INF , P1 ;  /* 0xff8000003a3a7808 */ /* 0x002fce0000800000 */
[----:B------:R1:W-:Y:S01]  /*ea20*/  MUFU.EX2 R53, R102 ;  /* 0x0000006600357308 */ /* 0x0003e20000000800 */
[----:B------:R-:W-:Y:S02]  /*ea30*/  ISETP.GT.AND P1, PT, R50, 0x49, PT ;  /* 0x000000493200780c */ /* 0x000fe40003f24270 */
[----:B-1----:R-:W-:-:S05]  /*ea40*/  FSEL R102, R56, -INF , P2 ;  /* 0xff80000038667808 */ /* 0x002fca0001000000 */
[----:B------:R-:W1:Y:S01]  /*ea50*/  MUFU.TANH R15, R15 ;  /* 0x0000000f000f7308 */ /* 0x000e620000002400 */
[----:B------:R-:W-:Y:S02]  /*ea60*/  ISETP.GT.AND P2, PT, R50, 0x48, PT ;  /* 0x000000483200780c */ /* 0x000fe40003f44270 */
[----:B------:R-:W-:Y:S01]  /*ea70*/  FMNMX.FTZ R59, R102, R59, !PT ;  /* 0x0000003b663b7209 */ /* 0x000fe20007810000 */
[----:B------:R-:W-:Y:S01]  /*ea80*/  FFMA.FTZ R56, R64, R21, -R31 ;  /* 0x0000001540387223 */ /* 0x000fe2000001081f */
[----:B0-----:R-:W-:Y:S01]  /*ea90*/  FSEL R64, R61, -INF , P2 ;  /* 0xff8000003d407808 */ /* 0x001fe20001000000 */
[----:B------:R-:W-:Y:S01]  /*eaa0*/  FMUL.FTZ R33, R42, UR4 ;  /* 0x000000042a217c20 */ /* 0x000fe20008410000 */
[----:B------:R-:W-:Y:S01]  /*eab0*/  FMNMX.FTZ R61, R58, R59, !PT ;  /* 0x0000003b3a3d7209 */ /* 0x000fe20007810000 */
[----:B------:R-:W0:Y:S01]  /*eac0*/  MUFU.TANH R25, R25 ;  /* 0x0000001900197308 */ /* 0x000e220000002400 */
[----:B------:R-:W-:Y:S02]  /*ead0*/  ISETP.GT.AND P2, PT, R50, 0x50, PT ;  /* 0x000000503200780c */ /* 0x000fe40003f44270 */
[----:B--2---:R-:W-:-:S02]  /*eae0*/  FSEL R62, R62, -INF , P1 ;  /* 0xff8000003e3e7808 */ /* 0x004fc40000800000 */
[----:B------:R-:W-:-:S03]  /*eaf0*/  FMNMX.FTZ R61, R64, R61, !PT ;  /* 0x0000003d403d7209 */ /* 0x000fc60007810000 */
[----:B------:R-:W-:Y:S01]  /*eb00*/  MUFU.TANH R29, R29 ;  /* 0x0000001d001d7308 */ /* 0x000fe20000002400 */
[--C-:B------:R-:W-:Y:S01]  /*eb10*/  FFMA.FTZ R66, R106, R21, -R31.reuse ;  /* 0x000000156a427223 */ /* 0x100fe2000001081f */
[----:B------:R-:W-:Y:S02]  /*eb20*/  ISETP.GT.AND P1, PT, R50, 0x51, PT ;  /* 0x000000513200780c */ /* 0x000fe40003f24270 */
[----:B---3--:R-:W-:Y:S02]  /*eb30*/  FSEL R106, R14, -INF , P2 ;  /* 0xff8000000e6a7808 */ /* 0x008fe40001000000 */
[----:B------:R-:W-:Y:S02]  /*eb40*/  FMNMX.FTZ R61, R62, R61, !PT ;  /* 0x0000003d3e3d7209 */ /* 0x000fe40007810000 */
[----:B------:R-:W2:Y:S01]  /*eb50*/  MUFU.TANH R33, R33 ;  /* 0x0000002100217308 */ /* 0x000ea20000002400 */
[-CC-:B------:R-:W-:Y:S01]  /*eb60*/  FFMA.FTZ R44, R44, R21.reuse, -R31.reuse ;  /* 0x000000152c2c7223 */ /* 0x180fe2000001081f */
[----:B------:R-:W-:Y:S01]  /*eb70*/  FFMA.FTZ R14, R110, R21, -R31 ;  /* 0x000000156e0e7223 */ /* 0x000fe2000001081f */
[----:B------:R-:W-:Y:S01]  /*eb80*/  ISETP.GT.AND P2, PT, R50, 0x58, PT ;  /* 0x000000583200780c */ /* 0x000fe20003f44270 */
[----:B------:R-:W-:Y:S01]  /*eb90*/  FMUL.FTZ R42, R47, UR4 ;  /* 0x000000042f2a7c20 */ /* 0x000fe20008410000 */
[----:B-1----:R-:W-:-:S02]  /*eba0*/  FSEL R110, R15, -INF , P1 ;  /* 0xff8000000f6e7808 */ /* 0x002fc40000800000 */
[----:B------:R-:W-:Y:S01]  /*ebb0*/  FMNMX.FTZ R61, R106, R61, !PT ;  /* 0x0000003d6a3d7209 */ /* 0x000fe20007810000 */
[----:B------:R-:W1:Y:S01]  /*ebc0*/  MUFU.TANH R37, R37 ;  /* 0x0000002500257308 */ /* 0x000e620000002400 */
[----:B------:R-:W-:Y:S01]  /*ebd0*/  FFMA.FTZ R104, R104, R21, -R31 ;  /* 0x0000001568687223 */ /* 0x000fe2000001081f */
[----:B------:R-:W-:Y:S01]  /*ebe0*/  ISETP.GT.AND P1, PT, R50, 0x59, PT ;  /* 0x000000593200780c */ /* 0x000fe20003f24270 */
[----:B------:R-:W-:Y:S01]  /*ebf0*/  FMUL.FTZ R34, R34, UR4 ;  /* 0x0000000422227c20 */ /* 0x000fe20008410000 */
[----:B------:R-:W-:-:S04]  /*ec00*/  FMNMX.FTZ R61, R110, R61, !PT ;  /* 0x0000003d6e3d7209 */ /* 0x000fc80007810000 */
[----:B------:R-:W3:Y:S01]  /*ec10*/  MUFU.TANH R41, R41 ;  /* 0x0000002900297308 */ /* 0x000ee20000002400 */
[----:B------:R-:W-:-:S07]  /*ec20*/  FMUL.FTZ R35, R35, UR4 ;  /* 0x0000000423237c20 */ /* 0x000fce0008410000 */
[----:B------:R0:W-:Y:S01]  /*ec30*/  MUFU.EX2 R59, R44 ;  /* 0x0000002c003b7308 */ /* 0x0001e20000000800 */
[----:B------:R-:W-:Y:S01]  /*ec40*/  FFMA.FTZ R15, R112, R21, -R31 ;  /* 0x00000015700f7223 */ /* 0x000fe2000001081f */
[----:B0-----:R-:W-:-:S06]  /*ec50*/  FSEL R44, R25, -INF , P2 ;  /* 0xff800000192c7808 */ /* 0x001fcc0001000000 */
[----:B------:R-:W0:Y:S01]  /*ec60*/  MUFU.TANH R42, R42 ;  /* 0x0000002a002a7308 */ /* 0x000e220000002400 */
[----:B------:R-:W-:Y:S02]  /*ec70*/  ISETP.GT.AND P2, PT, R50, 0x60, PT ;  /* 0x000000603200780c */ /* 0x000fe40003f44270 */
[----:B------:R-:W-:-:S05]  /*ec80*/  FMNMX.FTZ R61, R44, R61, !PT ;  /* 0x0000003d2c3d7209 */ /* 0x000fca0007810000 */
[----:B------:R4:W-:Y:S01]  /*ec90*/  MUFU.EX2 R57, R104 ;  /* 0x0000006800397308 */ /* 0x0009e20000000800 */
[----:B--2---:R-:W-:Y:S01]  /*eca0*/  FSEL R112, R33, -INF , P2 ;  /* 0xff80000021707808 */ /* 0x004fe20001000000 */
[----:B------:R-:W-:Y:S01]  /*ecb0*/  FMUL.FTZ R38, R38, UR4 ;  /* 0x0000000426267c20 */ /* 0x000fe20008410000 */
[----:B----4-:R-:W-:-:S05]  /*ecc0*/  FSEL R104, R29, -INF , P1 ;  /* 0xff8000001d687808 */ /* 0x010fca0000800000 */
[----:B------:R-:W2:Y:S01]  /*ecd0*/  MUFU.TANH R34, R34 ;  /* 0x0000002200227308 */ /* 0x000ea20000002400 */
[----:B------:R-:W-:Y:S02]  /*ece0*/  ISETP.GT.AND P1, PT, R50, 0x61, PT ;  /* 0x000000613200780c */ /* 0x000fe40003f24270 */
[----:B------:R-:W-:Y:S01]  /*ecf0*/  FMNMX.FTZ R61, R104, R61, !PT ;  /* 0x0000003d683d7209 */ /* 0x000fe20007810000 */
[----:B------:R-:W-:Y:S01]  /*ed00*/  FFMA.FTZ R25, R32, R21, -R31 ;  /* 0x0000001520197223 */ /* 0x000fe2000001081f */
[----:B------:R-:W-:Y:S01]  /*ed10*/  ISETP.GT.AND P2, PT, R50, 0x68, PT ;  /* 0x000000683200780c */ /* 0x000fe20003f44270 */
[----:B------:R-:W-:Y:S01]  /*ed20*/  FMUL.FTZ R39, R39, UR4 ;  /* 0x0000000427277c20 */ /* 0x000fe20008410000 */
[----:B-1----:R-:W-:Y:S01]  /*ed30*/  FSEL R32, R37, -INF , P1 ;  /* 0xff80000025207808 */ /* 0x002fe20000800000 */
[----:B------:R-:W1:Y:S01]  /*ed40*/  MUFU.TANH R35, R35 ;  /* 0x0000002300237308 */ /* 0x000e620000002400 */
[----:B------:R-:W-:Y:S01]  /*ed50*/  FMNMX.FTZ R61, R112, R61, !PT ;  /* 0x0000003d703d7209 */ /* 0x000fe20007810000 */
[----:B------:R-:W-:Y:S01]  /*ed60*/  FMUL.FTZ R26, R26, UR4 ;  /* 0x000000041a1a7c20 */ /* 0x000fe20008410000 */
[----:B------:R-:W-:-:S02]  /*ed70*/  ISETP.GT.AND P1, PT, R50, 0x69, PT ;  /* 0x000000693200780c */ /* 0x000fc40003f24270 */
[----:B---3--:R-:W-:Y:S02]  /*ed80*/  FSEL R142, R41, -INF , P2 ;  /* 0xff800000298e7808 */ /* 0x008fe40001000000 */
[----:B------:R-:W-:Y:S01]  /*ed90*/  FMNMX.FTZ R61, R32, R61, !PT ;  /* 0x0000003d203d7209 */ /* 0x000fe20007810000 */
[----:B------:R-:W3:Y:S01]  /*eda0*/  MUFU.TANH R38, R38 ;  /* 0x0000002600267308 */ /* 0x000ee20000002400 */
[----:B------:R-:W-:Y:S01]  /*edb0*/  ISETP.GT.AND P2, PT, R50, 0x70, PT ;  /* 0x000000703200780c */ /* 0x000fe20003f44270 */
[----:B------:R-:W-:Y:S01]  /*edc0*/  FMUL.FTZ R27, R27, UR4 ;  /* 0x000000041b1b7c20 */ /* 0x000fe20008410000 */
        /* <DEDUP_REMOVED lines=8> */
[----:B-1----:R-:W-:Y:S02]  /*ee50*/  FSEL R148, R35, -INF , P1 ;  /* 0xff80000023947808 */ /* 0x002fe40000800000 */
[----:B------:R-:W-:-:S03]  /*ee60*/  FMNMX.FTZ R61, R34, R61, !PT ;  /* 0x0000003d223d7209 */ /* 0x000fc60007810000 */
[----:B------:R-:W1:Y:S01]  /*ee70*/  MUFU.TANH R27, R27 ;  /* 0x0000001b001b7308 */ /* 0x000e620000002400 */
[----:B------:R-:W-:Y:S02]  /*ee80*/  ISETP.GT.AND P1, PT, R50, 0x79, PT ;  /* 0x000000793200780c */ /* 0x000fe40003f24270 */
[----:B---3--:R-:W-:Y:S02]  /*ee90*/  FSEL R150, R38, -INF , P2 ;  /* 0xff80000026967808 */ /* 0x008fe40001000000 */
[----:B------:R-:W-:-:S03]  /*eea0*/  FMNMX.FTZ R61, R148, R61, !PT ;  /* 0x0000003d943d7209 */ /* 0x000fc60007810000 */
[----:B------:R-:W3:Y:S01]  /*eeb0*/  MUFU.TANH R43, R43 ;  /* 0x0000002b002b7308 */ /* 0x000ee20000002400 */
[----:B------:R-:W-:Y:S02]  /*eec0*/  ISETP.GT.AND P2, PT, R50, 0x80, PT ;  /* 0x000000803200780c */ /* 0x000fe40003f44270 */
[----:B0-----:R-:W-:Y:S02]  /*eed0*/  FSEL R152, R39, -INF , P1 ;  /* 0xff80000027987808 */ /* 0x001fe40000800000 */
[----:B------:R-:W-:-:S03]  /*eee0*/  FMNMX.FTZ R61, R150, R61, !PT ;  /* 0x0000003d963d7209 */ /* 0x000fc60007810000 */
[----:B------:R-:W0:Y:S01]  /*eef0*/  MUFU.TANH R45, R45 ;  /* 0x0000002d002d7308 */ /* 0x000e220000002400 */
[----:B------:R-:W-:Y:S02]  /*ef00*/  ISETP.GT.AND P1, PT, R50, 0x81, PT ;  /* 0x000000813200780c */ /* 0x000fe40003f24270 */
[----:B--2---:R-:W-:Y:S02]  /*ef10*/  FSEL R154, R26, -INF , P2 ;  /* 0xff8000001a9a7808 */ /* 0x004fe40001000000 */
[----:B------:R-:W-:Y:S02]  /*ef20*/  FMNMX.FTZ R61, R152, R61, !PT ;  /* 0x0000003d983d7209 */ /* 0x000fe40007810000 */
[----:B------:R-:W-:Y:S02]  /*ef30*/  ISETP.GT.AND P2, PT, R50, 0x88, PT ;  /* 0x000000883200780c */ /* 0x000fe40003f44270 */
[----:B-1----:R-:W-:Y:S02]  /*ef40*/  FSEL R156, R27, -INF , P1 ;  /* 0xff8000001b9c7808 */ /* 0x002fe40000800000 */
[----:B------:R-:W-:-:S02]  /*ef50*/  FMNMX.FTZ R61, R154, R61, !PT ;  /* 0x0000003d9a3d7209 */ /* 0x000fc40007810000 */
[----:B------:R-:W-:Y:S02]  /*ef60*/  ISETP.GT.AND P1, PT, R50, 0x89, PT ;  /* 0x000000893200780c */ /* 0x000fe40003f24270 */
[----:B---3--:R-:W-:Y:S02]  /*ef70*/  FSEL R29, R43, -INF , P2 ;  /* 0xff8000002b1d7808 */ /* 0x008fe40001000000 */
[----:B------:R-:W-:Y:S01]  /*ef80*/  FMNMX.FTZ R26, R156, R61, !PT ;  /* 0x0000003d9c1a7209 */ /* 0x000fe20007810000 */
[----:B------:R1:W-:Y:S01]  /*ef90*/  MUFU.EX2 R37, R25 ;  /* 0x0000001900257308 */ /* 0x0003e20000000800 */
[----:B------:R-:W-:Y:S01]  /*efa0*/  FFMA.FTZ R69, R36, R21, -R31 ;  /* 0x0000001524457223 */ /* 0x000fe2000001081f */
[----:B0-----:R-:W-:Y:S02]  /*efb0*/  FSEL R36, R45, -INF , P1 ;  /* 0xff8000002d247808 */ /* 0x001fe40000800000 */
[----:B-1----:R-:W-:-:S04]  /*efc0*/  FMNMX.FTZ R25, R29, R26, !PT ;  /* 0x0000001a1d197209 */ /* 0x002fc80007810000 */
[----:B------:R-:W-:-:S05]  /*efd0*/  FMNMX.FTZ R25, R36, R25, !PT ;  /* 0x0000001924197209 */ /* 0x000fca0007810000 */
[----:B------:R-:W0:Y:S01]  /*efe0*/  SHFL.BFLY PT, R26, R25, 0x2, 0x1f ;  /* 0x0c401f00191a7f89 */ /* 0x000e2200000e0000 */
[----:B------:R-:W1:Y:S01]  /*eff0*/  S2R R105, SR_TID.X ;  /* 0x0000000000697919 */ /* 0x000e620000002100 */
[----:B0-----:R-:W-:-:S05]  /*f000*/  FMNMX.FTZ R26, R25, R26, !PT ;  /* 0x0000001a191a7209 */ /* 0x001fca0007810000 */
[----:B------:R-:W0:Y:S01]  /*f010*/  SHFL.BFLY PT, R25, R26, 0x1, 0x1f ;  /* 0x0c201f001a197f89 */ /* 0x000e2200000e0000 */
        /* <DEDUP_REMOVED lines=13> */
[-CC-:B--2---:R-:W-:Y:S01]  /*f0f0*/  FFMA.FTZ R114, R122, R21.reuse, -R31.reuse ;  /* 0x000000157a727223 */ /* 0x184fe2000001081f */
[--C-:B------:R-:W-:Y:S01]  /*f100*/  FFMA.FTZ R65, R130, R21, -R31.reuse ;  /* 0x0000001582417223 */ /* 0x100fe2000001081f */
[----:B0-----:R-:W-:Y:S01]  /*f110*/  FMNMX.FTZ R74, R26, R25, !PT ;  /* 0x000000191a4a7209 */ /* 0x001fe20007810000 */
[----:B------:R-:W-:-:S03]  /*f120*/  FFMA.FTZ R120, R28, R21, -R31 ;  /* 0x000000151c787223 */ /* 0x000fc6000001081f */
[C---:B------:R-:W-:Y:S01]  /*f130*/  FSETP.NEU.FTZ.AND P1, PT, R74.reuse, -INF , PT ;  /* 0xff8000004a00780b */ /* 0x040fe20003f3d000 */
[-C--:B------:R-:W-:Y:S01]  /*f140*/  FMUL.FTZ R24, R74, R21.reuse ;  /* 0x000000154a187220 */ /* 0x080fe20000410000 */
[-CC-:B------:R-:W-:Y:S01]  /*f150*/  FFMA.FTZ R67, R132, R21.reuse, -R31.reuse ;  /* 0x0000001584437223 */ /* 0x180fe2000001081f */
[-CC-:B------:R-:W-:Y:S01]  /*f160*/  FFMA.FTZ R122, R134, R21.reuse, -R31.reuse ;  /* 0x00000015867a7223 */ /* 0x180fe2000001081f */
[-CC-:B------:R-:W-:Y:S01]  /*f170*/  FFMA.FTZ R54, R54, R21.reuse, -R31.reuse ;  /* 0x0000001536367223 */ /* 0x180fe2000001081f */
[-CC-:B------:R-:W-:Y:S01]  /*f180*/  FFMA.FTZ R71, R136, R21.reuse, -R31.reuse ;  /* 0x0000001588477223 */ /* 0x180fe2000001081f */
[-CC-:B------:R-:W-:Y:S01]  /*f190*/  FFMA.FTZ R43, R138, R21.reuse, -R31.reuse ;  /* 0x000000158a2b7223 */ /* 0x180fe2000001081f */
[----:B------:R-:W-:Y:S01]  /*f1a0*/  FFMA.FTZ R50, R140, R21, -R31 ;  /* 0x000000158c327223 */ /* 0x000fe2000001081f */
[----:B------:R-:W-:Y:S02]  /*f1b0*/  FSEL R31, R24, RZ, P1 ;  /* 0x000000ff181f7208 */ /* 0x000fe40000800000 */
[----:B-1----:R-:W-:-:S03]  /*f1c0*/  LOP3.LUT R95, R105, 0x7f, RZ, 0xc0, !PT ;  /* 0x0000007f695f7812 */ /* 0x002fc600078ec0ff */
[-CC-:B------:R-:W-:Y:S01]  /*f1d0*/  FFMA.FTZ R25, R88, R21.reuse, -R31.reuse ;  /* 0x0000001558197223 */ /* 0x180fe2000001081f */
[-CC-:B------:R-:W-:Y:S01]  /*f1e0*/  FFMA.FTZ R88, R90, R21.reuse, -R31.reuse ;  /* 0x000000155a587223 */ /* 0x180fe2000001081f */
[----:B------:R-:W-:Y:S01]  /*f1f0*/  ISETP.NE.AND P1, PT, R95, RZ, PT ;  /* 0x000000ff5f00720c */ /* 0x000fe20003f25270 */
[-C--:B------:R-:W-:Y:S01]  /*f200*/  FFMA.FTZ R27, R92, R21.reuse, -R31 ;  /* 0x000000155c1b7223 */ /* 0x080fe2000001081f */
[----:B------:R-:W-:Y:S01]  /*f210*/  IMAD.IADD R24, R101, 0x1, -R103 ;  /* 0x0000000165187824 */ /* 0x000fe200078e0a67 */
[----:B------:R-:W-:Y:S01]  /*f220*/  MUFU.EX2 R30, R30 ;  /* 0x0000001e001e7308 */ /* 0x000fe20000000800 */
[----:B------:R-:W-:Y:S02]  /*f230*/  FFMA.FTZ R90, R80, R21, -R31 ;  /* 0x00000015505a7223 */ /* 0x000fe4000001081f */
[----:B------:R-:W-:-:S05]  /*f240*/  IMAD R24, R99, 0xc0, R24 ;  /* 0x000000c063187824 */ /* 0x000fca00078e0218 */
[----:B------:R-:W0:Y:S01]  /*f250*/  MUFU.EX2 R47, R47 ;  /* 0x0000002f002f7308 */ /* 0x000e220000000800 */
[----:B------:R-:W-:Y:S01]  /*f260*/  FFMA.FTZ R75, R94, R21, -R31 ;  /* 0x000000155e4b7223 */ /* 0x000fe2000001081f */
[----:B------:R-:W-:-:S06]  /*f270*/  IMAD.HI R26, R24, 0x38e38e39, RZ ;  /* 0x38e38e39181a7827 */ /* 0x000fcc00078e02ff */
[----:B------:R-:W-:Y:S08]  /*f280*/  MUFU.EX2 R25, R25 ;  /* 0x0000001900197308 */ /* 0x000ff00000000800 */
[----:B------:R-:W1:Y:S01]  /*f290*/  MUFU.EX2 R88, R88 ;  /* 0x0000005800587308 */ /* 0x000e620000000800 */
[----:B------:R-:W-:-:S07]  /*f2a0*/  @!P1 VIADD R0, R0, 0x31c40 ;  /* 0x00031c4000009836 */ /* 0x000fce0000000000 */
[----:B------:R-:W2:Y:S01]  /*f2b0*/  MUFU.EX2 R46, R46 ;  /* 0x0000002e002e7308 */ /* 0x000ea20000000800 */
[----:B------:R-:W-:-:S07]  /*f2c0*/  FFMA.FTZ R82, R82, R21, -R31 ;  /* 0x0000001552527223 */ /* 0x000fce000001081f */
[----:B------:R-:W3:Y:S01]  /*f2d0*/  MUFU.EX2 R27, R27 ;  /* 0x0000001b001b7308 */ /* 0x000ee20000000800 */
[----:B------:R-:W-:-:S07]  /*f2e0*/  SHF.R.U32.HI R83, RZ, 0x1f, R26 ;  /* 0x0000001fff537819 */ /* 0x000fce000001161a */
[----:B------:R-:W4:Y:S01]  /*f2f0*/  MUFU.EX2 R49, R49 ;  /* 0x0000003100317308 */ /* 0x000f220000000800 */
[----:B------:R-:W-:Y:S01]  /*f300*/  FFMA.FTZ R28, R84, R21, -R31 ;  /* 0x00000015541c7223 */ /* 0x000fe2000001081f */
[----:B------:R-:W-:-:S06]  /*f310*/  @!P1 PRMT R24, RZ, 0x654, R0 ;  /* 0x00000654ff189816 */ /* 0x000fcc0000000000 */
[----:B------:R-:W4:Y:S01]  /*f320*/  MUFU.EX2 R90, R90 ;  /* 0x0000005a005a7308 */ /* 0x000f220000000800 */
[----:B------:R-:W-:Y:S01]  /*f330*/  LEA.HI.SX32 R0, R26, R83, 0x1b ;  /* 0x000000531a007211 */ /* 0x000fe200078fdaff */
[----:B0-----:R-:W-:-:S06]  /*f340*/  FADD.FTZ R83, R30, R47 ;  /* 0x0000002f1e537221 */ /* 0x001fcc0000010000 */
[----:B------:R-:W0:Y:S01]  /*f350*/  MUFU.EX2 R48, R48 ;  /* 0x0000003000307308 */ /* 0x000e220000000800 */
[----:B-1----:R-:W-:Y:S01]  /*f360*/  FADD.FTZ R26, R25, R88 ;  /* 0x00000058191a7221 */ /* 0x002fe20000010000 */
[-CC-:B------:R-:W-:Y:S01]  /*f370*/  FFMA.FTZ R81, R86, R21.reuse, -R31.reuse ;  /* 0x0000001556517223 */ /* 0x180fe2000001081f */
[----:B------:R-:W-:-:S05]  /*f380*/  FFMA.FTZ R39, R64, R21, -R31 ;  /* 0x0000001540277223 */ /* 0x000fca000001081f */
[----:B------:R-:W1:Y:S01]  /*f390*/  MUFU.EX2 R75, R75 ;  /* 0x0000004b004b7308 */ /* 0x000e620000000800 */
[----:B--2---:R-:W-:Y:S01]  /*f3a0*/  FADD.FTZ R64, R46, R83 ;  /* 0x000000532e407221 */ /* 0x004fe20000010000 */
[----:B---3--:R-:W-:-:S06]  /*f3b0*/  FADD.FTZ R83, R27, R26 ;  /* 0x0000001a1b537221 */ /* 0x008fcc0000010000 */
[----:B------:R-:W2:Y:S01]  /*f3c0*/  MUFU.EX2 R51, R51 ;  /* 0x0000003300337308 */ /* 0x000ea20000000800 */
[----:B------:R-:W-:Y:S01]  /*f3d0*/  FFMA.FTZ R73, R96, R21, -R31 ;  /* 0x0000001560497223 */ /* 0x000fe2000001081f */
[----:B------:R3:W-:Y:S06]  /*f3e0*/  @!P1 SYNCS.ARRIVE.TRANS64.RED.A1T0 RZ, [R24+URZ], RZ ;  /* 0x000000ff18ff99a7 */ /* 0x0007ec000810043f */
[----:B------:R-:W2:Y:S01]  /*f3f0*/  MUFU.EX2 R82, R82 ;  /* 0x0000005200527308 */ /* 0x000ea20000000800 */
[----:B----4-:R-:W-:Y:S01]  /*f400*/  FADD.FTZ R85, R49, R64 ;  /* 0x0000004031557221 */ /* 0x010fe20000010000 */
[----:B---3--:R-:W-:-:S06]  /*f410*/  F2FP.BF16.F32.PACK_AB R24, R47, R30 ;  /* 0x0000001e2f18723e */ /* 0x008fcc00000010ff */
[----:B------:R-:W3:Y:S01]  /*f420*/  MUFU.EX2 R52, R52 ;  /* 0x0000003400347308 */ /* 0x000ee20000000800 */
[----:B------:R-:W-:Y:S01]  /*f430*/  FADD.FTZ R30, R90, R83 ;  /* 0x000000535a1e7221 */ /* 0x000fe20000010000 */
[----:B------:R-:W-:-:S06]  /*f440*/  FFMA.FTZ R80, R72, R21, -R31 ;  /* 0x0000001548507223 */ /* 0x000fcc000001081f */
[----:B------:R-:W4:Y:S01]  /*f450*/  MUFU.EX2 R28, R28 ;  /* 0x0000001c001c7308 */ /* 0x000f220000000800 */
[----:B0-----:R-:W-:Y:S01]  /*f460*/  FADD.FTZ R64, R48, R85 ;  /* 0x0000005530407221 */ /* 0x001fe20000010000 */
[----:B-1----:R-:W-:-:S06]  /*f470*/  FADD.FTZ R85, R75, R30 ;  /* 0x0000001e4b557221 */ /* 0x002fcc0000010000 */
[----:B------:R-:W0:Y:S01]  /*f480*/  MUFU.EX2 R81, R81 ;  /* 0x0000005100517308 */ /* 0x000e220000000800 */
[----:B------:R-:W-:Y:S01]  /*f490*/  FFMA.FTZ R72, R76, R21, -R31 ;  /* 0x000000154c487223 */ /* 0x000fe2000001081f */
[----:B--2---:R-:W-:Y:S01]  /*f4a0*/  FADD.FTZ R87, R51, R64 ;  /* 0x0000004033577221 */ /* 0x004fe20000010000 */
[----:B------:R-:W-:-:S05]  /*f4b0*/  FADD.FTZ R85, R82, R85 ;  /* 0x0000005552557221 */ /* 0x000fca0000010000 */
[----:B------:R-:W1:Y:S01]  /*f4c0*/  MUFU.EX2 R73, R73 ;  /* 0x0000004900497308 */ /* 0x000e620000000800 */
[-CC-:B------:R-:W-:Y:S01]  /*f4d0*/  FFMA.FTZ R79, R78, R21.reuse, -R31.reuse ;  /* 0x000000154e4f7223 */ /* 0x180fe2000001081f */
[----:B------:R-:W-:Y:S01]  /*f4e0*/  FFMA.FTZ R83, R32, R21, -R31 ;  /* 0x0000001520537223 */ /* 0x000fe2000001081f */
[----:B---3--:R-:W-:-:S05]  /*f4f0*/  FADD.FTZ R30, R52, R87 ;  /* 0x00000057341e7221 */ /* 0x008fca0000010000 */
[----:B------:R-:W2:Y:S01]  /*f500*/  MUFU.EX2 R40, R40 ;  /* 0x0000002800287308 */ /* 0x000ea20000000800 */
[----:B----4-:R-:W-:Y:S01]  /*f510*/  FADD.FTZ R32, R28, R85 ;  /* 0x000000551c207221 */ /* 0x010fe20000010000 */
[----:B------:R-:W-:-:S06]  /*f520*/  FFMA.FTZ R33, R98, R21, -R31 ;  /* 0x0000001562217223 */ /* 0x000fcc000001081f */
[----:B------:R-:W3:Y:S01]  /*f530*/  MUFU.EX2 R80, R80 ;  /* 0x0000005000507308 */ /* 0x000ee20000000800 */
[----:B------:R-:W-:Y:S01]  /*f540*/  FADD.FTZ R30, R53, R30 ;  /* 0x0000001e351e7221 */ /* 0x000fe20000010000 */
[----:B0-----:R-:W-:-:S06]  /*f550*/  FADD.FTZ R32, R81, R32 ;  /* 0x0000002051207221 */ /* 0x001fcc0000010000 */
[----:B------:R-:W0:Y:S01]  /*f560*/  MUFU.EX2 R72, R72 ;  /* 0x0000004800487308 */ /* 0x000e220000000800 */
[----:B------:R-:W-:Y:S01]  /*f570*/  FFMA.FTZ R76, R100, R21, -R31 ;  /* 0x00000015644c7223 */ /* 0x000fe2000001081f */
[----:B------:R-:W-:-:S06]  /*f580*/  FADD.FTZ R85, R55, R30 ;  /* 0x0000001e37557221 */ /* 0x000fcc0000010000 */
[----:B------:R-:W4:Y:S01]  /*f590*/  MUFU.EX2 R66, R66 ;  /* 0x0000004200427308 */ /* 0x000f220000000800 */
[----:B-1----:R-:W-:Y:S01]  /*f5a0*/  FADD.FTZ R87, R73, R32 ;  /* 0x0000002049577221 */ /* 0x002fe20000010000 */
[----:B------:R-:W-:-:S06]  /*f5b0*/  FFMA.FTZ R35, R68, R21, -R31 ;  /* 0x0000001544237223 */ /* 0x000fcc000001081f */
[----:B------:R-:W1:Y:S01]  /*f5c0*/  MUFU.EX2 R79, R79 ;  /* 0x0000004f004f7308 */ /* 0x000e620000000800 */
[----:B--2---:R-:W-:Y:S01]  /*f5d0*/  FADD.FTZ R30, R40, R85 ;  /* 0x00000055281e7221 */ /* 0x004fe20000010000 */
[----:B---3--:R-:W-:-:S06]  /*f5e0*/  FADD.FTZ R87, R80, R87 ;  /* 0x0000005750577221 */ /* 0x008fcc0000010000 */
[----:B------:R-:W2:Y:S01]  /*f5f0*/  MUFU.EX2 R56, R56 ;  /* 0x0000003800387308 */ /* 0x000ea20000000800 */
[----:B------:R-:W-:-:S07]  /*f600*/  FFMA.FTZ R70, R70, R21, -R31 ;  /* 0x0000001546467223 */ /* 0x000fce000001081f */
[----:B------:R-:W3:Y:S01]  /*f610*/  MUFU.EX2 R33, R33 ;  /* 0x0000002100217308 */ /* 0x000ee20000000800 */
[----:B------:R-:W-:Y:S01]  /*f620*/  FADD.FTZ R85, R57, R30 ;  /* 0x0000001e39557221 */ /* 0x000fe20000010000 */
[----:B0-----:R-:W-:-:S06]  /*f630*/  FADD.FTZ R30, R72, R87 ;  /* 0x00000057481e7221 */ /* 0x001fcc0000010000 */
[----:B------:R-:W0:Y:S01]  /*f640*/  MUFU.EX2 R76, R76 ;  /* 0x0000004c004c7308 */ /* 0x000e220000000800 */
[----:B------:R-:W-:Y:S01]  /*f650*/  FFMA.FTZ R68, R102, R21, -R31 ;  /* 0x0000001566447223 */ /* 0x000fe2000001081f */
[----:B----4-:R-:W-:-:S06]  /*f660*/  FADD.FTZ R85, R66, R85 ;  /* 0x0000005542557221 */ /* 0x010fcc0000010000 */
[----:B------:R-:W4:Y:S01]  /*f670*/  MUFU.EX2 R14, R14 ;  /* 0x0000000e000e7308 */ /* 0x000f220000000800 */
[----:B-1----:R-:W-:Y:S01]  /*f680*/  FADD.FTZ R30, R79, R30 ;  /* 0x0000001e4f1e7221 */ /* 0x002fe20000010000 */
[----:B------:R-:W-:-:S06]  /*f690*/  FFMA.FTZ R77, R58, R21, -R31 ;  /* 0x000000153a4d7223 */ /* 0x000fcc000001081f */
[----:B------:R-:W1:Y:S01]  /*f6a0*/  MUFU.EX2 R35, R35 ;  /* 0x0000002300237308 */ /* 0x000e620000000800 */
[----:B------:R-:W-:Y:S01]  /*f6b0*/  FFMA.FTZ R78, R29, R21, -R31 ;  /* 0x000000151d4e7223 */ /* 0x000fe2000001081f */
[----:B--2---:R-:W-:-:S06]  /*f6c0*/  FADD.FTZ R32, R56, R85 ;  /* 0x0000005538207221 */ /* 0x004fcc0000010000 */
[----:B------:R-:W2:Y:S01]  /*f6d0*/  MUFU.EX2 R15, R15 ;  /* 0x0000000f000f7308 */ /* 0x000ea20000000800 */
[----:B---3--:R-:W-:Y:S01]  /*f6e0*/  FADD.FTZ R29, R33, R30 ;  /* 0x0000001e211d7221 */ /* 0x008fe20000010000 */
[----:B------:R-:W-:-:S06]  /*f6f0*/  FFMA.FTZ R58, R62, R21, -R31 ;  /* 0x000000153e3a7223 */ /* 0x000fcc000001081f */
[----:B------:R-:W3:Y:S01]  /*f700*/  MUFU.EX2 R70, R70 ;  /* 0x0000004600467308 */ /* 0x000ee20000000800 */
[----:B------:R-:W-:Y:S01]  /*f710*/  F2FP.BF16.F32.PACK_AB R26, R49, R46 ;  /* 0x0000002e311a723e */ /* 0x000fe200000010ff */
[-CC-:B------:R-:W-:Y:S01]  /*f720*/  FFMA.FTZ R62, R106, R21.reuse, -R31.reuse ;  /* 0x000000156a3e7223 */ /* 0x180fe2000001081f */
[-CC-:B------:R-:W-:Y:S01]  /*f730*/  FFMA.FTZ R110, R110, R21.reuse, -R31.reuse ;  /* 0x000000156e6e7223 */ /* 0x180fe2000001081f */
[-CC-:B------:R-:W-:Y:S01]  /*f740*/  FFMA.FTZ R44, R44, R21.reuse, -R31.reuse ;  /* 0x000000152c2c7223 */ /* 0x180fe2000001081f */
[----:B------:R-:W-:-:S03]  /*f750*/  FFMA.FTZ R49, R104, R21, -R31 ;  /* 0x0000001568317223 */ /* 0x000fc6000001081f */
[----:B------:R-:W3:Y:S01]  /*f760*/  MUFU.EX2 R68, R68 ;  /* 0x0000004400447308 */ /* 0x000ee20000000800 */
        /* <DEDUP_REMOVED lines=9> */
[----:B------:R-:W-:Y:S01]  /*f800*/  FFMA.FTZ R64, R36, R21, -R31 ;  /* 0x0000001524407223 */ /* 0x000fe2000001081f */
[----:B------:R-:W3:Y:S01]  /*f810*/  MUFU.EX2 R77, R77 ;  /* 0x0000004d004d7308 */ /* 0x000ee20000000800 */
[----:B------:R-:W-:Y:S01]  /*f820*/  FADD.FTZ R31, R59, R32 ;  /* 0x000000203b1f7221 */ /* 0x000fe20000010000 */
[----:B0-----:R-:W-:Y:S01]  /*f830*/  FADD.FTZ R30, R76, R29 ;  /* 0x0000001d4c1e7221 */ /* 0x001fe20000010000 */
[----:B------:R-:W-:-:S02]  /*f840*/  F2FP.BF16.F32.PACK_AB R25, R88, R25 ;  /* 0x000000195819723e */ /* 0x000fc400000010ff */
[----:B----4-:R-:W-:Y:S01]  /*f850*/  FADD.FTZ R32, R14, R31 ;  /* 0x0000001f0e207221 */ /* 0x010fe20000010000 */
[----:B------:R-:W-:Y:S02]  /*f860*/  F2FP.BF16.F32.PACK_AB R27, R90, R27 ;  /* 0x0000001b5a1b723e */ /* 0x000fe400000010ff */
[----:B------:R-:W0:Y:S01]  /*f870*/  MUFU.EX2 R41, R41 ;  /* 0x0000002900297308 */ /* 0x000e220000000800 */
[----:B-1----:R-:W-:Y:S01]  /*f880*/  FADD.FTZ R31, R35, R30 ;  /* 0x0000001e231f7221 */ /* 0x002fe20000010000 */
[----:B--2---:R-:W-:-:S06]  /*f890*/  FADD.FTZ R32, R15, R32 ;  /* 0x000000200f207221 */ /* 0x004fcc0000010000 */
[----:B------:R-:W1:Y:S01]  /*f8a0*/  MUFU.EX2 R39, R39 ;  /* 0x0000002700277308 */ /* 0x000e620000000800 */
[----:B---3--:R-:W-:Y:S01]  /*f8b0*/  FADD.FTZ R31, R70, R31 ;  /* 0x0000001f461f7221 */ /* 0x008fe20000010000 */
[----:B------:R2:W-:Y:S06]  /*f8c0*/  STSM.16.M88.4 [R17+0x24300], R24 ;  /* 0x0243001811007844 */ /* 0x0005ec0000000200 */
[----:B------:R-:W3:Y:S01]  /*f8d0*/  MUFU.EX2 R38, R38 ;  /* 0x0000002600267308 */ /* 0x000ee20000000800 */
[----:B------:R-:W-:-:S07]  /*f8e0*/  FADD.FTZ R36, R68, R31 ;  /* 0x0000001f44247221 */ /* 0x000fce0000010000 */
[----:B------:R-:W4:Y:S01]  /*f8f0*/  MUFU.EX2 R58, R58 ;  /* 0x0000003a003a7308 */ /* 0x000f220000000800 */
[----:B--2---:R-:W-:Y:S01]  /*f900*/  F2FP.BF16.F32.PACK_AB R26, R53, R52 ;  /* 0x00000034351a723e */ /* 0x004fe200000010ff */
[----:B------:R-:W-:Y:S01]  /*f910*/  FADD.FTZ R53, R37, R32 ;  /* 0x0000002025357221 */ /* 0x000fe20000010000 */
[----:B------:R-:W-:-:S05]  /*f920*/  F2FP.BF16.F32.PACK_AB R24, R51, R48 ;  /* 0x000000303318723e */ /* 0x000fca00000010ff */
[----:B------:R-:W-:Y:S01]  /*f930*/  MUFU.EX2 R60, R60 ;  /* 0x0000003c003c7308 */ /* 0x000fe20000000800 */
[----:B------:R-:W-:Y:S01]  /*f940*/  FADD.FTZ R48, R42, R53 ;  /* 0x000000352a307221 */ /* 0x000fe20000010000 */
[----:B------:R-:W-:-:S06]  /*f950*/  FADD.FTZ R36, R77, R36 ;  /* 0x000000244d247221 */ /* 0x000fcc0000010000 */
[----:B------:R-:W2:Y:S01]  /*f960*/  MUFU.EX2 R62, R62 ;  /* 0x0000003e003e7308 */ /* 0x000ea20000000800 */
[----:B------:R-:W-:Y:S02]  /*f970*/  F2FP.BF16.F32.PACK_AB R27, R81, R28 ;  /* 0x0000001c511b723e */ /* 0x000fe400000010ff */
[----:B------:R-:W-:-:S05]  /*f980*/  F2FP.BF16.F32.PACK_AB R28, R40, R55 ;  /* 0x00000037281c723e */ /* 0x000fca00000010ff */
[----:B------:R-:W-:Y:S01]  /*f990*/  MUFU.EX2 R69, R69 ;  /* 0x0000004500457308 */ /* 0x000fe20000000800 */
[----:B------:R-:W-:Y:S01]  /*f9a0*/  F2FP.BF16.F32.PACK_AB R30, R66, R57 ;  /* 0x00000039421e723e */ /* 0x000fe200000010ff */
[----:B0-----:R-:W-:Y:S01]  /*f9b0*/  FADD.FTZ R55, R41, R48 ;  /* 0x0000003029377221 */ /* 0x001fe20000010000 */
[----:B-1----:R-:W-:-:S05]  /*f9c0*/  FADD.FTZ R57, R39, R36 ;  /* 0x0000002427397221 */ /* 0x002fca0000010000 */
[----:B------:R-:W0:Y:S01]  /*f9d0*/  MUFU.EX2 R47, R110 ;  /* 0x0000006e002f7308 */ /* 0x000e220000000800 */
[----:B---3--:R-:W-:Y:S01]  /*f9e0*/  FADD.FTZ R55, R38, R55 ;  /* 0x0000003726377221 */ /* 0x008fe20000010000 */
[----:B----4-:R-:W-:-:S06]  /*f9f0*/  FADD.FTZ R57, R58, R57 ;  /* 0x000000393a397221 */ /* 0x010fcc0000010000 */
[----:B------:R-:W1:Y:S08]  /*fa00*/  MUFU.EX2 R45, R45 ;  /* 0x0000002d002d7308 */ /* 0x000e700000000800 */
[----:B------:R-:W3:Y:S01]  /*fa10*/  MUFU.EX2 R44, R44 ;  /* 0x0000002c002c7308 */ /* 0x000ee20000000800 */
[----:B--2---:R-:W-:-:S07]  /*fa20*/  FADD.FTZ R36, R62, R57 ;  /* 0x000000393e247221 */ /* 0x004fce0000010000 */
[----:B------:R-:W2:Y:S08]  /*fa30*/  MUFU.EX2 R114, R114 ;  /* 0x0000007200727308 */ /* 0x000eb00000000800 */
[----:B------:R-:W4:Y:S08]  /*fa40*/  MUFU.EX2 R49, R49 ;  /* 0x0000003100317308 */ /* 0x000f300000000800 */
[----:B------:R0:W-:Y:S01]  /*fa50*/  MUFU.EX2 R40, R34 ;  /* 0x0000002200287308 */ /* 0x0001e20000000800 */
[----:B------:R-:W-:-:S07]  /*fa60*/  F2FP.BF16.F32.PACK_AB R25, R82, R75 ;  /* 0x0000004b5219723e */ /* 0x000fce00000010ff */
[----:B------:R-:W4:Y:S01]  /*fa70*/  MUFU.EX2 R61, R61 ;  /* 0x0000003d003d7308 */ /* 0x000f220000000800 */
[----:B0-----:R-:W-:Y:S01]  /*fa80*/  F2FP.BF16.F32.PACK_AB R34, R15, R14 ;  /* 0x0000000e0f22723e */ /* 0x001fe200000010ff */
[----:B------:R-:W-:Y:S01]  /*fa90*/  FADD.FTZ R14, R60, R55 ;  /* 0x000000373c0e7221 */ /* 0x000fe20000010000 */
[----:B------:R-:W-:-:S05]  /*faa0*/  FADD.FTZ R55, R47, R36 ;  /* 0x000000242f377221 */ /* 0x000fca0000010000 */
[----:B------:R-:W0:Y:S01]  /*fab0*/  MUFU.EX2 R46, R46 ;  /* 0x0000002e002e7308 */ /* 0x000e220000000800 */
[----:B------:R-:W-:-:S07]  /*fac0*/  FADD.FTZ R14, R69, R14 ;  /* 0x0000000e450e7221 */ /* 0x000fce0000010000 */
[----:B------:R-:W0:Y:S01]  /*fad0*/  MUFU.EX2 R116, R116 ;  /* 0x0000007400747308 */ /* 0x000e220000000800 */
[----:B-1----:R-:W-:Y:S01]  /*fae0*/  FADD.FTZ R57, R45, R14 ;  /* 0x0000000e2d397221 */ /* 0x002fe20000010000 */
[----:B---3--:R-:W-:-:S06]  /*faf0*/  FADD.FTZ R14, R44, R55 ;  /* 0x000000372c0e7221 */ /* 0x008fcc0000010000 */
[----:B------:R-:W1:Y:S01]  /*fb00*/  MUFU.EX2 R83, R83 ;  /* 0x0000005300537308 */ /* 0x000e620000000800 */
[----:B------:R2:W-:Y:S07]  /*fb10*/  STSM.16.M88.4 [R17+0x25b00], R24 ;  /* 0x025b001811007844 */ /* 0x0005ee0000000200 */
[----:B------:R-:W3:Y:S08]  /*fb20*/  MUFU.EX2 R63, R63 ;  /* 0x0000003f003f7308 */ /* 0x000ef00000000800 */
[----:B------:R-:W3:Y:S01]  /*fb30*/  MUFU.EX2 R84, R84 ;  /* 0x0000005400547308 */ /* 0x000ee20000000800 */
[----:B--2---:R-:W-:Y:S01]  /*fb40*/  FADD.FTZ R24, R114, R57 ;  /* 0x0000003972187221 */ /* 0x004fe20000010000 */
[----:B----4-:R-:W-:-:S06]  /*fb50*/  FADD.FTZ R25, R49, R14 ;  /* 0x0000000e31197221 */ /* 0x010fcc0000010000 */
[----:B------:R-:W2:Y:S01]  /*fb60*/  MUFU.EX2 R118, R118 ;  /* 0x0000007600767308 */ /* 0x000ea20000000800 */
[----:B------:R-:W-:Y:S01]  /*fb70*/  FADD.FTZ R27, R61, R24 ;  /* 0x000000183d1b7221 */ /* 0x000fe20000010000 */
[----:B0-----:R-:W-:-:S06]  /*fb80*/  FADD.FTZ R14, R46, R25 ;  /* 0x000000192e0e7221 */ /* 0x001fcc0000010000 */
[----:B------:R-:W0:Y:S01]  /*fb90*/  MUFU.EX2 R51, R146 ;  /* 0x0000009200337308 */ /* 0x000e220000000800 */
[----:B------:R-:W-:Y:S01]  /*fba0*/  FADD.FTZ R24, R116, R27 ;  /* 0x0000001b74187221 */ /* 0x000fe20000010000 */
[----:B-1----:R-:W-:-:S06]  /*fbb0*/  FADD.FTZ R25, R83, R14 ;  /* 0x0000000e53197221 */ /* 0x002fcc0000010000 */
[----:B------:R-:W1:Y:S01]  /*fbc0*/  MUFU.EX2 R65, R65 ;  /* 0x0000004100417308 */ /* 0x000e620000000800 */
[----:B---3--:R-:W-:Y:S01]  /*fbd0*/  FADD.FTZ R27, R63, R24 ;  /* 0x000000183f1b7221 */ /* 0x008fe20000010000 */
[----:B------:R-:W-:-:S06]  /*fbe0*/  FADD.FTZ R14, R84, R25 ;  /* 0x00000019540e7221 */ /* 0x000fcc0000010000 */
[----:B------:R-:W3:Y:S08]  /*fbf0*/  MUFU.EX2 R120, R120 ;  /* 0x0000007800787308 */ /* 0x000ef00000000800 */
[----:B------:R-:W4:Y:S01]  /*fc00*/  MUFU.EX2 R53, R148 ;  /* 0x0000009400357308 */ /* 0x000f220000000800 */
[----:B--2---:R-:W-:Y:S01]  /*fc10*/  FADD.FTZ R24, R118, R27 ;  /* 0x0000001b76187221 */ /* 0x004fe20000010000 */
[----:B------:R-:W-:-:S06]  /*fc20*/  F2FP.BF16.F32.PACK_AB R29, R80, R73 ;  /* 0x00000049501d723e */ /* 0x000fcc00000010ff */
[----:B------:R-:W2:Y:S01]  /*fc30*/  MUFU.EX2 R67, R67 ;  /* 0x0000004300437308 */ /* 0x000ea20000000800 */
[----:B------:R-:W-:Y:S01]  /*fc40*/  F2FP.BF16.F32.PACK_AB R31, R79, R72 ;  /* 0x000000484f1f723e */ /* 0x000fe200000010ff */
[----:B0-----:R-:W-:-:S06]  /*fc50*/  FADD.FTZ R25, R51, R14 ;  /* 0x0000000e33197221 */ /* 0x001fcc0000010000 */
[----:B------:R-:W0:Y:S01]  /*fc60*/  MUFU.EX2 R150, R150 ;  /* 0x0000009600967308 */ /* 0x000e220000000800 */
[----:B------:R-:W-:Y:S02]  /*fc70*/  F2FP.BF16.F32.PACK_AB R32, R59, R56 ;  /* 0x000000383b20723e */ /* 0x000fe400000010ff */
[----:B------:R-:W-:Y:S02]  /*fc80*/  F2FP.BF16.F32.PACK_AB R33, R76, R33 ;  /* 0x000000214c21723e */ /* 0x000fe400000010ff */
[----:B------:R-:W-:-:S03]  /*fc90*/  F2FP.BF16.F32.PACK_AB R35, R70, R35 ;  /* 0x000000234623723e */ /* 0x000fc600000010ff */
[----:B------:R-:W0:Y:S01]  /*fca0*/  MUFU.EX2 R122, R122 ;  /* 0x0000007a007a7308 */ /* 0x000e220000000800 */
[----:B-1----:R-:W-:Y:S01]  /*fcb0*/  FADD.FTZ R27, R65, R24 ;  /* 0x00000018411b7221 */ /* 0x002fe20000010000 */
[----:B------:R-:W-:-:S06]  /*fcc0*/  FADD.FTZ R14, R40, R25 ;  /* 0x00000019280e7221 */ /* 0x000fcc0000010000 */
[----:B------:R-:W1:Y:S01]  /*fcd0*/  MUFU.EX2 R15, R152 ;  /* 0x00000098000f7308 */ /* 0x000e620000000800 */
[----:B------:R2:W-:Y:S01]  /*fce0*/  STSM.16.M88.4 [R17+0x27300], R28 ;  /* 0x0273001c11007844 */ /* 0x0005e20000000200 */
[----:B---3--:R-:W-:-:S06]  /*fcf0*/  FADD.FTZ R26, R120, R27 ;  /* 0x0000001b781a7221 */ /* 0x008fcc0000010000 */
[----:B------:R-:W3:Y:S01]  /*fd00*/  MUFU.EX2 R54, R54 ;  /* 0x0000003600367308 */ /* 0x000ee20000000800 */
[----:B------:R0:W-:Y:S01]  /*fd10*/  STSM.16.M88.4 [R17+0x28b00], R32 ;  /* 0x028b002011007844 */ /* 0x0001e20000000200 */
[----:B------:R-:W-:Y:S01]  /*fd20*/  F2FP.BF16.F32.PACK_AB R36, R42, R37 ;  /* 0x000000252a24723e */ /* 0x000fe200000010ff */
[----:B----4-:R-:W-:-:S05]  /*fd30*/  FADD.FTZ R27, R53, R14 ;  /* 0x0000000e351b7221 */ /* 0x010fca0000010000 */
[----:B------:R-:W4:Y:S01]  /*fd40*/  MUFU.EX2 R154, R154 ;  /* 0x0000009a009a7308 */ /* 0x000f220000000800 */
[----:B------:R-:W-:Y:S02]  /*fd50*/  F2FP.BF16.F32.PACK_AB R38, R38, R41 ;  /* 0x000000292626723e */ /* 0x000fe400000010ff */
[----:B------:R-:W-:Y:S02]  /*fd60*/  F2FP.BF16.F32.PACK_AB R37, R77, R68 ;  /* 0x000000444d25723e */ /* 0x000fe400000010ff */
[----:B------:R-:W-:-:S03]  /*fd70*/  F2FP.BF16.F32.PACK_AB R39, R58, R39 ;  /* 0x000000273a27723e */ /* 0x000fc600000010ff */
[----:B------:R-:W4:Y:S01]  /*fd80*/  MUFU.EX2 R71, R71 ;  /* 0x0000004700477308 */ /* 0x000f220000000800 */
[----:B--2---:R-:W-:Y:S01]  /*fd90*/  F2FP.BF16.F32.PACK_AB R28, R69, R60 ;  /* 0x0000003c451c723e */ /* 0x004fe200000010ff */
[----:B0-----:R-:W-:Y:S01]  /*fda0*/  FADD.FTZ R35, R67, R26 ;  /* 0x0000001a43237221 */ /* 0x001fe20000010000 */
[----:B------:R-:W-:Y:S02]  /*fdb0*/  F2FP.BF16.F32.PACK_AB R29, R47, R62 ;  /* 0x0000003e2f1d723e */ /* 0x000fe400000010ff */
[----:B------:R-:W-:-:S03]  /*fdc0*/  F2FP.BF16.F32.PACK_AB R30, R114, R45 ;  /* 0x0000002d721e723e */ /* 0x000fc600000010ff */
[----:B------:R-:W0:Y:S01]  /*fdd0*/  MUFU.EX2 R33, R156 ;  /* 0x0000009c00217308 */ /* 0x000e220000000800 */
[----:B------:R-:W-:Y:S01]  /*fde0*/  F2FP.BF16.F32.PACK_AB R31, R49, R44 ;  /* 0x0000002c311f723e */ /* 0x000fe200000010ff */
[----:B------:R-:W-:Y:S01]  /*fdf0*/  FADD.FTZ R14, R150, R27 ;  /* 0x0000001b960e7221 */ /* 0x000fe20000010000 */
[----:B------:R-:W-:Y:S05]  /*fe00*/  STSM.16.M88.4 [R17+0x2a300], R36 ;  /* 0x02a3002411007844 */ /* 0x000fea0000000200 */
[----:B------:R-:W-:Y:S01]  /*fe10*/  MUFU.EX2 R43, R43 ;  /* 0x0000002b002b7308 */ /* 0x000fe20000000800 */
[----:B------:R1:W-:Y:S01]  /*fe20*/  STSM.16.M88.4 [R17+0x2bb00], R28 ;  /* 0x02bb001c11007844 */ /* 0x0003e20000000200 */
[----:B------:R-:W-:-:S06]  /*fe30*/  FADD.FTZ R35, R122, R35 ;  /* 0x000000237a237221 */ /* 0x000fcc0000010000 */
[----:B------:R-:W2:Y:S08]  /*fe40*/  MUFU.EX2 R50, R50 ;  /* 0x0000003200327308 */ /* 0x000eb00000000800 */
[----:B------:R-:W-:Y:S01]  /*fe50*/  MUFU.EX2 R78, R78 ;  /* 0x0000004e004e7308 */ /* 0x000fe20000000800 */
[----:B-1----:R-:W-:-:S07]  /*fe60*/  FADD.FTZ R31, R15, R14 ;  /* 0x0000000e0f1f7221 */ /* 0x002fce0000010000 */
[----:B------:R-:W1:Y:S01]  /*fe70*/  MUFU.EX2 R41, R64 ;  /* 0x0000004000297308 */ /* 0x000e620000000800 */
[----:B---3--:R-:W-:Y:S01]  /*fe80*/  FADD.FTZ R14, R54, R35 ;  /* 0x00000023360e7221 */ /* 0x008fe20000010000 */
[----:B----4-:R-:W-:Y:S01]  /*fe90*/  FADD.FTZ R34, R154, R31 ;  /* 0x0000001f9a227221 */ /* 0x010fe20000010000 */
[----:B------:R-:W-:Y:S02]  /*fea0*/  F2FP.BF16.F32.PACK_AB R31, R15, R150 ;  /* 0x000000960f1f723e */ /* 0x000fe400000010ff */
[----:B------:R-:W-:Y:S01]  /*feb0*/  FADD.FTZ R14, R71, R14 ;  /* 0x0000000e470e7221 */ /* 0x000fe20000010000 */
[----:B------:R-:W-:Y:S01]  /*fec0*/  F2FP.BF16.F32.PACK_AB R24, R116, R61 ;  /* 0x0000003d7418723e */ /* 0x000fe200000010ff */
[----:B0-----:R-:W-:Y:S01]  /*fed0*/  FADD.FTZ R15, R33, R34 ;  /* 0x00000022210f7221 */ /* 0x001fe20000010000 */
[----:B------:R-:W-:Y:S02]  /*fee0*/  F2FP.BF16.F32.PACK_AB R25, R83, R46 ;  /* 0x0000002e5319723e */ /* 0x000fe400000010ff */
[----:B------:R-:W-:-:S02]  /*fef0*/  F2FP.BF16.F32.PACK_AB R26, R118, R63 ;  /* 0x0000003f761a723e */ /* 0x000fc400000010ff */
[----:B------:R-:W-:Y:S02]  /*ff00*/  F2FP.BF16.F32.PACK_AB R27, R51, R84 ;  /* 0x00000054331b723e */ /* 0x000fe400000010ff */
[----:B------:R-:W-:Y:S02]  /*ff10*/  F2FP.BF16.F32.PACK_AB R28, R120, R65 ;  /* 0x00000041781c723e */ /* 0x000fe400000010ff */
[----:B------:R-:W-:Y:S02]  /*ff20*/  F2FP.BF16.F32.PACK_AB R29, R53, R40 ;  /* 0x00000028351d723e */ /* 0x000fe400000010ff */
[----:B------:R-:W-:Y:S02]  /*ff30*/  F2FP.BF16.F32.PACK_AB R30, R122, R67 ;  /* 0x000000437a1e723e */ /* 0x000fe400000010ff */
[----:B------:R-:W-:Y:S02]  /*ff40*/  F2FP.BF16.F32.PACK_AB R32, R71, R54 ;  /* 0x000000364720723e */ /* 0x000fe400000010ff */
[----:B------:R-:W-:-:S02]  /*ff50*/  F2FP.BF16.F32.PACK_AB R33, R33, R154 ;  /* 0x0000009a2121723e */ /* 0x000fc400000010ff */
[----:B--2---:R-:W-:Y:S01]  /*ff60*/  F2FP.BF16.F32.PACK_AB R34, R50, R43 ;  /* 0x0000002b3222723e */ /* 0x004fe200000010ff */
[----:B------:R-:W-:Y:S01]  /*ff70*/  FADD.FTZ R43, R43, R14 ;  /* 0x0000000e2b2b7221 */ /* 0x000fe20000010000 */
[----:B-1----:R-:W-:Y:S01]  /*ff80*/  F2FP.BF16.F32.PACK_AB R35, R41, R78 ;  /* 0x0000004e2923723e */ /* 0x002fe200000010ff */
[----:B------:R-:W-:Y:S01]  /*ff90*/  FADD.FTZ R78, R78, R15 ;  /* 0x0000000f4e4e7221 */ /* 0x000fe20000010000 */
[----:B------:R0:W-:Y:S01]  /*ffa0*/  STSM.16.M88.4 [R17+0x2d300], R24 ;  /* 0x02d3001811007844 */ /* 0x0001e20000000200 */
[----:B------:R-:W-:-:S03]  /*ffb0*/  VIADD R14, R108, 0xfffffffe ;  /* 0xfffffffe6c0e7836 */ /* 0x000fc60000000000 */
[----:B------:R-:W-:Y:S01]  /*ffc0*/  STSM.16.M88.4 [R17+0x2eb00], R28 ;  /* 0x02eb001c11007844 */ /* 0x000fe20000000200 */
[----:B------:R-:W-:-:S03]  /*ffd0*/  FADD.FTZ R15, R41, R78 ;  /* 0x0000004e290f7221 */ /* 0x000fc60000010000 */
[----:B------:R1:W-:Y:S01]  /*ffe0*/  STSM.16.M88.4 [R17+0x30300], R32 ;  /* 0x0303002011007844 */ /* 0x0003e20000000200 */
[----:B------:R-:W-:Y:S01]  /*fff0*/  VIMNMX R0, RZ, R0, !PT ;  /* 0x00000000ff007248 */ /* 0x000fe20007fe0100 */
[----:B------:R2:W-:Y:S06]  /*10000*/  MEMBAR.ALL.CTA ;  /* 0x0000000000007992 */ /* 0x0005ec0000008000 */
[----:B--2---:R-:W2:Y:S01]  /*10010*/  FENCE.VIEW.ASYNC.S ;  /* 0x00000000000073c6 */ /* 0x004ea20000000000 */
[----:B0-----:R-:W-:-:S05]  /*10020*/  FADD.FTZ R24, R50, R43 ;  /* 0x0000002b32187221 */ /* 0x001fca0000010000 */
[----:B------:R0:W-:Y:S04]  /*10030*/  STL [R1+0x18], R24 ;  /* 0x0000181801007387 */ /* 0x0001e80000100800 */
[----:B------:R3:W-:Y:S04]  /*10040*/  STL [R1+0x3c], R15 ;  /* 0x00003c0f01007387 */ /* 0x0007e80000100800 */
[----:B------:R3:W-:Y:S04]  /*10050*/  STL [R1+0x20], R14 ;  /* 0x0000200e01007387 */ /* 0x0007e80000100800 */
[----:B------:R3:W-:Y:S01]  /*10060*/  STL [R1+0x30], R0 ;  /* 0x0000300001007387 */ /* 0x0007e20000100800 */
[----:B------:R-:W-:Y:S01]  /*10070*/  ISETP.GE.AND P2, PT, R14, R0, PT ;  /* 0x000000000e00720c */ /* 0x000fe20003f46270 */
        /* <DEDUP_REMOVED lines=36> */
[----:B-1----:R-:W-:-:S02]  /*102c0*/  IMAD.MOV.U32 R35, RZ, RZ, R71 ;  /* 0x000000ffff237224 */ /* 0x002fc400078e0047 */
        /* <DEDUP_REMOVED lines=10> */
[----:B0-----:R-:W-:Y:S01]  /*10370*/  IMAD.MOV.U32 R24, RZ, RZ, R71 ;  /* 0x000000ffff187224 */ /* 0x001fe200078e0047 */
[----:B--2---:R-:W-:Y:S01]  /*10380*/  NOP ;  /* 0x0000000000007918 */ /* 0x004fe20000000000 */
[----:B---3--:R-:W-:Y:S05]  /*10390*/  @!P2 BRA `(.L_x_1966) ;  /* 0x0000005c0048a947 */ /* 0x008fea0003800000 */
[----:B------:R0:W-:Y:S01]  /*103a0*/  STL [R1+0x1c], R74 ;  /* 0x00001c4a01007387 */ /* 0x0001e20000100800 */
[----:B------:R-:W-:-:S03]  /*103b0*/  IMAD.MOV.U32 R0, RZ, RZ, R20 ;  /* 0x000000ffff007224 */ /* 0x000fc600078e0014 */
[----:B------:R0:W5:Y:S01]  /*103c0*/  LDL.LU R145, [R1+0x38] ;  /* 0x0000380001917983 */ /* 0x0001620000300800 */
        /* <DEDUP_REMOVED lines=24> */
[----:B0-----:R-:W-:-:S07]  /*10550*/  CS2R R24, SRZ ;  /* 0x0000000000187805 */ /* 0x001fce000001ff00 */
.L_x_1976:
        /* <DEDUP_REMOVED lines=12> */
.L_x_1968:
[----:B------:R-:W-:Y:S01]  /*10620*/  IMAD R20, R22, 0x8, R16 ;  /* 0x0000000816147824 */ /* 0x000fe200078e0210 */
[----:B0-----:R-:W-:-:S04]  /*10630*/  SHF.L.U32 R21, R21, 0x1f, RZ ;  /* 0x0000001f15157819 */ /* 0x001fc800000006ff */
[----:B------:R0:W1:Y:S01]  /*10640*/  SYNCS.PHASECHK.TRANS64.TRYWAIT P3, [R20+URZ+0x31c30], R21 ;  /* 0x031c3015140075a7 */ /* 0x000062000806017f */
[----:B------:R-:W-:Y:S05]  /*10650*/  @!P0 BRA `(.L_x_1969) ;  /* 0x0000000000048947 */ /* 0x000fea0003800000 */
[----:B------:R-:W-:Y:S01]  /*10660*/  BPT.TRAP 0x1 ;  /* 0x000000040000795c */ /* 0x000fe20000300000 */
.L_x_1969:
[----:B------:R-:W-:Y:S04]  /*10670*/  BSSY B0, `(.L_x_1967) ;  /* 0x0000004000007945 */ /* 0x000fe80003800000 */
[----:B-1----:R-:W-:Y:S05]  /*10680*/  @P3 BRA `(.L_x_1970) ;  /* 0x0000000000083947 */ /* 0x002fea0003800000 */
[----:B------:R-:W1:Y:S02]  /*10690*/  SYNCS.PHASECHK.TRANS64.TRYWAIT P3, [R20+URZ+0x31c30], R21 ;  /* 0x031c3015140075a7 */ /* 0x000e64000806017f */
[----:B-1----:R-:W-:Y:S05]  /*106a0*/  @!P3 BRA `(.L_x_1971) ;  /* 0x00000134001cb947 */ /* 0x002fea0003800000 */
.L_x_1970:
[----:B------:R-:W-:Y:S05]  /*106b0*/  BSYNC B0 ;  /* 0x0000000000007941 */ /* 0x000fea0003800000 */
.L_x_1967:
[----:B01----:R-:W2:Y:S01]  /*106c0*/  LDL R20, [R1+0x58] ;  /* 0x0000580001147983 */ /* 0x003ea20000100800 */
[----:B------:R-:W-:Y:S05]  /*106d0*/  WARPSYNC.ALL ;  /* 0x0000000000007948 */ /* 0x000fea0003800000 */
[----:B------:R-:W0:Y:S01]  /*106e0*/  S2R R72, SR_TID.X ;  /* 0x0000000000487919 */ /* 0x000e220000002100 */
[----:B------:R-:W-:Y:S01]  /*106f0*/  IMAD.MOV.U32 R21, RZ, RZ, -0x7fffffe0 ;  /* 0x80000020ff157424 */ /* 0x000fe200078e00ff */
[C---:B------:R-:W-:Y:S01]  /*10700*/  R2UR UR44, R2.reuse ;  /* 0x00000000022c72ca */ /* 0x040fe200000e0000 */
[----:B------:R-:W-:Y:S01]  /*10710*/  IMAD.MOV.U32 R73, RZ, RZ, -0x7fffffe0 ;  /* 0x80000020ff497424 */ /* 0x000fe200078e00ff */
[----:B------:R-:W-:Y:S01]  /*10720*/  R2UR UR45, R3 ;  /* 0x00000000032d72ca */ /* 0x000fe200000e0000 */
[----:B------:R-:W-:Y:S01]  /*10730*/  IMAD.MOV.U32 R77, RZ, RZ, -0x7fffffe0 ;  /* 0x80000020ff4d7424 */ /* 0x000fe200078e00ff */
[----:B------:R-:W-:Y:S01]  /*10740*/  R2UR UR47, R21 ;  /* 0x00000000152f72ca */ /* 0x000fe200000e0000 */
[----:B------:R-:W-:Y:S01]  /*10750*/  IMAD.MOV.U32 R75, RZ, RZ, -0x7fffffe0 ;  /* 0x80000020ff4b7424 */ /* 0x000fe200078e00ff */
[----:B------:R-:W-:Y:S01]  /*10760*/  R2UR UR51, R73 ;  /* 0x00000000493372ca */ /* 0x000fe200000e0000 */
[----:B------:R-:W-:Y:S01]  /*10770*/  IMAD.MOV.U32 R79, RZ, RZ, -0x7fffffe0 ;  /* 0x80000020ff4f7424 */ /* 0x000fe200078e00ff */
[C---:B------:R-:W-:Y:S01]  /*10780*/  R2UR UR48, R2.reuse ;  /* 0x00000000023072ca */ /* 0x040fe200000e0000 */
[----:B------:R-:W-:Y:S01]  /*10790*/  STL [R1+0xb0], R24 ;  /* 0x0000b01801007387 */ /* 0x000fe20000100800 */
[----:B------:R-:W-:Y:S01]  /*107a0*/  R2UR UR49, R3 ;  /* 0x00000000033172ca */ /* 0x000fe200000e0000 */
[----:B------:R-:W-:Y:S01]  /*107b0*/  IMAD.MOV.U32 R147, RZ, RZ, -0x7fffffe0 ;  /* 0x80000020ff937424 */ /* 0x000fe200078e00ff */
[----:B------:R-:W-:Y:S01]  /*107c0*/  R2UR UR55, R77 ;  /* 0x000000004d3772ca */ /* 0x000fe200000e0000 */
[----:B------:R-:W-:Y:S01]  /*107d0*/  STL [R1+0xac], R23 ;  /* 0x0000ac1701007387 */ /* 0x000fe20000100800 */
[----:B------:R-:W-:-:S02]  /*107e0*/  R2UR UR52, R2 ;  /* 0x00000000023472ca */ /* 0x000fc400000e0000 */
[----:B------:R-:W-:Y:S01]  /*107f0*/  R2UR UR53, R3 ;  /* 0x00000000033572ca */ /* 0x000fe200000e0000 */
[----:B------:R1:W-:Y:S01]  /*10800*/  STL [R1+0xa8], R19 ;  /* 0x0000a81301007387 */ /* 0x0003e20000100800 */
[----:B------:R-:W-:Y:S02]  /*10810*/  R2UR UR15, R75 ;  /* 0x000000004b0f72ca */ /* 0x000fe400000e0000 */
[----:B------:R-:W-:Y:S01]  /*10820*/  R2UR UR12, R2 ;  /* 0x00000000020c72ca */ /* 0x000fe200000e0000 */
[----:B------:R-:W-:Y:S01]  /*10830*/  STL [R1+0xa4], R18 ;  /* 0x0000a41201007387 */ /* 0x000fe20000100800 */
[----:B------:R-:W-:Y:S02]  /*10840*/  R2UR UR13, R3 ;  /* 0x00000000030d72ca */ /* 0x000fe400000e0000 */
[C---:B------:R-:W-:Y:S01]  /*10850*/  R2UR UR5, R77.reuse ;  /* 0x000000004d0572ca */ /* 0x040fe200000e0000 */
[----:B------:R3:W-:Y:S01]  /*10860*/  STL [R1+0xa0], R17 ;  /* 0x0000a01101007387 */ /* 0x0007e20000100800 */
[----:B------:R-:W-:-:S02]  /*10870*/  R2UR UR19, R77 ;  /* 0x000000004d1372ca */ /* 0x000fc400000e0000 */
[C---:B------:R-:W-:Y:S01]  /*10880*/  R2UR UR35, R77.reuse ;  /* 0x000000004d2372ca */ /* 0x040fe200000e0000 */
[----:B------:R4:W-:Y:S01]  /*10890*/  STL [R1+0x9c], R16 ;  /* 0x00009c1001007387 */ /* 0x0009e20000100800 */
[----:B0-----:R-:W-:Y:S02]  /*108a0*/  SHF.R.U32.HI R72, RZ, 0x7, R72 ;  /* 0x00000007ff487819 */ /* 0x001fe40000011648 */
[C---:B------:R-:W-:Y:S01]  /*108b0*/  R2UR UR33, R77.reuse ;  /* 0x000000004d2172ca */ /* 0x040fe200000e0000 */
[----:B------:R0:W-:Y:S01]  /*108c0*/  STL [R1+0x98], R15 ;  /* 0x0000980f01007387 */ /* 0x0001e20000100800 */
[----:B------:R-:W-:Y:S01]  /*108d0*/  R2UR UR57, R77 ;  /* 0x000000004d3972ca */ /* 0x000fe200000e0000 */
[----:B------:R-:W-:Y:S01]  /*108e0*/  VIADD R78, R72, 0x8 ;  /* 0x00000008484e7836 */ /* 0x000fe20000000000 */
[C---:B------:R-:W-:Y:S01]  /*108f0*/  R2UR UR11, R75.reuse ;  /* 0x000000004b0b72ca */ /* 0x040fe200000e0000 */
[----:B------:R-:W-:Y:S01]  /*10900*/  IMAD.MOV.U32 R77, RZ, RZ, -0x7fffffe0 ;  /* 0x80000020ff4d7424 */ /* 0x000fe200078e00ff */
[C---:B------:R-:W-:Y:S01]  /*10910*/  R2UR UR27, R75.reuse ;  /* 0x000000004b1b72ca */ /* 0x040fe200000e0000 */
[----:B------:R0:W-:Y:S01]  /*10920*/  STL [R1+0x94], R14 ;  /* 0x0000940e01007387 */ /* 0x0001e20000100800 */
[----:B------:R-:W-:-:S02]  /*10930*/  R2UR UR39, R75 ;  /* 0x000000004b2772ca */ /* 0x000fc400000e0000 */
[----:B------:R-:W-:Y:S01]  /*10940*/  R2UR UR29, R75 ;  /* 0x000000004b1d72ca */ /* 0x000fe200000e0000 */
[----:B------:R3:W-:Y:S01]  /*10950*/  BAR.SYNC.DEFER_BLOCKING R78, 0x100 ;  /* 0x0004004e0000751d */ /* 0x0007e20000010000 */
[----:B------:R-:W-:Y:S01]  /*10960*/  IMAD.U32 R75, RZ, RZ, UR5 ;  /* 0x00000005ff4b7e24 */ /* 0x000fe2000f8e00ff */
[C---:B------:R-:W-:Y:S02]  /*10970*/  R2UR UR5, R73.reuse ;  /* 0x00000000490572ca */ /* 0x040fe400000e0000 */
[C---:B------:R-:W-:Y:S02]  /*10980*/  R2UR UR7, R73.reuse ;  /* 0x00000000490772ca */ /* 0x040fe400000e0000 */
[C---:B------:R-:W-:Y:S02]  /*10990*/  R2UR UR23, R73.reuse ;  /* 0x00000000491772ca */ /* 0x040fe400000e0000 */
[C---:B------:R-:W-:Y:S01]  /*109a0*/  R2UR UR31, R73.reuse ;  /* 0x00000000491f72ca */ /* 0x040fe200000e0000 */
[----:B------:R0:W-:Y:S01]  /*109b0*/  STL [R1+0x90], R0 ;  /* 0x0000900001007387 */ /* 0x0001e20000100800 */
[----:B------:R-:W-:-:S02]  /*109c0*/  R2UR UR25, R73 ;  /* 0x00000000491972ca */ /* 0x000fc400000e0000 */
[C---:B------:R-:W-:Y:S02]  /*109d0*/  R2UR UR21, R73.reuse ;  /* 0x00000000491572ca */ /* 0x040fe400000e0000 */
[----:B------:R-:W-:Y:S02]  /*109e0*/  R2UR UR41, R73 ;  /* 0x00000000492972ca */ /* 0x000fe400000e0000 */
[----:B------:R-:W-:Y:S02]  /*109f0*/  R2UR UR9, R79 ;  /* 0x000000004f0972ca */ /* 0x000fe400000e0000 */
[----:B------:R-:W-:Y:S02]  /*10a00*/  R2UR UR16, R2 ;  /* 0x00000000021072ca */ /* 0x000fe400000e0000 */
[----:B------:R-:W-:Y:S02]  /*10a10*/  R2UR UR17, R3 ;  /* 0x00000000031172ca */ /* 0x000fe400000e0000 */
[C---:B------:R-:W-:Y:S01]  /*10a20*/  R2UR UR37, R79.reuse ;  /* 0x000000004f2572ca */ /* 0x040fe200000e0000 */
[----:B------:R-:W-:Y:S01]  /*10a30*/  WARPGROUP.ARRIVE ;  /* 0x00000000000079c5 */ /* 0x000fe20000000000 */
[----:B------:R-:W-:-:S13]  /*10a40*/  R2UR UR43, R79 ;  /* 0x000000004f2b72ca */ /* 0x000fda00000e0000 */
[----:B-1----:R-:W-:Y:S01]  /*10a50*/  MOV R19, UR43 ;  /* 0x0000002b00137c02 */ /* 0x002fe20008000f00 */
[----:B------:R-:W-:Y:S01]  /*10a60*/  UMOV UR43, UR33 ;  /* 0x00000021002b7c82 */ /* 0x000fe20008000000 */
        /* <DEDUP_REMOVED lines=15> */
[----:B------:R-:W-:Y:S01]  /*10b60*/  HGMMA.64x16x16.F32.BF16 R136, gdesc[UR44], RZ, !UPT, gsb0 ;  /* 0x002000002c8879f0 */ /* 0x000fe2000c0018ff */
        /* <DEDUP_REMOVED lines=20> */
[----:B---3--:R-:W-:Y:S01]  /*10cb0*/  VIADD R78, R20, 0x1c2 ;  /* 0x000001c2144e7836 */ /* 0x008fe20000000000 */
[----:B------:R-:W-:Y:S01]  /*10cc0*/  R2UR UR20, R72 ;  /* 0x00000000481472ca */ /* 0x000fe200000e0000 */
[----:B------:R-:W-:Y:S01]  /*10cd0*/  VIADD R72, R20, 0x202 ;  /* 0x0000020214487836 */ /* 0x000fe20000000000 */
[----:B------:R-:W-:Y:S01]  /*10ce0*/  R2UR UR56, R76 ;  /* 0x000000004c3872ca */ /* 0x000fe200000e0000 */
[----:B------:R-:W-:Y:S01]  /*10cf0*/  VIADD R76, R20, 0x3c0 ;  /* 0x000003c0144c7836 */ /* 0x000fe20000000000 */
[----:B------:R-:W-:Y:S01]  /*10d00*/  R2UR UR47, R73 ;  /* 0x00000000492f72ca */ /* 0x000fe200000e0000 */
[----:B------:R-:W-:Y:S01]  /*10d10*/  IMAD.U32 R74, RZ, RZ, UR4 ;  /* 0x00000004ff4a7e24 */ /* 0x000fe2000f8e00ff */
[----:B------:R-:W-:Y:S01]  /*10d20*/  R2UR UR4, R72 ;  /* 0x00000000480472ca */ /* 0x000fe200000e0000 */
[----:B------:R-:W-:Y:S01]  /*10d30*/  VIADD R72, R20, 0x2c0 ;  /* 0x000002c014487836 */ /* 0x000fe20000000000 */
[----:B------:R-:W-:Y:S01]  /*10d40*/  R2UR UR8, R78 ;  /* 0x000000004e0872ca */ /* 0x000fe200000e0000 */
[----:B------:R-:W-:-:S02]  /*10d50*/  IMAD.MOV.U32 R73, RZ, RZ, -0x7fffffe0 ;  /* 0x80000020ff497424 */ /* 0x000fc400078e00ff */
[----:B------:R-:W-:Y:S01]  /*10d60*/  VIADD R78, R20, 0x280 ;  /* 0x00000280144e7836 */ /* 0x000fe20000000000 */
[----:B------:R-:W-:Y:S01]  /*10d70*/  R2UR UR40, R72 ;  /* 0x00000000482872ca */ /* 0x000fe200000e0000 */
[C---:B------:R-:W-:Y:S02]  /*10d80*/  VIADD R72, R20.reuse, 0x380 ;  /* 0x0000038014487836 */ /* 0x040fe40000000000 */
[----:B------:R-:W-:Y:S01]  /*10d90*/  VIADD R146, R20, 0x382 ;  /* 0x0000038214927836 */ /* 0x000fe20000000000 */
[----:B------:R-:W-:Y:S01]  /*10da0*/  R2UR UR36, R78 ;  /* 0x000000004e2472ca */ /* 0x000fe200000e0000 */
[----:B------:R-:W-:Y:S01]  /*10db0*/  VIADD R78, R20, 0x340 ;  /* 0x00000340144e7836 */ /* 0x000fe20000000000 */
[----:B------:R-:W-:Y:S01]  /*10dc0*/  R2UR UR46, R72 ;  /* 0x00000000482e72ca */ /* 0x000fe200000e0000 */
[----:B------:R-:W-:Y:S01]  /*10dd0*/  VIADD R72, R20, 0x400 ;  /* 0x0000040014487836 */ /* 0x000fe20000000000 */
[----:B------:R-:W-:Y:S01]  /*10de0*/  MOV R17, UR47 ;  /* 0x0000002f00117c02 */ /* 0x000fe20008000f00 */
[----:B------:R-:W-:Y:S01]  /*10df0*/  UMOV UR47, UR37 ;  /* 0x00000025002f7c82 */ /* 0x000fe20008000000 */
[----:B------:R-:W-:-:S02]  /*10e00*/  R2UR UR42, R78 ;  /* 0x000000004e2a72ca */ /* 0x000fc400000e0000 */
[----:B------:R-:W-:Y:S01]  /*10e10*/  R2UR UR37, R13 ;  /* 0x000000000d2572ca */ /* 0x000fe200000e0000 */
[----:B------:R-:W-:Y:S02]  /*10e20*/  WARPGROUP.DEPBAR.LE gsb0, 0x0 ;  /* 0x00008000000079c5 */ /* 0x000fe40000010000 */
[----:B------:R-:W-:-:S04]  /*10e30*/  WARPGROUP.ARRIVE ;  /* 0x00000000000079c5 */ /* 0x000fc80000000000 */
[----:B----4-:R-:W-:Y:S01]  /*10e40*/  MOV R16, UR46 ;  /* 0x0000002e00107c02 */ /* 0x010fe20008000f00 */
[----:B------:R-:W-:-:S03]  /*10e50*/  UMOV UR46, UR36 ;  /* 0x00000024002e7c82 */ /* 0x000fc60008000000 */
[----:B------:R-:W-:Y:S01]  /*10e60*/  MOV R18, UR42 ;  /* 0x0000002a00127c02 */ /* 0x000fe20008000f00 */
[----:B------:R-:W-:Y:S01]  /*10e70*/  UMOV UR42, UR32 ;  /* 0x00000020002a7c82 */ /* 0x000fe20008000000 */
[----:B------:R-:W-:Y:S01]  /*10e80*/  R2UR UR32, R12 ;  /* 0x000000000c2072ca */ /* 0x000fe200000e0000 */
[----:B------:R-:W-:Y:S01]  /*10e90*/  HGMMA.64x16x16.F32.BF16 R128, gdesc[UR48], RZ, !UPT, gsb0 ;  /* 0x00200000308079f0 */ /* 0x000fe2000c0018ff */
[----:B------:R-:W-:Y:S01]  /*10ea0*/  R2UR UR50, R76 ;  /* 0x000000004c3272ca */ /* 0x000fe200000e0000 */
[----:B------:R-:W-:Y:S01]  /*10eb0*/  VIADD R76, R20, 0x440 ;  /* 0x00000440144c7836 */ /* 0x000fe20000000000 */
[----:B------:R-:W-:Y:S01]  /*10ec0*/  R2UR UR51, R77 ;  /* 0x000000004d3372ca */ /* 0x000fe200000e0000 */
[----:B------:R-:W-:Y:S01]  /*10ed0*/  IMAD.MOV.U32 R77, RZ, RZ, -0x7fffffe0 ;  /* 0x80000020ff4d7424 */ /* 0x000fe200078e00ff */
[----:B------:R-:W-:Y:S02]  /*10ee0*/  R2UR UR36, R12 ;  /* 0x000000000c2472ca */ /* 0x000fe400000e0000 */
[----:B------:R-:W-:Y:S01]  /*10ef0*/  R2UR UR58, R76 ;  /* 0x000000004c3a72ca */ /* 0x000fe200000e0000 */
[----:B------:R-:W-:Y:S01]  /*10f00*/  VIADD R76, R20, 0x282 ;  /* 0x00000282144c7836 */ /* 0x000fe20000000000 */
[----:B------:R-:W-:Y:S01]  /*10f10*/  R2UR UR59, R77 ;  /* 0x000000004d3b72ca */ /* 0x000fe200000e0000 */
[----:B------:R-:W-:Y:S01]  /*10f20*/  IMAD.MOV.U32 R77, RZ, RZ, -0x7fffffe0 ;  /* 0x80000020ff4d7424 */ /* 0x000fe200078e00ff */
[----:B------:R-:W-:-:S02]  /*10f30*/  R2UR UR48, R12 ;  /* 0x000000000c3072ca */ /* 0x000fc400000e0000 */
[----:B------:R-:W-:Y:S02]  /*10f40*/  R2UR UR49, R13 ;  /* 0x000000000d3172ca */ /* 0x000fe400000e0000 */
[----:B------:R-:W-:Y:S01]  /*10f50*/  MOV R151, UR50 ;  /* 0x0000003200977c02 */ /* 0x000fe20008000f00 */
[----:B------:R-:W-:Y:S01]  /*10f60*/  UMOV UR50, UR4 ;  /* 0x0000000400327c82 */ /* 0x000fe20008000000 */
[----:B------:R-:W-:Y:S01]  /*10f70*/  MOV R152, UR51 ;  /* 0x0000003300987c02 */ /* 0x000fe20008000f00 */
[----:B------:R-:W-:Y:S01]  /*10f80*/  UMOV UR51, UR5 ;  /* 0x0000000500337c82 */ /* 0x000fe20008000000 */
[----:B------:R-:W-:Y:S02]  /*10f90*/  R2UR UR4, R2 ;  /* 0x00000000020472ca */ /* 0x000fe400000e0000 */
[----:B------:R-:W-:Y:S02]  /*10fa0*/  R2UR UR5, R3 ;  /* 0x00000000030572ca */ /* 0x000fe400000e0000 */
[----:B------:R-:W-:Y:S01]  /*10fb0*/  MOV R21, UR51 ;  /* 0x0000003300157c02 */ /* 0x000fe20008000f00 */
[----:B------:R-:W-:Y:S01]  /*10fc0*/  UMOV UR51, UR29 ;  /* 0x0000001d00337c82 */ /* 0x000fe20008000000 */
[----:B------:R-:W-:Y:S01]  /*10fd0*/  MOV R148, UR50 ;  /* 0x0000003200947c02 */ /* 0x000fe20008000f00 */
[----:B------:R-:W-:Y:S01]  /*10fe0*/  UMOV UR50, UR28 ;  /* 0x0000001c00327c82 */ /* 0x000fe20008000000 */
[----:B------:R-:W-:-:S02]  /*10ff0*/  R2UR UR28, R12 ;  /* 0x000000000c1c72ca */ /* 0x000fc400000e0000 */
[----:B------:R-:W-:Y:S02]  /*11000*/  R2UR UR29, R13 ;  /* 0x000000000d1d72ca */ /* 0x000fe400000e0000 */
[----:B0-----:R-:W-:Y:S01]  /*11010*/  MOV R15, UR59 ;  /* 0x0000003b000f7c02 */ /* 0x001fe20008000f00 */
[----:B------:R-:W-:Y:S01]  /*11020*/  UMOV UR59, UR41 ;  /* 0x00000029003b7c82 */ /* 0x000fe20008000000 */
[----:B------:R-:W-:Y:S01]  /*11030*/  MOV R14, UR58 ;  /* 0x0000003a000e7c02 */ /* 0x000fe20008000f00 */
[----:B------:R-:W-:Y:S01]  /*11040*/  UMOV UR58, UR40 ;  /* 0x00000028003a7c82 */ /* 0x000fe20008000000 */
        /* <DEDUP_REMOVED lines=23> */
[----:B------:R-:W-:Y:S03]  /*111c0*/  HGMMA.64x16x16.F32.BF16 R112, gdesc[UR12], RZ, !UPT, gsb0 ;  /* 0x002000000c7079f0 */ /* 0x000fe6000c0018ff */
        /* <DEDUP_REMOVED lines=12> */
[----:B------:R-:W-:-:S03]  /*11290*/  R2UR UR5, R13 ;  /* 0x000000000d0572ca */ /* 0x000fc600000e0000 */
        /* <DEDUP_REMOVED lines=9> */
[----:B------:R-:W-:Y:S02]  /*11330*/  R2UR UR10, R76 ;  /* 0x000000004c0a72ca */ /* 0x000fe400000e0000 */
[----:B------:R-:W-:Y:S02]  /*11340*/  R2UR UR11, R77 ;  /* 0x000000004d0b72ca */ /* 0x000fe400000e0000 */
[----:B------:R-:W-:Y:S02]  /*11350*/  R2UR UR8, R12 ;  /* 0x000000000c0872ca */ /* 0x000fe400000e0000 */
[----:B------:R-:W-:-:S07]  /*11360*/  R2UR UR9, R13 ;  /* 0x000000000d0972ca */ /* 0x000fce00000e0000 */
[----:B------:R-:W-:Y:S02]  /*11370*/  MOV R156, UR10 ;  /* 0x0000000a009c7c02 */ /* 0x000fe40008000f00 */
[----:B------:R-:W-:Y:S02]  /*11380*/  MOV R24, UR11 ;  /* 0x0000000b00187c02 */ /* 0x000fe40008000f00 */
[----:B------:R-:W-:Y:S01]  /*11390*/  R2UR UR10, R74 ;  /* 0x000000004a0a72ca */ /* 0x000fe200000e0000 */
[----:B------:R-:W-:Y:S01]  /*113a0*/  VIADD R74, R20, 0x302 ;  /* 0x00000302144a7836 */ /* 0x000fe20000000000 */
[----:B------:R-:W-:Y:S01]  /*113b0*/  R2UR UR11, R75 ;  /* 0x000000004b0b72ca */ /* 0x000fe200000e0000 */
[----:B------:R-:W-:Y:S01]  /*113c0*/  IMAD.MOV.U32 R75, RZ, RZ, -0x7fffffe0 ;  /* 0x80000020ff4b7424 */ /* 0x000fe200078e00ff */
[----:B------:R-:W-:Y:S02]  /*113d0*/  WARPGROUP.DEPBAR.LE gsb0, 0x0 ;  /* 0x00008000000079c5 */ /* 0x000fe40000010000 */
[----:B------:R-:W-:-:S06]  /*113e0*/  WARPGROUP.ARRIVE ;  /* 0x00000000000079c5 */ /* 0x000fcc0000000000 */
[----:B------:R-:W-:Y:S01]  /*113f0*/  HGMMA.64x16x16.F32.BF16 R88, gdesc[UR16], RZ, !UPT, gsb0 ;  /* 0x00200000105879f0 */ /* 0x000fe2000c0018ff */
[----:B------:R-:W-:Y:S02]  /*11400*/  R2UR UR18, R74 ;  /* 0x000000004a1272ca */ /* 0x000fe400000e0000 */
[----:B------:R-:W-:Y:S01]  /*11410*/  R2UR UR19, R75 ;  /* 0x000000004b1372ca */ /* 0x000fe200000e0000 */
        /* <DEDUP_REMOVED lines=8> */
[C---:B------:R-:W-:Y:S02]  /*114a0*/  R2UR UR40, R8.reuse ;  /* 0x00000000082872ca */ /* 0x040fe400000e0000 */
[C---:B------:R-:W-:Y:S02]  /*114b0*/  R2UR UR41, R9.reuse ;  /* 0x00000000092972ca */ /* 0x040fe400000e0000 */
[----:B------:R-:W-:Y:S02]  /*114c0*/  R2UR UR44, R8 ;  /* 0x00000000082c72ca */ /* 0x000fe400000e0000 */
[----:B------:R-:W-:Y:S02]  /*114d0*/  R2UR UR45, R9 ;  /* 0x00000000092d72ca */ /* 0x000fe400000e0000 */
[----:B------:R-:W-:Y:S01]  /*114e0*/  R2UR UR26, R146 ;  /* 0x00000000921a72ca */ /* 0x000fe200000e0000 */
[----:B------:R-:W-:Y:S01]  /*114f0*/  VIADD R146, R20, 0x3c2 ;  /* 0x000003c214927836 */ /* 0x000fe20000000000 */
[----:B------:R-:W-:Y:S01]  /*11500*/  R2UR UR27, R147 ;  /* 0x00000000931b72ca */ /* 0x000fe200000e0000 */
[----:B------:R-:W-:-:S10]  /*11510*/  IMAD.MOV.U32 R147, RZ, RZ, -0x7fffffe0 ;  /* 0x80000020ff937424 */ /* 0x000fd400078e00ff */
[----:B------:R-:W-:Y:S01]  /*11520*/  MOV R157, UR26 ;  /* 0x0000001a009d7c02 */ /* 0x000fe20008000f00 */
[----:B------:R-:W-:Y:S01]  /*11530*/  UMOV UR26, UR56 ;  /* 0x00000038001a7c82 */ /* 0x000fe20008000000 */
[----:B------:R-:W-:Y:S01]  /*11540*/  MOV R0, UR27 ;  /* 0x0000001b00007c02 */ /* 0x000fe20008000f00 */
[----:B------:R-:W-:Y:S01]  /*11550*/  UMOV UR27, UR57 ;  /* 0x00000039001b7c82 */ /* 0x000fe20008000000 */
[----:B------:R-:W-:Y:S02]  /*11560*/  WARPGROUP.DEPBAR.LE gsb0, 0x0 ;  /* 0x00008000000079c5 */ /* 0x000fe40000010000 */
[----:B------:R-:W-:-:S06]  /*11570*/  WARPGROUP.ARRIVE ;  /* 0x00000000000079c5 */ /* 0x000fcc0000000000 */
[----:B------:R-:W-:Y:S01]  /*11580*/  HGMMA.64x16x16.F32.BF16 R136, gdesc[UR28], R136, gsb0 ;  /* 0x002000001c8879f0 */ /* 0x000fe20008001888 */
[C---:B------:R-:W-:Y:S02]  /*11590*/  R2UR UR56, R8.reuse ;  /* 0x00000000083872ca */ /* 0x040fe400000e0000 */
[C---:B------:R-:W-:Y:S02]  /*115a0*/  R2UR UR57, R9.reuse ;  /* 0x00000000093972ca */ /* 0x040fe400000e0000 */
        /* <DEDUP_REMOVED lines=9> */
[----:B------:R-:W-:Y:S01]  /*11640*/  R2UR UR34, R146 ;  /* 0x00000000922272ca */ /* 0x000fe200000e0000 */
[----:B------:R-:W-:Y:S01]  /*11650*/  VIADD R146, R20, 0x442 ;  /* 0x0000044214927836 */ /* 0x000fe20000000000 */
[----:B------:R-:W-:Y:S01]  /*11660*/  R2UR UR35, R147 ;  /* 0x00000000932372ca */ /* 0x000fe200000e0000 */
[----:B------:R-:W-:Y:S01]  /*11670*/  IMAD.MOV.U32 R147, RZ, RZ, -0x7fffffe0 ;  /* 0x80000020ff937424 */ /* 0x000fe200078e00ff */
[----:B------:R-:W-:Y:S02]  /*11680*/  WARPGROUP.DEPBAR.LE gsb0, 0x0 ;  /* 0x00008000000079c5 */ /* 0x000fe40000010000 */
[----:B------:R-:W-:-:S06]  /*11690*/  WARPGROUP.ARRIVE ;  /* 0x00000000000079c5 */ /* 0x000fcc0000000000 */
[----:B------:R-:W-:Y:S01]  /*116a0*/  HGMMA.64x16x16.F32.BF16 R120, gdesc[UR36], R120, gsb0 ;  /* 0x00200000247879f0 */ /* 0x000fe20008001878 */
[----:B------:R-:W-:Y:S01]  /*116b0*/  R2UR UR38, R146 ;  /* 0x00000000922672ca */ /* 0x000fe200000e0000 */
[----:B------:R-:W-:Y:S01]  /*116c0*/  VIADD R146, R20, 0x480 ;  /* 0x0000048014927836 */ /* 0x000fe20000000000 */
[----:B------:R-:W-:Y:S01]  /*116d0*/  R2UR UR39, R147 ;  /* 0x00000000932772ca */ /* 0x000fe200000e0000 */
[----:B------:R-:W-:Y:S02]  /*116e0*/  WARPGROUP.DEPBAR.LE gsb0, 0x0 ;  /* 0x00008000000079c5 */ /* 0x000fe40000010000 */
[----:B------:R-:W-:-:S06]  /*116f0*/  WARPGROUP.ARRIVE ;  /* 0x00000000000079c5 */ /* 0x000fcc0000000000 */
[----:B------:R-:W-:Y:S01]  /*11700*/  HGMMA.64x16x16.F32.BF16 R112, gdesc[UR52], R112, gsb0 ;  /* 0x00200000347079f0 */ /* 0x000fe20008001870 */
[----:B------:R-:W-:Y:S02]  /*11710*/  R2UR UR55, R150 ;  /* 0x00000000963772ca */ /* 0x000fe400000e0000 */
[----:B------:R-:W-:Y:S02]  /*11720*/  R2UR UR54, R149 ;  /* 0x00000000953672ca */ /* 0x000fe400000e0000 */
[----:B------:R-:W-:Y:S02]  /*11730*/  R2UR UR52, R12 ;  /* 0x000000000c3472ca */ /* 0x000fe400000e0000 */
        /* <DEDUP_REMOVED lines=11> */
[----:B------:R-:W-:Y:S01]  /*117f0*/  IMAD.MOV.U32 R147, RZ, RZ, -0x7fffffe0 ;  /* 0x80000020ff937424 */ /* 0x000fe200078e00ff */
[----:B------:R-:W-:Y:S02]  /*11800*/  R2UR UR16, R146 ;  /* 0x00000000921072ca */ /* 0x000fe400000e0000 */
[----:B------:R-:W-:Y:S01]  /*11810*/  R2UR UR11, R24 ;  /* 0x00000000180b72ca */ /* 0x000fe200000e0000 */
[----:B------:R-:W-:Y:S02]  /*11820*/  WARPGROUP.DEPBAR.LE gsb0, 0x0 ;  /* 0x00008000000079c5 */ /* 0x000fe40000010000 */
[----:B------:R-:W-:Y:S01]  /*11830*/  WARPGROUP.ARRIVE ;  /* 0x00000000000079c5 */ /* 0x000fe20000000000 */
[----:B------:R-:W-:Y:S01]  /*11840*/  R2UR UR17, R147 ;  /* 0x00000000931172ca */ /* 0x000fe200000e0000 */
[----:B------:R-:W-:Y:S01]  /*11850*/  VIADD R146, R20, 0x4c0 ;  /* 0x000004c014927836 */ /* 0x000fe20000000000 */
[----:B------:R-:W-:Y:S01]  /*11860*/  R2UR UR10, R156 ;  /* 0x000000009c0a72ca */ /* 0x000fe200000e0000 */
[----:B------:R0:W5:Y:S02]  /*11870*/  LDL.LU R24, [R1+0xb0] ;  /* 0x0000b00001187983 */ /* 0x0001640000300800 */
[----:B------:R-:W-:Y:S01]  /*11880*/  HGMMA.64x16x16.F32.BF16 R88, gdesc[UR4], R88, gsb0 ;  /* 0x00200000045879f0 */ /* 0x000fe20008001858 */
[----:B------:R-:W-:Y:S01]  /*11890*/  IMAD.MOV.U32 R147, RZ, RZ, -0x7fffffe0 ;  /* 0x80000020ff937424 */ /* 0x000fe200078e00ff */
[----:B------:R-:W-:-:S02]  /*118a0*/  R2UR UR12, R146 ;  /* 0x00000000920c72ca */ /* 0x000fc400000e0000 */
[----:B------:R-:W-:Y:S01]  /*118b0*/  R2UR UR7, R23 ;  /* 0x00000000170772ca */ /* 0x000fe200000e0000 */
[----:B------:R-:W-:Y:S02]  /*118c0*/  WARPGROUP.DEPBAR.LE gsb0, 0x0 ;  /* 0x00008000000079c5 */ /* 0x000fe40000010000 */
[----:B------:R-:W-:Y:S01]  /*118d0*/  WARPGROUP.ARRIVE ;  /* 0x00000000000079c5 */ /* 0x000fe20000000000 */
[----:B------:R-:W-:Y:S01]  /*118e0*/  R2UR UR13, R147 ;  /* 0x00000000930d72ca */ /* 0x000fe200000e0000 */
[----:B------:R-:W-:Y:S01]  /*118f0*/  VIADD R146, R20, 0x500 ;  /* 0x0000050014927836 */ /* 0x000fe20000000000 */
[----:B------:R-:W-:Y:S01]  /*11900*/  R2UR UR6, R155 ;  /* 0x000000009b0672ca */ /* 0x000fe200000e0000 */
[----:B------:R0:W5:Y:S01]  /*11910*/  LDL.LU R23, [R1+0xac] ;  /* 0x0000ac0001177983 */ /* 0x0001620000300800 */
[----:B------:R-:W-:Y:S01]  /*11920*/  IMAD.MOV.U32 R147, RZ, RZ, -0x7fffffe0 ;  /* 0x80000020ff937424 */ /* 0x000fe200078e00ff */
[----:B------:R-:W-:Y:S01]  /*11930*/  HGMMA.64x16x16.F32.BF16 R80, gdesc[UR52], R80, gsb0 ;  /* 0x00200000345079f0 */ /* 0x000fe20008001850 */
[----:B------:R-:W-:-:S02]  /*11940*/  R2UR UR55, R154 ;  /* 0x000000009a3772ca */ /* 0x000fc400000e0000 */
[----:B------:R-:W-:Y:S02]  /*11950*/  R2UR UR54, R153 ;  /* 0x00000000993672ca */ /* 0x000fe400000e0000 */
[----:B------:R-:W-:Y:S01]  /*11960*/  R2UR UR8, R146 ;  /* 0x00000000920872ca */ /* 0x000fe200000e0000 */
[----:B------:R-:W-:Y:S01]  /*11970*/  VIADD R146, R20, 0x540 ;  /* 0x0000054014927836 */ /* 0x000fe20000000000 */
[----:B------:R-:W-:Y:S02]  /*11980*/  R2UR UR52, R8 ;  /* 0x00000000083472ca */ /* 0x000fe400000e0000 */
[----:B------:R-:W-:Y:S02]  /*11990*/  R2UR UR53, R9 ;  /* 0x00000000093572ca */ /* 0x000fe400000e0000 */
[----:B------:R-:W-:Y:S01]  /*119a0*/  R2UR UR9, R147 ;  /* 0x00000000930972ca */ /* 0x000fe200000e0000 */
[----:B------:R-:W-:Y:S01]  /*119b0*/  IMAD.MOV.U32 R147, RZ, RZ, -0x7fffffe0 ;  /* 0x80000020ff937424 */ /* 0x000fe200078e00ff */
[----:B------:R-:W-:-:S04]  /*119c0*/  R2UR UR4, R146 ;  /* 0x00000000920472ca */ /* 0x000fc800000e0000 */
[----:B------:R-:W-:Y:S01]  /*119d0*/  R2UR UR5, R147 ;  /* 0x00000000930572ca */ /* 0x000fe200000e0000 */
[----:B------:R-:W-:Y:S02]  /*119e0*/  WARPGROUP.DEPBAR.LE gsb0, 0x0 ;  /* 0x00008000000079c5 */ /* 0x000fe40000010000 */
[----:B------:R-:W-:-:S06]  /*119f0*/  WARPGROUP.ARRIVE ;  /* 0x00000000000079c5 */ /* 0x000fcc0000000000 */
[----:B------:R-:W-:Y:S01]  /*11a00*/  HGMMA.64x16x16.F32.BF16 R72, gdesc[UR48], R72, gsb0 ;  /* 0x00200000304879f0 */ /* 0x000fe20008001848 */
[----:B------:R-:W-:Y:S02]  /*11a10*/  R2UR UR51, R152 ;  /* 0x00000000983372ca */ /* 0x000fe400000e0000 */
[----:B------:R-:W-:Y:S01]  /*11a20*/  R2UR UR50, R151 ;  /* 0x00000000973272ca */ /* 0x000fe200000e0000 */
[----:B------:R-:W-:Y:S02]  /*11a30*/  WARPGROUP.DEPBAR.LE gsb0, 0x0 ;  /* 0x00008000000079c5 */ /* 0x000fe40000010000 */
[----:B------:R-:W-:-:S06]  /*11a40*/  WARPGROUP.ARRIVE ;  /* 0x00000000000079c5 */ /* 0x000fcc0000000000 */
[----:B------:R-:W-:Y:S01]  /*11a50*/  HGMMA.64x16x16.F32.BF16 R136, gdesc[UR40], R136, gsb0 ;  /* 0x00200000288879f0 */ /* 0x000fe20008001888 */
[----:B------:R-:W-:Y:S02]  /*11a60*/  R2UR UR43, R19 ;  /* 0x00000000132b72ca */ /* 0x000fe400000e0000 */
[----:B------:R-:W-:Y:S01]  /*11a70*/  R2UR UR42, R18 ;  /* 0x00000000122a72ca */ /* 0x000fe200000e0000 */
[----:B------:R-:W-:Y:S01]  /*11a80*/  VIADD R146, R20, 0x580 ;  /* 0x0000058014927836 */ /* 0x000fe20000000000 */
[C---:B------:R-:W-:Y:S01]  /*11a90*/  R2UR UR40, R8.reuse ;  /* 0x00000000082872ca */ /* 0x040fe200000e0000 */
[----:B------:R-:W-:Y:S01]  /*11aa0*/  IMAD.MOV.U32 R147, RZ, RZ, -0x7fffffe0 ;  /* 0x80000020ff937424 */ /* 0x000fe200078e00ff */
[----:B------:R-:W-:Y:S01]  /*11ab0*/  R2UR UR41, R9 ;  /* 0x00000000092972ca */ /* 0x000fe200000e0000 */
[----:B------:R0:W5:Y:S01]  /*11ac0*/  LDL.LU R19, [R1+0xa8] ;  /* 0x0000a80001137983 */ /* 0x0001620000300800 */
[----:B------:R-:W-:Y:S02]  /*11ad0*/  WARPGROUP.DEPBAR.LE gsb0, 0x0 ;  /* 0x00008000000079c5 */ /* 0x000fe40000010000 */
[----:B------:R-:W-:Y:S01]  /*11ae0*/  WARPGROUP.ARRIVE ;  /* 0x00000000000079c5 */ /* 0x000fe20000000000 */
[----:B------:R-:W-:Y:S01]  /*11af0*/  R2UR UR48, R8 ;  /* 0x00000000083072ca */ /* 0x000fe200000e0000 */
[----:B------:R0:W5:Y:S04]  /*11b00*/  LDL.LU R18, [R1+0xa4] ;  /* 0x0000a40001127983 */ /* 0x0001680000300800 */
[----:B------:R-:W-:Y:S03]  /*11b10*/  HGMMA.64x16x16.F32.BF16 R128, gdesc[UR44], R128, gsb0 ;  /* 0x002000002c8079f0 */ /* 0x000fe60008001880 */
        /* <DEDUP_REMOVED lines=10> */
[----:B------:R-:W-:Y:S02]  /*11bc0*/  R2UR UR46, R16 ;  /* 0x00000000102e72ca */ /* 0x000fe400000e0000 */
[----:B------:R-:W-:Y:S02]  /*11bd0*/  R2UR UR44, R8 ;  /* 0x00000000082c72ca */ /* 0x000fe400000e0000 */
[C---:B------:R-:W-:Y:S02]  /*11be0*/  R2UR UR45, R9.reuse ;  /* 0x00000000092d72ca */ /* 0x040fe400000e0000 */
[----:B------:R-:W-:Y:S02]  /*11bf0*/  R2UR UR49, R9 ;  /* 0x00000000093172ca */ /* 0x000fe400000e0000 */
[----:B------:R-:W-:-:S02]  /*11c00*/  R2UR UR59, R15 ;  /* 0x000000000f3b72ca */ /* 0x000fc400000e0000 */
[----:B------:R-:W-:Y:S02]  /*11c10*/  R2UR UR58, R14 ;  /* 0x000000000e3a72ca */ /* 0x000fe400000e0000 */
[----:B------:R-:W-:Y:S02]  /*11c20*/  R2UR UR56, R8 ;  /* 0x00000000083872ca */ /* 0x000fe400000e0000 */
[----:B------:R-:W-:Y:S01]  /*11c30*/  R2UR UR57, R9 ;  /* 0x00000000093972ca */ /* 0x000fe200000e0000 */
[----:B------:R-:W-:Y:S01]  /*11c40*/  UMOV UR40, UR16 ;  /* 0x0000001000287c82 */ /* 0x000fe20008000000 */
[----:B------:R-:W-:Y:S02]  /*11c50*/  WARPGROUP.DEPBAR.LE gsb0, 0x0 ;  /* 0x00008000000079c5 */ /* 0x000fe40000010000 */
[----:B------:R-:W-:Y:S01]  /*11c60*/  WARPGROUP.ARRIVE ;  /* 0x00000000000079c5 */ /* 0x000fe20000000000 */
[----:B------:R-:W-:Y:S01]  /*11c70*/  UMOV UR41, UR17 ;  /* 0x0000001100297c82 */ /* 0x000fe20008000000 */
[----:B------:R-:W-:Y:S01]  /*11c80*/  R2UR UR20, R146 ;  /* 0x00000000921472ca */ /* 0x000fe200000e0000 */
[----:B------:R0:W5:Y:S03]  /*11c90*/  LDL.LU R17, [R1+0xa0] ;  /* 0x0000a00001117983 */ /* 0x0001660000300800 */
[----:B------:R-:W-:Y:S01]  /*11ca0*/  HGMMA.64x16x16.F32.BF16 R96, gdesc[UR44], R96, gsb0 ;  /* 0x002000002c6079f0 */ /* 0x000fe20008001860 */
[----:B------:R-:W-:-:S02]  /*11cb0*/  R2UR UR16, R6 ;  /* 0x00000000061072ca */ /* 0x000fc400000e0000 */
[----:B------:R-:W-:Y:S02]  /*11cc0*/  R2UR UR17, R7 ;  /* 0x00000000071172ca */ /* 0x000fe400000e0000 */
[----:B------:R-:W-:Y:S02]  /*11cd0*/  R2UR UR21, R147 ;  /* 0x00000000931572ca */ /* 0x000fe400000e0000 */
[----:B------:R-:W-:Y:S02]  /*11ce0*/  R2UR UR27, R0 ;  /* 0x00000000001b72ca */ /* 0x000fe400000e0000 */
[----:B------:R-:W-:Y:S02]  /*11cf0*/  R2UR UR26, R157 ;  /* 0x000000009d1a72ca */ /* 0x000fe400000e0000 */
[----:B------:R-:W-:Y:S02]  /*11d00*/  R2UR UR24, R6 ;  /* 0x00000000061872ca */ /* 0x000fe400000e0000 */
[----:B------:R-:W-:-:S02]  /*11d10*/  R2UR UR25, R7 ;  /* 0x00000000071972ca */ /* 0x000fc400000e0000 */
[C---:B------:R-:W-:Y:S02]  /*11d20*/  R2UR UR28, R6.reuse ;  /* 0x00000000061c72ca */ /* 0x040fe400000e0000 */
[C---:B------:R-:W-:Y:S02]  /*11d30*/  R2UR UR29, R7.reuse ;  /* 0x00000000071d72ca */ /* 0x040fe400000e0000 */
[C---:B------:R-:W-:Y:S02]  /*11d40*/  R2UR UR32, R6.reuse ;  /* 0x00000000062072ca */ /* 0x040fe400000e0000 */
[C---:B------:R-:W-:Y:S02]  /*11d50*/  R2UR UR33, R7.reuse ;  /* 0x00000000072172ca */ /* 0x040fe400000e0000 */
[----:B------:R-:W-:Y:S02]  /*11d60*/  R2UR UR36, R6 ;  /* 0x00000000062472ca */ /* 0x000fe400000e0000 */
[----:B------:R-:W-:Y:S01]  /*11d70*/  R2UR UR37, R7 ;  /* 0x00000000072572ca */ /* 0x000fe200000e0000 */
[----:B------:R-:W-:Y:S01]  /*11d80*/  VIADD R146, R20, 0x5c0 ;  /* 0x000005c014927836 */ /* 0x000fe20000000000 */
[----:B------:R0:W5:Y:S01]  /*11d90*/  LDL.LU R16, [R1+0x9c] ;  /* 0x00009c0001107983 */ /* 0x0001620000300800 */
[----:B------:R-:W-:-:S02]  /*11da0*/  WARPGROUP.DEPBAR.LE gsb0, 0x0 ;  /* 0x00008000000079c5 */ /* 0x000fc40000010000 */
[----:B------:R-:W-:Y:S01]  /*11db0*/  WARPGROUP.ARRIVE ;  /* 0x00000000000079c5 */ /* 0x000fe20000000000 */
[----:B------:R-:W-:Y:S01]  /*11dc0*/  UMOV UR44, UR12 ;  /* 0x0000000c002c7c82 */ /* 0x000fe20008000000 */
[----:B------:R-:W-:Y:S01]  /*11dd0*/  UMOV UR45, UR13 ;  /* 0x0000000d002d7c82 */ /* 0x000fe20008000000 */
[----:B------:R-:W-:Y:S01]  /*11de0*/  IMAD.MOV.U32 R147, RZ, RZ, -0x7fffffe0 ;  /* 0x80000020ff937424 */ /* 0x000fe200078e00ff */
[----:B------:R0:W5:Y:S02]  /*11df0*/  LDL.LU R15, [R1+0x98] ;  /* 0x00009800010f7983 */ /* 0x0001640000300800 */
[----:B------:R-:W-:Y:S01]  /*11e00*/  HGMMA.64x16x16.F32.BF16 R88, gdesc[UR48], R88, gsb0 ;  /* 0x00200000305879f0 */ /* 0x000fe20008001858 */
[----:B------:R-:W-:Y:S01]  /*11e10*/  R2UR UR12, R6 ;  /* 0x00000000060c72ca */ /* 0x000fe200000e0000 */
[----:B------:R0:W5:Y:S01]  /*11e20*/  LDL.LU R14, [R1+0x94] ;  /* 0x00009400010e7983 */ /* 0x0001620000300800 */
[----:B------:R-:W-:Y:S01]  /*11e30*/  UMOV UR48, UR8 ;  /* 0x0000000800307c82 */ /* 0x000fe20008000000 */
[----:B------:R-:W-:-:S02]  /*11e40*/  WARPGROUP.DEPBAR.LE gsb0, 0x0 ;  /* 0x00008000000079c5 */ /* 0x000fc40000010000 */
[----:B------:R-:W-:Y:S01]  /*11e50*/  WARPGROUP.ARRIVE ;  /* 0x00000000000079c5 */ /* 0x000fe20000000000 */
[----:B------:R-:W-:Y:S01]  /*11e60*/  UMOV UR49, UR9 ;  /* 0x0000000900317c82 */ /* 0x000fe20008000000 */
[----:B------:R-:W-:Y:S01]  /*11e70*/  R2UR UR13, R7 ;  /* 0x00000000070d72ca */ /* 0x000fe200000e0000 */
[----:B------:R0:W5:Y:S03]  /*11e80*/  LDL.LU R0, [R1+0x90] ;  /* 0x0000900001007983 */ /* 0x0001660000300800 */
        /* <DEDUP_REMOVED lines=193> */
.L_x_1973:
[----:B------:R-:W-:Y:S01]  /*12aa0*/  SHF.L.U32 R20, R145, 0x1f, RZ ;  /* 0x0000001f91147819 */ /* 0x000fe200000006ff */
[----:B-----5:R-:W-:-:S04]  /*12ab0*/  IMAD R21, R15, 0x8, R16 ;  /* 0x000000080f157824 */ /* 0x020fc800078e0210 */
[----:B------:R0:W1:Y:S01]  /*12ac0*/  SYNCS.PHASECHK.TRANS64.TRYWAIT P2, [R21+URZ+0x31c50], R20 ;  /* 0x031c5014150075a7 */ /* 0x000062000804017f */
[----:B------:R-:W-:Y:S05]  /*12ad0*/  @!P0 BRA `(.L_x_1974) ;  /* 0x0000000000048947 */ /* 0x000fea0003800000 */
[----:B------:R-:W-:Y:S01]  /*12ae0*/  BPT.TRAP 0x1 ;  /* 0x000000040000795c */ /* 0x000fe20000300000 */
.L_x_1974:
[----:B-1----:R-:W-:Y:S05]  /*12af0*/  @P2 BRA `(.L_x_1972) ;  /* 0x0000000000082947 */ /* 0x002fea0003800000 */
[----:B------:R-:W1:Y:S02]  /*12b00*/  SYNCS.PHASECHK.TRANS64.TRYWAIT P2, [R21+URZ+0x31c50], R20 ;  /* 0x031c5014150075a7 */ /* 0x000e64000804017f */
[----:B-1----:R-:W-:Y:S05]  /*12b10*/  @!P2 BRA `(.L_x_1975) ;  /* 0x000001100014a947 */ /* 0x002fea0003800000 */
.L_x_1972:
[----:B------:R-:W-:Y:S05]  /*12b20*/  WARPSYNC.ALL ;  /* 0x0000000000007948 */ /* 0x000fea0003800000 */
[----:B------:R-:W-:Y:S01]  /*12b30*/  ULDC UR4, c[0x0][0x9d8] ;  /* 0x0002760000047ab9 */ /* 0x000fe20000000800 */
[----:B------:R-:W-:Y:S01]  /*12b40*/  ULDC UR5, c[0x0][0x988] ;  /* 0x0002620000057ab9 */ /* 0x000fe20000000800 */
[----:B------:R-:W-:Y:S01]  /*12b50*/  FMUL.FTZ R138, R138, UR4 ;  /* 0x000000048a8a7c20 */ /* 0x000fe20008410000 */
[----:B------:R-:W-:Y:S01]  /*12b60*/  FMUL.FTZ R139, R139, UR4 ;  /* 0x000000048b8b7c20 */ /* 0x000fe20008410000 */
[----:B------:R-:W-:Y:S01]  /*12b70*/  FMUL.FTZ R131, R131, UR4 ;  /* 0x0000000483837c20 */ /* 0x000fe20008410000 */
[----:B------:R-:W-:Y:S01]  /*12b80*/  FMUL.FTZ R130, R130, UR4 ;  /* 0x0000000482827c20 */ /* 0x000fe20008410000 */
[----:B01----:R0:W1:Y:S01]  /*12b90*/  MUFU.TANH R20, R138 ;  /* 0x0000008a00147308 */ /* 0x0030620000002400 */
[----:B------:R-:W-:Y:S01]  /*12ba0*/  FMUL.FTZ R21, R137, UR4 ;  /* 0x0000000489157c20 */ /* 0x000fe20008410000 */
[----:B------:R-:W-:Y:S01]  /*12bb0*/  FMUL.FTZ R122, R122, UR4 ;  /* 0x000000047a7a7c20 */ /* 0x000fe20008410000 */
[----:B------:R-:W-:Y:S01]  /*12bc0*/  FMUL.FTZ R137, R141, UR4 ;  /* 0x000000048d897c20 */ /* 0x000fe20008410000 */
        /* <DEDUP_REMOVED lines=11> */
[----:B0-----:R-:W-:Y:S01]  /*12c80*/  FMUL.FTZ R138, R140, UR4 ;  /* 0x000000048c8a7c20 */ /* 0x001fe20008410000 */
[----:B------:R0:W3:Y:S01]  /*12c90*/  MUFU.TANH R147, R131 ;  /* 0x0000008300937308 */ /* 0x0000e20000002400 */
[----:B-1----:R-:W-:-:S02]  /*12ca0*/  IMAD.MOV.U32 R120, RZ, RZ, R20 ;  /* 0x000000ffff787224 */ /* 0x002fc400078e0014 */
[----:B------:R-:W-:Y:S01]  /*12cb0*/  FMUL.FTZ R123, R123, UR4 ;  /* 0x000000047b7b7c20 */ /* 0x000fe20008410000 */
[----:B------:R-:W-:Y:S01]  /*12cc0*/  FMUL.FTZ R126, R126, UR4 ;  /* 0x000000047e7e7c20 */ /* 0x000fe20008410000 */
[----:B------:R-:W-:Y:S01]  /*12cd0*/  FMUL.FTZ R128, R128, UR4 ;  /* 0x0000000480807c20 */ /* 0x000fe20008410000 */
[----:B------:R-:W-:Y:S01]  /*12ce0*/  FMUL.FTZ R129, R129, UR4 ;  /* 0x0000000481817c20 */ /* 0x000fe20008410000 */
[----:B------:R-:W-:Y:S01]  /*12cf0*/  FMUL.FTZ R156, R114, UR4 ;  /* 0x00000004729c7c20 */ /* 0x000fe20008410000 */
[----:B------:R-:W-:Y:S01]  /*12d00*/  FMUL.FTZ R152, R106, UR4 ;  /* 0x000000046a987c20 */ /* 0x000fe20008410000 */
[----:B------:R1:W-:Y:S01]  /*12d10*/  MUFU.TANH R148, R130 ;  /* 0x0000008200947308 */ /* 0x0003e20000002400 */
[----:B------:R-:W-:-:S07]  /*12d20*/  FMUL.FTZ R154, R118, UR4 ;  /* 0x00000004769a7c20 */ /* 0x000fce0008410000 */
[----:B------:R-:W4:Y:S01]  /*12d30*/  MUFU.TANH R149, R143 ;  /* 0x0000008f00957308 */ /* 0x000f220000002400 */
[----:B------:R-:W-:Y:S01]  /*12d40*/  FMUL.FTZ R100, R91, UR4 ;  /* 0x000000045b647c20 */ /* 0x000fe20008410000 */
[----:B------:R-:W-:Y:S01]  /*12d50*/  FMUL.FTZ R119, R111, UR4 ;  /* 0x000000046f777c20 */ /* 0x000fe20008410000 */
[----:B------:R-:W4:Y:S01]  /*12d60*/  LDL R91, [R1+0x34] ;  /* 0x00003400015b7983 */ /* 0x000f220000100800 */
[----:B0-----:R-:W-:Y:S01]  /*12d70*/  FMUL.FTZ R131, R132, UR4 ;  /* 0x0000000484837c20 */ /* 0x001fe20008410000 */
[----:B------:R-:W-:Y:S01]  /*12d80*/  FMUL.FTZ R132, R105, UR4 ;  /* 0x0000000469847c20 */ /* 0x000fe20008410000 */
[----:B------:R-:W-:Y:S01]  /*12d90*/  FMUL.FTZ R105, R108, UR4 ;  /* 0x000000046c697c20 */ /* 0x000fe20008410000 */
[----:B-1----:R-:W-:Y:S01]  /*12da0*/  FMUL.FTZ R130, R133, UR4 ;  /* 0x0000000485827c20 */ /* 0x002fe20008410000 */
[----:B------:R0:W1:Y:S01]  /*12db0*/  MUFU.TANH R20, R122 ;  /* 0x0000007a00147308 */ /* 0x0000620000002400 */
[----:B------:R-:W-:Y:S01]  /*12dc0*/  FMUL.FTZ R140, R121, UR4 ;  /* 0x00000004798c7c20 */ /* 0x000fe20008410000 */
[----:B------:R-:W-:Y:S01]  /*12dd0*/  FMUL.FTZ R139, R124, UR4 ;  /* 0x000000047c8b7c20 */ /* 0x000fe20008410000 */
[----:B------:R-:W-:Y:S01]  /*12de0*/  FMUL.FTZ R121, R125, UR4 ;  /* 0x000000047d797c20 */ /* 0x000fe20008410000 */
[----:B------:R-:W-:Y:S01]  /*12df0*/  FMUL.FTZ R133, R104, UR4 ;  /* 0x0000000468857c20 */ /* 0x000fe20008410000 */
[----:B------:R-:W-:Y:S01]  /*12e00*/  FMUL.FTZ R104, R109, UR4 ;  /* 0x000000046d687c20 */ /* 0x000fe20008410000 */
[----:B------:R-:W-:Y:S01]  /*12e10*/  FMUL.FTZ R106, R96, UR4 ;  /* 0x00000004606a7c20 */ /* 0x000fe20008410000 */
[----:B------:R-:W-:Y:S01]  /*12e20*/  FMUL.FTZ R96, R97, UR4 ;  /* 0x0000000461607c20 */ /* 0x000fe20008410000 */
[----:B------:R1:W1:Y:S01]  /*12e30*/  MUFU.TANH R145, R135 ;  /* 0x0000008700917308 */ /* 0x0002620000002400 */
[----:B0-----:R-:W-:Y:S01]  /*12e40*/  FMUL.FTZ R122, R112, UR4 ;  /* 0x00000004707a7c20 */ /* 0x001fe20008410000 */
[----:B------:R-:W-:Y:S01]  /*12e50*/  FMUL.FTZ R112, R113, UR4 ;  /* 0x0000000471707c20 */ /* 0x000fe20008410000 */
[----:B--2---:R-:W-:-:S02]  /*12e60*/  IMAD.MOV.U32 R113, RZ, RZ, R151 ;  /* 0x000000ffff717224 */ /* 0x004fc400078e0097 */
[----:B------:R-:W-:Y:S01]  /*12e70*/  FMUL.FTZ R151, R107, UR4 ;  /* 0x000000046b977c20 */ /* 0x000fe20008410000 */
[----:B---3--:R-:W-:Y:S02]  /*12e80*/  IMAD.MOV.U32 R107, RZ, RZ, R147 ;  /* 0x000000ffff6b7224 */ /* 0x008fe400078e0093 */
[----:B------:R-:W-:Y:S01]  /*12e90*/  FMUL.FTZ R124, R89, UR4 ;  /* 0x00000004597c7c20 */ /* 0x000fe20008410000 */
[----:B------:R-:W2:Y:S01]  /*12ea0*/  LDL R147, [R1+0x2c] ;  /* 0x00002c0001937983 */ /* 0x000ea20000100800 */
[----:B----4-:R-:W-:Y:S02]  /*12eb0*/  IMAD.MOV.U32 R115, RZ, RZ, R149 ;  /* 0x000000ffff737224 */ /* 0x010fe400078e0095 */
[----:B-1----:R-:W-:Y:S01]  /*12ec0*/  FMUL.FTZ R135, R116, UR4 ;  /* 0x0000000474877c20 */ /* 0x002fe20008410000 */
[----:B------:R-:W-:Y:S01]  /*12ed0*/  IMAD.MOV.U32 R116, RZ, RZ, R148 ;  /* 0x000000ffff747224 */ /* 0x000fe200078e0094 */
[----:B------:R-:W3:Y:S01]  /*12ee0*/  LDL R149, [R1+0x68] ;  /* 0x0000680001957983 */ /* 0x000ee20000100800 */
[----:B------:R-:W-:-:S02]  /*12ef0*/  IMAD.MOV.U32 R111, RZ, RZ, R20 ;  /* 0x000000ffff6f7224 */ /* 0x000fc400078e0014 */
[----:B------:R-:W-:Y:S01]  /*12f00*/  FMUL.FTZ R20, R103, UR4 ;  /* 0x0000000467147c20 */ /* 0x000fe20008410000 */
[----:B------:R0:W1:Y:S01]  /*12f10*/  MUFU.TANH R146, R134 ;  /* 0x0000008600927308 */ /* 0x0000620000002400 */
[----:B------:R-:W4:Y:S01]  /*12f20*/  LDL R148, [R1+0x40] ;  /* 0x0000400001947983 */ /* 0x000f220000100800 */
[----:B------:R-:W-:Y:S01]  /*12f30*/  FMUL.FTZ R118, R98, UR4 ;  /* 0x0000000462767c20 */ /* 0x000fe20008410000 */
[----:B------:R-:W-:Y:S02]  /*12f40*/  IMAD.MOV.U32 R109, RZ, RZ, R145 ;  /* 0x000000ffff6d7224 */ /* 0x000fe400078e0091 */
[----:B------:R-:W-:Y:S01]  /*12f50*/  FMUL.FTZ R125, R88, UR4 ;  /* 0x00000004587d7c20 */ /* 0x000fe20008410000 */
[----:B------:R-:W3:Y:S02]  /*12f60*/  LDL R103, [R1+0x6c] ;  /* 0x00006c0001677983 */ /* 0x000ee40000100800 */
[----:B------:R-:W1:Y:S01]  /*12f70*/  MUFU.TANH R150, R142 ;  /* 0x0000008e00967308 */ /* 0x000e620000002400 */
[----:B0-----:R-:W-:Y:S01]  /*12f80*/  FMUL.FTZ R134, R117, UR4 ;  /* 0x0000000475867c20 */ /* 0x001fe20008410000 */
[----:B------:R-:W-:-:S06]  /*12f90*/  FMUL.FTZ R117, R99, UR4 ;  /* 0x0000000463757c20 */ /* 0x000fcc0008410000 */
[----:B------:R-:W0:Y:S01]  /*12fa0*/  MUFU.TANH R143, R123 ;  /* 0x0000007b008f7308 */ /* 0x000e220000002400 */
[----:B-1----:R-:W-:Y:S02]  /*12fb0*/  IMAD.MOV.U32 R108, RZ, RZ, R146 ;  /* 0x000000ffff6c7224 */ /* 0x002fe400078e0092 */
[----:B------:R-:W-:-:S05]  /*12fc0*/  FMUL.FTZ R146, R72, UR4 ;  /* 0x0000000448927c20 */ /* 0x000fca0008410000 */
[----:B------:R-:W-:Y:S01]  /*12fd0*/  MUFU.TANH R136, R136 ;  /* 0x0000008800887308 */ /* 0x000fe20000002400 */
[----:B------:R-:W-:Y:S02]  /*12fe0*/  IMAD.MOV.U32 R114, RZ, RZ, R150 ;  /* 0x000000ffff727224 */ /* 0x000fe400078e0096 */
[----:B------:R-:W-:Y:S01]  /*12ff0*/  FMUL.FTZ R150, R110, UR4 ;  /* 0x000000046e967c20 */ /* 0x000fe20008410000 */
[----:B------:R-:W-:Y:S01]  /*13000*/  FMUL.FTZ R110, R102, UR4 ;  /* 0x00000004666e7c20 */ /* 0x000fe20008410000 */
[----:B------:R-:W-:-:S03]  /*13010*/  FMUL.FTZ R102, R90, UR4 ;  /* 0x000000045a667c20 */ /* 0x000fc60008410000 */
[----:B------:R-:W-:Y:S01]  /*13020*/  MUFU.TANH R21, R21 ;  /* 0x0000001500157308 */ /* 0x000fe20000002400 */
[----:B0-----:R-:W-:-:S07]  /*13030*/  IMAD.MOV.U32 R90, RZ, RZ, R143 ;  /* 0x000000ffff5a7224 */ /* 0x001fce00078e008f */
[----:B------:R-:W-:Y:S08]  /*13040*/  MUFU.TANH R138, R138 ;  /* 0x0000008a008a7308 */ /* 0x000ff00000002400 */
[----:B------:R-:W-:Y:S08]  /*13050*/  MUFU.TANH R137, R137 ;  /* 0x0000008900897308 */ /* 0x000ff00000002400 */
[----:B------:R0:W1:Y:S08]  /*13060*/  MUFU.TANH R142, R126 ;  /* 0x0000007e008e7308 */ /* 0x0000700000002400 */
[----:B------:R-:W3:Y:S01]  /*13070*/  MUFU.TANH R128, R128 ;  /* 0x0000008000807308 */ /* 0x000ee20000002400 */
[----:B0-----:R-:W-:-:S07]  /*13080*/  FMUL.FTZ R126, R101, UR4 ;  /* 0x00000004657e7c20 */ /* 0x001fce0008410000 */
[----:B------:R-:W0:Y:S08]  /*13090*/  MUFU.TANH R129, R129 ;  /* 0x0000008100817308 */ /* 0x000e300000002400 */
[----:B------:R-:W0:Y:S08]  /*130a0*/  MUFU.TANH R131, R131 ;  /* 0x0000008300837308 */ /* 0x000e300000002400 */
[----:B------:R-:W0:Y:S01]  /*130b0*/  MUFU.TANH R130, R130 ;  /* 0x0000008200827308 */ /* 0x000e220000002400 */
[----:B------:R-:W-:Y:S01]  /*130c0*/  FMUL.FTZ R99, R94, UR4 ;  /* 0x000000045e637c20 */ /* 0x000fe20008410000 */
[----:B------:R-:W-:-:S06]  /*130d0*/  FMUL.FTZ R143, R84, UR4 ;  /* 0x00000004548f7c20 */ /* 0x000fcc0008410000 */
[----:B------:R-:W0:Y:S01]  /*130e0*/  MUFU.TANH R141, R141 ;  /* 0x0000008d008d7308 */ /* 0x000e220000002400 */
[----:B------:R-:W-:Y:S01]  /*130f0*/  FMUL.FTZ R101, R86, UR4 ;  /* 0x0000000456657c20 */ /* 0x000fe20008410000 */
[----:B------:R-:W-:-:S06]  /*13100*/  IMAD.MOV.U32 R94, RZ, RZ, R116 ;  /* 0x000000ffff5e7224 */ /* 0x000fcc00078e0074 */
[----:B------:R-:W0:Y:S01]  /*13110*/  MUFU.TANH R140, R140 ;  /* 0x0000008c008c7308 */ /* 0x000e220000002400 */
[----:B-1----:R-:W-:-:S07]  /*13120*/  IMAD.MOV.U32 R97, RZ, RZ, R142 ;  /* 0x000000ffff617224 */ /* 0x002fce00078e008e */
[----:B------:R-:W1:Y:S08]  /*13130*/  MUFU.TANH R139, R139 ;  /* 0x0000008b008b7308 */ /* 0x000e700000002400 */
[----:B------:R-:W1:Y:S01]  /*13140*/  MUFU.TANH R121, R121 ;  /* 0x0000007900797308 */ /* 0x000e620000002400 */
[----:B------:R-:W-:Y:S01]  /*13150*/  FMUL.FTZ R123, R92, UR4 ;  /* 0x000000045c7b7c20 */ /* 0x000fe20008410000 */
[----:B------:R-:W-:Y:S01]  /*13160*/  FMUL.FTZ R89, R93, UR4 ;  /* 0x000000045d597c20 */ /* 0x000fe20008410000 */
[----:B------:R-:W-:-:S05]  /*13170*/  FMUL.FTZ R98, R95, UR4 ;  /* 0x000000045f627c20 */ /* 0x000fca0008410000 */
[----:B------:R-:W1:Y:S01]  /*13180*/  MUFU.TANH R122, R122 ;  /* 0x0000007a007a7308 */ /* 0x000e620000002400 */
[----:B------:R-:W-:Y:S01]  /*13190*/  FMUL.FTZ R142, R81, UR4 ;  /* 0x00000004518e7c20 */ /* 0x000fe20008410000 */
[----:B------:R-:W-:-:S06]  /*131a0*/  IMAD.MOV.U32 R92, RZ, RZ, R109 ;  /* 0x000000ffff5c7224 */ /* 0x000fcc00078e006d */
[----:B------:R-:W1:Y:S01]  /*131b0*/  MUFU.TANH R112, R112 ;  /* 0x0000007000707308 */ /* 0x000e620000002400 */
[----:B------:R-:W-:-:S07]  /*131c0*/  IMAD.MOV.U32 R93, RZ, RZ, R108 ;  /* 0x000000ffff5d7224 */ /* 0x000fce00078e006c */
[----:B------:R-:W1:Y:S01]  /*131d0*/  MUFU.TANH R135, R135 ;  /* 0x0000008700877308 */ /* 0x000e620000002400 */
[----:B------:R-:W-:-:S07]  /*131e0*/  IMAD.MOV.U32 R109, RZ, RZ, R115 ;  /* 0x000000ffff6d7224 */ /* 0x000fce00078e0073 */
[----:B------:R-:W1:Y:S01]  /*131f0*/  MUFU.TANH R134, R134 ;  /* 0x0000008600867308 */ /* 0x000e620000002400 */
[----:B------:R-:W-:Y:S02]  /*13200*/  IMAD.MOV.U32 R95, RZ, RZ, R114 ;  /* 0x000000ffff5f7224 */ /* 0x000fe400078e0072 */
[----:B------:R-:W-:Y:S02]  /*13210*/  IMAD.MOV.U32 R108, RZ, RZ, R113 ;  /* 0x000000ffff6c7224 */ /* 0x000fe400078e0071 */
[----:B------:R-:W-:-:S03]  /*13220*/  IMAD.MOV.U32 R81, RZ, RZ, R120 ;  /* 0x000000ffff517224 */ /* 0x000fc600078e0078 */
[----:B------:R-:W1:Y:S08]  /*13230*/  MUFU.TANH R133, R133 ;  /* 0x0000008500857308 */ /* 0x000e700000002400 */
[----:B------:R-:W1:Y:S08]  /*13240*/  MUFU.TANH R132, R132 ;  /* 0x0000008400847308 */ /* 0x000e700000002400 */
[----:B------:R-:W1:Y:S08]  /*13250*/  MUFU.TANH R105, R105 ;  /* 0x0000006900697308 */ /* 0x000e700000002400 */
[----:B------:R-:W1:Y:S01]  /*13260*/  MUFU.TANH R104, R104 ;  /* 0x0000006800687308 */ /* 0x000e620000002400 */
[----:B------:R-:W-:Y:S01]  /*13270*/  FMUL.FTZ R80, R80, UR4 ;  /* 0x0000000450507c20 */ /* 0x000fe20008410000 */
[----:B------:R-:W-:-:S06]  /*13280*/  FMUL.FTZ R145, R85, UR4 ;  /* 0x0000000455917c20 */ /* 0x000fcc0008410000 */
        /* <DEDUP_REMOVED lines=8> */
[----:B------:R-:W-:Y:S08]  /*13310*/  MUFU.TANH R155, R155 ;  /* 0x0000009b009b7308 */ /* 0x000ff00000002400 */
[----:B------:R-:W-:Y:S01]  /*13320*/  MUFU.TANH R154, R154 ;  /* 0x0000009a009a7308 */ /* 0x000fe20000002400 */
[----:B------:R-:W-:-:S07]  /*13330*/  FMUL.FTZ R88, R82, UR4 ;  /* 0x0000000452587c20 */ /* 0x000fce0008410000 */
[----:B------:R-:W-:Y:S08]  /*13340*/  MUFU.TANH R157, R157 ;  /* 0x0000009d009d7308 */ /* 0x000ff00000002400 */
[----:B------:R-:W-:Y:S08]  /*13350*/  MUFU.TANH R153, R153 ;  /* 0x0000009900997308 */ /* 0x000ff00000002400 */
[----:B------:R-:W-:Y:S01]  /*13360*/  MUFU.TANH R119, R119 ;  /* 0x0000007700777308 */ /* 0x000fe20000002400 */
[----:B--2---:R-:W-:-:S07]  /*13370*/  IMAD R72, R147, 0xc0, RZ ;  /* 0x000000c093487824 */ /* 0x004fce00078e02ff */
[----:B------:R-:W-:Y:S01]  /*13380*/  MUFU.TANH R146, R146 ;  /* 0x0000009200927308 */ /* 0x000fe20000002400 */
[----:B-----5:R-:W-:-:S05]  /*13390*/  IMAD R72, R14, -0x90, R72 ;  /* 0xffffff700e487824 */ /* 0x020fca00078e0248 */
[----:B----4-:R-:W-:Y:S02]  /*133a0*/  IADD3 R72, R72, 0x1, R148 ;  /* 0x0000000148487810 */ /* 0x010fe40007ffe094 */
[----:B------:R-:W-:Y:S03]  /*133b0*/  MUFU.TANH R20, R20 ;  /* 0x0000001400147308 */ /* 0x000fe60000002400 */
[----:B------:R-:W-:-:S04]  /*133c0*/  IMAD.IADD R72, R72, 0x1, -R91 ;  /* 0x0000000148487824 */ /* 0x000fc800078e0a5b */
[----:B---3--:R-:W-:Y:S01]  /*133d0*/  IMAD R72, R149, -0x2, R72 ;  /* 0xfffffffe95487824 */ /* 0x008fe200078e0248 */
[----:B------:R-:W-:Y:S03]  /*133e0*/  MUFU.TANH R150, R150 ;  /* 0x0000009600967308 */ /* 0x000fe60000002400 */
[----:B------:R-:W-:Y:S02]  /*133f0*/  IMAD.IADD R103, R103, 0x1, R72 ;  /* 0x0000000167677824 */ /* 0x000fe400078e0248 */
[----:B------:R-:W-:-:S03]  /*13400*/  IMAD.MOV.U32 R91, RZ, RZ, R111 ;  /* 0x000000ffff5b7224 */ /* 0x000fc600078e006f */
[C---:B------:R-:W-:Y:S01]  /*13410*/  ISETP.GT.AND P2, PT, R103.reuse, RZ, PT ;  /* 0x000000ff6700720c */ /* 0x040fe20003f44270 */
[----:B------:R-:W-:Y:S01]  /*13420*/  MUFU.TANH R156, R156 ;  /* 0x0000009c009c7308 */ /* 0x000fe20000002400 */
[C---:B------:R-:W-:Y:S02]  /*13430*/  ISETP.GT.AND P3, PT, R103.reuse, 0x1, PT ;  /* 0x000000016700780c */ /* 0x040fe40003f64270 */
[C---:B------:R-:W-:Y:S02]  /*13440*/  ISETP.GT.AND P4, PT, R103.reuse, 0x8, PT ;  /* 0x000000086700780c */ /* 0x040fe40003f84270 */
[----:B------:R-:W-:Y:S02]  /*13450*/  ISETP.GT.AND P5, PT, R103, 0x9, PT ;  /* 0x000000096700780c */ /* 0x000fe40003fa4270 */
[----:B------:R-:W-:Y:S01]  /*13460*/  FSEL R111, R136, -INF , P2 ;  /* 0xff800000886f7808 */ /* 0x000fe20001000000 */
[----:B------:R-:W-:Y:S01]  /*13470*/  MUFU.TANH R110, R110 ;  /* 0x0000006e006e7308 */ /* 0x000fe20000002400 */
[----:B------:R-:W-:-:S02]  /*13480*/  FSEL R84, R21, -INF , P3 ;  /* 0xff80000015547808 */ /* 0x000fc40001800000 */
[----:B------:R-:W-:Y:S02]  /*13490*/  FSEL R86, R138, -INF , P4 ;  /* 0xff8000008a567808 */ /* 0x000fe40002000000 */
[----:B------:R-:W-:Y:S02]  /*134a0*/  FSEL R116, R137, -INF , P5 ;  /* 0xff80000089747808 */ /* 0x000fe40002800000 */
[C---:B------:R-:W-:Y:S01]  /*134b0*/  ISETP.GT.AND P2, PT, R103.reuse, 0x10, PT ;  /* 0x000000106700780c */ /* 0x040fe20003f44270 */
[----:B------:R-:W-:Y:S01]  /*134c0*/  MUFU.TANH R152, R152 ;  /* 0x0000009800987308 */ /* 0x000fe20000002400 */
[C---:B------:R-:W-:Y:S02]  /*134d0*/  ISETP.GT.AND P3, PT, R103.reuse, 0x11, PT ;  /* 0x000000116700780c */ /* 0x040fe40003f64270 */
[C---:B------:R-:W-:Y:S02]  /*134e0*/  ISETP.GT.AND P4, PT, R103.reuse, 0x18, PT ;  /* 0x000000186700780c */ /* 0x040fe40003f84270 */
[----:B------:R-:W-:-:S02]  /*134f0*/  ISETP.GT.AND P5, PT, R103, 0x19, PT ;  /* 0x000000196700780c */ /* 0x000fc40003fa4270 */
[----:B------:R-:W-:Y:S01]  /*13500*/  FSEL R120, R128, -INF , P2 ;  /* 0xff80000080787808 */ /* 0x000fe20001000000 */
[----:B------:R-:W-:Y:S01]  /*13510*/  MUFU.TANH R151, R151 ;  /* 0x0000009700977308 */ /* 0x000fe20000002400 */
[----:B0-----:R-:W-:Y:S02]  /*13520*/  FSEL R113, R129, -INF , P3 ;  /* 0xff80000081717808 */ /* 0x001fe40001800000 */
[----:B------:R-:W-:Y:S02]  /*13530*/  FSEL R114, R131, -INF , P4 ;  /* 0xff80000083727808 */ /* 0x000fe40002000000 */
[----:B------:R-:W-:Y:S02]  /*13540*/  FSEL R115, R130, -INF , P5 ;  /* 0xff80000082737808 */ /* 0x000fe40002800000 */
[C---:B------:R-:W-:Y:S01]  /*13550*/  ISETP.GT.AND P2, PT, R103.reuse, 0x20, PT ;  /* 0x000000206700780c */ /* 0x040fe20003f44270 */
[----:B------:R-:W-:Y:S01]  /*13560*/  MUFU.TANH R118, R118 ;  /* 0x0000007600767308 */ /* 0x000fe20000002400 */
[----:B------:R-:W-:-:S02]  /*13570*/  ISETP.GT.AND P3, PT, R103, 0x21, PT ;  /* 0x000000216700780c */ /* 0x000fc40003f64270 */
[C---:B------:R-:W-:Y:S02]  /*13580*/  ISETP.GT.AND P4, PT, R103.reuse, 0x28, PT ;  /* 0x000000286700780c */ /* 0x040fe40003f84270 */
[----:B------:R-:W-:Y:S02]  /*13590*/  ISETP.GT.AND P5, PT, R103, 0x29, PT ;  /* 0x000000296700780c */ /* 0x000fe40003fa4270 */
[----:B------:R-:W-:Y:S01]  /*135a0*/  FSEL R141, R141, -INF , P2 ;  /* 0xff8000008d8d7808 */ /* 0x000fe20001000000 */
[----:B------:R-:W-:Y:S01]  /*135b0*/  MUFU.TANH R117, R117 ;  /* 0x0000007500757308 */ /* 0x000fe20000002400 */
[----:B------:R-:W-:Y:S02]  /*135c0*/  FSEL R140, R140, -INF , P3 ;  /* 0xff8000008c8c7808 */ /* 0x000fe40001800000 */
[----:B-1----:R-:W-:Y:S02]  /*135d0*/  FSEL R139, R139, -INF , P4 ;  /* 0xff8000008b8b7808 */ /* 0x002fe40002000000 */
[----:B------:R-:W-:-:S02]  /*135e0*/  FSEL R138, R121, -INF , P5 ;  /* 0xff800000798a7808 */ /* 0x000fc40002800000 */
[C---:B------:R-:W-:Y:S02]  /*135f0*/  ISETP.GT.AND P2, PT, R103.reuse, 0x30, PT ;  /* 0x000000306700780c */ /* 0x040fe40003f44270 */
[C---:B------:R-:W-:Y:S02]  /*13600*/  ISETP.GT.AND P3, PT, R103.reuse, 0x31, PT ;  /* 0x000000316700780c */ /* 0x040fe40003f64270 */
[C---:B------:R-:W-:Y:S02]  /*13610*/  ISETP.GT.AND P4, PT, R103.reuse, 0x38, PT ;  /* 0x000000386700780c */ /* 0x040fe40003f84270 */
[----:B------:R-:W-:Y:S02]  /*13620*/  ISETP.GT.AND P5, PT, R103, 0x39, PT ;  /* 0x000000396700780c */ /* 0x000fe40003fa4270 */
[----:B------:R-:W-:Y:S02]  /*13630*/  FSEL R137, R122, -INF , P2 ;  /* 0xff8000007a897808 */ /* 0x000fe40001000000 */
[----:B------:R-:W-:-:S02]  /*13640*/  FSEL R136, R112, -INF , P3 ;  /* 0xff80000070887808 */ /* 0x000fc40001800000 */
[----:B------:R-:W-:Y:S02]  /*13650*/  FSEL R135, R135, -INF , P4 ;  /* 0xff80000087877808 */ /* 0x000fe40002000000 */
[----:B------:R-:W-:Y:S02]  /*13660*/  FSEL R134, R134, -INF , P5 ;  /* 0xff80000086867808 */ /* 0x000fe40002800000 */
[C---:B------:R-:W-:Y:S02]  /*13670*/  ISETP.GT.AND P2, PT, R103.reuse, 0x40, PT ;  /* 0x000000406700780c */ /* 0x040fe40003f44270 */
[C---:B------:R-:W-:Y:S02]  /*13680*/  ISETP.GT.AND P3, PT, R103.reuse, 0x41, PT ;  /* 0x000000416700780c */ /* 0x040fe40003f64270 */
[C---:B------:R-:W-:Y:S02]  /*13690*/  ISETP.GT.AND P4, PT, R103.reuse, 0x48, PT ;  /* 0x000000486700780c */ /* 0x040fe40003f84270 */
[----:B------:R-:W-:Y:S01]  /*136a0*/  ISETP.GT.AND P5, PT, R103, 0x49, PT ;  /* 0x000000496700780c */ /* 0x000fe20003fa4270 */
[----:B------:R-:W0:Y:S01]  /*136b0*/  MUFU.TANH R80, R80 ;  /* 0x0000005000507308 */ /* 0x000e220000002400 */
[----:B------:R-:W-:Y:S01]  /*136c0*/  FMUL.FTZ R147, R73, UR4 ;  /* 0x0000000449937c20 */ /* 0x000fe20008410000 */
[----:B------:R-:W-:Y:S01]  /*136d0*/  FMUL.FTZ R148, R76, UR4 ;  /* 0x000000044c947c20 */ /* 0x000fe20008410000 */
[----:B------:R-:W-:-:S02]  /*136e0*/  FSEL R133, R133, -INF , P2 ;  /* 0xff80000085857808 */ /* 0x000fc40001000000 */
[----:B------:R-:W-:-:S03]  /*136f0*/  FSEL R132, R132, -INF , P3 ;  /* 0xff80000084847808 */ /* 0x000fc60001800000 */
[----:B------:R-:W1:Y:S01]  /*13700*/  MUFU.TANH R142, R142 ;  /* 0x0000008e008e7308 */ /* 0x000e620000002400 */
[----:B------:R-:W-:Y:S02]  /*13710*/  FSEL R131, R105, -INF , P4 ;  /* 0xff80000069837808 */ /* 0x000fe40002000000 */
[----:B------:R-:W-:Y:S02]  /*13720*/  FSEL R130, R104, -INF , P5 ;  /* 0xff80000068827808 */ /* 0x000fe40002800000 */
[----:B------:R-:W-:-:S03]  /*13730*/  ISETP.GT.AND P2, PT, R103, 0x50, PT ;  /* 0x000000506700780c */ /* 0x000fc60003f44270 */
[----:B------:R-:W2:Y:S01]  /*13740*/  MUFU.TANH R143, R143 ;  /* 0x0000008f008f7308 */ /* 0x000ea20000002400 */
[C---:B------:R-:W-:Y:S02]  /*13750*/  ISETP.GT.AND P3, PT, R103.reuse, 0x51, PT ;  /* 0x000000516700780c */ /* 0x040fe40003f64270 */
[C---:B------:R-:W-:Y:S02]  /*13760*/  ISETP.GT.AND P4, PT, R103.reuse, 0x58, PT ;  /* 0x000000586700780c */ /* 0x040fe40003f84270 */
[----:B------:R-:W-:-:S03]  /*13770*/  ISETP.GT.AND P5, PT, R103, 0x59, PT ;  /* 0x000000596700780c */ /* 0x000fc60003fa4270 */
[----:B------:R-:W3:Y:S01]  /*13780*/  MUFU.TANH R145, R145 ;  /* 0x0000009100917308 */ /* 0x000ee20000002400 */
[----:B------:R-:W-:Y:S02]  /*13790*/  FSEL R129, R106, -INF , P2 ;  /* 0xff8000006a817808 */ /* 0x000fe40001000000 */
[----:B------:R-:W-:Y:S02]  /*137a0*/  FSEL R128, R96, -INF , P3 ;  /* 0xff80000060807808 */ /* 0x000fe40001800000 */
[----:B------:R-:W-:Y:S02]  /*137b0*/  FSEL R127, R127, -INF , P4 ;  /* 0xff8000007f7f7808 */ /* 0x000fe40002000000 */
[----:B------:R-:W-:Y:S01]  /*137c0*/  FSEL R126, R126, -INF , P5 ;  /* 0xff8000007e7e7808 */ /* 0x000fe20002800000 */
[----:B------:R-:W4:Y:S01]  /*137d0*/  MUFU.TANH R147, R147 ;  /* 0x0000009300937308 */ /* 0x000f220000002400 */
[----:B------:R-:W-:Y:S01]  /*137e0*/  ISETP.GT.AND P2, PT, R103, 0x60, PT ;  /* 0x000000606700780c */ /* 0x000fe20003f44270 */
[----:B------:R-:W-:Y:S01]  /*137f0*/  FMUL.FTZ R149, R77, UR4 ;  /* 0x000000044d957c20 */ /* 0x000fe20008410000 */
[----:B------:R-:W-:-:S02]  /*13800*/  ISETP.GT.AND P3, PT, R103, 0x61, PT ;  /* 0x000000616700780c */ /* 0x000fc40003f64270 */
[C---:B------:R-:W-:Y:S02]  /*13810*/  ISETP.GT.AND P4, PT, R103.reuse, 0x68, PT ;  /* 0x000000686700780c */ /* 0x040fe40003f84270 */
[----:B------:R-:W-:Y:S01]  /*13820*/  ISETP.GT.AND P5, PT, R103, 0x69, PT ;  /* 0x000000696700780c */ /* 0x000fe20003fa4270 */
[----:B------:R-:W4:Y:S01]  /*13830*/  MUFU.TANH R148, R148 ;  /* 0x0000009400947308 */ /* 0x000f220000002400 */
[----:B------:R-:W-:Y:S02]  /*13840*/  FSEL R125, R125, -INF , P2 ;  /* 0xff8000007d7d7808 */ /* 0x000fe40001000000 */
[----:B------:R-:W-:Y:S02]  /*13850*/  FSEL R124, R124, -INF , P3 ;  /* 0xff8000007c7c7808 */ /* 0x000fe40001800000 */
[----:B------:R-:W-:Y:S02]  /*13860*/  FSEL R123, R123, -INF , P4 ;  /* 0xff8000007b7b7808 */ /* 0x000fe40002000000 */
[----:B------:R-:W-:-:S02]  /*13870*/  FSEL R122, R89, -INF , P5 ;  /* 0xff800000597a7808 */ /* 0x000fc40002800000 */
[C---:B------:R-:W-:Y:S02]  /*13880*/  ISETP.GT.AND P2, PT, R103.reuse, 0x70, PT ;  /* 0x000000706700780c */ /* 0x040fe40003f44270 */
[C---:B------:R-:W-:Y:S02]  /*13890*/  ISETP.GT.AND P3, PT, R103.reuse, 0x71, PT ;  /* 0x000000716700780c */ /* 0x040fe40003f64270 */
[C---:B------:R-:W-:Y:S02]  /*138a0*/  ISETP.GT.AND P4, PT, R103.reuse, 0x78, PT ;  /* 0x000000786700780c */ /* 0x040fe40003f84270 */
[----:B------:R-:W-:Y:S01]  /*138b0*/  ISETP.GT.AND P5, PT, R103, 0x79, PT ;  /* 0x000000796700780c */ /* 0x000fe20003fa4270 */
[----:B------:R-:W4:Y:S01]  /*138c0*/  MUFU.TANH R149, R149 ;  /* 0x0000009500957308 */ /* 0x000f220000002400 */
[----:B0-----:R-:W-:Y:S02]  /*138d0*/  FSEL R121, R80, -INF , P2 ;  /* 0xff80000050797808 */ /* 0x001fe40001000000 */
[----:B-1----:R-:W-:-:S02]  /*138e0*/  FSEL R142, R142, -INF , P3 ;  /* 0xff8000008e8e7808 */ /* 0x002fc40001800000 */
[----:B--2---:R-:W-:Y:S02]  /*138f0*/  FSEL R143, R143, -INF , P4 ;  /* 0xff8000008f8f7808 */ /* 0x004fe40002000000 */
[----:B---3--:R-:W-:Y:S02]  /*13900*/  FSEL R145, R145, -INF , P5 ;  /* 0xff80000091917808 */ /* 0x008fe40002800000 */
[C---:B------:R-:W-:Y:S02]  /*13910*/  ISETP.GT.AND P2, PT, R103.reuse, 0x80, PT ;  /* 0x000000806700780c */ /* 0x040fe40003f44270 */
[C---:B------:R-:W-:Y:S02]  /*13920*/  ISETP.GT.AND P3, PT, R103.reuse, 0x81, PT ;  /* 0x000000816700780c */ /* 0x040fe40003f64270 */
[C---:B------:R-:W-:Y:S02]  /*13930*/  ISETP.GT.AND P4, PT, R103.reuse, 0x88, PT ;  /* 0x000000886700780c */ /* 0x040fe40003f84270 */
[C---:B------:R-:W-:Y:S01]  /*13940*/  ISETP.GT.AND P5, PT, R103.reuse, 0x89, PT ;  /* 0x000000896700780c */ /* 0x040fe20003fa4270 */
[----:B------:R-:W-:Y:S01]  /*13950*/  VIADD R103, R103, 0x8 ;  /* 0x0000000867677836 */ /* 0x000fe20000000000 */
[----:B----4-:R-:W-:-:S02]  /*13960*/  FSEL R147, R147, -INF , P3 ;  /* 0xff80000093937808 */ /* 0x010fc40001800000 */
[----:B------:R-:W-:Y:S02]  /*13970*/  FSEL R148, R148, -INF , P4 ;  /* 0xff80000094947808 */ /* 0x000fe40002000000 */
[C---:B------:R-:W-:Y:S02]  /*13980*/  ISETP.GT.AND P3, PT, R103.reuse, 0x1, PT ;  /* 0x000000016700780c */ /* 0x040fe40003f64270 */
[C---:B------:R-:W-:Y:S02]  /*13990*/  ISETP.GT.AND P4, PT, R103.reuse, 0x8, PT ;  /* 0x000000086700780c */ /* 0x040fe40003f84270 */
[----:B------:R-:W-:Y:S02]  /*139a0*/  FSEL R108, R108, -INF , P3 ;  /* 0xff8000006c6c7808 */ /* 0x000fe40001800000 */
[----:B------:R-:W-:Y:S02]  /*139b0*/  ISETP.GT.AND P3, PT, R103, 0x11, PT ;  /* 0x000000116700780c */ /* 0x000fe40003f64270 */
[----:B------:R-:W-:-:S02]  /*139c0*/  FSEL R85, R95, -INF , P4 ;  /* 0xff8000005f557808 */ /* 0x000fc40002000000 */
[----:B------:R-:W-:Y:S02]  /*139d0*/  ISETP.GT.AND P4, PT, R103, 0x18, PT ;  /* 0x000000186700780c */ /* 0x000fe40003f84270 */
[----:B------:R-:W-:Y:S02]  /*139e0*/  FSEL R149, R149, -INF , P5 ;  /* 0xff80000095957808 */ /* 0x000fe40002800000 */
[----:B------:R-:W-:Y:S02]  /*139f0*/  ISETP.GT.AND P5, PT, R103, 0x9, PT ;  /* 0x000000096700780c */ /* 0x000fe40003fa4270 */
[----:B------:R-:W-:Y:S02]  /*13a00*/  FSEL R107, R107, -INF , P3 ;  /* 0xff8000006b6b7808 */ /* 0x000fe40001800000 */
[----:B------:R-:W-:Y:S02]  /*13a10*/  ISETP.GT.AND P3, PT, R103, 0x21, PT ;  /* 0x000000216700780c */ /* 0x000fe40003f64270 */
[----:B------:R-:W-:-:S02]  /*13a20*/  FSEL R105, R93, -INF , P4 ;  /* 0xff8000005d697808 */ /* 0x000fc40002000000 */
[----:B------:R-:W-:Y:S02]  /*13a30*/  ISETP.GT.AND P4, PT, R103, 0x28, PT ;  /* 0x000000286700780c */ /* 0x000fe40003f84270 */
[----:B------:R-:W-:Y:S02]  /*13a40*/  FSEL R109, R109, -INF , P5 ;  /* 0xff8000006d6d7808 */ /* 0x000fe40002800000 */
[C---:B------:R-:W-:Y:S02]  /*13a50*/  ISETP.GT.AND P5, PT, R103.reuse, 0x19, PT ;  /* 0x000000196700780c */ /* 0x040fe40003fa4270 */
[----:B------:R-:W-:Y:S02]  /*13a60*/  FSEL R93, R90, -INF , P3 ;  /* 0xff8000005a5d7808 */ /* 0x000fe40001800000 */
[----:B------:R-:W-:Y:S02]  /*13a70*/  ISETP.GT.AND P3, PT, R103, 0x31, PT ;  /* 0x000000316700780c */ /* 0x000fe40003f64270 */
[----:B------:R-:W-:-:S02]  /*13a80*/  FSEL R82, R97, -INF , P4 ;  /* 0xff80000061527808 */ /* 0x000fc40002000000 */
[----:B------:R-:W-:Y:S02]  /*13a90*/  ISETP.GT.AND P4, PT, R103, 0x38, PT ;  /* 0x000000386700780c */ /* 0x000fe40003f84270 */
[----:B------:R-:W-:Y:S02]  /*13aa0*/  FSEL R104, R92, -INF , P5 ;  /* 0xff8000005c687808 */ /* 0x000fe40002800000 */
[----:B------:R-:W-:Y:S02]  /*13ab0*/  FSEL R92, R155, -INF , P3 ;  /* 0xff8000009b5c7808 */ /* 0x000fe40001800000 */
[----:B------:R-:W2:Y:S01]  /*13ac0*/  LDL.LU R155, [R1+0x1c] ;  /* 0x00001c00019b7983 */ /* 0x000ea20000300800 */
[----:B------:R-:W-:-:S03]  /*13ad0*/  FSEL R90, R154, -INF , P4 ;  /* 0xff8000009a5a7808 */ /* 0x000fc60002000000 */
[----:B------:R-:W3:Y:S01]  /*13ae0*/  LDL.LU R154, [R1+0x18] ;  /* 0x00001800019a7983 */ /* 0x000ee20000300800 */
[----:B------:R-:W-:Y:S02]  /*13af0*/  FSEL R146, R146, -INF , P2 ;  /* 0xff80000092927808 */ /* 0x000fe40001000000 */
[----:B------:R-:W-:-:S04]  /*13b00*/  ISETP.GT.AND P2, PT, R103, RZ, PT ;  /* 0x000000ff6700720c */ /* 0x000fc80003f44270 */
[----:B------:R-:W-:Y:S02]  /*13b10*/  FSEL R112, R81, -INF , P2 ;  /* 0xff80000051707808 */ /* 0x000fe40001000000 */
[C---:B------:R-:W-:Y:S02]  /*13b20*/  ISETP.GT.AND P2, PT, R103.reuse, 0x10, PT ;  /* 0x000000106700780c */ /* 0x040fe40003f44270 */
[C---:B------:R-:W-:Y:S02]  /*13b30*/  ISETP.GT.AND P5, PT, R103.reuse, 0x29, PT ;  /* 0x000000296700780c */ /* 0x040fe40003fa4270 */
[----:B------:R-:W-:Y:S02]  /*13b40*/  FSEL R106, R94, -INF , P2 ;  /* 0xff8000005e6a7808 */ /* 0x000fe40001000000 */
[----:B------:R-:W-:-:S04]  /*13b50*/  ISETP.GT.AND P2, PT, R103, 0x20, PT ;  /* 0x000000206700780c */ /* 0x000fc80003f44270 */
[----:B------:R-:W-:Y:S02]  /*13b60*/  FSEL R96, R91, -INF , P2 ;  /* 0xff8000005b607808 */ /* 0x000fe40001000000 */
[----:B------:R-:W-:Y:S02]  /*13b70*/  FSEL R91, R157, -INF , P5 ;  /* 0xff8000009d5b7808 */ /* 0x000fe40002800000 */
[----:B------:R-:W-:-:S04]  /*13b80*/  ISETP.GT.AND P5, PT, R103, 0x39, PT ;  /* 0x000000396700780c */ /* 0x000fc80003fa4270 */
[----:B------:R-:W-:Y:S02]  /*13b90*/  FSEL R72, R153, -INF , P5 ;  /* 0xff80000099487808 */ /* 0x000fe40002800000 */
[----:B------:R-:W-:-:S04]  /*13ba0*/  ISETP.GT.AND P5, PT, R103, 0x49, PT ;  /* 0x000000496700780c */ /* 0x000fc80003fa4270 */
[----:B------:R-:W-:Y:S02]  /*13bb0*/  FSEL R97, R119, -INF , P5 ;  /* 0xff80000077617808 */ /* 0x000fe40002800000 */
[----:B------:R-:W-:-:S04]  /*13bc0*/  ISETP.GT.AND P5, PT, R103, 0x59, PT ;  /* 0x000000596700780c */ /* 0x000fc80003fa4270 */
[----:B------:R-:W-:Y:S02]  /*13bd0*/  FSEL R94, R20, -INF , P5 ;  /* 0xff800000145e7808 */ /* 0x000fe40002800000 */
        /* <DEDUP_REMOVED lines=36> */
[----:B------:R-:W0:Y:S01]  /*13e20*/  SHFL.BFLY PT, R21, R20, 0x2, 0x1f ;  /* 0x0c401f0014157f89 */ /* 0x000e2200000e0000 */
[----:B------:R-:W-:-:S04]  /*13e30*/  ISETP.GT.AND P4, PT, R103, 0x48, PT ;  /* 0x000000486700780c */ /* 0x000fc80003f84270 */
[----:B------:R-:W-:Y:S02]  /*13e40*/  FSEL R76, R150, -INF , P4 ;  /* 0xff800000964c7808 */ /* 0x000fe40002000000 */
[----:B------:R-:W4:Y:S01]  /*13e50*/  LDL R150, [R1+0x5c] ;  /* 0x00005c0001967983 */ /* 0x000f220000100800 */
[----:B0-----:R-:W-:-:S05]  /*13e60*/  FMNMX.FTZ R20, R20, R21, !PT ;  /* 0x0000001514147209 */ /* 0x001fca0007810000 */
[----:B------:R-:W0:Y:S01]  /*13e70*/  SHFL.BFLY PT, R21, R20, 0x1, 0x1f ;  /* 0x0c201f0014157f89 */ /* 0x000e2200000e0000 */
[----:B------:R-:W-:Y:S01]  /*13e80*/  ISETP.GT.AND P2, PT, R103, 0x30, PT ;  /* 0x000000306700780c */ /* 0x000fe20003f44270 */
[----:B------:R-:W-:Y:S01]  /*13e90*/  FMUL.FTZ R83, R83, UR4 ;  /* 0x0000000453537c20 */ /* 0x000fe20008410000 */
[----:B------:R-:W-:Y:S01]  /*13ea0*/  ISETP.GT.AND P4, PT, R103, 0x58, PT ;  /* 0x000000586700780c */ /* 0x000fe20003f84270 */
[----:B------:R-:W1:Y:S01]  /*13eb0*/  MUFU.TANH R102, R102 ;  /* 0x0000006600667308 */ /* 0x000e620000002400 */
[----:B------:R-:W-:Y:S01]  /*13ec0*/  FMUL.FTZ R87, R87, UR4 ;  /* 0x0000000457577c20 */ /* 0x000fe20008410000 */
[----:B------:R-:W-:Y:S02]  /*13ed0*/  FSEL R89, R156, -INF , P2 ;  /* 0xff8000009c597808 */ /* 0x000fe40001000000 */
[----:B0-----:R-:W-:-:S04]  /*13ee0*/  FMNMX.FTZ R20, R20, R21, !PT ;  /* 0x0000001514147209 */ /* 0x001fc80007810000 */
[----:B------:R-:W-:-:S04]  /*13ef0*/  FSETP.NEU.FTZ.AND P6, PT, R20, -INF , PT ;  /* 0xff8000001400780b */ /* 0x000fc80003fdd000 */
[----:B------:R-:W-:Y:S01]  /*13f00*/  FSEL R21, R20, RZ, P6 ;  /* 0x000000ff14157208 */ /* 0x000fe20003000000 */
[----:B------:R-:W0:Y:S04]  /*13f10*/  MUFU.TANH R100, R100 ;  /* 0x0000006400647308 */ /* 0x000e280000002400 */
[----:B------:R-:W-:Y:S01]  /*13f20*/  FADD.FTZ R0, -R21, R0 ;  /* 0x0000000015007221 */ /* 0x000fe20000010100 */
[----:B------:R-:W-:Y:S01]  /*13f30*/  IMAD.U32 R21, RZ, RZ, UR5 ;  /* 0x00000005ff157e24 */ /* 0x000fe2000f8e00ff */
[----:B------:R-:W-:Y:S02]  /*13f40*/  FSEL R73, R110, -INF , P4 ;  /* 0xff8000006e497808 */ /* 0x000fe40002000000 */
[----:B------:R-:W0:Y:S01]  /*13f50*/  MUFU.TANH R99, R99 ;  /* 0x0000006300637308 */ /* 0x000e220000002400 */
[C---:B------:R-:W-:Y:S01]  /*13f60*/  ISETP.GT.AND P2, PT, R103.reuse, 0x40, PT ;  /* 0x000000406700780c */ /* 0x040fe20003f44270 */
[----:B------:R-:W-:Y:S01]  /*13f70*/  FMUL.FTZ R110, R20, R21 ;  /* 0x00000015146e7220 */ /* 0x000fe20000410000 */
[----:B------:R-:W-:-:S02]  /*13f80*/  ISETP.GT.AND P3, PT, R103, 0x41, PT ;  /* 0x000000416700780c */ /* 0x000fc40003f64270 */
[----:B------:R-:W-:-:S03]  /*13f90*/  FSEL R81, R152, -INF , P2 ;  /* 0xff80000098517808 */ /* 0x000fc60001000000 */
[----:B------:R-:W0:Y:S01]  /*13fa0*/  MUFU.TANH R98, R98 ;  /* 0x0000006200627308 */ /* 0x000e220000002400 */
[----:B------:R-:W-:Y:S02]  /*13fb0*/  FSEL R80, R151, -INF , P3 ;  /* 0xff80000097507808 */ /* 0x000fe40001800000 */
[C---:B------:R-:W-:Y:S02]  /*13fc0*/  ISETP.GT.AND P2, PT, R103.reuse, 0x50, PT ;  /* 0x000000506700780c */ /* 0x040fe40003f44270 */
[----:B------:R-:W-:-:S03]  /*13fd0*/  ISETP.GT.AND P3, PT, R103, 0x51, PT ;  /* 0x000000516700780c */ /* 0x000fc60003f64270 */
[----:B------:R-:W2:Y:S01]  /*13fe0*/  MUFU.TANH R88, R88 ;  /* 0x0000005800587308 */ /* 0x000ea20000002400 */
[----:B------:R-:W-:-:S07]  /*13ff0*/  FSEL R110, R110, RZ, P6 ;  /* 0x000000ff6e6e7208 */ /* 0x000fce0003000000 */
[----:B------:R-:W2:Y:S01]  /*14000*/  MUFU.TANH R83, R83 ;  /* 0x0000005300537308 */ /* 0x000ea20000002400 */
[----:B------:R-:W-:-:S07]  /*14010*/  FSEL R77, R118, -INF , P2 ;  /* 0xff800000764d7808 */ /* 0x000fce0001000000 */
[----:B------:R-:W3:Y:S01]  /*14020*/  MUFU.TANH R101, R101 ;  /* 0x0000006500657308 */ /* 0x000ee20000002400 */
[----:B------:R-:W-:Y:S01]  /*14030*/  FSEL R95, R117, -INF , P3 ;  /* 0xff800000755f7808 */ /* 0x000fe20001800000 */
[----:B------:R-:W-:-:S06]  /*14040*/  FFMA.FTZ R111, R111, R21, -R110 ;  /* 0x000000156f6f7223 */ /* 0x000fcc000001086e */
[----:B------:R-:W3:Y:S01]  /*14050*/  MUFU.TANH R87, R87 ;  /* 0x0000005700577308 */ /* 0x000ee20000002400 */
[C---:B------:R-:W-:Y:S01]  /*14060*/  ISETP.GT.AND P2, PT, R103.reuse, 0x60, PT ;  /* 0x000000606700780c */ /* 0x040fe20003f44270 */
[-C--:B------:R-:W-:Y:S01]  /*14070*/  FMUL.FTZ R0, R0, R21.reuse ;  /* 0x0000001500007220 */ /* 0x080fe20000410000 */
[C---:B------:R-:W-:Y:S02]  /*14080*/  ISETP.GT.AND P3, PT, R103.reuse, 0x61, PT ;  /* 0x000000616700780c */ /* 0x040fe40003f64270 */
[----:B------:R-:W-:Y:S01]  /*14090*/  ISETP.GT.AND P4, PT, R103, 0x68, PT ;  /* 0x000000686700780c */ /* 0x000fe20003f84270 */
[----:B------:R-:W-:Y:S01]  /*140a0*/  FFMA.FTZ R84, R84, R21, -R110 ;  /* 0x0000001554547223 */ /* 0x000fe2000001086e */
[----:B-1----:R-:W-:Y:S02]  /*140b0*/  FSEL R102, R102, -INF , P2 ;  /* 0xff80000066667808 */ /* 0x002fe40001000000 */
[----:B0-----:R-:W-:Y:S02]  /*140c0*/  FSEL R100, R100, -INF , P3 ;  /* 0xff80000064647808 */ /* 0x001fe40001800000 */
[----:B------:R-:W-:Y:S01]  /*140d0*/  FSEL R99, R99, -INF , P4 ;  /* 0xff80000063637808 */ /* 0x000fe20002000000 */
[----:B------:R-:W-:Y:S01]  /*140e0*/  MUFU.EX2 R111, R111 ;  /* 0x0000006f006f7308 */ /* 0x000fe20000000800 */
[----:B------:R-:W-:-:S02]  /*140f0*/  ISETP.GT.AND P5, PT, R103, 0x69, PT ;  /* 0x000000696700780c */ /* 0x000fc40003fa4270 */
[C---:B------:R-:W-:Y:S02]  /*14100*/  ISETP.GT.AND P2, PT, R103.reuse, 0x70, PT ;  /* 0x000000706700780c */ /* 0x040fe40003f44270 */
[C---:B------:R-:W-:Y:S02]  /*14110*/  ISETP.GT.AND P3, PT, R103.reuse, 0x71, PT ;  /* 0x000000716700780c */ /* 0x040fe40003f64270 */
[C---:B------:R-:W-:Y:S01]  /*14120*/  ISETP.GT.AND P4, PT, R103.reuse, 0x78, PT ;  /* 0x000000786700780c */ /* 0x040fe20003f84270 */
[----:B------:R-:W0:Y:S01]  /*14130*/  MUFU.EX2 R0, R0 ;  /* 0x0000000000007308 */ /* 0x000e220000000800 */
[----:B------:R-:W-:Y:S01]  /*14140*/  ISETP.GT.AND P6, PT, R103, 0x79, PT ;  /* 0x000000796700780c */ /* 0x000fe20003fc4270 */
[----:B------:R-:W-:Y:S01]  /*14150*/  FFMA.FTZ R86, R86, R21, -R110 ;  /* 0x0000001556567223 */ /* 0x000fe2000001086e */
[----:B------:R-:W-:Y:S02]  /*14160*/  FSEL R98, R98, -INF , P5 ;  /* 0xff80000062627808 */ /* 0x000fe40002800000 */
[----:B--2---:R-:W-:-:S02]  /*14170*/  FSEL R88, R88, -INF , P2 ;  /* 0xff80000058587808 */ /* 0x004fc40001000000 */
[----:B------:R-:W-:Y:S01]  /*14180*/  FSEL R83, R83, -INF , P3 ;  /* 0xff80000053537808 */ /* 0x000fe20001800000 */
[----:B------:R-:W1:Y:S01]  /*14190*/  MUFU.EX2 R84, R84 ;  /* 0x0000005400547308 */ /* 0x000e620000000800 */
[----:B---3--:R-:W-:Y:S02]  /*141a0*/  FSEL R101, R101, -INF , P4 ;  /* 0xff80000065657808 */ /* 0x008fe40002000000 */
[C---:B------:R-:W-:Y:S02]  /*141b0*/  ISETP.GT.AND P2, PT, R103.reuse, 0x80, PT ;  /* 0x000000806700780c */ /* 0x040fe40003f44270 */
[C---:B------:R-:W-:Y:S02]  /*141c0*/  ISETP.GT.AND P3, PT, R103.reuse, 0x81, PT ;  /* 0x000000816700780c */ /* 0x040fe40003f64270 */
[C---:B------:R-:W-:Y:S02]  /*141d0*/  ISETP.GT.AND P4, PT, R103.reuse, 0x88, PT ;  /* 0x000000886700780c */ /* 0x040fe40003f84270 */
[----:B------:R-:W-:-:S02]  /*141e0*/  ISETP.GT.AND P5, PT, R103, 0x89, PT ;  /* 0x000000896700780c */ /* 0x000fc40003fa4270 */
[----:B------:R-:W-:Y:S01]  /*141f0*/  FSEL R103, R87, -INF , P6 ;  /* 0xff80000057677808 */ /* 0x000fe20003000000 */
[-CC-:B------:R-:W-:Y:S01]  /*14200*/  FFMA.FTZ R87, R116, R21.reuse, -R110.reuse ;  /* 0x0000001574577223 */ /* 0x180fe2000001086e */
[----:B------:R-:W2:Y:S01]  /*14210*/  MUFU.EX2 R86, R86 ;  /* 0x0000005600567308 */ /* 0x000ea20000000800 */
[-CC-:B------:R-:W-:Y:S01]  /*14220*/  FFMA.FTZ R120, R120, R21.reuse, -R110.reuse ;  /* 0x0000001578787223 */ /* 0x180fe2000001086e */
[-CC-:B------:R-:W-:Y:S01]  /*14230*/  FFMA.FTZ R113, R113, R21.reuse, -R110.reuse ;  /* 0x0000001571717223 */ /* 0x180fe2000001086e */
[-CC-:B------:R-:W-:Y:S01]  /*14240*/  FFMA.FTZ R114, R114, R21.reuse, -R110.reuse ;  /* 0x0000001572727223 */ /* 0x180fe2000001086e */
[----:B------:R-:W-:-:S04]  /*14250*/  FFMA.FTZ R115, R115, R21, -R110 ;  /* 0x0000001573737223 */ /* 0x000fc8000001086e */
        /* <DEDUP_REMOVED lines=29> */
[----:B0-----:R-:W-:-:S04]  /*14430*/  FFMA.FTZ R110, R0, R154, R111 ;  /* 0x0000009a006e7223 */ /* 0x001fc8000001006f */
[----:B-1----:R-:W-:-:S04]  /*14440*/  FADD.FTZ R110, R84, R110 ;  /* 0x0000006e546e7221 */ /* 0x002fc80000010000 */
[----:B--2---:R-:W-:Y:S01]  /*14450*/  FADD.FTZ R110, R86, R110 ;  /* 0x0000006e566e7221 */ /* 0x004fe20000010000 */
[----:B---3--:R-:W-:-:S03]  /*14460*/  F2FP.BF16.F32.PACK_AB R86, R87, R86 ;  /* 0x000000565756723e */ /* 0x008fc600000010ff */
[----:B------:R-:W-:Y:S01]  /*14470*/  FADD.FTZ R116, R87, R110 ;  /* 0x0000006e57747221 */ /* 0x000fe20000010000 */
        /* <DEDUP_REMOVED lines=25> */
[----:B------:R-:W-:-:S03]  /*14610*/  FMUL.FTZ R74, R74, UR4 ;  /* 0x000000044a4a7c20 */ /* 0x000fc60008410000 */
[----:B------:R-:W-:Y:S01]  /*14620*/  FMNMX.FTZ R87, R100, R87, !PT ;  /* 0x0000005764577209 */ /* 0x000fe20007810000 */
[----:B------:R-:W-:-:S03]  /*14630*/  FMUL.FTZ R117, R75, UR4 ;  /* 0x000000044b757c20 */ /* 0x000fc60008410000 */
[----:B------:R-:W-:Y:S01]  /*14640*/  FMNMX.FTZ R87, R99, R87, !PT ;  /* 0x0000005763577209 */ /* 0x000fe20007810000 */
[----:B------:R-:W0:Y:S01]  /*14650*/  MUFU.TANH R74, R74 ;  /* 0x0000004a004a7308 */ /* 0x000e220000002400 */
[----:B------:R-:W-:Y:S02]  /*14660*/  FMUL.FTZ R118, R78, UR4 ;  /* 0x000000044e767c20 */ /* 0x000fe40008410000 */
[----:B------:R-:W-:Y:S01]  /*14670*/  FMNMX.FTZ R87, R98, R87, !PT ;  /* 0x0000005762577209 */ /* 0x000fe20007810000 */
[----:B------:R-:W-:-:S03]  /*14680*/  FMUL.FTZ R119, R79, UR4 ;  /* 0x000000044f777c20 */ /* 0x000fc60008410000 */
[----:B------:R-:W-:Y:S01]  /*14690*/  FMNMX.FTZ R87, R88, R87, !PT ;  /* 0x0000005758577209 */ /* 0x000fe20007810000 */
[----:B------:R-:W1:Y:S03]  /*146a0*/  MUFU.TANH R117, R117 ;  /* 0x0000007500757308 */ /* 0x000e660000002400 */
[----:B------:R-:W-:-:S05]  /*146b0*/  FMNMX.FTZ R87, R83, R87, !PT ;  /* 0x0000005753577209 */ /* 0x000fca0007810000 */
[----:B------:R-:W2:Y:S01]  /*146c0*/  MUFU.TANH R118, R118 ;  /* 0x0000007600767308 */ /* 0x000ea20000002400 */
[----:B------:R-:W-:Y:S02]  /*146d0*/  FMNMX.FTZ R87, R101, R87, !PT ;  /* 0x0000005765577209 */ /* 0x000fe40007810000 */
[----:B0-----:R-:W-:-:S05]  /*146e0*/  FSEL R75, R74, -INF , P2 ;  /* 0xff8000004a4b7808 */ /* 0x001fca0001000000 */
[----:B------:R-:W0:Y:S01]  /*146f0*/  MUFU.TANH R119, R119 ;  /* 0x0000007700777308 */ /* 0x000e220000002400 */
[----:B------:R-:W-:Y:S02]  /*14700*/  FMNMX.FTZ R87, R103, R87, !PT ;  /* 0x0000005767577209 */ /* 0x000fe40007810000 */
[----:B-1----:R-:W-:Y:S02]  /*14710*/  FSEL R117, R117, -INF , P3 ;  /* 0xff80000075757808 */ /* 0x002fe40001800000 */
[----:B------:R-:W-:Y:S02]  /*14720*/  FMNMX.FTZ R87, R75, R87, !PT ;  /* 0x000000574b577209 */ /* 0x000fe40007810000 */
[----:B--2---:R-:W-:Y:S02]  /*14730*/  FSEL R118, R118, -INF , P4 ;  /* 0xff80000076767808 */ /* 0x004fe40002000000 */
[----:B------:R-:W-:-:S04]  /*14740*/  FMNMX.FTZ R87, R117, R87, !PT ;  /* 0x0000005775577209 */ /* 0x000fc80007810000 */
[----:B------:R-:W-:Y:S02]  /*14750*/  FMNMX.FTZ R74, R118, R87, !PT ;  /* 0x00000057764a7209 */ /* 0x000fe40007810000 */
[----:B0-----:R-:W-:-:S04]  /*14760*/  FSEL R119, R119, -INF , P5 ;  /* 0xff80000077777808 */ /* 0x001fc80002800000 */
[----:B------:R-:W-:-:S05]  /*14770*/  FMNMX.FTZ R74, R119, R74, !PT ;  /* 0x0000004a774a7209 */ /* 0x000fca0007810000 */
[----:B------:R-:W0:Y:S02]  /*14780*/  SHFL.BFLY PT, R78, R74, 0x2, 0x1f ;  /* 0x0c401f004a4e7f89 */ /* 0x000e2400000e0000 */
[----:B0-----:R-:W-:-:S05]  /*14790*/  FMNMX.FTZ R74, R74, R78, !PT ;  /* 0x0000004e4a4a7209 */ /* 0x001fca0007810000 */
[----:B------:R-:W0:Y:S02]  /*147a0*/  SHFL.BFLY PT, R78, R74, 0x1, 0x1f ;  /* 0x0c201f004a4e7f89 */ /* 0x000e2400000e0000 */
[----:B0-----:R-:W-:Y:S02]  /*147b0*/  FMNMX.FTZ R74, R74, R78, !PT ;  /* 0x0000004e4a4a7209 */ /* 0x001fe40007810000 */
[----:B----4-:R-:W-:Y:S01]  /*147c0*/  LOP3.LUT R78, R150, 0x10000, RZ, 0xfc, !PT ;  /* 0x00010000964e7812 */ /* 0x010fe200078efcff */
[----:B------:R-:W-:Y:S01]  /*147d0*/  IMAD.MOV.U32 R79, RZ, RZ, -0x3ffffff0 ;  /* 0xc0000010ff4f7424 */ /* 0x000fe200078e00ff */
[----:B------:R-:W-:Y:S01]  /*147e0*/  WARPGROUP.ARRIVE ;  /* 0x00000000000079c5 */ /* 0x000fe20000000000 */
[----:B------:R-:W-:Y:S01]  /*147f0*/  F2FP.BF16.F32.PACK_AB R84, R84, R111 ;  /* 0x0000006f5454723e */ /* 0x000fe200000010ff */
[----:B------:R-:W2:Y:S01]  /*14800*/  LDL.LU R150, [R1+0x3c] ;  /* 0x00003c0001967983 */ /* 0x000ea20000300800 */
        /* <DEDUP_REMOVED lines=10> */
[C---:B------:R-:W-:Y:S01]  /*148b0*/  VIADD R110, R78.reuse, 0x900 ;  /* 0x000009004e6e7836 */ /* 0x040fe20000000000 */
[----:B------:R-:W-:-:S04]  /*148c0*/  R2UR UR4, R78 ;  /* 0x000000004e0472ca */ /* 0x000fc800000e0000 */
[----:B------:R-:W-:Y:S01]  /*148d0*/  R2UR UR28, R110 ;  /* 0x000000006e1c72ca */ /* 0x000fe200000e0000 */
[C---:B------:R-:W-:Y:S02]  /*148e0*/  VIADD R110, R78.reuse, 0xa80 ;  /* 0x00000a804e6e7836 */ /* 0x040fe40000000000 */
[----:B------:R-:W-:-:S05]  /*148f0*/  VIADD R78, R78, 0xc00 ;  /* 0x00000c004e4e7836 */ /* 0x000fca0000000000 */
[----:B------:R-:W-:Y:S01]  /*14900*/  R2UR UR36, R78 ;  /* 0x000000004e2472ca */ /* 0x000fe200000e0000 */
[----:B------:R-:W-:-:S05]  /*14910*/  VIADD R78, R16, 0x200 ;  /* 0x00000200104e7836 */ /* 0x000fca0000000000 */
[----:B------:R-:W-:-:S04]  /*14920*/  SHF.R.U32.HI R78, RZ, 0x4, R78 ;  /* 0x00000004ff4e7819 */ /* 0x000fc8000001164e */
[----:B------:R-:W-:-:S04]  /*14930*/  LOP3.LUT R78, R78, 0x3fff, RZ, 0xc0, !PT ;  /* 0x00003fff4e4e7812 */ /* 0x000fc800078ec0ff */
[----:B------:R-:W-:Y:S02]  /*14940*/  LOP3.LUT R78, R78, 0x2400000, RZ, 0xfc, !PT ;  /* 0x024000004e4e7812 */ /* 0x000fe400078efcff */
[C---:B------:R-:W-:Y:S02]  /*14950*/  R2UR UR5, R79.reuse ;  /* 0x000000004f0572ca */ /* 0x040fe400000e0000 */
[----:B------:R-:W-:Y:S01]  /*14960*/  R2UR UR37, R79 ;  /* 0x000000004f2572ca */ /* 0x000fe200000e0000 */
[----:B------:R-:W-:Y:S02]  /*14970*/  IMAD R78, R15, 0x6c0, R78 ;  /* 0x000006c00f4e7824 */ /* 0x000fe400078e024e */
[----:B------:R-:W-:-:S03]  /*14980*/  IMAD.MOV.U32 R79, RZ, RZ, -0x7fffffe0 ;  /* 0x80000020ff4f7424 */ /* 0x000fc600078e00ff */
[----:B------:R-:W-:Y:S02]  /*14990*/  R2UR UR6, R78 ;  /* 0x000000004e0672ca */ /* 0x000fe400000e0000 */
[----:B------:R-:W-:-:S13]  /*149a0*/  R2UR UR7, R79 ;  /* 0x000000004f0772ca */ /* 0x000fda00000e0000 */
[----:B------:R-:W-:Y:S01]  /*149b0*/  HGMMA.64x96x16.F32.BF16 R24, gdesc[UR4].tnspB, R24, gsb0 ;  /* 0x41600000041879f0 */ /* 0x000fe20008001818 */
[----:B------:R-:W-:Y:S01]  /*149c0*/  IMAD.MOV.U32 R111, RZ, RZ, -0x3ffffff0 ;  /* 0xc0000010ff6f7424 */ /* 0x000fe200078e00ff */
[----:B------:R-:W-:Y:S01]  /*149d0*/  R2UR UR32, R110 ;  /* 0x000000006e2072ca */ /* 0x000fe200000e0000 */
[----:B------:R-:W-:-:S03]  /*149e0*/  VIADD R110, R78, 0x40 ;  /* 0x000000404e6e7836 */ /* 0x000fc60000000000 */
[C---:B------:R-:W-:Y:S02]  /*149f0*/  R2UR UR9, R111.reuse ;  /* 0x000000006f0972ca */ /* 0x040fe400000e0000 */
[C---:B------:R-:W-:Y:S02]  /*14a00*/  R2UR UR13, R111.reuse ;  /* 0x000000006f0d72ca */ /* 0x040fe400000e0000 */
[C---:B------:R-:W-:Y:S02]  /*14a10*/  R2UR UR17, R111.reuse ;  /* 0x000000006f1172ca */ /* 0x040fe400000e0000 */
[C---:B------:R-:W-:Y:S02]  /*14a20*/  R2UR UR21, R111.reuse ;  /* 0x000000006f1572ca */ /* 0x040fe400000e0000 */
[C---:B------:R-:W-:Y:S02]  /*14a30*/  R2UR UR25, R111.reuse ;  /* 0x000000006f1972ca */ /* 0x040fe400000e0000 */
[----:B------:R-:W-:-:S02]  /*14a40*/  R2UR UR29, R111 ;  /* 0x000000006f1d72ca */ /* 0x000fc400000e0000 */
[----:B------:R-:W-:Y:S01]  /*14a50*/  R2UR UR33, R111 ;  /* 0x000000006f2172ca */ /* 0x000fe200000e0000 */
[----:B------:R-:W-:Y:S01]  /*14a60*/  IMAD.MOV.U32 R111, RZ, RZ, -0x7fffffe0 ;  /* 0x80000020ff6f7424 */ /* 0x000fe200078e00ff */
[----:B------:R-:W-:-:S04]  /*14a70*/  R2UR UR10, R110 ;  /* 0x000000006e0a72ca */ /* 0x000fc800000e0000 */
[----:B------:R-:W-:Y:S01]  /*14a80*/  R2UR UR11, R111 ;  /* 0x000000006f0b72ca */ /* 0x000fe200000e0000 */
[----:B------:R-:W-:Y:S02]  /*14a90*/  WARPGROUP.DEPBAR.LE gsb0, 0x0 ;  /* 0x00008000000079c5 */ /* 0x000fe40000010000 */
[----:B------:R-:W-:-:S10]  /*14aa0*/  WARPGROUP.ARRIVE ;  /* 0x00000000000079c5 */ /* 0x000fd40000000000 */
[----:B------:R-:W-:Y:S01]  /*14ab0*/  HGMMA.64x96x16.F32.BF16 R24, gdesc[UR8].tnspB, R24, gsb0 ;  /* 0x41600000081879f0 */ /* 0x000fe20008001818 */
[----:B------:R-:W-:Y:S02]  /*14ac0*/  VIADD R110, R78, 0x80 ;  /* 0x000000804e6e7836 */ /* 0x000fe40000000000 */
[----:B------:R-:W-:-:S03]  /*14ad0*/  IMAD.MOV.U32 R111, RZ, RZ, -0x7fffffe0 ;  /* 0x80000020ff6f7424 */ /* 0x000fc600078e00ff */
[----:B------:R-:W-:Y:S02]  /*14ae0*/  R2UR UR14, R110 ;  /* 0x000000006e0e72ca */ /* 0x000fe400000e0000 */
[----:B------:R-:W-:Y:S01]  /*14af0*/  R2UR UR15, R111 ;  /* 0x000000006f0f72ca */ /* 0x000fe200000e0000 */
[----:B------:R-:W-:Y:S02]  /*14b00*/  VIADD R110, R78, 0xc0 ;  /* 0x000000c04e6e7836 */ /* 0x000fe40000000000 */
[----:B------:R-:W-:Y:S01]  /*14b10*/  IMAD.MOV.U32 R111, RZ, RZ, -0x7fffffe0 ;  /* 0x80000020ff6f7424 */ /* 0x000fe200078e00ff */
[----:B------:R-:W-:Y:S02]  /*14b20*/  WARPGROUP.DEPBAR.LE gsb0, 0x0 ;  /* 0x00008000000079c5 */ /* 0x000fe40000010000 */
[----:B------:R-:W-:-:S07]  /*14b30*/  WARPGROUP.ARRIVE ;  /* 0x00000000000079c5 */ /* 0x000fce0000000000 */
[----:B------:R-:W-:Y:S01]  /*14b40*/  HGMMA.64x96x16.F32.BF16 R24, gdesc[UR12].tnspB, R24, gsb0 ;  /* 0x416000000c1879f0 */ /* 0x000fe20008001818 */
[----:B------:R-:W-:Y:S02]  /*14b50*/  R2UR UR18, R110 ;  /* 0x000000006e1272ca */ /* 0x000fe400000e0000 */
[----:B------:R-:W-:Y:S01]  /*14b60*/  R2UR UR19, R111 ;  /* 0x000000006f1372ca */ /* 0x000fe200000e0000 */
[----:B------:R-:W-:Y:S02]  /*14b70*/  VIADD R110, R78, 0x100 ;  /* 0x000001004e6e7836 */ /* 0x000fe40000000000 */
[----:B------:R-:W-:-:S03]  /*14b80*/  IMAD.MOV.U32 R111, RZ, RZ, -0x7fffffe0 ;  /* 0x80000020ff6f7424 */ /* 0x000fc600078e00ff */
[----:B------:R-:W-:Y:S01]  /*14b90*/  R2UR UR22, R110 ;  /* 0x000000006e1672ca */ /* 0x000fe200000e0000 */
[----:B------:R-:W-:Y:S02]  /*14ba0*/  WARPGROUP.DEPBAR.LE gsb0, 0x0 ;  /* 0x00008000000079c5 */ /* 0x000fe40000010000 */
[----:B------:R-:W-:-:S06]  /*14bb0*/  WARPGROUP.ARRIVE ;  /* 0x00000000000079c5 */ /* 0x000fcc0000000000 */
        /* <DEDUP_REMOVED lines=30> */
[C---:B------:R-:W-:Y:S01]  /*14da0*/  FMUL.FTZ R78, R74.reuse, R21 ;  /* 0x000000154a4e7220 */ /* 0x040fe20000410000 */
[----:B------:R-:W-:-:S04]  /*14db0*/  FSETP.NEU.FTZ.AND P3, PT, R74, -INF , PT ;  /* 0xff8000004a00780b */ /* 0x000fc80003f7d000 */
[----:B------:R-:W-:-:S05]  /*14dc0*/  FSEL R78, R78, RZ, P3 ;  /* 0x000000ff4e4e7208 */ /* 0x000fca0001800000 */
[----:B------:R-:W-:Y:S02]  /*14dd0*/  FFMA.FTZ R79, R112, R21, -R78 ;  /* 0x00000015704f7223 */ /* 0x000fe4000001084e */
[----:B------:R0:W-:Y:S02]  /*14de0*/  MUFU.EX2 R112, R143 ;  /* 0x0000008f00707308 */ /* 0x0001e40000000800 */
[----:B0-----:R-:W3:Y:S01]  /*14df0*/  LDL R143, [R1+0x30] ;  /* 0x00003000018f7983 */ /* 0x001ee20000100800 */
[----:B------:R-:W0:Y:S01]  /*14e00*/  S2R R154, SR_TID.X ;  /* 0x00000000009a7919 */ /* 0x000e220000002100 */
[----:B------:R-:W-:Y:S02]  /*14e10*/  WARPGROUP.DEPBAR.LE gsb0, 0x0 ;  /* 0x00008000000079c5 */ /* 0x000fe40000010000 */
[----:B------:R-:W-:-:S06]  /*14e20*/  WARPGROUP.ARRIVE ;  /* 0x00000000000079c5 */ /* 0x000fcc0000000000 */
[----:B------:R-:W-:Y:S01]  /*14e30*/  HGMMA.64x96x16.F32.BF16 R24, gdesc[UR36].tnspB, R24, gsb0 ;  /* 0x41600000241879f0 */ /* 0x000fe20008001818 */
[----:B0-----:R-:W-:Y:S02]  /*14e40*/  SHF.R.U32.HI R87, RZ, 0x7, R154 ;  /* 0x00000007ff577819 */ /* 0x001fe4000001169a */
[----:B------:R-:W-:-:S03]  /*14e50*/  ISETP.GE.U32.AND P2, PT, R154, 0x180, PT ;  /* 0x000001809a00780c */ /* 0x000fc60003f46070 */
[----:B------:R-:W-:Y:S02]  /*14e60*/  VIADD R87, R87, 0x9 ;  /* 0x0000000957577836 */ /* 0x000fe40000000000 */
[-CC-:B------:R-:W-:Y:S01]  /*14e70*/  FFMA.FTZ R108, R108, R21.reuse, -R78.reuse ;  /* 0x000000156c6c7223 */ /* 0x180fe2000001084e */
[-CC-:B------:R-:W-:Y:S01]  /*14e80*/  FFMA.FTZ R110, R85, R21.reuse, -R78.reuse ;  /* 0x00000015556e7223 */ /* 0x180fe2000001084e */
[----:B------:R-:W-:Y:S01]  /*14e90*/  FFMA.FTZ R109, R109, R21, -R78 ;  /* 0x000000156d6d7223 */ /* 0x000fe2000001084e */
[----:B------:R-:W-:Y:S01]  /*14ea0*/  SEL R85, R87, 0x9, !P2 ;  /* 0x0000000957557807 */ /* 0x000fe20005000000 */
[----:B------:R-:W-:Y:S08]  /*14eb0*/  MUFU.EX2 R79, R79 ;  /* 0x0000004f004f7308 */ /* 0x000ff00000000800 */
[----:B------:R-:W-:Y:S08]  /*14ec0*/  MUFU.EX2 R108, R108 ;  /* 0x0000006c006c7308 */ /* 0x000ff00000000800 */
[----:B------:R-:W-:Y:S08]  /*14ed0*/  MUFU.EX2 R110, R110 ;  /* 0x0000006e006e7308 */ /* 0x000ff00000000800 */
[----:B------:R-:W0:Y:S02]  /*14ee0*/  MUFU.EX2 R109, R109 ;  /* 0x0000006d006d7308 */ /* 0x000e240000000800 */
[----:B0-----:R-:W-:Y:S01]  /*14ef0*/  F2FP.BF16.F32.PACK_AB R87, R109, R110 ;  /* 0x0000006e6d57723e */ /* 0x001fe200000010ff */
[----:B------:R-:W-:-:S02]  /*14f00*/  WARPGROUP.DEPBAR.LE gsb0, 0x0 ;  /* 0x00008000000079c5 */ /* 0x000fc40000010000 */
[----:B------:R0:W-:Y:S06]  /*14f10*/  BAR.ARV R85, 0x100 ;  /* 0x000400550000751d */ /* 0x0001ec0000002000 */
[--C-:B0-----:R-:W-:Y:S02]  /*14f20*/  @!P1 IMAD R85, R15, 0x8, R16.reuse ;  /* 0x000000080f559824 */ /* 0x101fe400078e0210 */
[----:B------:R-:W-:Y:S02]  /*14f30*/  @!P1 IMAD R15, R22, 0x8, R16 ;  /* 0x00000008160f9824 */ /* 0x000fe400078e0210 */
[----:B------:R-:W-:-:S02]  /*14f40*/  @!P1 VIADD R85, R85, 0x31c60 ;  /* 0x00031c6055559836 */ /* 0x000fc40000000000 */
[----:B------:R-:W-:-:S03]  /*14f50*/  @!P1 VIADD R15, R15, 0x31c40 ;  /* 0x00031c400f0f9836 */ /* 0x000fc60000000000 */
[----:B------:R-:W-:Y:S02]  /*14f60*/  @!P1 PRMT R85, RZ, 0x654, R85 ;  /* 0x00000654ff559816 */ /* 0x000fe40000000055 */
[----:B------:R-:W-:-:S04]  /*14f70*/  @!P1 PRMT R15, RZ, 0x654, R15 ;  /* 0x00000654ff0f9816 */ /* 0x000fc8000000000f */
[----:B------:R-:W-:Y:S01]  /*14f80*/  @!P1 SYNCS.ARRIVE.TRANS64.RED.A1T0 RZ, [R15+URZ], RZ ;  /* 0x000000ff0fff99a7 */ /* 0x000fe2000810043f */
[----:B------:R0:W-:Y:S02]  /*14f90*/  @!P1 SYNCS.ARRIVE.TRANS64.RED.A1T0 RZ, [R85+URZ], RZ ;  /* 0x000000ff55ff99a7 */ /* 0x0001e4000810043f */
[----:B0-----:R-:W-:-:S05]  /*14fa0*/  F2FP.BF16.F32.PACK_AB R85, R108, R79 ;  /* 0x0000004f6c55723e */ /* 0x001fca00000010ff */
[----:B------:R0:W-:Y:S01]  /*14fb0*/  STSM.16.M88.4 [R17+0x24300], R84 ;  /* 0x0243005411007844 */ /* 0x0001e20000000200 */
[-CC-:B------:R-:W-:Y:S01]  /*14fc0*/  FFMA.FTZ R15, R106, R21.reuse, -R78.reuse ;  /* 0x000000156a0f7223 */ /* 0x180fe2000001084e */
[----:B0-----:R-:W0:Y:S01]  /*14fd0*/  MUFU.EX2 R84, R120 ;  /* 0x0000007800547308 */ /* 0x001e220000000800 */
[----:B------:R-:W-:Y:S01]  /*14fe0*/  FFMA.FTZ R106, R107, R21, -R78 ;  /* 0x000000156b6a7223 */ /* 0x000fe2000001084e */
[----:B0-----:R-:W-:-:S06]  /*14ff0*/  FADD.FTZ R107, R84, R116 ;  /* 0x00000074546b7221 */ /* 0x001fcc0000010000 */
[----:B------:R0:W-:Y:S02]  /*15000*/  MUFU.EX2 R116, R128 ;  /* 0x0000008000747308 */ /* 0x0001e40000000800 */
[----:B0-----:R-:W-:Y:S01]  /*15010*/  FFMA.FTZ R128, R82, R21, -R78 ;  /* 0x0000001552807223 */ /* 0x001fe2000001084e */
[----:B------:R-:W-:-:S05]  /*15020*/  FSEL R82, R74, RZ, P3 ;  /* 0x000000ff4a527208 */ /* 0x000fca0001800000 */
[----:B------:R-:W-:-:S04]  /*15030*/  FADD.FTZ R82, -R82, R155 ;  /* 0x0000009b52527221 */ /* 0x000fc80000010100 */
[----:B------:R-:W-:-:S06]  /*15040*/  FMUL.FTZ R82, R82, R21 ;  /* 0x0000001552527220 */ /* 0x000fcc0000410000 */
[----:B------:R-:W2:Y:S01]  /*15050*/  MUFU.EX2 R82, R82 ;  /* 0x0000005200527308 */ /* 0x000ea20000000800 */
[----:B------:R-:W-:-:S07]  /*15060*/  FFMA.FTZ R105, R105, R21, -R78 ;  /* 0x0000001569697223 */ /* 0x000fce000001084e */
[----:B------:R-:W0:Y:S01]  /*15070*/  MUFU.EX2 R113, R113 ;  /* 0x0000007100717308 */ /* 0x000e220000000800 */
[----:B------:R-:W-:-:S07]  /*15080*/  FFMA.FTZ R104, R104, R21, -R78 ;  /* 0x0000001568687223 */ /* 0x000fce000001084e */
[----:B------:R-:W1:Y:S01]  /*15090*/  MUFU.EX2 R15, R15 ;  /* 0x0000000f000f7308 */ /* 0x000e620000000800 */
[----:B--2---:R-:W-:-:S04]  /*150a0*/  FFMA.FTZ R79, R82, R150, R79 ;  /* 0x00000096524f7223 */ /* 0x004fc8000001004f */
[----:B------:R-:W-:-:S03]  /*150b0*/  FADD.FTZ R79, R108, R79 ;  /* 0x0000004f6c4f7221 */ /* 0x000fc60000010000 */
[----:B------:R-:W2:Y:S01]  /*150c0*/  MUFU.EX2 R114, R114 ;  /* 0x0000007200727308 */ /* 0x000ea20000000800 */
[----:B------:R-:W-:Y:S01]  /*150d0*/  FADD.FTZ R79, R110, R79 ;  /* 0x0000004f6e4f7221 */ /* 0x000fe20000010000 */
[----:B------:R-:W-:-:S06]  /*150e0*/  FFMA.FTZ R96, R96, R21, -R78 ;  /* 0x0000001560607223 */ /* 0x000fcc000001084e */
[----:B------:R-:W4:Y:S01]  /*150f0*/  MUFU.EX2 R106, R106 ;  /* 0x0000006a006a7308 */ /* 0x000f220000000800 */
[----:B------:R-:W-:-:S07]  /*15100*/  FADD.FTZ R79, R109, R79 ;  /* 0x0000004f6d4f7221 */ /* 0x000fce0000010000 */
[----:B------:R-:W4:Y:S01]  /*15110*/  MUFU.EX2 R115, R115 ;  /* 0x0000007300737308 */ /* 0x000f220000000800 */
[----:B------:R-:W-:-:S07]  /*15120*/  FFMA.FTZ R93, R93, R21, -R78 ;  /* 0x000000155d5d7223 */ /* 0x000fce000001084e */
[----:B------:R-:W4:Y:S01]  /*15130*/  MUFU.EX2 R105, R105 ;  /* 0x0000006900697308 */ /* 0x000f220000000800 */
[----:B0-----:R-:W-:Y:S01]  /*15140*/  FADD.FTZ R107, R113, R107 ;  /* 0x0000006b716b7221 */ /* 0x001fe20000010000 */
[----:B-1----:R-:W-:-:S06]  /*15150*/  FADD.FTZ R79, R15, R79 ;  /* 0x0000004f0f4f7221 */ /* 0x002fcc0000010000 */
[----:B------:R-:W0:Y:S08]  /*15160*/  MUFU.EX2 R141, R141 ;  /* 0x0000008d008d7308 */ /* 0x000e300000000800 */
[----:B------:R-:W1:Y:S01]  /*15170*/  MUFU.EX2 R104, R104 ;  /* 0x0000006800687308 */ /* 0x000e620000000800 */
[----:B--2---:R-:W-:Y:S01]  /*15180*/  FADD.FTZ R107, R114, R107 ;  /* 0x0000006b726b7221 */ /* 0x004fe20000010000 */
[----:B----4-:R-:W-:-:S06]  /*15190*/  FADD.FTZ R79, R106, R79 ;  /* 0x0000004f6a4f7221 */ /* 0x010fcc0000010000 */
[----:B------:R-:W2:Y:S01]  /*151a0*/  MUFU.EX2 R140, R140 ;  /* 0x0000008c008c7308 */ /* 0x000ea20000000800 */
[----:B------:R-:W-:-:S07]  /*151b0*/  FFMA.FTZ R91, R91, R21, -R78 ;  /* 0x000000155b5b7223 */ /* 0x000fce000001084e */
[----:B------:R-:W4:Y:S01]  /*151c0*/  MUFU.EX2 R96, R96 ;  /* 0x0000006000607308 */ /* 0x000f220000000800 */
[----:B------:R-:W-:Y:S01]  /*151d0*/  F2FP.BF16.F32.PACK_AB R84, R113, R84 ;  /* 0x000000547154723e */ /* 0x000fe200000010ff */
[----:B------:R-:W-:-:S06]  /*151e0*/  FADD.FTZ R107, R115, R107 ;  /* 0x0000006b736b7221 */ /* 0x000fcc0000010000 */
[----:B------:R-:W3:Y:S01]  /*151f0*/  MUFU.EX2 R139, R139 ;  /* 0x0000008b008b7308 */ /* 0x000ee20000000800 */
[----:B------:R-:W-:Y:S01]  /*15200*/  FADD.FTZ R79, R105, R79 ;  /* 0x0000004f694f7221 */ /* 0x000fe20000010000 */
[----:B------:R-:W-:-:S06]  /*15210*/  FFMA.FTZ R89, R89, R21, -R78 ;  /* 0x0000001559597223 */ /* 0x000fcc000001084e */
[----:B------:R-:W3:Y:S01]  /*15220*/  MUFU.EX2 R93, R93 ;  /* 0x0000005d005d7308 */ /* 0x000ee20000000800 */
[----:B0-----:R-:W-:-:S07]  /*15230*/  FADD.FTZ R107, R141, R107 ;  /* 0x0000006b8d6b7221 */ /* 0x001fce0000010000 */
[----:B------:R-:W0:Y:S01]  /*15240*/  MUFU.EX2 R138, R138 ;  /* 0x0000008a008a7308 */ /* 0x000e220000000800 */
[----:B------:R-:W-:-:S07]  /*15250*/  FFMA.FTZ R92, R92, R21, -R78 ;  /* 0x000000155c5c7223 */ /* 0x000fce000001084e */
[----:B------:R-:W0:Y:S08]  /*15260*/  MUFU.EX2 R128, R128 ;  /* 0x0000008000807308 */ /* 0x000e300000000800 */
[----:B------:R1:W-:Y:S01]  /*15270*/  MUFU.EX2 R113, R142 ;  /* 0x0000008e00717308 */ /* 0x0003e20000000800 */
[----:B------:R-:W-:-:S07]  /*15280*/  F2FP.BF16.F32.PACK_AB R85, R106, R15 ;  /* 0x0000000f6a55723e */ /* 0x000fce00000010ff */
[----:B------:R-:W0:Y:S01]  /*15290*/  MUFU.EX2 R137, R137 ;  /* 0x0000008900897308 */ /* 0x000e220000000800 */
[-CC-:B-1----:R-:W-:Y:S01]  /*152a0*/  FFMA.FTZ R142, R72, R21.reuse, -R78.reuse ;  /* 0x00000015488e7223 */ /* 0x182fe2000001084e */
[-CC-:B------:R-:W-:Y:S01]  /*152b0*/  FFMA.FTZ R72, R81, R21.reuse, -R78.reuse ;  /* 0x0000001551487223 */ /* 0x180fe2000001084e */
[----:B------:R-:W-:Y:S01]  /*152c0*/  FFMA.FTZ R81, R76, R21, -R78 ;  /* 0x000000154c517223 */ /* 0x000fe2000001084e */
[----:B------:R-:W-:-:S04]  /*152d0*/  FADD.FTZ R76, R104, R79 ;  /* 0x0000004f684c7221 */ /* 0x000fc80000010000 */
[----:B------:R-:W1:Y:S01]  /*152e0*/  MUFU.EX2 R91, R91 ;  /* 0x0000005b005b7308 */ /* 0x000e620000000800 */
[----:B--2---:R-:W-:Y:S01]  /*152f0*/  FADD.FTZ R79, R140, R107 ;  /* 0x0000006b8c4f7221 */ /* 0x004fe20000010000 */
[----:B----4-:R-:W-:Y:S01]  /*15300*/  FADD.FTZ R76, R96, R76 ;  /* 0x0000004c604c7221 */ /* 0x010fe20000010000 */
[-CC-:B------:R-:W-:Y:S01]  /*15310*/  FFMA.FTZ R90, R90, R21.reuse, -R78.reuse ;  /* 0x000000155a5a7223 */ /* 0x180fe2000001084e */
[----:B------:R-:W-:-:S04]  /*15320*/  FFMA.FTZ R106, R94, R21, -R78 ;  /* 0x000000155e6a7223 */ /* 0x000fc8000001084e */
[----:B------:R-:W2:Y:S01]  /*15330*/  MUFU.EX2 R120, R136 ;  /* 0x0000008800787308 */ /* 0x000ea20000000800 */
[----:B---3--:R-:W-:Y:S01]  /*15340*/  FADD.FTZ R79, R139, R79 ;  /* 0x0000004f8b4f7221 */ /* 0x008fe20000010000 */
[----:B------:R-:W-:Y:S01]  /*15350*/  FFMA.FTZ R94, R100, R21, -R78 ;  /* 0x00000015645e7223 */ /* 0x000fe2000001084e */
[----:B------:R-:W-:-:S05]  /*15360*/  FADD.FTZ R100, R93, R76 ;  /* 0x0000004c5d647221 */ /* 0x000fca0000010000 */
[----:B------:R-:W-:Y:S01]  /*15370*/  MUFU.EX2 R89, R89 ;  /* 0x0000005900597308 */ /* 0x000fe20000000800 */
[----:B0-----:R-:W-:Y:S01]  /*15380*/  FADD.FTZ R79, R138, R79 ;  /* 0x0000004f8a4f7221 */ /* 0x001fe20000010000 */
[----:B------:R-:W-:-:S06]  /*15390*/  FADD.FTZ R100, R128, R100 ;  /* 0x0000006480647221 */ /* 0x000fcc0000010000 */
[----:B------:R-:W0:Y:S01]  /*153a0*/  MUFU.EX2 R135, R135 ;  /* 0x0000008700877308 */ /* 0x000e220000000800 */
[----:B------:R-:W-:-:S07]  /*153b0*/  FFMA.FTZ R108, R77, R21, -R78 ;  /* 0x000000154d6c7223 */ /* 0x000fce000001084e */
[----:B------:R-:W-:Y:S01]  /*153c0*/  MUFU.EX2 R92, R92 ;  /* 0x0000005c005c7308 */ /* 0x000fe20000000800 */
[-CC-:B------:R-:W-:Y:S01]  /*153d0*/  FFMA.FTZ R76, R98, R21.reuse, -R78.reuse ;  /* 0x00000015624c7223 */ /* 0x180fe2000001084e */
[----:B------:R-:W-:Y:S01]  /*153e0*/  FFMA.FTZ R77, R99, R21, -R78 ;  /* 0x00000015634d7223 */ /* 0x000fe2000001084e */
[----:B------:R-:W-:-:S05]  /*153f0*/  FADD.FTZ R79, R137, R79 ;  /* 0x0000004f894f7221 */ /* 0x000fca0000010000 */
[----:B------:R-:W3:Y:S01]  /*15400*/  MUFU.EX2 R134, R134 ;  /* 0x0000008600867308 */ /* 0x000ee20000000800 */
[----:B------:R-:W-:Y:S01]  /*15410*/  FFMA.FTZ R98, R88, R21, -R78 ;  /* 0x0000001558627223 */ /* 0x000fe2000001084e */
[----:B-1----:R-:W-:-:S06]  /*15420*/  FADD.FTZ R88, R91, R100 ;  /* 0x000000645b587221 */ /* 0x002fcc0000010000 */
[----:B------:R-:W1:Y:S01]  /*15430*/  MUFU.EX2 R90, R90 ;  /* 0x0000005a005a7308 */ /* 0x000e620000000800 */
[-CC-:B------:R-:W-:Y:S01]  /*15440*/  FFMA.FTZ R80, R80, R21.reuse, -R78.reuse ;  /* 0x0000001550507223 */ /* 0x180fe2000001084e */
[----:B------:R-:W-:Y:S01]  /*15450*/  FFMA.FTZ R99, R83, R21, -R78 ;  /* 0x0000001553637223 */ /* 0x000fe2000001084e */
[----:B--2---:R-:W-:-:S05]  /*15460*/  FADD.FTZ R79, R120, R79 ;  /* 0x0000004f784f7221 */ /* 0x004fca0000010000 */
[----:B------:R-:W2:Y:S08]  /*15470*/  MUFU.EX2 R133, R133 ;  /* 0x0000008500857308 */ /* 0x000eb00000000800 */
[----:B------:R-:W4:Y:S01]  /*15480*/  MUFU.EX2 R142, R142 ;  /* 0x0000008e008e7308 */ /* 0x000f220000000800 */
[----:B0-----:R-:W-:-:S07]  /*15490*/  FADD.FTZ R79, R135, R79 ;  /* 0x0000004f874f7221 */ /* 0x001fce0000010000 */
[----:B------:R-:W0:Y:S01]  /*154a0*/  MUFU.EX2 R132, R132 ;  /* 0x0000008400847308 */ /* 0x000e220000000800 */
[----:B------:R-:W-:-:S07]  /*154b0*/  FFMA.FTZ R97, R97, R21, -R78 ;  /* 0x0000001561617223 */ /* 0x000fce000001084e */
[----:B------:R-:W0:Y:S08]  /*154c0*/  MUFU.EX2 R72, R72 ;  /* 0x0000004800487308 */ /* 0x000e300000000800 */
[----:B------:R1:W-:Y:S01]  /*154d0*/  MUFU.EX2 R83, R77 ;  /* 0x0000004d00537308 */ /* 0x0003e20000000800 */
[----:B---3--:R-:W-:Y:S01]  /*154e0*/  FADD.FTZ R79, R134, R79 ;  /* 0x0000004f864f7221 */ /* 0x008fe20000010000 */
[----:B-1----:R-:W-:-:S06]  /*154f0*/  FADD.FTZ R77, R89, R88 ;  /* 0x00000058594d7221 */ /* 0x002fcc0000010000 */
[----:B------:R-:W1:Y:S01]  /*15500*/  MUFU.EX2 R131, R131 ;  /* 0x0000008300837308 */ /* 0x000e620000000800 */
[----:B------:R-:W-:-:S07]  /*15510*/  FADD.FTZ R77, R92, R77 ;  /* 0x0000004d5c4d7221 */ /* 0x000fce0000010000 */
[----:B------:R-:W3:Y:S01]  /*15520*/  MUFU.EX2 R80, R80 ;  /* 0x0000005000507308 */ /* 0x000ee20000000800 */
[----:B------:R-:W-:Y:S01]  /*15530*/  FADD.FTZ R77, R90, R77 ;  /* 0x0000004d5a4d7221 */ /* 0x000fe20000010000 */
[----:B--2---:R-:W-:-:S06]  /*15540*/  FADD.FTZ R79, R133, R79 ;  /* 0x0000004f854f7221 */ /* 0x004fcc0000010000 */
[----:B------:R-:W2:Y:S01]  /*15550*/  MUFU.EX2 R130, R130 ;  /* 0x0000008200827308 */ /* 0x000ea20000000800 */
[----:B----4-:R-:W-:Y:S01]  /*15560*/  FADD.FTZ R77, R142, R77 ;  /* 0x0000004d8e4d7221 */ /* 0x010fe20000010000 */
[----:B------:R-:W-:-:S06]  /*15570*/  FFMA.FTZ R95, R95, R21, -R78 ;  /* 0x000000155f5f7223 */ /* 0x000fcc000001084e */
[----:B------:R-:W4:Y:S01]  /*15580*/  MUFU.EX2 R81, R81 ;  /* 0x0000005100517308 */ /* 0x000f220000000800 */
[----:B0-----:R-:W-:Y:S01]  /*15590*/  FADD.FTZ R79, R132, R79 ;  /* 0x0000004f844f7221 */ /* 0x001fe20000010000 */
[----:B------:R-:W-:-:S06]  /*155a0*/  FADD.FTZ R77, R72, R77 ;  /* 0x0000004d484d7221 */ /* 0x000fcc0000010000 */
[----:B------:R-:W0:Y:S01]  /*155b0*/  MUFU.EX2 R129, R129 ;  /* 0x0000008100817308 */ /* 0x000e220000000800 */
[----:B------:R-:W-:-:S07]  /*155c0*/  FFMA.FTZ R15, R73, R21, -R78 ;  /* 0x00000015490f7223 */ /* 0x000fce000001084e */
[----:B------:R-:W0:Y:S01]  /*155d0*/  MUFU.EX2 R97, R97 ;  /* 0x0000006100617308 */ /* 0x000e220000000800 */
[----:B-1----:R-:W-:Y:S01]  /*155e0*/  FADD.FTZ R79, R131, R79 ;  /* 0x0000004f834f7221 */ /* 0x002fe20000010000 */
[----:B---3--:R-:W-:-:S06]  /*155f0*/  FADD.FTZ R77, R80, R77 ;  /* 0x0000004d504d7221 */ /* 0x008fcc0000010000 */
[----:B------:R-:W1:Y:S01]  /*15600*/  MUFU.EX2 R108, R108 ;  /* 0x0000006c006c7308 */ /* 0x000e620000000800 */
[----:B--2---:R-:W-:Y:S01]  /*15610*/  FADD.FTZ R79, R130, R79 ;  /* 0x0000004f824f7221 */ /* 0x004fe20000010000 */
[----:B----4-:R-:W-:-:S06]  /*15620*/  FADD.FTZ R77, R81, R77 ;  /* 0x0000004d514d7221 */ /* 0x010fcc0000010000 */
[----:B------:R-:W2:Y:S01]  /*15630*/  MUFU.EX2 R127, R127 ;  /* 0x0000007f007f7308 */ /* 0x000ea20000000800 */
[----:B------:R-:W-:-:S07]  /*15640*/  FFMA.FTZ R73, R102, R21, -R78 ;  /* 0x0000001566497223 */ /* 0x000fce000001084e */
[----:B------:R-:W3:Y:S01]  /*15650*/  MUFU.EX2 R95, R95 ;  /* 0x0000005f005f7308 */ /* 0x000ee20000000800 */
[----:B------:R-:W-:Y:S01]  /*15660*/  F2FP.BF16.F32.PACK_AB R138, R138, R139 ;  /* 0x0000008b8a8a723e */ /* 0x000fe200000010ff */
[----:B0-----:R-:W-:Y:S01]  /*15670*/  FADD.FTZ R79, R129, R79 ;  /* 0x0000004f814f7221 */ /* 0x001fe20000010000 */
[----:B------:R-:W-:-:S05]  /*15680*/  F2FP.BF16.F32.PACK_AB R139, R91, R128 ;  /* 0x000000805b8b723e */ /* 0x000fca00000010ff */
[----:B------:R-:W0:Y:S01]  /*15690*/  MUFU.EX2 R126, R126 ;  /* 0x0000007e007e7308 */ /* 0x000e220000000800 */
[----:B------:R-:W-:-:S07]  /*156a0*/  FADD.FTZ R91, R97, R77 ;  /* 0x0000004d615b7221 */ /* 0x000fce0000010000 */
[----:B------:R-:W4:Y:S01]  /*156b0*/  MUFU.EX2 R15, R15 ;  /* 0x0000000f000f7308 */ /* 0x000f220000000800 */
[----:B------:R-:W-:Y:S01]  /*156c0*/  FADD.FTZ R79, R116, R79 ;  /* 0x0000004f744f7221 */ /* 0x000fe20000010000 */
[----:B------:R-:W-:-:S06]  /*156d0*/  F2FP.BF16.F32.PACK_AB R77, R92, R89 ;  /* 0x000000595c4d723e */ /* 0x000fcc00000010ff */
[----:B------:R-:W4:Y:S01]  /*156e0*/  MUFU.EX2 R125, R125 ;  /* 0x0000007d007d7308 */ /* 0x000f220000000800 */
[----:B-1----:R-:W-:-:S07]  /*156f0*/  FADD.FTZ R92, R108, R91 ;  /* 0x0000005b6c5c7221 */ /* 0x002fce0000010000 */
[----:B------:R-:W1:Y:S01]  /*15700*/  MUFU.EX2 R106, R106 ;  /* 0x0000006a006a7308 */ /* 0x000e620000000800 */
[----:B--2---:R-:W-:Y:S01]  /*15710*/  FADD.FTZ R89, R127, R79 ;  /* 0x0000004f7f597221 */ /* 0x004fe20000010000 */
[----:B---3--:R-:W-:-:S06]  /*15720*/  FADD.FTZ R92, R95, R92 ;  /* 0x0000005c5f5c7221 */ /* 0x008fcc0000010000 */
[----:B------:R-:W2:Y:S01]  /*15730*/  MUFU.EX2 R124, R124 ;  /* 0x0000007c007c7308 */ /* 0x000ea20000000800 */
[----:B------:R-:W-:-:S07]  /*15740*/  F2FP.BF16.F32.PACK_AB R79, R142, R90 ;  /* 0x0000005a8e4f723e */ /* 0x000fce00000010ff */
[----:B------:R-:W3:Y:S01]  /*15750*/  MUFU.EX2 R73, R73 ;  /* 0x0000004900497308 */ /* 0x000ee20000000800 */
[----:B0-----:R-:W-:Y:S01]  /*15760*/  FADD.FTZ R90, R126, R89 ;  /* 0x000000597e5a7221 */ /* 0x001fe20000010000 */
[----:B------:R-:W-:-:S06]  /*15770*/  FFMA.FTZ R88, R75, R21, -R78 ;  /* 0x000000154b587223 */ /* 0x000fcc000001084e */
[----:B------:R-:W0:Y:S01]  /*15780*/  MUFU.EX2 R123, R123 ;  /* 0x0000007b007b7308 */ /* 0x000e220000000800 */
[----:B----4-:R-:W-:-:S07]  /*15790*/  FADD.FTZ R89, R15, R92 ;  /* 0x0000005c0f597221 */ /* 0x010fce0000010000 */
[----:B------:R-:W-:Y:S01]  /*157a0*/  MUFU.EX2 R94, R94 ;  /* 0x0000005e005e7308 */ /* 0x000fe20000000800 */
[----:B------:R-:W-:Y:S01]  /*157b0*/  F2FP.BF16.F32.PACK_AB R86, R115, R114 ;  /* 0x000000727356723e */ /* 0x000fe200000010ff */
[----:B------:R-:W-:Y:S01]  /*157c0*/  FFMA.FTZ R101, R101, R21, -R78 ;  /* 0x0000001565657223 */ /* 0x000fe2000001084e */
[----:B------:R-:W-:-:S05]  /*157d0*/  F2FP.BF16.F32.PACK_AB R87, R104, R105 ;  /* 0x000000696857723e */ /* 0x000fca00000010ff */
[----:B------:R-:W4:Y:S01]  /*157e0*/  MUFU.EX2 R122, R122 ;  /* 0x0000007a007a7308 */ /* 0x000f220000000800 */
[-CC-:B------:R-:W-:Y:S01]  /*157f0*/  FFMA.FTZ R103, R103, R21.reuse, -R78.reuse ;  /* 0x0000001567677223 */ /* 0x180fe2000001084e */
[-CC-:B------:R-:W-:Y:S01]  /*15800*/  FFMA.FTZ R117, R117, R21.reuse, -R78.reuse ;  /* 0x0000001575757223 */ /* 0x180fe2000001084e */
[-CC-:B------:R-:W-:Y:S01]  /*15810*/  FFMA.FTZ R118, R118, R21.reuse, -R78.reuse ;  /* 0x0000001576767223 */ /* 0x180fe2000001084e */
[----:B------:R-:W-:Y:S01]  /*15820*/  FFMA.FTZ R119, R119, R21, -R78 ;  /* 0x0000001577777223 */ /* 0x000fe2000001084e */
[----:B------:R-:W-:Y:S01]  /*15830*/  F2FP.BF16.F32.PACK_AB R136, R140, R141 ;  /* 0x0000008d8c88723e */ /* 0x000fe200000010ff */
[----:B------:R-:W-:Y:S02]  /*15840*/  FADD.FTZ R91, R125, R90 ;  /* 0x0000005a7d5b7221 */ /* 0x000fe40000010000 */
[----:B------:R2:W-:Y:S01]  /*15850*/  MUFU.EX2 R75, R76 ;  /* 0x0000004c004b7308 */ /* 0x0005e20000000800 */
[----:B------:R-:W-:Y:S01]  /*15860*/  F2FP.BF16.F32.PACK_AB R78, R134, R135 ;  /* 0x00000087864e723e */ /* 0x000fe200000010ff */
[----:B-1----:R-:W-:Y:S01]  /*15870*/  FADD.FTZ R90, R106, R89 ;  /* 0x000000596a5a7221 */ /* 0x002fe20000010000 */
[----:B------:R-:W-:Y:S05]  /*15880*/  STSM.16.M88.4 [R17+0x25b00], R84 ;  /* 0x025b005411007844 */ /* 0x000fea0000000200 */
[----:B------:R-:W1:Y:S01]  /*15890*/  MUFU.EX2 R121, R121 ;  /* 0x0000007900797308 */ /* 0x000e620000000800 */
[----:B--2---:R-:W-:-:S02]  /*158a0*/  F2FP.BF16.F32.PACK_AB R76, R120, R137 ;  /* 0x00000089784c723e */ /* 0x004fc400000010ff */
[----:B------:R-:W-:Y:S01]  /*158b0*/  F2FP.BF16.F32.PACK_AB R137, R93, R96 ;  /* 0x000000605d89723e */ /* 0x000fe200000010ff */
[----:B------:R-:W-:Y:S01]  /*158c0*/  FADD.FTZ R92, R124, R91 ;  /* 0x0000005b7c5c7221 */ /* 0x000fe20000010000 */
[----:B---3--:R-:W-:-:S03]  /*158d0*/  FADD.FTZ R91, R73, R90 ;  /* 0x0000005a495b7221 */ /* 0x008fc60000010000 */
[----:B------:R-:W2:Y:S01]  /*158e0*/  MUFU.EX2 R98, R98 ;  /* 0x0000006200627308 */ /* 0x000ea20000000800 */
[----:B------:R-:W-:Y:S01]  /*158f0*/  STSM.16.M88.4 [R17+0x27300], R136 ;  /* 0x0273008811007844 */ /* 0x000fe20000000200 */
[----:B0-----:R-:W-:-:S03]  /*15900*/  FADD.FTZ R93, R123, R92 ;  /* 0x0000005c7b5d7221 */ /* 0x001fc60000010000 */
[----:B------:R0:W-:Y:S03]  /*15910*/  STSM.16.M88.4 [R17+0x28b00], R76 ;  /* 0x028b004c11007844 */ /* 0x0001e60000000200 */
[----:B------:R-:W3:Y:S01]  /*15920*/  MUFU.EX2 R99, R99 ;  /* 0x0000006300637308 */ /* 0x000ee20000000800 */
[----:B----4-:R-:W-:-:S07]  /*15930*/  FADD.FTZ R90, R122, R93 ;  /* 0x0000005d7a5a7221 */ /* 0x010fce0000010000 */
[----:B------:R-:W-:Y:S01]  /*15940*/  MUFU.EX2 R111, R145 ;  /* 0x00000091006f7308 */ /* 0x000fe20000000800 */
[----:B0-----:R-:W-:Y:S02]  /*15950*/  F2FP.BF16.F32.PACK_AB R76, R116, R129 ;  /* 0x00000081744c723e */ /* 0x001fe400000010ff */
[----:B------:R-:W-:Y:S01]  /*15960*/  F2FP.BF16.F32.PACK_AB R129, R80, R72 ;  /* 0x000000485081723e */ /* 0x000fe200000010ff */
[----:B------:R-:W-:-:S04]  /*15970*/  FADD.FTZ R80, R94, R91 ;  /* 0x0000005b5e507221 */ /* 0x000fc80000010000 */
[----:B------:R-:W0:Y:S01]  /*15980*/  MUFU.EX2 R101, R101 ;  /* 0x0000006500657308 */ /* 0x000e220000000800 */
[----:B------:R-:W-:Y:S01]  /*15990*/  FADD.FTZ R80, R83, R80 ;  /* 0x0000005053507221 */ /* 0x000fe20000010000 */
[----:B-1----:R-:W-:Y:S01]  /*159a0*/  FADD.FTZ R90, R121, R90 ;  /* 0x0000005a795a7221 */ /* 0x002fe20000010000 */
[----:B------:R-:W-:-:S05]  /*159b0*/  F2FP.BF16.F32.PACK_AB R79, R106, R15 ;  /* 0x0000000f6a4f723e */ /* 0x000fca00000010ff */
[----:B------:R-:W1:Y:S01]  /*159c0*/  MUFU.EX2 R87, R146 ;  /* 0x0000009200577308 */ /* 0x000e620000000800 */
[----:B------:R-:W-:Y:S01]  /*159d0*/  FADD.FTZ R15, R75, R80 ;  /* 0x000000504b0f7221 */ /* 0x000fe20000010000 */
[----:B------:R-:W-:Y:S02]  /*159e0*/  F2FP.BF16.F32.PACK_AB R130, R130, R131 ;  /* 0x000000838282723e */ /* 0x000fe400000010ff */
[----:B------:R-:W-:-:S04]  /*159f0*/  F2FP.BF16.F32.PACK_AB R131, R97, R81 ;  /* 0x000000516183723e */ /* 0x000fc800000010ff */
[----:B------:R-:W4:Y:S01]  /*15a00*/  MUFU.EX2 R103, R103 ;  /* 0x0000006700677308 */ /* 0x000f220000000800 */
[----:B------:R-:W-:Y:S01]  /*15a10*/  FADD.FTZ R81, R113, R90 ;  /* 0x0000005a71517221 */ /* 0x000fe20000010000 */
[----:B--2---:R-:W-:-:S06]  /*15a20*/  FADD.FTZ R80, R98, R15 ;  /* 0x0000000f62507221 */ /* 0x004fcc0000010000 */
[----:B------:R-:W2:Y:S01]  /*15a30*/  MUFU.EX2 R86, R147 ;  /* 0x0000009300567308 */ /* 0x000ea20000000800 */
[----:B---3--:R-:W-:-:S07]  /*15a40*/  FADD.FTZ R80, R99, R80 ;  /* 0x0000005063507221 */ /* 0x008fce0000010000 */
[----:B------:R3:W2:Y:S01]  /*15a50*/  MUFU.EX2 R89, R88 ;  /* 0x0000005800597308 */ /* 0x0006a20000000800 */
[----:B0-----:R-:W-:-:S07]  /*15a60*/  FADD.FTZ R80, R101, R80 ;  /* 0x0000005065507221 */ /* 0x001fce0000010000 */
[----:B------:R-:W0:Y:S01]  /*15a70*/  MUFU.EX2 R72, R117 ;  /* 0x0000007500487308 */ /* 0x000e220000000800 */
[----:B---3--:R-:W-:-:S04]  /*15a80*/  FADD.FTZ R88, R112, R81 ;  /* 0x0000005170587221 */ /* 0x008fc80000010000 */
[----:B------:R-:W-:-:S03]  /*15a90*/  FADD.FTZ R88, R111, R88 ;  /* 0x000000586f587221 */ /* 0x000fc60000010000 */
[----:B------:R-:W-:Y:S01]  /*15aa0*/  MUFU.EX2 R84, R148 ;  /* 0x0000009400547308 */ /* 0x000fe20000000800 */
[----:B-1----:R-:W-:-:S07]  /*15ab0*/  FADD.FTZ R15, R87, R88 ;  /* 0x00000058570f7221 */ /* 0x002fce0000010000 */
[----:B------:R-:W1:Y:S01]  /*15ac0*/  MUFU.EX2 R85, R149 ;  /* 0x0000009500557308 */ /* 0x000e620000000800 */
[----:B----4-:R-:W-:-:S07]  /*15ad0*/  FADD.FTZ R80, R103, R80 ;  /* 0x0000005067507221 */ /* 0x010fce0000010000 */
[----:B------:R-:W-:Y:S08]  /*15ae0*/  MUFU.EX2 R118, R118 ;  /* 0x0000007600767308 */ /* 0x000ff00000000800 */
[----:B------:R-:W3:Y:S01]  /*15af0*/  MUFU.EX2 R119, R119 ;  /* 0x0000007700777308 */ /* 0x000ee20000000800 */
[----:B------:R-:W-:Y:S01]  /*15b00*/  F2FP.BF16.F32.PACK_AB R128, R132, R133 ;  /* 0x000000858480723e */ /* 0x000fe200000010ff */
[----:B--2---:R-:W-:Y:S01]  /*15b10*/  FADD.FTZ R81, R86, R15 ;  /* 0x0000000f56517221 */ /* 0x004fe20000010000 */
[----:B------:R-:W-:Y:S01]  /*15b20*/  F2FP.BF16.F32.PACK_AB R78, R126, R127 ;  /* 0x0000007f7e4e723e */ /* 0x000fe200000010ff */
[----:B------:R-:W-:Y:S01]  /*15b30*/  FADD.FTZ R15, R89, R80 ;  /* 0x00000050590f7221 */ /* 0x000fe20000010000 */
[----:B------:R-:W-:Y:S01]  /*15b40*/  F2FP.BF16.F32.PACK_AB R77, R95, R108 ;  /* 0x0000006c5f4d723e */ /* 0x000fe200000010ff */
[----:B------:R-:W-:Y:S01]  /*15b50*/  STSM.16.M88.4 [R17+0x2a300], R128 ;  /* 0x02a3008011007844 */ /* 0x000fe20000000200 */
[----:B------:R-:W-:Y:S01]  /*15b60*/  F2FP.BF16.F32.PACK_AB R124, R124, R125 ;  /* 0x0000007d7c7c723e */ /* 0x000fe200000010ff */
[----:B0-----:R-:W-:Y:S01]  /*15b70*/  FADD.FTZ R15, R72, R15 ;  /* 0x0000000f480f7221 */ /* 0x001fe20000010000 */
[----:B------:R-:W-:Y:S01]  /*15b80*/  F2FP.BF16.F32.PACK_AB R126, R122, R123 ;  /* 0x0000007b7a7e723e */ /* 0x000fe200000010ff */
[----:B------:R0:W-:Y:S01]  /*15b90*/  STSM.16.M88.4 [R17+0x2bb00], R76 ;  /* 0x02bb004c11007844 */ /* 0x0001e20000000200 */
[----:B------:R-:W-:-:S02]  /*15ba0*/  F2FP.BF16.F32.PACK_AB R125, R94, R73 ;  /* 0x000000495e7d723e */ /* 0x000fc400000010ff */
[----:B------:R-:W-:Y:S02]  /*15bb0*/  F2FP.BF16.F32.PACK_AB R127, R75, R83 ;  /* 0x000000534b7f723e */ /* 0x000fe400000010ff */
[----:B------:R-:W-:Y:S02]  /*15bc0*/  F2FP.BF16.F32.PACK_AB R88, R86, R87 ;  /* 0x000000575658723e */ /* 0x000fe400000010ff */
[----:B------:R-:W-:Y:S02]  /*15bd0*/  F2FP.BF16.F32.PACK_AB R89, R72, R89 ;  /* 0x000000594859723e */ /* 0x000fe400000010ff */
[----:B-1----:R-:W-:Y:S01]  /*15be0*/  F2FP.BF16.F32.PACK_AB R90, R85, R84 ;  /* 0x00000054555a723e */ /* 0x002fe200000010ff */
[----:B------:R-:W-:Y:S01]  /*15bf0*/  FADD.FTZ R84, R84, R81 ;  /* 0x0000005154547221 */ /* 0x000fe20000010000 */
[----:B---3--:R-:W-:Y:S01]  /*15c00*/  F2FP.BF16.F32.PACK_AB R91, R119, R118 ;  /* 0x00000076775b723e */ /* 0x008fe200000010ff */
[----:B------:R-:W-:Y:S01]  /*15c10*/  FADD.FTZ R15, R118, R15 ;  /* 0x0000000f760f7221 */ /* 0x000fe20000010000 */
[----:B0-----:R-:W-:-:S02]  /*15c20*/  F2FP.BF16.F32.PACK_AB R76, R113, R121 ;  /* 0x00000079714c723e */ /* 0x001fc400000010ff */
[----:B------:R-:W-:Y:S02]  /*15c30*/  F2FP.BF16.F32.PACK_AB R78, R111, R112 ;  /* 0x000000706f4e723e */ /* 0x000fe400000010ff */
[----:B------:R-:W-:Y:S02]  /*15c40*/  F2FP.BF16.F32.PACK_AB R77, R99, R98 ;  /* 0x00000062634d723e */ /* 0x000fe400000010ff */
[----:B------:R-:W-:Y:S01]  /*15c50*/  F2FP.BF16.F32.PACK_AB R79, R103, R101 ;  /* 0x00000065674f723e */ /* 0x000fe200000010ff */
[----:B------:R-:W-:Y:S01]  /*15c60*/  STSM.16.M88.4 [R17+0x2d300], R124 ;  /* 0x02d3007c11007844 */ /* 0x000fe20000000200 */
[----:B------:R-:W-:Y:S01]  /*15c70*/  FADD.FTZ R72, R85, R84 ;  /* 0x0000005455487221 */ /* 0x000fe20000010000 */
[----:B------:R-:W-:Y:S02]  /*15c80*/  FADD.FTZ R15, R119, R15 ;  /* 0x0000000f770f7221 */ /* 0x000fe40000010000 */
[----:B------:R-:W-:Y:S04]  /*15c90*/  STSM.16.M88.4 [R17+0x2eb00], R76 ;  /* 0x02eb004c11007844 */ /* 0x000fe80000000200 */
[----:B------:R-:W-:Y:S01]  /*15ca0*/  STSM.16.M88.4 [R17+0x30300], R88 ;  /* 0x0303005811007844 */ /* 0x000fe20000000200 */
[----:B------:R-:W-:Y:S01]  /*15cb0*/  @!PT LDS RZ, [RZ] ;  /* 0x00000000fffff984 */ /* 0x000fe20000000800 */
[----:B------:R-:W-:Y:S01]  /*15cc0*/  @!PT LDS RZ, [RZ] ;  /* 0x00000000fffff984 */ /* 0x000fe20000000800 */
[----:B------:R-:W-:Y:S01]  /*15cd0*/  @!PT LDS RZ, [RZ] ;  /* 0x00000000fffff984 */ /* 0x000fe20000000800 */
[----:B------:R-:W-:Y:S01]  /*15ce0*/  @!PT LDS RZ, [RZ] ;  /* 0x00000000fffff984 */ /* 0x000fe20000000800 */
[----:B------:R0:W-:Y:S06]  /*15cf0*/  MEMBAR.ALL.CTA ;  /* 0x0000000000007992 */ /* 0x0001ec0000008000 */
[----:B0-----:R-:W0:Y:S04]  /*15d00*/  FENCE.VIEW.ASYNC.S ;  /* 0x00000000000073c6 */ /* 0x001e280000000000 */
[----:B------:R-:W-:Y:S04]  /*15d10*/  STL [R1+0x18], R72 ;  /* 0x0000184801007387 */ /* 0x000fe80000100800 */
[----:B------:R1:W-:Y:S04]  /*15d20*/  STL [R1+0x3c], R15 ;  /* 0x00003c0f01007387 */ /* 0x0003e80000100800 */
[----:B------:R2:W5:Y:S04]  /*15d30*/  LDL R145, [R1+0x38] ;  /* 0x0000380001917983 */ /* 0x0005680000100800 */
[----:B------:R2:W-:Y:S01]  /*15d40*/  STL [R1+0x1c], R74 ;  /* 0x00001c4a01007387 */ /* 0x0005e20000100800 */
[----:B------:R-:W-:Y:S01]  /*15d50*/  ISETP.GT.AND P2, PT, R14, R143, PT ;  /* 0x0000008f0e00720c */ /* 0x000fe20003f44270 */
        /* <DEDUP_REMOVED lines=49> */
[----:B-1----:R-:W-:-:S02]  /*16070*/  IMAD.MOV.U32 R15, RZ, RZ, R22 ;  /* 0x000000ffff0f7224 */ /* 0x002fc400078e0016 */
[----:B------:R-:W-:Y:S01]  /*16080*/  IMAD.MOV.U32 R0, RZ, RZ, R20 ;  /* 0x000000ffff007224 */ /* 0x000fe200078e0014 */
[----:B0-----:R-:W-:Y:S01]  /*16090*/  NOP ;  /* 0x0000000000007918 */ /* 0x001fe20000000000 */
[----:B--2---:R-:W-:Y:S05]  /*160a0*/  @P2 BRA `(.L_x_1976) ;  /* 0xffffffa4002c2947 */ /* 0x004fea000383ffff */
[----:B------:R0:W-:Y:S02]  /*160b0*/  STL [R1+0x20], R14 ;  /* 0x0000200e01007387 */ /* 0x0001e40000100800 */
.L_x_1966:
[----:B------:R-:W2:Y:S02]  /*160c0*/  LDL R0, [R1+0x20] ;  /* 0x0000200001007983 */ /* 0x000ea40000100800 */
[----:B--2---:R-:W-:-:S13]  /*160d0*/  ISETP.GE.AND P2, PT, R0, RZ, PT ;  /* 0x000000ff0000720c */ /* 0x004fda0003f46270 */
[----:B------:R-:W-:Y:S05]  /*160e0*/  @!P2 BRA `(.L_x_1977) ;  /* 0x000000500068a947 */ /* 0x000fea0003800000 */
[----:B------:R1:W-:Y:S01]  /*160f0*/  STL [R1+0x14], R74 ;  /* 0x0000144a01007387 */ /* 0x0003e20000100800 */
[----:B------:R-:W-:-:S03]  /*16100*/  IMAD.MOV.U32 R0, RZ, RZ, R20 ;  /* 0x000000ffff007224 */ /* 0x000fc600078e0014 */
[----:B0-----:R1:W5:Y:S01]  /*16110*/  LDL.LU R14, [R1+0x38] ;  /* 0x00003800010e7983 */ /* 0x0013620000300800 */
[----:B------:R-:W-:-:S07]  /*16120*/  IMAD.MOV.U32 R15, RZ, RZ, R22 ;  /* 0x000000ffff0f7224 */ /* 0x000fce00078e0016 */
.L_x_1987:
[----:B--2---:R-:W2:Y:S01]  /*16130*/  LDL R20, [R1+0x54] ;  /* 0x0000540001147983 */ /* 0x004ea20000100800 */
[----:B------:R-:W-:Y:S01]  /*16140*/  VIADD R22, R15, 0x1 ;  /* 0x000000010f167836 */ /* 0x000fe20000000000 */
[----:B------:R-:W-:Y:S05]  /*16150*/  YIELD ;  /* 0x0000000000007946 */ /* 0x000fea0003800000 */
[----:B------:R-:W-:-:S04]  /*16160*/  ISETP.NE.AND P3, PT, R22, 0x2, PT ;  /* 0x000000021600780c */ /* 0x000fc80003f65270 */
[----:B------:R-:W-:Y:S02]  /*16170*/  SEL R21, RZ, 0x1, P3 ;  /* 0x00000001ff157807 */ /* 0x000fe40001800000 */
[----:B------:R-:W-:Y:S02]  /*16180*/  SEL R22, R22, RZ, P3 ;  /* 0x000000ff16167207 */ /* 0x000fe40001800000 */
[----:B-----5:R-:W-:-:S05]  /*16190*/  LOP3.LUT R21, R14, R21, RZ, 0x3c, !PT ;  /* 0x000000150e157212 */ /* 0x020fca00078e3cff */
[----:B------:R0:W-:Y:S01]  /*161a0*/  STL [R1+0x38], R21 ;  /* 0x0000381501007387 */ /* 0x0001e20000100800 */
[----:B--2---:R-:W-:-:S13]  /*161b0*/  ISETP.NE.AND P2, PT, R20, RZ, PT ;  /* 0x000000ff1400720c */ /* 0x004fda0003f45270 */
[----:B0-----:R-:W-:Y:S05]  /*161c0*/  @P2 BRA `(.L_x_1978) ;  /* 0x0000000000302947 */ /* 0x001fea0003800000 */
[----:B------:R-:W-:Y:S05]  /*161d0*/  @!P0 BRA `(.L_x_1979) ;  /* 0x0000000000048947 */ /* 0x000fea0003800000 */
[----:B------:R-:W-:Y:S01]  /*161e0*/  BPT.TRAP 0x1 ;  /* 0x000000040000795c */ /* 0x000fe20000300000 */
.L_x_1979:
[----:B------:R-:W-:Y:S01]  /*161f0*/  IMAD R20, R22, 0x8, R16 ;  /* 0x0000000816147824 */ /* 0x000fe200078e0210 */
[----:B------:R-:W-:-:S04]  /*16200*/  SHF.L.U32 R21, R21, 0x1f, RZ ;  /* 0x0000001f15157819 */ /* 0x000fc800000006ff */
[----:B------:R0:W2:Y:S01]  /*16210*/  SYNCS.PHASECHK.TRANS64.TRYWAIT P3, [R20+URZ+0x31c30], R21 ;  /* 0x031c3015140075a7 */ /* 0x0000a2000806017f */
[----:B------:R-:W-:Y:S05]  /*16220*/  @!P0 BRA `(.L_x_1980) ;  /* 0x0000000000048947 */ /* 0x000fea0003800000 */
[----:B------:R-:W-:Y:S01]  /*16230*/  BPT.TRAP 0x1 ;  /* 0x000000040000795c */ /* 0x000fe20000300000 */
.L_x_1980:
[----:B------:R-:W-:Y:S04]  /*16240*/  BSSY B0, `(.L_x_1978) ;  /* 0x0000004000007945 */ /* 0x000fe80003800000 */
[----:B--2---:R-:W-:Y:S05]  /*16250*/  @P3 BRA `(.L_x_1981) ;  /* 0x0000000000083947 */ /* 0x004fea0003800000 */
[----:B------:R-:W2:Y:S02]  /*16260*/  SYNCS.PHASECHK.TRANS64.TRYWAIT P3, [R20+URZ+0x31c30], R21 ;  /* 0x031c3015140075a7 */ /* 0x000ea4000806017f */
[----:B--2---:R-:W-:Y:S05]  /*16270*/  @!P3 BRA `(.L_x_1982) ;  /* 0x000000d80050b947 */ /* 0x004fea0003800000 */
.L_x_1981:
[----:B------:R-:W-:Y:S05]  /*16280*/  BSYNC B0 ;  /* 0x0000000000007941 */ /* 0x000fea0003800000 */
.L_x_1978:
[----:B0-2---:R-:W2:Y:S01]  /*16290*/  LDL R20, [R1+0x58] ;  /* 0x0000580001147983 */ /* 0x005ea20000100800 */
        /* <DEDUP_REMOVED lines=14> */
[----:B------:R3:W-:Y:S01]  /*16380*/  STL [R1+0xa8], R19 ;  /* 0x0000a81301007387 */ /* 0x0007e20000100800 */
        /* <DEDUP_REMOVED lines=9> */
[----:B------:R4:W-:Y:S01]  /*16420*/  STL [R1+0x9c], R16 ;  /* 0x00009c1001007387 */ /* 0x0009e20000100800 */
[C---:B------:R-:W-:Y:S02]  /*16430*/  R2UR UR5, R77.reuse ;  /* 0x000000004d0572ca */ /* 0x040fe400000e0000 */
[C---:B------:R-:W-:Y:S01]  /*16440*/  R2UR UR19, R77.reuse ;  /* 0x000000004d1372ca */ /* 0x040fe200000e0000 */
[----:B------:R4:W-:Y:S01]  /*16450*/  STL [R1+0x98], R15 ;  /* 0x0000980f01007387 */ /* 0x0009e20000100800 */
[----:B------:R-:W-:-:S02]  /*16460*/  R2UR UR35, R77 ;  /* 0x000000004d2372ca */ /* 0x000fc400000e0000 */
[----:B0-----:R-:W-:Y:S01]  /*16470*/  SHF.R.U32.HI R72, RZ, 0x7, R72 ;  /* 0x00000007ff487819 */ /* 0x001fe20000011648 */
[----:B------:R0:W-:Y:S01]  /*16480*/  STL [R1+0x94], R14 ;  /* 0x0000940e01007387 */ /* 0x0001e20000100800 */
[C---:B------:R-:W-:Y:S02]  /*16490*/  R2UR UR9, R77.reuse ;  /* 0x000000004d0972ca */ /* 0x040fe400000e0000 */
[C---:B------:R-:W-:Y:S01]  /*164a0*/  R2UR UR37, R77.reuse ;  /* 0x000000004d2572ca */ /* 0x040fe200000e0000 */
[----:B------:R-:W-:Y:S01]  /*164b0*/  VIADD R78, R72, 0x8 ;  /* 0x00000008484e7836 */ /* 0x000fe20000000000 */
[----:B------:R-:W-:Y:S01]  /*164c0*/  R2UR UR57, R77 ;  /* 0x000000004d3972ca */ /* 0x000fe200000e0000 */
[----:B------:R-:W-:Y:S01]  /*164d0*/  IMAD.MOV.U32 R77, RZ, RZ, -0x7fffffe0 ;  /* 0x80000020ff4d7424 */ /* 0x000fe200078e00ff */
[C---:B------:R-:W-:Y:S01]  /*164e0*/  R2UR UR11, R75.reuse ;  /* 0x000000004b0b72ca */ /* 0x040fe200000e0000 */
[----:B------:R0:W-:Y:S01]  /*164f0*/  STL [R1+0x90], R0 ;  /* 0x0000900001007387 */ /* 0x0001e20000100800 */
[----:B------:R-:W-:-:S02]  /*16500*/  R2UR UR27, R75 ;  /* 0x000000004b1b72ca */ /* 0x000fc400000e0000 */
[C---:B------:R-:W-:Y:S01]  /*16510*/  R2UR UR39, R75.reuse ;  /* 0x000000004b2772ca */ /* 0x040fe200000e0000 */
[----:B------:R0:W-:Y:S01]  /*16520*/  BAR.SYNC.DEFER_BLOCKING R78, 0x100 ;  /* 0x0004004e0000751d */ /* 0x0001e20000010000 */
[----:B------:R-:W-:Y:S01]  /*16530*/  R2UR UR29, R75 ;  /* 0x000000004b1d72ca */ /* 0x000fe200000e0000 */
[----:B------:R-:W-:Y:S01]  /*16540*/  IMAD.U32 R75, RZ, RZ, UR5 ;  /* 0x00000005ff4b7e24 */ /* 0x000fe2000f8e00ff */
[C---:B------:R-:W-:Y:S02]  /*16550*/  R2UR UR5, R73.reuse ;  /* 0x00000000490572ca */ /* 0x040fe400000e0000 */
[C---:B------:R-:W-:Y:S02]  /*16560*/  R2UR UR7, R73.reuse ;  /* 0x00000000490772ca */ /* 0x040fe400000e0000 */
[C---:B------:R-:W-:Y:S02]  /*16570*/  R2UR UR23, R73.reuse ;  /* 0x00000000491772ca */ /* 0x040fe400000e0000 */
[----:B------:R-:W-:-:S02]  /*16580*/  R2UR UR31, R73 ;  /* 0x00000000491f72ca */ /* 0x000fc400000e0000 */
[C---:B------:R-:W-:Y:S02]  /*16590*/  R2UR UR25, R73.reuse ;  /* 0x00000000491972ca */ /* 0x040fe400000e0000 */
[C---:B------:R-:W-:Y:S02]  /*165a0*/  R2UR UR21, R73.reuse ;  /* 0x00000000491572ca */ /* 0x040fe400000e0000 */
[----:B------:R-:W-:Y:S02]  /*165b0*/  R2UR UR41, R73 ;  /* 0x00000000492972ca */ /* 0x000fe400000e0000 */
[----:B------:R-:W-:Y:S02]  /*165c0*/  R2UR UR16, R2 ;  /* 0x00000000021072ca */ /* 0x000fe400000e0000 */
[----:B------:R-:W-:Y:S02]  /*165d0*/  R2UR UR17, R3 ;  /* 0x00000000031172ca */ /* 0x000fe400000e0000 */
[----:B------:R-:W-:-:S02]  /*165e0*/  R2UR UR33, R79 ;  /* 0x000000004f2172ca */ /* 0x000fc400000e0000 */
[----:B------:R-:W-:Y:S01]  /*165f0*/  R2UR UR43, R79 ;  /* 0x000000004f2b72ca */ /* 0x000fe200000e0000 */
[----:B------:R-:W-:-:S12]  /*16600*/  WARPGROUP.ARRIVE ;  /* 0x00000000000079c5 */ /* 0x000fd80000000000 */
[----:B---3--:R-:W-:Y:S01]  /*16610*/  MOV R19, UR43 ;  /* 0x0000002b00137c02 */ /* 0x008fe20008000f00 */
[----:B------:R-:W-:Y:S01]  /*16620*/  UMOV UR43, UR33 ;  /* 0x00000021002b7c82 */ /* 0x000fe20008000000 */
[----:B------:R-:W-:Y:S01]  /*16630*/  R2UR UR33, R13 ;  /* 0x000000000d2172ca */ /* 0x000fe200000e0000 */
[----:B--2---:R-:W-:-:S04]  /*16640*/  IMAD R20, R22, 0x6c0, R20 ;  /* 0x000006c016147824 */ /* 0x004fc800078e0214 */
[C---:B------:R-:W-:Y:S01]  /*16650*/  VIADD R72, R20.reuse, 0x40 ;  /* 0x0000004014487836 */ /* 0x040fe20000000000 */
[C---:B------:R-:W-:Y:S01]  /*16660*/  R2UR UR46, R20.reuse ;  /* 0x00000000142e72ca */ /* 0x040fe200000e0000 */
[C---:B-1----:R-:W-:Y:S02]  /*16670*/  VIADD R74, R20.reuse, 0x80 ;  /* 0x00000080144a7836 */ /* 0x042fe40000000000 */
        /* <DEDUP_REMOVED lines=11> */
[----:B------:R-:W-:Y:S01]  /*16730*/  R2UR UR18, R76 ;  /* 0x000000004c1272ca */ /* 0x000fe200000e0000 */
[----:B------:R-:W-:Y:S01]  /*16740*/  VIADD R76, R20, 0x42 ;  /* 0x00000042144c7836 */ /* 0x000fe20000000000 */
[----:B------:R-:W-:Y:S01]  /*16750*/  R2UR UR22, R72 ;  /* 0x00000000481672ca */ /* 0x000fe200000e0000 */
[C---:B------:R-:W-:Y:S01]  /*16760*/  VIADD R72, R20.reuse, 0x2 ;  /* 0x0000000214487836 */ /* 0x040fe20000000000 */
        /* <DEDUP_REMOVED lines=19> */
[----:B------:R-:W-:Y:S01]  /*168a0*/  IMAD.MOV.U32 R73, RZ, RZ, -0x7fffffe0 ;  /* 0x80000020ff497424 */ /* 0x000fe200078e00ff */
[----:B------:R-:W-:Y:S01]  /*168b0*/  R2UR UR36, R76 ;  /* 0x000000004c2472ca */ /* 0x000fe200000e0000 */
[----:B------:R-:W-:Y:S01]  /*168c0*/  VIADD R76, R20, 0x300 ;  /* 0x00000300144c7836 */ /* 0x000fe20000000000 */
[----:B----4-:R-:W-:Y:S01]  /*168d0*/  MOV R17, UR47 ;  /* 0x0000002f00117c02 */ /* 0x010fe20008000f00 */
[----:B------:R-:W-:Y:S01]  /*168e0*/  IMAD.U32 R74, RZ, RZ, UR4 ;  /* 0x00000004ff4a7e24 */ /* 0x000fe2000f8e00ff */
[----:B------:R-:W-:Y:S01]  /*168f0*/  R2UR UR4, R72 ;  /* 0x00000000480472ca */ /* 0x000fe200000e0000 */
[----:B------:R-:W-:Y:S01]  /*16900*/  VIADD R72, R20, 0x2c0 ;  /* 0x000002c014487836 */ /* 0x000fe20000000000 */
[----:B------:R-:W-:Y:S01]  /*16910*/  R2UR UR56, R76 ;  /* 0x000000004c3872ca */ /* 0x000fe200000e0000 */
[C---:B------:R-:W-:Y:S01]  /*16920*/  VIADD R76, R20.reuse, 0x3c0 ;  /* 0x000003c0144c7836 */ /* 0x040fe20000000000 */
[----:B------:R-:W-:Y:S01]  /*16930*/  UMOV UR47, UR37 ;  /* 0x00000025002f7c82 */ /* 0x000fe20008000000 */
[----:B0-----:R-:W-:Y:S01]  /*16940*/  VIADD R78, R20, 0x240 ;  /* 0x00000240144e7836 */ /* 0x001fe20000000000 */
[----:B------:R-:W-:Y:S01]  /*16950*/  R2UR UR40, R72 ;  /* 0x00000000482872ca */ /* 0x000fe200000e0000 */
[C---:B------:R-:W-:Y:S01]  /*16960*/  VIADD R72, R20.reuse, 0x380 ;  /* 0x0000038014487836 */ /* 0x040fe20000000000 */
[----:B------:R-:W-:Y:S01]  /*16970*/  R2UR UR37, R13 ;  /* 0x000000000d2572ca */ /* 0x000fe200000e0000 */
[----:B------:R-:W-:Y:S01]  /*16980*/  VIADD R146, R20, 0x382 ;  /* 0x0000038214927836 */ /* 0x000fe20000000000 */
[----:B------:R-:W-:Y:S01]  /*16990*/  R2UR UR32, R78 ;  /* 0x000000004e2072ca */ /* 0x000fe200000e0000 */
[----:B------:R-:W-:Y:S01]  /*169a0*/  VIADD R78, R20, 0x340 ;  /* 0x00000340144e7836 */ /* 0x000fe20000000000 */
[----:B------:R-:W-:Y:S01]  /*169b0*/  R2UR UR46, R72 ;  /* 0x00000000482e72ca */ /* 0x000fe200000e0000 */
[----:B------:R-:W-:-:S03]  /*169c0*/  VIADD R72, R20, 0x400 ;  /* 0x0000040014487836 */ /* 0x000fc60000000000 */
[----:B------:R-:W-:Y:S01]  /*169d0*/  R2UR UR42, R78 ;  /* 0x000000004e2a72ca */ /* 0x000fe200000e0000 */
[----:B------:R-:W-:Y:S02]  /*169e0*/  WARPGROUP.DEPBAR.LE gsb0, 0x0 ;  /* 0x00008000000079c5 */ /* 0x000fe40000010000 */
[----:B------:R-:W-:-:S06]  /*169f0*/  WARPGROUP.ARRIVE ;  /* 0x00000000000079c5 */ /* 0x000fcc0000000000 */
[----:B------:R-:W-:Y:S01]  /*16a00*/  MOV R16, UR46 ;  /* 0x0000002e00107c02 */ /* 0x000fe20008000f00 */
[----:B------:R-:W-:Y:S01]  /*16a10*/  UMOV UR46, UR36 ;  /* 0x00000024002e7c82 */ /* 0x000fe20008000000 */
[----:B------:R-:W-:Y:S02]  /*16a20*/  R2UR UR36, R12 ;  /* 0x000000000c2472ca */ /* 0x000fe400000e0000 */
[----:B------:R-:W-:Y:S01]  /*16a30*/  MOV R18, UR42 ;  /* 0x0000002a00127c02 */ /* 0x000fe20008000f00 */
[----:B------:R-:W-:Y:S01]  /*16a40*/  HGMMA.64x16x16.F32.BF16 R128, gdesc[UR48], RZ, !UPT, gsb0 ;  /* 0x00200000308079f0 */ /* 0x000fe2000c0018ff */
[----:B------:R-:W-:Y:S01]  /*16a50*/  R2UR UR50, R76 ;  /* 0x000000004c3272ca */ /* 0x000fe200000e0000 */
[----:B------:R-:W-:Y:S01]  /*16a60*/  VIADD R76, R20, 0x440 ;  /* 0x00000440144c7836 */ /* 0x000fe20000000000 */
[----:B------:R-:W-:Y:S01]  /*16a70*/  R2UR UR51, R77 ;  /* 0x000000004d3372ca */ /* 0x000fe200000e0000 */
[----:B------:R-:W-:Y:S01]  /*16a80*/  IMAD.MOV.U32 R77, RZ, RZ, -0x7fffffe0 ;  /* 0x80000020ff4d7424 */ /* 0x000fe200078e00ff */
[----:B------:R-:W-:Y:S01]  /*16a90*/  UMOV UR42, UR32 ;  /* 0x00000020002a7c82 */ /* 0x000fe20008000000 */
[----:B------:R-:W-:-:S02]  /*16aa0*/  R2UR UR32, R12 ;  /* 0x000000000c2072ca */ /* 0x000fc400000e0000 */
[----:B------:R-:W-:Y:S01]  /*16ab0*/  R2UR UR58, R76 ;  /* 0x000000004c3a72ca */ /* 0x000fe200000e0000 */
[----:B------:R-:W-:Y:S01]  /*16ac0*/  VIADD R76, R20, 0x282 ;  /* 0x00000282144c7836 */ /* 0x000fe20000000000 */
[----:B------:R-:W-:Y:S01]  /*16ad0*/  R2UR UR59, R77 ;  /* 0x000000004d3b72ca */ /* 0x000fe200000e0000 */
[----:B------:R-:W-:Y:S01]  /*16ae0*/  IMAD.MOV.U32 R77, RZ, RZ, -0x7fffffe0 ;  /* 0x80000020ff4d7424 */ /* 0x000fe200078e00ff */
[----:B------:R-:W-:Y:S02]  /*16af0*/  R2UR UR48, R12 ;  /* 0x000000000c3072ca */ /* 0x000fe400000e0000 */
[----:B------:R-:W-:Y:S01]  /*16b00*/  MOV R150, UR50 ;  /* 0x0000003200967c02 */ /* 0x000fe20008000f00 */
[----:B------:R-:W-:Y:S01]  /*16b10*/  UMOV UR50, UR4 ;  /* 0x0000000400327c82 */ /* 0x000fe20008000000 */
[----:B------:R-:W-:Y:S01]  /*16b20*/  MOV R151, UR51 ;  /* 0x0000003300977c02 */ /* 0x000fe20008000f00 */
[----:B------:R-:W-:Y:S01]  /*16b30*/  UMOV UR51, UR5 ;  /* 0x0000000500337c82 */ /* 0x000fe20008000000 */
[----:B------:R-:W-:-:S02]  /*16b40*/  R2UR UR4, R2 ;  /* 0x00000000020472ca */ /* 0x000fc400000e0000 */
[----:B------:R-:W-:Y:S02]  /*16b50*/  R2UR UR5, R3 ;  /* 0x00000000030572ca */ /* 0x000fe400000e0000 */
[----:B------:R-:W-:Y:S01]  /*16b60*/  MOV R21, UR51 ;  /* 0x0000003300157c02 */ /* 0x000fe20008000f00 */
[----:B------:R-:W-:Y:S01]  /*16b70*/  UMOV UR51, UR29 ;  /* 0x0000001d00337c82 */ /* 0x000fe20008000000 */
[----:B------:R-:W-:Y:S01]  /*16b80*/  MOV R145, UR50 ;  /* 0x0000003200917c02 */ /* 0x000fe20008000f00 */
[----:B------:R-:W-:Y:S01]  /*16b90*/  UMOV UR50, UR28 ;  /* 0x0000001c00327c82 */ /* 0x000fe20008000000 */
[----:B------:R-:W-:Y:S02]  /*16ba0*/  R2UR UR28, R12 ;  /* 0x000000000c1c72ca */ /* 0x000fe400000e0000 */
[C---:B------:R-:W-:Y:S02]  /*16bb0*/  R2UR UR29, R13.reuse ;  /* 0x000000000d1d72ca */ /* 0x040fe400000e0000 */
[----:B------:R-:W-:-:S02]  /*16bc0*/  R2UR UR49, R13 ;  /* 0x000000000d3172ca */ /* 0x000fc400000e0000 */
[----:B------:R-:W-:Y:S01]  /*16bd0*/  MOV R15, UR59 ;  /* 0x0000003b000f7c02 */ /* 0x000fe20008000f00 */
        /* <DEDUP_REMOVED lines=136> */
[----:B------:R-:W-:Y:S01]  /*17460*/  R2UR UR12, R146 ;  /* 0x00000000920c72ca */ /* 0x000fe200000e0000 */
[----:B------:R-:W-:Y:S01]  /*17470*/  VIADD R146, R20, 0x500 ;  /* 0x0000050014927836 */ /* 0x000fe20000000000 */
[----:B------:R-:W-:-:S02]  /*17480*/  R2UR UR7, R155 ;  /* 0x000000009b0772ca */ /* 0x000fc400000e0000 */
[----:B------:R-:W-:Y:S01]  /*17490*/  R2UR UR13, R147 ;  /* 0x00000000930d72ca */ /* 0x000fe200000e0000 */
[----:B------:R-:W-:Y:S01]  /*174a0*/  IMAD.MOV.U32 R147, RZ, RZ, -0x7fffffe0 ;  /* 0x80000020ff937424 */ /* 0x000fe200078e00ff */
[----:B------:R-:W-:Y:S01]  /*174b0*/  R2UR UR8, R146 ;  /* 0x00000000920872ca */ /* 0x000fe200000e0000 */
[----:B------:R-:W-:Y:S01]  /*174c0*/  VIADD R146, R20, 0x540 ;  /* 0x0000054014927836 */ /* 0x000fe20000000000 */
        /* <DEDUP_REMOVED lines=41> */
[C---:B------:R-:W-:Y:S02]  /*17760*/  R2UR UR44, R8.reuse ;  /* 0x00000000082c72ca */ /* 0x040fe400000e0000 */
[C---:B------:R-:W-:Y:S02]  /*17770*/  R2UR UR45, R9.reuse ;  /* 0x00000000092d72ca */ /* 0x040fe400000e0000 */
[----:B------:R-:W-:Y:S02]  /*17780*/  R2UR UR49, R9 ;  /* 0x00000000093172ca */ /* 0x000fe400000e0000 */
[----:B------:R-:W-:-:S02]  /*17790*/  R2UR UR52, R8 ;  /* 0x00000000083472ca */ /* 0x000fc400000e0000 */
[----:B------:R-:W-:Y:S02]  /*177a0*/  R2UR UR53, R9 ;  /* 0x00000000093572ca */ /* 0x000fe400000e0000 */
[----:B------:R-:W-:Y:S02]  /*177b0*/  R2UR UR59, R15 ;  /* 0x000000000f3b72ca */ /* 0x000fe400000e0000 */
[----:B------:R-:W-:Y:S02]  /*177c0*/  R2UR UR58, R14 ;  /* 0x000000000e3a72ca */ /* 0x000fe400000e0000 */
[----:B------:R-:W-:Y:S02]  /*177d0*/  R2UR UR56, R8 ;  /* 0x00000000083872ca */ /* 0x000fe400000e0000 */
[----:B------:R-:W-:Y:S01]  /*177e0*/  R2UR UR57, R9 ;  /* 0x00000000093972ca */ /* 0x000fe200000e0000 */
[----:B------:R-:W-:Y:S01]  /*177f0*/  UMOV UR40, UR16 ;  /* 0x0000001000287c82 */ /* 0x000fe20008000000 */
[----:B------:R-:W-:-:S02]  /*17800*/  WARPGROUP.DEPBAR.LE gsb0, 0x0 ;  /* 0x00008000000079c5 */ /* 0x000fc40000010000 */
[----:B------:R-:W-:Y:S01]  /*17810*/  WARPGROUP.ARRIVE ;  /* 0x00000000000079c5 */ /* 0x000fe20000000000 */
[----:B------:R-:W-:Y:S01]  /*17820*/  UMOV UR41, UR17 ;  /* 0x0000001100297c82 */ /* 0x000fe20008000000 */
[----:B------:R-:W-:Y:S01]  /*17830*/  R2UR UR20, R146 ;  /* 0x00000000921472ca */ /* 0x000fe200000e0000 */
[----:B------:R0:W5:Y:S03]  /*17840*/  LDL.LU R17, [R1+0xa0] ;  /* 0x0000a00001117983 */ /* 0x0001660000300800 */
[----:B------:R-:W-:Y:S01]  /*17850*/  HGMMA.64x16x16.F32.BF16 R96, gdesc[UR44], R96, gsb0 ;  /* 0x002000002c6079f0 */ /* 0x000fe20008001860 */
[----:B------:R-:W-:Y:S02]  /*17860*/  R2UR UR16, R6 ;  /* 0x00000000061072ca */ /* 0x000fe400000e0000 */
[----:B------:R-:W-:Y:S02]  /*17870*/  R2UR UR17, R7 ;  /* 0x00000000071172ca */ /* 0x000fe400000e0000 */
[----:B------:R-:W-:-:S02]  /*17880*/  R2UR UR21, R147 ;  /* 0x00000000931572ca */ /* 0x000fc400000e0000 */
[----:B------:R-:W-:Y:S02]  /*17890*/  R2UR UR27, R0 ;  /* 0x00000000001b72ca */ /* 0x000fe400000e0000 */
[----:B------:R-:W-:Y:S02]  /*178a0*/  R2UR UR26, R157 ;  /* 0x000000009d1a72ca */ /* 0x000fe400000e0000 */
[C---:B------:R-:W-:Y:S02]  /*178b0*/  R2UR UR24, R6.reuse ;  /* 0x00000000061872ca */ /* 0x040fe400000e0000 */
[C---:B------:R-:W-:Y:S02]  /*178c0*/  R2UR UR25, R7.reuse ;  /* 0x00000000071972ca */ /* 0x040fe400000e0000 */
[----:B------:R-:W-:Y:S02]  /*178d0*/  R2UR UR28, R6 ;  /* 0x00000000061c72ca */ /* 0x000fe400000e0000 */
[----:B------:R-:W-:-:S02]  /*178e0*/  R2UR UR29, R7 ;  /* 0x00000000071d72ca */ /* 0x000fc400000e0000 */
[C---:B------:R-:W-:Y:S02]  /*178f0*/  R2UR UR32, R6.reuse ;  /* 0x00000000062072ca */ /* 0x040fe400000e0000 */
[C---:B------:R-:W-:Y:S02]  /*17900*/  R2UR UR33, R7.reuse ;  /* 0x00000000072172ca */ /* 0x040fe400000e0000 */
[----:B------:R-:W-:Y:S02]  /*17910*/  R2UR UR36, R6 ;  /* 0x00000000062472ca */ /* 0x000fe400000e0000 */
[----:B------:R-:W-:Y:S01]  /*17920*/  R2UR UR37, R7 ;  /* 0x00000000072572ca */ /* 0x000fe200000e0000 */
[----:B------:R-:W-:Y:S01]  /*17930*/  VIADD R146, R20, 0x5c0 ;  /* 0x000005c014927836 */ /* 0x000fe20000000000 */
[----:B------:R0:W5:Y:S01]  /*17940*/  LDL.LU R16, [R1+0x9c] ;  /* 0x00009c0001107983 */ /* 0x0001620000300800 */
[----:B------:R-:W-:Y:S02]  /*17950*/  WARPGROUP.DEPBAR.LE gsb0, 0x0 ;  /* 0x00008000000079c5 */ /* 0x000fe40000010000 */
        /* <DEDUP_REMOVED lines=207> */
.L_x_1984:
[----:B-----5:R-:W-:Y:S01]  /*18650*/  SHF.L.U32 R14, R14, 0x1f, RZ ;  /* 0x0000001f0e0e7819 */ /* 0x020fe200000006ff */
[----:B------:R-:W-:-:S04]  /*18660*/  IMAD R20, R15, 0x8, R16 ;  /* 0x000000080f147824 */ /* 0x000fc800078e0210 */
[----:B------:R0:W1:Y:S01]  /*18670*/  SYNCS.PHASECHK.TRANS64.TRYWAIT P2, [R20+URZ+0x31c50], R14 ;  /* 0x031c500e140075a7 */ /* 0x000062000804017f */
[----:B------:R-:W-:Y:S05]  /*18680*/  @!P0 BRA `(.L_x_1985) ;  /* 0x0000000000048947 */ /* 0x000fea0003800000 */
[----:B------:R-:W-:Y:S01]  /*18690*/  BPT.TRAP 0x1 ;  /* 0x000000040000795c */ /* 0x000fe20000300000 */
.L_x_1985:
[----:B-1----:R-:W-:Y:S05]  /*186a0*/  @P2 BRA `(.L_x_1983) ;  /* 0x0000000000082947 */ /* 0x002fea0003800000 */
[----:B------:R-:W1:Y:S02]  /*186b0*/  SYNCS.PHASECHK.TRANS64.TRYWAIT P2, [R20+URZ+0x31c50], R14 ;  /* 0x031c500e140075a7 */ /* 0x000e64000804017f */
[----:B-1----:R-:W-:Y:S05]  /*186c0*/  @!P2 BRA `(.L_x_1986) ;  /* 0x000000b40050a947 */ /* 0x002fea0003800000 */
.L_x_1983:
[----:B------:R-:W-:Y:S05]  /*186d0*/  WARPSYNC.ALL ;  /* 0x0000000000007948 */ /* 0x000fea0003800000 */
[----:B------:R-:W-:Y:S01]  /*186e0*/  ULDC UR4, c[0x0][0x9d8] ;  /* 0x0002760000047ab9 */ /* 0x000fe20000000800 */
[----:B------:R-:W-:Y:S01]  /*186f0*/  STL [R1+0x98], R4 ;  /* 0x0000980401007387 */ /* 0x000fe20000100800 */
        /* <DEDUP_REMOVED lines=9> */
[----:B------:R-:W-:Y:S01]  /*18790*/  STL [R1+0x94], R3 ;  /* 0x0000940301007387 */ /* 0x000fe20000100800 */
[----:B------:R-:W-:Y:S01]  /*187a0*/  FMUL.FTZ R137, R120, UR4 ;  /* 0x0000000478897c20 */ /* 0x000fe20008410000 */
[----:B------:R-:W-:Y:S01]  /*187b0*/  FMUL.FTZ R129, R121, UR4 ;  /* 0x0000000479817c20 */ /* 0x000fe20008410000 */
[----:B------:R-:W-:Y:S01]  /*187c0*/  FMUL.FTZ R128, R124, UR4 ;  /* 0x000000047c807c20 */ /* 0x000fe20008410000 */
[----:B------:R3:W-:Y:S01]  /*187d0*/  STL [R1+0x90], R2 ;  /* 0x0000900201007387 */ /* 0x0007e20000100800 */
[----:B------:R-:W4:Y:S01]  /*187e0*/  MUFU.TANH R155, R155 ;  /* 0x0000009b009b7308 */ /* 0x000f220000002400 */
[----:B01---5:R-:W-:Y:S01]  /*187f0*/  FMUL.FTZ R14, R125, UR4 ;  /* 0x000000047d0e7c20 */ /* 0x023fe20008410000 */
[----:B------:R-:W-:Y:S01]  /*18800*/  FMUL.FTZ R112, R112, UR4 ;  /* 0x0000000470707c20 */ /* 0x000fe20008410000 */
[----:B------:R-:W-:Y:S01]  /*18810*/  FMUL.FTZ R125, R113, UR4 ;  /* 0x00000004717d7c20 */ /* 0x000fe20008410000 */
[----:B------:R-:W-:Y:S01]  /*18820*/  FMUL.FTZ R113, R116, UR4 ;  /* 0x0000000474717c20 */ /* 0x000fe20008410000 */
[----:B------:R-:W-:Y:S01]  /*18830*/  FMUL.FTZ R116, R117, UR4 ;  /* 0x0000000475747c20 */ /* 0x000fe20008410000 */
[----:B------:R-:W-:Y:S01]  /*18840*/  FMUL.FTZ R104, R104, UR4 ;  /* 0x0000000468687c20 */ /* 0x000fe20008410000 */
[----:B------:R-:W-:Y:S01]  /*18850*/  FMUL.FTZ R105, R105, UR4 ;  /* 0x0000000469697c20 */ /* 0x000fe20008410000 */
[----:B------:R-:W0:Y:S01]  /*18860*/  MUFU.TANH R146, R146 ;  /* 0x0000009200927308 */ /* 0x000e220000002400 */
[----:B--2---:R-:W-:Y:S01]  /*18870*/  FMNMX.FTZ R20, R156, R0, !PT ;  /* 0x000000009c147209 */ /* 0x004fe20007810000 */
[----:B------:R-:W-:Y:S01]  /*18880*/  FMUL.FTZ R108, R108, UR4 ;  /* 0x000000046c6c7c20 */ /* 0x000fe20008410000 */
[----:B------:R-:W-:Y:S01]  /*18890*/  FMUL.FTZ R109, R109, UR4 ;  /* 0x000000046d6d7c20 */ /* 0x000fe20008410000 */
[----:B------:R-:W-:Y:S01]  /*188a0*/  FMUL.FTZ R96, R96, UR4 ;  /* 0x0000000460607c20 */ /* 0x000fe20008410000 */
[----:B------:R-:W-:Y:S01]  /*188b0*/  FMUL.FTZ R117, R97, UR4 ;  /* 0x0000000461757c20 */ /* 0x000fe20008410000 */
[----:B------:R-:W-:Y:S01]  /*188c0*/  FMUL.FTZ R100, R100, UR4 ;  /* 0x0000000464647c20 */ /* 0x000fe20008410000 */
[----:B------:R-:W-:Y:S01]  /*188d0*/  FMUL.FTZ R101, R101, UR4 ;  /* 0x0000000465657c20 */ /* 0x000fe20008410000 */
[----:B------:R-:W1:Y:S01]  /*188e0*/  MUFU.TANH R145, R145 ;  /* 0x0000009100917308 */ /* 0x000e620000002400 */
[----:B----4-:R-:W-:Y:S01]  /*188f0*/  FMNMX.FTZ R20, R155, R20, !PT ;  /* 0x000000149b147209 */ /* 0x010fe20007810000 */
        /* <DEDUP_REMOVED lines=17> */
[----:B------:R-:W-:Y:S01]  /*18a10*/  ULDC UR5, c[0x0][0x988] ;  /* 0x0002620000057ab9 */ /* 0x000fe20000000800 */
[----:B------:R-:W-:Y:S01]  /*18a20*/  FMUL.FTZ R123, R123, UR4 ;  /* 0x000000047b7b7c20 */ /* 0x000fe20008410000 */
[----:B------:R-:W-:Y:S01]  /*18a30*/  FMUL.FTZ R139, R139, UR4 ;  /* 0x000000048b8b7c20 */ /* 0x000fe20008410000 */
[----:B------:R-:W-:Y:S01]  /*18a40*/  FMUL.FTZ R115, R115, UR4 ;  /* 0x0000000473737c20 */ /* 0x000fe20008410000 */
[----:B------:R-:W-:Y:S01]  /*18a50*/  FMUL.FTZ R130, R130, UR4 ;  /* 0x0000000482827c20 */ /* 0x000fe20008410000 */
[----:B---3--:R1:W3:Y:S01]  /*18a60*/  MUFU.TANH R2, R138 ;  /* 0x0000008a00027308 */ /* 0x0082e20000002400 */
        /* <DEDUP_REMOVED lines=8> */
[----:B-1----:R-:W-:Y:S01]  /*18af0*/  FMUL.FTZ R138, R133, UR4 ;  /* 0x00000004858a7c20 */ /* 0x002fe20008410000 */
[----:B0-----:R-:W-:Y:S01]  /*18b00*/  FMNMX.FTZ R20, R140, R20, !PT ;  /* 0x000000148c147209 */ /* 0x001fe20007810000 */
[----:B------:R-:W-:Y:S01]  /*18b10*/  FMUL.FTZ R122, R122, UR4 ;  /* 0x000000047a7a7c20 */ /* 0x000fe20008410000 */
[----:B------:R-:W-:-:S04]  /*18b20*/  FMUL.FTZ R135, R135, UR4 ;  /* 0x0000000487877c20 */ /* 0x000fc80008410000 */
[----:B------:R-:W0:Y:S01]  /*18b30*/  MUFU.TANH R138, R138 ;  /* 0x0000008a008a7308 */ /* 0x000e220000002400 */
[----:B---3--:R-:W-:Y:S07]  /*18b40*/  STL [R1+0x40], R2 ;  /* 0x0000400201007387 */ /* 0x008fee0000100800 */
        /* <DEDUP_REMOVED lines=58> */
[----:B------:R0:W-:Y:S01]  /*18ef0*/  MUFU.TANH R81, R123 ;  /* 0x0000007b00517308 */ /* 0x0001e20000002400 */
[----:B-1----:R-:W-:-:S05]  /*18f00*/  FMNMX.FTZ R20, R148, R20, !PT ;  /* 0x0000001494147209 */ /* 0x002fca0007810000 */
[----:B------:R-:W1:Y:S02]  /*18f10*/  SHFL.BFLY PT, R21, R20, 0x2, 0x1f ;  /* 0x0c401f0014157f89 */ /* 0x000e6400000e0000 */
[----:B------:R3:W-:Y:S02]  /*18f20*/  MUFU.TANH R97, R115 ;  /* 0x0000007300617308 */ /* 0x0007e40000002400 */
[----:B0-----:R-:W4:Y:S06]  /*18f30*/  LDL.LU R123, [R1+0x40] ;  /* 0x00004000017b7983 */ /* 0x001f2c0000300800 */
[----:B------:R-:W-:Y:S08]  /*18f40*/  MUFU.TANH R4, R139 ;  /* 0x0000008b00047308 */ /* 0x000ff00000002400 */
[----:B------:R0:W-:Y:S01]  /*18f50*/  MUFU.TANH R139, R130 ;  /* 0x00000082008b7308 */ /* 0x0001e20000002400 */
[----:B-1----:R-:W-:-:S07]  /*18f60*/  FMNMX.FTZ R20, R20, R21, !PT ;  /* 0x0000001514147209 */ /* 0x002fce0007810000 */
[----:B------:R-:W1:Y:S01]  /*18f70*/  MUFU.TANH R93, R127 ;  /* 0x0000007f005d7308 */ /* 0x000e620000002400 */
[----:B------:R-:W2:Y:S07]  /*18f80*/  SHFL.BFLY PT, R21, R20, 0x1, 0x1f ;  /* 0x0c201f0014157f89 */ /* 0x000eae00000e0000 */
[----:B------:R1:W-:Y:S08]  /*18f90*/  MUFU.TANH R92, R114 ;  /* 0x00000072005c7308 */ /* 0x0003f00000002400 */
[----:B------:R-:W-:Y:S08]  /*18fa0*/  MUFU.TANH R3, R142 ;  /* 0x0000008e00037308 */ /* 0x000ff00000002400 */
[----:B------:R-:W-:Y:S01]  /*18fb0*/  MUFU.TANH R89, R131 ;  /* 0x0000008300597308 */ /* 0x000fe20000002400 */
[----:B--2---:R-:W-:Y:S01]  /*18fc0*/  FMNMX.FTZ R20, R20, R21, !PT ;  /* 0x0000001514147209 */ /* 0x004fe20007810000 */
[----:B------:R-:W-:-:S04]  /*18fd0*/  IMAD.U32 R21, RZ, RZ, UR5 ;  /* 0x00000005ff157e24 */ /* 0x000fc8000f8e00ff */
[CC--:B------:R-:W-:Y:S02]  /*18fe0*/  FMUL.FTZ R154, R20.reuse, R21.reuse ;  /* 0x00000015149a7220 */ /* 0x0c0fe40000410000 */
[----:B------:R-:W-:Y:S02]  /*18ff0*/  MUFU.TANH R2, R143 ;  /* 0x0000008f00027308 */ /* 0x000fe40000002400 */
[-CC-:B---3--:R-:W-:Y:S01]  /*19000*/  FFMA.FTZ R115, R155, R21.reuse, -R154.reuse ;  /* 0x000000159b737223 */ /* 0x188fe2000001089a */
[-C--:B0-----:R-:W-:Y:S01]  /*19010*/  FFMA.FTZ R130, R137, R21.reuse, -R154 ;  /* 0x0000001589827223 */ /* 0x081fe2000001089a */
[----:B------:R-:W4:Y:S01]  /*19020*/  LDL.LU R155, [R1+0x14] ;  /* 0x00001400019b7983 */ /* 0x000f220000300800 */
[----:B------:R-:W-:Y:S02]  /*19030*/  IMAD.MOV.U32 R137, RZ, RZ, R80 ;  /* 0x000000ffff897224 */ /* 0x000fe400078e0050 */
[-C--:B------:R-:W-:Y:S01]  /*19040*/  FFMA.FTZ R80, R105, R21.reuse, -R154 ;  /* 0x0000001569507223 */ /* 0x080fe2000001089a */
[----:B------:R0:W2:Y:S01]  /*19050*/  MUFU.TANH R85, R134 ;  /* 0x0000008600557308 */ /* 0x0000a20000002400 */
[----:B------:R-:W3:Y:S01]  /*19060*/  LDL.LU R105, [R1+0x18] ;  /* 0x0000180001697983 */ /* 0x000ee20000300800 */
[----:B------:R-:W-:Y:S01]  /*19070*/  FADD.FTZ R0, -R20, R0 ;  /* 0x0000000014007221 */ /* 0x000fe20000010100 */
[----:B-1----:R-:W-:-:S03]  /*19080*/  FFMA.FTZ R114, R156, R21, -R154 ;  /* 0x000000159c727223 */ /* 0x002fc6000001089a */
[-C--:B------:R-:W-:Y:S01]  /*19090*/  FMUL.FTZ R0, R0, R21.reuse ;  /* 0x0000001500007220 */ /* 0x080fe20000410000 */
[-CC-:B------:R-:W-:Y:S01]  /*190a0*/  FFMA.FTZ R73, R104, R21.reuse, -R154.reuse ;  /* 0x0000001568497223 */ /* 0x180fe2000001089a */
[----:B------:R-:W-:Y:S01]  /*190b0*/  MUFU.TANH R122, R122 ;  /* 0x0000007a007a7308 */ /* 0x000fe20000002400 */
[-CC-:B------:R-:W-:Y:S01]  /*190c0*/  FFMA.FTZ R146, R146, R21.reuse, -R154.reuse ;  /* 0x0000001592927223 */ /* 0x180fe2000001089a */
[----:B------:R-:W-:-:S06]  /*190d0*/  FFMA.FTZ R72, R117, R21, -R154 ;  /* 0x0000001575487223 */ /* 0x000fcc000001089a */
[----:B------:R-:W-:Y:S01]  /*190e0*/  MUFU.EX2 R0, R0 ;  /* 0x0000000000007308 */ /* 0x000fe20000000800 */
[----:B------:R-:W-:-:S07]  /*190f0*/  FMUL.FTZ R117, R106, UR4 ;  /* 0x000000046a757c20 */ /* 0x000fce0008410000 */
[----:B------:R-:W-:Y:S01]  /*19100*/  MUFU.EX2 R104, R114 ;  /* 0x0000007200687308 */ /* 0x000fe20000000800 */
[-CC-:B------:R-:W-:Y:S01]  /*19110*/  FFMA.FTZ R145, R145, R21.reuse, -R154.reuse ;  /* 0x0000001591917223 */ /* 0x180fe2000001089a */
[----:B------:R-:W-:-:S06]  /*19120*/  FFMA.FTZ R126, R112, R21, -R154 ;  /* 0x00000015707e7223 */ /* 0x000fcc000001089a */
[----:B------:R-:W-:Y:S01]  /*19130*/  MUFU.EX2 R115, R115 ;  /* 0x0000007300737308 */ /* 0x000fe20000000800 */
[-CC-:B------:R-:W-:Y:S01]  /*19140*/  FFMA.FTZ R127, R14, R21.reuse, -R154.reuse ;  /* 0x000000150e7f7223 */ /* 0x180fe2000001089a */
[----:B------:R-:W-:Y:S02]  /*19150*/  IMAD.MOV.U32 R112, RZ, RZ, R93 ;  /* 0x000000ffff707224 */ /* 0x000fe400078e005d */
[-CC-:B------:R-:W-:Y:S01]  /*19160*/  FFMA.FTZ R14, R101, R21.reuse, -R154.reuse ;  /* 0x00000015650e7223 */ /* 0x180fe2000001089a */
[----:B------:R-:W-:-:S03]  /*19170*/  FFMA.FTZ R93, R121, R21, -R154 ;  /* 0x00000015795d7223 */ /* 0x000fc6000001089a */
[----:B------:R-:W-:Y:S01]  /*19180*/  MUFU.EX2 R106, R146 ;  /* 0x00000092006a7308 */ /* 0x000fe20000000800 */
[----:B------:R-:W-:Y:S01]  /*19190*/  FMUL.FTZ R121, R98, UR4 ;  /* 0x0000000462797c20 */ /* 0x000fe20008410000 */
[-CC-:B0-----:R-:W-:Y:S01]  /*191a0*/  FFMA.FTZ R134, R141, R21.reuse, -R154.reuse ;  /* 0x000000158d867223 */ /* 0x181fe2000001089a */
[----:B------:R-:W-:Y:S02]  /*191b0*/  IMAD.MOV.U32 R141, RZ, RZ, R97 ;  /* 0x000000ffff8d7224 */ /* 0x000fe400078e0061 */
[----:B------:R-:W-:-:S03]  /*191c0*/  FFMA.FTZ R97, R96, R21, -R154 ;  /* 0x0000001560617223 */ /* 0x000fc6000001089a */
[----:B------:R-:W-:Y:S01]  /*191d0*/  MUFU.EX2 R101, R145 ;  /* 0x0000009100657308 */ /* 0x000fe20000000800 */
[----:B------:R-:W-:-:S07]  /*191e0*/  FFMA.FTZ R96, R100, R21, -R154 ;  /* 0x0000001564607223 */ /* 0x000fce000001089a */
[----:B------:R0:W1:Y:S01]  /*191f0*/  MUFU.TANH R84, R135 ;  /* 0x0000008700547308 */ /* 0x0000620000002400 */
[-CC-:B------:R-:W-:Y:S01]  /*19200*/  FFMA.FTZ R133, R140, R21.reuse, -R154.reuse ;  /* 0x000000158c857223 */ /* 0x180fe2000001089a */
[----:B--2---:R-:W-:Y:S02]  /*19210*/  IMAD.MOV.U32 R140, RZ, RZ, R85 ;  /* 0x000000ffff8c7224 */ /* 0x004fe400078e0055 */
[----:B0-----:R-:W-:Y:S02]  /*19220*/  IMAD.MOV.U32 R135, RZ, RZ, R89 ;  /* 0x000000ffff877224 */ /* 0x001fe400078e0059 */
[-CC-:B------:R-:W-:Y:S01]  /*19230*/  FFMA.FTZ R89, R108, R21.reuse, -R154.reuse ;  /* 0x000000156c597223 */ /* 0x180fe2000001089a */
[----:B------:R-:W-:Y:S01]  /*19240*/  FMUL.FTZ R108, R102, UR4 ;  /* 0x00000004666c7c20 */ /* 0x000fe20008410000 */
[----:B------:R-:W-:Y:S02]  /*19250*/  IMAD.MOV.U32 R102, RZ, RZ, R135 ;  /* 0x000000ffff667224 */ /* 0x000fe400078e0087 */
[----:B------:R-:W-:Y:S01]  /*19260*/  FFMA.FTZ R131, R138, R21, -R154 ;  /* 0x000000158a837223 */ /* 0x000fe2000001089a */
[----:B-1----:R-:W-:-:S02]  /*19270*/  IMAD.MOV.U32 R138, RZ, RZ, R84 ;  /* 0x000000ffff8a7224 */ /* 0x002fc400078e0054 */
[----:B------:R-:W-:Y:S01]  /*19280*/  FMUL.FTZ R157, R118, UR4 ;  /* 0x00000004769d7c20 */ /* 0x000fe20008410000 */
[----:B------:R-:W-:Y:S02]  /*19290*/  IMAD.MOV.U32 R118, RZ, RZ, R81 ;  /* 0x000000ffff767224 */ /* 0x000fe400078e0051 */
[-CC-:B------:R-:W-:Y:S01]  /*192a0*/  FFMA.FTZ R81, R116, R21.reuse, -R154.reuse ;  /* 0x0000001574517223 */ /* 0x180fe2000001089a */
[----:B------:R-:W-:Y:S02]  /*192b0*/  IMAD.MOV.U32 R114, RZ, RZ, R137 ;  /* 0x000000ffff727224 */ /* 0x000fe400078e0089 */
[----:B------:R-:W-:Y:S01]  /*192c0*/  FMUL.FTZ R116, R119, UR4 ;  /* 0x0000000477747c20 */ /* 0x000fe20008410000 */
[----:B------:R-:W0:Y:S01]  /*192d0*/  MUFU.TANH R157, R157 ;  /* 0x0000009d009d7308 */ /* 0x000e220000002400 */
[----:B------:R-:W-:Y:S01]  /*192e0*/  FFMA.FTZ R76, R113, R21, -R154 ;  /* 0x00000015714c7223 */ /* 0x000fe2000001089a */
[----:B------:R-:W-:-:S06]  /*192f0*/  IMAD.MOV.U32 R113, RZ, RZ, R92 ;  /* 0x000000ffff717224 */ /* 0x000fcc00078e005c */
[----:B------:R-:W1:Y:S01]  /*19300*/  MUFU.TANH R116, R116 ;  /* 0x0000007400747308 */ /* 0x000e620000002400 */
[----:B------:R-:W-:Y:S01]  /*19310*/  FMUL.FTZ R119, R110, UR4 ;  /* 0x000000046e777c20 */ /* 0x000fe20008410000 */
[----:B------:R-:W-:-:S06]  /*19320*/  FFMA.FTZ R85, R120, R21, -R154 ;  /* 0x0000001578557223 */ /* 0x000fcc000001089a */
[----:B------:R-:W2:Y:S01]  /*19330*/  MUFU.TANH R117, R117 ;  /* 0x0000007500757308 */ /* 0x000ea20000002400 */
[----:B------:R-:W-:-:S07]  /*19340*/  FMUL.FTZ R120, R111, UR4 ;  /* 0x000000046f787c20 */ /* 0x000fce0008410000 */
[----:B------:R-:W-:Y:S08]  /*19350*/  MUFU.TANH R119, R119 ;  /* 0x0000007700777308 */ /* 0x000ff00000002400 */
[----:B------:R-:W-:Y:S01]  /*19360*/  MUFU.TANH R120, R120 ;  /* 0x0000007800787308 */ /* 0x000fe20000002400 */
[----:B------:R-:W-:Y:S01]  /*19370*/  FFMA.FTZ R77, R109, R21, -R154 ;  /* 0x000000156d4d7223 */ /* 0x000fe2000001089a */
[----:B------:R-:W-:-:S06]  /*19380*/  FMUL.FTZ R109, R103, UR4 ;  /* 0x00000004676d7c20 */ /* 0x000fcc0008410000 */
[----:B------:R-:W-:Y:S01]  /*19390*/  MUFU.TANH R121, R121 ;  /* 0x0000007900797308 */ /* 0x000fe20000002400 */
[----:B------:R-:W-:Y:S01]  /*193a0*/  FMUL.FTZ R90, R90, UR4 ;  /* 0x000000045a5a7c20 */ /* 0x000fe20008410000 */
[----:B------:R-:W-:-:S06]  /*193b0*/  FMUL.FTZ R110, R91, UR4 ;  /* 0x000000045b6e7c20 */ /* 0x000fcc0008410000 */
[----:B------:R-:W-:Y:S01]  /*193c0*/  MUFU.TANH R108, R108 ;  /* 0x0000006c006c7308 */ /* 0x000fe20000002400 */
[----:B------:R-:W-:-:S07]  /*193d0*/  FMUL.FTZ R111, R94, UR4 ;  /* 0x000000045e6f7c20 */ /* 0x000fce0008410000 */
[----:B------:R-:W-:Y:S01]  /*193e0*/  MUFU.TANH R109, R109 ;  /* 0x0000006d006d7308 */ /* 0x000fe20000002400 */
[----:B------:R-:W-:-:S07]  /*193f0*/  FMUL.FTZ R135, R95, UR4 ;  /* 0x000000045f877c20 */ /* 0x000fce0008410000 */
[----:B------:R-:W-:Y:S01]  /*19400*/  MUFU.TANH R90, R90 ;  /* 0x0000005a005a7308 */ /* 0x000fe20000002400 */
[-CC-:B------:R-:W-:Y:S01]  /*19410*/  FFMA.FTZ R92, R88, R21.reuse, -R154.reuse ;  /* 0x00000015585c7223 */ /* 0x180fe2000001089a */
[----:B------:R-:W-:-:S06]  /*19420*/  FFMA.FTZ R88, R136, R21, -R154 ;  /* 0x0000001588587223 */ /* 0x000fcc000001089a */
[----:B------:R-:W-:Y:S01]  /*19430*/  MUFU.TANH R110, R110 ;  /* 0x0000006e006e7308 */ /* 0x000fe20000002400 */
[----:B------:R-:W-:Y:S01]  /*19440*/  FMUL.FTZ R136, R82, UR4 ;  /* 0x0000000452887c20 */ /* 0x000fe20008410000 */
[----:B------:R-:W-:-:S06]  /*19450*/  FMUL.FTZ R137, R83, UR4 ;  /* 0x0000000453897c20 */ /* 0x000fcc0008410000 */
[----:B------:R-:W-:Y:S08]  /*19460*/  MUFU.TANH R111, R111 ;  /* 0x0000006f006f7308 */ /* 0x000ff00000002400 */
[----:B------:R-:W-:Y:S01]  /*19470*/  MUFU.TANH R135, R135 ;  /* 0x0000008700877308 */ /* 0x000fe20000002400 */
[----:B------:R-:W-:-:S07]  /*19480*/  IMAD.MOV.U32 R103, RZ, RZ, R139 ;  /* 0x000000ffff677224 */ /* 0x000fce00078e008b */
[----:B------:R-:W-:Y:S01]  /*19490*/  MUFU.TANH R136, R136 ;  /* 0x0000008800887308 */ /* 0x000fe20000002400 */
[----:B------:R-:W-:-:S07]  /*194a0*/  FMUL.FTZ R146, R74, UR4 ;  /* 0x000000044a927c20 */ /* 0x000fce0008410000 */
[----:B------:R-:W-:Y:S01]  /*194b0*/  MUFU.TANH R137, R137 ;  /* 0x0000008900897308 */ /* 0x000fe20000002400 */
[-CC-:B------:R-:W-:Y:S01]  /*194c0*/  FFMA.FTZ R132, R132, R21.reuse, -R154.reuse ;  /* 0x0000001584847223 */ /* 0x180fe2000001089a */
[-CC-:B------:R-:W-:Y:S01]  /*194d0*/  FFMA.FTZ R129, R129, R21.reuse, -R154.reuse ;  /* 0x0000001581817223 */ /* 0x180fe2000001089a */
[-CC-:B------:R-:W-:Y:S01]  /*194e0*/  FFMA.FTZ R128, R128, R21.reuse, -R154.reuse ;  /* 0x0000001580807223 */ /* 0x180fe2000001089a */
[-CC-:B------:R-:W-:Y:S01]  /*194f0*/  FFMA.FTZ R125, R125, R21.reuse, -R154.reuse ;  /* 0x000000157d7d7223 */ /* 0x180fe2000001089a */
[-CC-:B------:R-:W-:Y:S01]  /*19500*/  FFMA.FTZ R84, R124, R21.reuse, -R154.reuse ;  /* 0x000000157c547223 */ /* 0x180fe2000001089a */
[----:B------:R-:W-:Y:S01]  /*19510*/  FFMA.FTZ R142, R150, R21, -R154 ;  /* 0x00000015968e7223 */ /* 0x000fe2000001089a */
[----:B----4-:R-:W-:Y:S01]  /*19520*/  FMNMX.FTZ R98, R123, R155, !PT ;  /* 0x0000009b7b627209 */ /* 0x010fe20007810000 */
[----:B---3--:R-:W-:-:S03]  /*19530*/  FFMA.FTZ R100, R0, R105, R104 ;  /* 0x0000006900647223 */ /* 0x008fc60000010068 */
[----:B------:R-:W-:Y:S01]  /*19540*/  FMNMX.FTZ R98, R4, R98, !PT ;  /* 0x0000006204627209 */ /* 0x000fe20007810000 */
[----:B------:R-:W-:-:S03]  /*19550*/  FADD.FTZ R100, R115, R100 ;  /* 0x0000006473647221 */ /* 0x000fc60000010000 */
[----:B------:R-:W-:Y:S01]  /*19560*/  FMNMX.FTZ R98, R3, R98, !PT ;  /* 0x0000006203627209 */ /* 0x000fe20007810000 */
[----:B------:R-:W-:-:S03]  /*19570*/  FADD.FTZ R100, R106, R100 ;  /* 0x000000646a647221 */ /* 0x000fc60000010000 */
[----:B------:R-:W-:Y:S02]  /*19580*/  FMNMX.FTZ R98, R2, R98, !PT ;  /* 0x0000006202627209 */ /* 0x000fe40007810000 */
[C---:B------:R-:W-:Y:S01]  /*19590*/  F2FP.BF16.F32.PACK_AB R106, R101.reuse, R106 ;  /* 0x0000006a656a723e */ /* 0x040fe200000010ff */
[----:B------:R-:W-:Y:S01]  /*195a0*/  FADD.FTZ R145, R101, R100 ;  /* 0x0000006465917221 */ /* 0x000fe20000010000 */
[----:B------:R-:W-:Y:S01]  /*195b0*/  FMNMX.FTZ R98, R139, R98, !PT ;  /* 0x000000628b627209 */ /* 0x000fe20007810000 */
[----:B------:R-:W-:Y:S02]  /*195c0*/  IMAD.MOV.U32 R101, RZ, RZ, R122 ;  /* 0x000000ffff657224 */ /* 0x000fe400078e007a */
[----:B------:R-:W-:Y:S01]  /*195d0*/  FMUL.FTZ R122, R99, UR4 ;  /* 0x00000004637a7c20 */ /* 0x000fe20008410000 */
[----:B------:R-:W-:Y:S01]  /*195e0*/  IMAD.MOV.U32 R99, RZ, RZ, R140 ;  /* 0x000000ffff637224 */ /* 0x000fe200078e008c */
[----:B------:R-:W-:Y:S01]  /*195f0*/  FMNMX.FTZ R98, R102, R98, !PT ;  /* 0x0000006266627209 */ /* 0x000fe20007810000 */
[----:B------:R-:W-:-:S03]  /*19600*/  IMAD.MOV.U32 R100, RZ, RZ, R138 ;  /* 0x000000ffff647224 */ /* 0x000fc600078e008a */
[----:B------:R-:W-:Y:S02]  /*19610*/  FMNMX.FTZ R98, R99, R98, !PT ;  /* 0x0000006263627209 */ /* 0x000fe40007810000 */
[----:B------:R-:W-:Y:S02]  /*19620*/  F2FP.BF16.F32.PACK_AB R104, R115, R104 ;  /* 0x000000687368723e */ /* 0x000fe400000010ff */
[----:B------:R-:W-:Y:S01]  /*19630*/  FMNMX.FTZ R98, R100, R98, !PT ;  /* 0x0000006264627209 */ /* 0x000fe20007810000 */
[----:B------:R-:W-:-:S03]  /*19640*/  IMAD.MOV.U32 R115, RZ, RZ, R118 ;  /* 0x000000ffff737224 */ /* 0x000fc600078e0076 */
[----:B------:R-:W-:-:S04]  /*19650*/  FMNMX.FTZ R98, R101, R98, !PT ;  /* 0x0000006265627209 */ /* 0x000fc80007810000 */
[----:B------:R-:W-:-:S04]  /*19660*/  FMNMX.FTZ R98, R115, R98, !PT ;  /* 0x0000006273627209 */ /* 0x000fc80007810000 */
[----:B------:R-:W-:Y:S01]  /*19670*/  FMNMX.FTZ R98, R114, R98, !PT ;  /* 0x0000006272627209 */ /* 0x000fe20007810000 */
[----:B------:R-:W-:-:S03]  /*19680*/  FMUL.FTZ R118, R107, UR4 ;  /* 0x000000046b767c20 */ /* 0x000fc60008410000 */
[----:B------:R-:W-:-:S04]  /*19690*/  FMNMX.FTZ R98, R112, R98, !PT ;  /* 0x0000006270627209 */ /* 0x000fc80007810000 */
[----:B------:R-:W-:Y:S01]  /*196a0*/  FMNMX.FTZ R98, R113, R98, !PT ;  /* 0x0000006271627209 */ /* 0x000fe20007810000 */
[----:B------:R-:W3:Y:S03]  /*196b0*/  MUFU.TANH R118, R118 ;  /* 0x0000007600767308 */ /* 0x000ee60000002400 */
[----:B------:R-:W-:-:S04]  /*196c0*/  FMNMX.FTZ R98, R141, R98, !PT ;  /* 0x000000628d627209 */ /* 0x000fc80007810000 */
[----:B0-----:R-:W-:-:S04]  /*196d0*/  FMNMX.FTZ R98, R157, R98, !PT ;  /* 0x000000629d627209 */ /* 0x001fc80007810000 */
[----:B-1----:R-:W-:Y:S01]  /*196e0*/  FMNMX.FTZ R98, R116, R98, !PT ;  /* 0x0000006274627209 */ /* 0x002fe20007810000 */
[----:B------:R-:W0:Y:S03]  /*196f0*/  MUFU.TANH R122, R122 ;  /* 0x0000007a007a7308 */ /* 0x000e260000002400 */
[----:B--2---:R-:W-:-:S04]  /*19700*/  FMNMX.FTZ R98, R117, R98, !PT ;  /* 0x0000006275627209 */ /* 0x004fc80007810000 */
[----:B---3--:R-:W-:-:S04]  /*19710*/  FMNMX.FTZ R98, R118, R98, !PT ;  /* 0x0000006276627209 */ /* 0x008fc80007810000 */
[----:B------:R-:W-:-:S04]  /*19720*/  FMNMX.FTZ R98, R119, R98, !PT ;  /* 0x0000006277627209 */ /* 0x000fc80007810000 */
[----:B------:R-:W-:-:S04]  /*19730*/  FMNMX.FTZ R98, R120, R98, !PT ;  /* 0x0000006278627209 */ /* 0x000fc80007810000 */
[----:B------:R-:W-:-:S04]  /*19740*/  FMNMX.FTZ R98, R121, R98, !PT ;  /* 0x0000006279627209 */ /* 0x000fc80007810000 */
[----:B0-----:R-:W-:-:S04]  /*19750*/  FMNMX.FTZ R98, R122, R98, !PT ;  /* 0x000000627a627209 */ /* 0x001fc80007810000 */
[----:B------:R-:W-:-:S04]  /*19760*/  FMNMX.FTZ R98, R108, R98, !PT ;  /* 0x000000626c627209 */ /* 0x000fc80007810000 */
[----:B------:R-:W-:Y:S01]  /*19770*/  FMNMX.FTZ R98, R109, R98, !PT ;  /* 0x000000626d627209 */ /* 0x000fe20007810000 */
[----:B------:R-:W-:-:S03]  /*19780*/  FMUL.FTZ R138, R86, UR4 ;  /* 0x00000004568a7c20 */ /* 0x000fc60008410000 */
[----:B------:R-:W-:Y:S01]  /*19790*/  FMNMX.FTZ R98, R90, R98, !PT ;  /* 0x000000625a627209 */ /* 0x000fe20007810000 */
[----:B------:R-:W-:-:S03]  /*197a0*/  FMUL.FTZ R139, R87, UR4 ;  /* 0x00000004578b7c20 */ /* 0x000fc60008410000 */
[----:B------:R-:W-:Y:S01]  /*197b0*/  FMNMX.FTZ R98, R110, R98, !PT ;  /* 0x000000626e627209 */ /* 0x000fe20007810000 */
[----:B------:R-:W0:Y:S03]  /*197c0*/  MUFU.TANH R138, R138 ;  /* 0x0000008a008a7308 */ /* 0x000e260000002400 */
[----:B------:R-:W-:Y:S01]  /*197d0*/  FMNMX.FTZ R98, R111, R98, !PT ;  /* 0x000000626f627209 */ /* 0x000fe20007810000 */
[-CC-:B------:R-:W-:Y:S01]  /*197e0*/  FFMA.FTZ R143, R149, R21.reuse, -R154.reuse ;  /* 0x00000015958f7223 */ /* 0x180fe2000001089a */
[-CC-:B------:R-:W-:Y:S01]  /*197f0*/  FFMA.FTZ R147, R147, R21.reuse, -R154.reuse ;  /* 0x0000001593937223 */ /* 0x180fe2000001089a */
[-CC-:B------:R-:W-:Y:S01]  /*19800*/  FFMA.FTZ R151, R151, R21.reuse, -R154.reuse ;  /* 0x0000001597977223 */ /* 0x180fe2000001089a */
[-CC-:B------:R-:W-:Y:S01]  /*19810*/  FFMA.FTZ R152, R152, R21.reuse, -R154.reuse ;  /* 0x0000001598987223 */ /* 0x180fe2000001089a */
[-CC-:B------:R-:W-:Y:S01]  /*19820*/  FFMA.FTZ R153, R153, R21.reuse, -R154.reuse ;  /* 0x0000001599997223 */ /* 0x180fe2000001089a */
[----:B------:R-:W1:Y:S01]  /*19830*/  MUFU.TANH R139, R139 ;  /* 0x0000008b008b7308 */ /* 0x000e620000002400 */
[----:B------:R-:W-:Y:S01]  /*19840*/  FFMA.FTZ R154, R148, R21, -R154 ;  /* 0x00000015949a7223 */ /* 0x000fe2000001089a */
[----:B------:R-:W-:Y:S01]  /*19850*/  FMNMX.FTZ R98, R135, R98, !PT ;  /* 0x0000006287627209 */ /* 0x000fe20007810000 */
[----:B------:R-:W-:Y:S01]  /*19860*/  FMUL.FTZ R148, R75, UR4 ;  /* 0x000000044b947c20 */ /* 0x000fe20008410000 */
[----:B------:R-:W-:-:S02]  /*19870*/  FMUL.FTZ R149, R78, UR4 ;  /* 0x000000044e957c20 */ /* 0x000fc40008410000 */
[----:B------:R-:W-:Y:S02]  /*19880*/  FMNMX.FTZ R98, R136, R98, !PT ;  /* 0x0000006288627209 */ /* 0x000fe40007810000 */
[----:B------:R-:W2:Y:S01]  /*19890*/  MUFU.TANH R146, R146 ;  /* 0x0000009200927308 */ /* 0x000ea20000002400 */
[----:B------:R-:W-:Y:S01]  /*198a0*/  FMUL.FTZ R150, R79, UR4 ;  /* 0x000000044f967c20 */ /* 0x000fe20008410000 */
[----:B------:R-:W-:-:S06]  /*198b0*/  FMNMX.FTZ R98, R137, R98, !PT ;  /* 0x0000006289627209 */ /* 0x000fcc0007810000 */
[----:B------:R-:W3:Y:S01]  /*198c0*/  MUFU.TANH R148, R148 ;  /* 0x0000009400947308 */ /* 0x000ee20000002400 */
[----:B0-----:R-:W-:-:S07]  /*198d0*/  FMNMX.FTZ R98, R138, R98, !PT ;  /* 0x000000628a627209 */ /* 0x001fce0007810000 */
[----:B------:R-:W0:Y:S01]  /*198e0*/  MUFU.TANH R149, R149 ;  /* 0x0000009500957308 */ /* 0x000e220000002400 */
[----:B-1----:R-:W-:-:S07]  /*198f0*/  FMNMX.FTZ R98, R139, R98, !PT ;  /* 0x000000628b627209 */ /* 0x002fce0007810000 */
[----:B------:R-:W1:Y:S01]  /*19900*/  MUFU.TANH R150, R150 ;  /* 0x0000009600967308 */ /* 0x000e620000002400 */
[----:B--2---:R-:W-:-:S04]  /*19910*/  FMNMX.FTZ R98, R146, R98, !PT ;  /* 0x0000006292627209 */ /* 0x004fc80007810000 */
[----:B---3--:R-:W-:-:S04]  /*19920*/  FMNMX.FTZ R98, R148, R98, !PT ;  /* 0x0000006294627209 */ /* 0x008fc80007810000 */
[----:B0-----:R-:W-:-:S04]  /*19930*/  FMNMX.FTZ R74, R149, R98, !PT ;  /* 0x00000062954a7209 */ /* 0x001fc80007810000 */
[----:B-1----:R-:W-:-:S05]  /*19940*/  FMNMX.FTZ R74, R150, R74, !PT ;  /* 0x0000004a964a7209 */ /* 0x002fca0007810000 */
[----:B------:R-:W0:Y:S02]  /*19950*/  SHFL.BFLY PT, R75, R74, 0x2, 0x1f ;  /* 0x0c401f004a4b7f89 */ /* 0x000e2400000e0000 */
[----:B0-----:R-:W-:-:S05]  /*19960*/  FMNMX.FTZ R74, R74, R75, !PT ;  /* 0x0000004b4a4a7209 */ /* 0x001fca0007810000 */
[----:B------:R-:W0:Y:S02]  /*19970*/  SHFL.BFLY PT, R75, R74, 0x1, 0x1f ;  /* 0x0c201f004a4b7f89 */ /* 0x000e2400000e0000 */
[----:B0-----:R-:W-:-:S05]  /*19980*/  FMNMX.FTZ R74, R74, R75, !PT ;  /* 0x0000004b4a4a7209 */ /* 0x001fca0007810000 */
[----:B------:R-:W-:-:S04]  /*19990*/  FMUL.FTZ R140, R74, R21 ;  /* 0x000000154a8c7220 */ /* 0x000fc80000410000 */
[-CC-:B------:R-:W-:Y:S01]  /*199a0*/  FFMA.FTZ R105, R123, R21.reuse, -R140.reuse ;  /* 0x000000157b697223 */ /* 0x180fe2000001088c */
[-CC-:B------:R-:W-:Y:S01]  /*199b0*/  FFMA.FTZ R107, R4, R21.reuse, -R140.reuse ;  /* 0x00000015046b7223 */ /* 0x180fe2000001088c */
[-CC-:B------:R-:W-:Y:S01]  /*199c0*/  FFMA.FTZ R123, R3, R21.reuse, -R140.reuse ;  /* 0x00000015037b7223 */ /* 0x180fe2000001088c */
[----:B------:R2:W5:Y:S01]  /*199d0*/  LDL.LU R4, [R1+0x98] ;  /* 0x0000980001047983 */ /* 0x0005620000300800 */
[-CC-:B------:R-:W-:Y:S01]  /*199e0*/  FFMA.FTZ R95, R103, R21.reuse, -R140.reuse ;  /* 0x00000015675f7223 */ /* 0x180fe2000001088c */
[-CC-:B------:R-:W-:Y:S01]  /*199f0*/  FFMA.FTZ R124, R2, R21.reuse, -R140.reuse ;  /* 0x00000015027c7223 */ /* 0x180fe2000001088c */
[-CC-:B------:R-:W-:Y:S01]  /*19a00*/  FFMA.FTZ R103, R114, R21.reuse, -R140.reuse ;  /* 0x0000001572677223 */ /* 0x180fe2000001088c */
[----:B------:R2:W5:Y:S01]  /*19a10*/  LDL.LU R3, [R1+0x94] ;  /* 0x0000940001037983 */ /* 0x0005620000300800 */
[----:B------:R-:W-:-:S03]  /*19a20*/  FFMA.FTZ R114, R141, R21, -R140 ;  /* 0x000000158d727223 */ /* 0x000fc6000001088c */
[----:B------:R2:W5:Y:S04]  /*19a30*/  LDL.LU R2, [R1+0x90] ;  /* 0x0000900001027983 */ /* 0x0005680000300800 */
[----:B------:R-:W3:Y:S01]  /*19a40*/  LDL R141, [R1+0x5c] ;  /* 0x00005c00018d7983 */ /* 0x000ee20000100800 */
[----:B------:R-:W-:Y:S01]  /*19a50*/  FFMA.FTZ R94, R108, R21, -R140 ;  /* 0x000000156c5e7223 */ /* 0x000fe2000001088c */
[----:B------:R-:W-:-:S05]  /*19a60*/  VIADD R108, R16, 0x200 ;  /* 0x00000200106c7836 */ /* 0x000fca0000000000 */
        /* <DEDUP_REMOVED lines=41> */
[----:B---3--:R-:W-:-:S04]  /*19d00*/  LOP3.LUT R108, R141, 0x10000, RZ, 0xfc, !PT ;  /* 0x000100008d6c7812 */ /* 0x008fc800078efcff */
[----:B------:R-:W-:-:S13]  /*19d10*/  R2UR UR4, R108 ;  /* 0x000000006c0472ca */ /* 0x000fda00000e0000 */
[----:B------:R-:W-:Y:S01]  /*19d20*/  HGMMA.64x96x16.F32.BF16 R24, gdesc[UR4].tnspB, R24, gsb0 ;  /* 0x41600000041879f0 */ /* 0x000fe20008001818 */
[----:B------:R-:W-:-:S05]  /*19d30*/  VIADD R110, R108, 0x180 ;  /* 0x000001806c6e7836 */ /* 0x000fca0000000000 */
[----:B------:R-:W-:Y:S01]  /*19d40*/  R2UR UR8, R110 ;  /* 0x000000006e0872ca */ /* 0x000fe200000e0000 */
[----:B------:R-:W-:Y:S01]  /*19d50*/  VIADD R110, R108, 0x300 ;  /* 0x000003006c6e7836 */ /* 0x000fe20000000000 */
[----:B------:R-:W-:Y:S01]  /*19d60*/  R2UR UR13, R111 ;  /* 0x000000006f0d72ca */ /* 0x000fe200000e0000 */
[----:B------:R-:W-:Y:S02]  /*19d70*/  WARPGROUP.DEPBAR.LE gsb0, 0x0 ;  /* 0x00008000000079c5 */ /* 0x000fe40000010000 */
[----:B------:R-:W-:-:S08]  /*19d80*/  WARPGROUP.ARRIVE ;  /* 0x00000000000079c5 */ /* 0x000fd00000000000 */
        /* <DEDUP_REMOVED lines=24> */
[----:B------:R-:W-:Y:S02]  /*19f10*/  IMAD.MOV.U32 R111, RZ, RZ, -0x3ffffff0 ;  /* 0xc0000010ff6f7424 */ /* 0x000fe400078e00ff */
[----:B------:R-:W-:Y:S01]  /*19f20*/  FFMA.FTZ R82, R135, R21, -R140 ;  /* 0x0000001587527223 */ /* 0x000fe2000001088c */
[----:B------:R-:W-:Y:S01]  /*19f30*/  R2UR UR28, R110 ;  /* 0x000000006e1c72ca */ /* 0x000fe200000e0000 */
[----:B------:R-:W3:Y:S01]  /*19f40*/  LDL.LU R135, [R1+0x3c] ;  /* 0x00003c0001877983 */ /* 0x000ee20000300800 */
        /* <DEDUP_REMOVED lines=18> */
[----:B0-----:R-:W-:Y:S01]  /*1a070*/  IMAD.MOV.U32 R109, RZ, RZ, -0x3ffffff0 ;  /* 0xc0000010ff6d7424 */ /* 0x001fe200078e00ff */
[----:B------:R-:W-:-:S04]  /*1a080*/  R2UR UR36, R108 ;  /* 0x000000006c2472ca */ /* 0x000fc800000e0000 */
[----:B------:R-:W-:Y:S01]  /*1a090*/  R2UR UR37, R109 ;  /* 0x000000006d2572ca */ /* 0x000fe200000e0000 */
[----:B------:R-:W0:Y:S01]  /*1a0a0*/  S2R R155, SR_TID.X ;  /* 0x00000000009b7919 */ /* 0x000e220000002100 */
[----:B------:R-:W3:Y:S01]  /*1a0b0*/  MUFU.EX2 R105, R105 ;  /* 0x0000006900697308 */ /* 0x000ee20000000800 */
[----:B------:R-:W-:-:S07]  /*1a0c0*/  FFMA.FTZ R83, R136, R21, -R140 ;  /* 0x0000001588537223 */ /* 0x000fce000001088c */
[----:B------:R-:W1:Y:S01]  /*1a0d0*/  MUFU.EX2 R108, R107 ;  /* 0x0000006b006c7308 */ /* 0x000e620000000800 */
[----:B------:R-:W-:Y:S02]  /*1a0e0*/  WARPGROUP.DEPBAR.LE gsb0, 0x0 ;  /* 0x00008000000079c5 */ /* 0x000fe40000010000 */
[----:B------:R-:W-:-:S06]  /*1a0f0*/  WARPGROUP.ARRIVE ;  /* 0x00000000000079c5 */ /* 0x000fcc0000000000 */
[----:B------:R-:W-:Y:S01]  /*1a100*/  HGMMA.64x96x16.F32.BF16 R24, gdesc[UR36].tnspB, R24, gsb0 ;  /* 0x41600000241879f0 */ /* 0x000fe20008001818 */
[----:B0-----:R-:W-:Y:S02]  /*1a110*/  SHF.R.U32.HI R136, RZ, 0x7, R155 ;  /* 0x00000007ff887819 */ /* 0x001fe4000001169b */
[----:B------:R-:W-:-:S03]  /*1a120*/  ISETP.GE.U32.AND P2, PT, R155, 0x180, PT ;  /* 0x000001809b00780c */ /* 0x000fc60003f46070 */
[----:B------:R-:W-:Y:S02]  /*1a130*/  VIADD R109, R136, 0x9 ;  /* 0x00000009886d7836 */ /* 0x000fe40000000000 */
[----:B---3--:R-:W-:-:S03]  /*1a140*/  FFMA.FTZ R111, R110, R135, R105 ;  /* 0x000000876e6f7223 */ /* 0x008fc60000010069 */
[----:B------:R-:W-:Y:S02]  /*1a150*/  SEL R109, R109, 0x9, !P2 ;  /* 0x000000096d6d7807 */ /* 0x000fe40005000000 */
[----:B-1----:R-:W-:Y:S01]  /*1a160*/  F2FP.BF16.F32.PACK_AB R105, R108, R105 ;  /* 0x000000696c69723e */ /* 0x002fe200000010ff */
[----:B------:R-:W-:Y:S01]  /*1a170*/  MUFU.EX2 R107, R123 ;  /* 0x0000007b006b7308 */ /* 0x000fe20000000800 */
[----:B------:R-:W-:-:S07]  /*1a180*/  FFMA.FTZ R98, R102, R21, -R140 ;  /* 0x0000001566627223 */ /* 0x000fce000001088c */
[----:B------:R-:W0:Y:S08]  /*1a190*/  MUFU.EX2 R134, R134 ;  /* 0x0000008600867308 */ /* 0x000e300000000800 */
[----:B------:R-:W-:Y:S01]  /*1a1a0*/  MUFU.EX2 R124, R124 ;  /* 0x0000007c007c7308 */ /* 0x000fe20000000800 */
[----:B------:R-:W-:-:S07]  /*1a1b0*/  FFMA.FTZ R99, R99, R21, -R140 ;  /* 0x0000001563637223 */ /* 0x000fce000001088c */
[----:B------:R-:W1:Y:S01]  /*1a1c0*/  MUFU.EX2 R133, R133 ;  /* 0x0000008500857308 */ /* 0x000e620000000800 */
[----:B------:R-:W-:-:S07]  /*1a1d0*/  FFMA.FTZ R100, R100, R21, -R140 ;  /* 0x0000001564647223 */ /* 0x000fce000001088c */
[----:B------:R-:W3:Y:S01]  /*1a1e0*/  MUFU.EX2 R132, R132 ;  /* 0x0000008400847308 */ /* 0x000ee20000000800 */
[----:B0-----:R-:W-:-:S07]  /*1a1f0*/  FADD.FTZ R145, R134, R145 ;  /* 0x0000009186917221 */ /* 0x001fce0000010000 */
[----:B------:R-:W-:Y:S01]  /*1a200*/  MUFU.EX2 R98, R98 ;  /* 0x0000006200627308 */ /* 0x000fe20000000800 */
[----:B------:R-:W-:-:S07]  /*1a210*/  FFMA.FTZ R101, R101, R21, -R140 ;  /* 0x0000001565657223 */ /* 0x000fce000001088c */
[----:B------:R-:W0:Y:S01]  /*1a220*/  MUFU.EX2 R131, R131 ;  /* 0x0000008300837308 */ /* 0x000e220000000800 */
[-CC-:B------:R-:W-:Y:S01]  /*1a230*/  FFMA.FTZ R102, R115, R21.reuse, -R140.reuse ;  /* 0x0000001573667223 */ /* 0x180fe2000001088c */
[----:B------:R-:W-:Y:S01]  /*1a240*/  FFMA.FTZ R86, R137, R21, -R140 ;  /* 0x0000001589567223 */ /* 0x000fe2000001088c */
[----:B-1----:R-:W-:-:S05]  /*1a250*/  FADD.FTZ R145, R133, R145 ;  /* 0x0000009185917221 */ /* 0x002fca0000010000 */
[----:B------:R-:W-:Y:S01]  /*1a260*/  MUFU.EX2 R130, R130 ;  /* 0x0000008200827308 */ /* 0x000fe20000000800 */
[----:B------:R-:W-:Y:S02]  /*1a270*/  WARPGROUP.DEPBAR.LE gsb0, 0x0 ;  /* 0x00008000000079c5 */ /* 0x000fe40000010000 */
[----:B------:R1:W-:Y:S06]  /*1a280*/  BAR.ARV R109, 0x100 ;  /* 0x0004006d0000751d */ /* 0x0003ec0000002000 */
[----:B-1----:R-:W-:Y:S01]  /*1a290*/  FADD.FTZ R109, R108, R111 ;  /* 0x0000006f6c6d7221 */ /* 0x002fe20000010000 */
[----:B------:R-:W-:-:S02]  /*1a2a0*/  @!P1 IMAD R108, R15, 0x8, R16 ;  /* 0x000000080f6c9824 */ /* 0x000fc400078e0210 */
[----:B------:R-:W-:Y:S02]  /*1a2b0*/  @!P1 IMAD R111, R22, 0x8, R16 ;  /* 0x00000008166f9824 */ /* 0x000fe400078e0210 */
[----:B------:R-:W-:Y:S02]  /*1a2c0*/  @!P1 VIADD R108, R108, 0x31c60 ;  /* 0x00031c606c6c9836 */ /* 0x000fe40000000000 */
[----:B------:R-:W-:-:S03]  /*1a2d0*/  @!P1 VIADD R111, R111, 0x31c40 ;  /* 0x00031c406f6f9836 */ /* 0x000fc60000000000 */
[----:B------:R-:W-:Y:S02]  /*1a2e0*/  @!P1 PRMT R108, RZ, 0x654, R108 ;  /* 0x00000654ff6c9816 */ /* 0x000fe4000000006c */
[----:B------:R-:W-:-:S04]  /*1a2f0*/  @!P1 PRMT R111, RZ, 0x654, R111 ;  /* 0x00000654ff6f9816 */ /* 0x000fc8000000006f */
[----:B------:R-:W-:Y:S01]  /*1a300*/  @!P1 SYNCS.ARRIVE.TRANS64.RED.A1T0 RZ, [R111+URZ], RZ ;  /* 0x000000ff6fff99a7 */ /* 0x000fe2000810043f */
[----:B------:R1:W-:Y:S02]  /*1a310*/  @!P1 SYNCS.ARRIVE.TRANS64.RED.A1T0 RZ, [R108+URZ], RZ ;  /* 0x000000ff6cff99a7 */ /* 0x0003e4000810043f */
[----:B-1----:R-:W-:Y:S08]  /*1a320*/  MUFU.EX2 R108, R89 ;  /* 0x00000059006c7308 */ /* 0x002ff00000000800 */
[----:B------:R-:W-:Y:S08]  /*1a330*/  MUFU.EX2 R89, R93 ;  /* 0x0000005d00597308 */ /* 0x000ff00000000800 */
[----:B------:R-:W1:Y:S01]  /*1a340*/  MUFU.EX2 R93, R95 ;  /* 0x0000005f005d7308 */ /* 0x000e620000000800 */
[----:B------:R-:W-:Y:S01]  /*1a350*/  FADD.FTZ R15, R107, R109 ;  /* 0x0000006d6b0f7221 */ /* 0x000fe20000010000 */
[----:B------:R-:W-:-:S06]  /*1a360*/  F2FP.BF16.F32.PACK_AB R107, R124, R107 ;  /* 0x0000006b7c6b723e */ /* 0x000fcc00000010ff */
[----:B------:R-:W4:Y:S01]  /*1a370*/  MUFU.EX2 R95, R99 ;  /* 0x00000063005f7308 */ /* 0x000f220000000800 */
[----:B------:R-:W-:Y:S01]  /*1a380*/  FADD.FTZ R124, R124, R15 ;  /* 0x0000000f7c7c7221 */ /* 0x000fe20000010000 */
[----:B---3--:R-:W-:-:S06]  /*1a390*/  FADD.FTZ R145, R132, R145 ;  /* 0x0000009184917221 */ /* 0x008fcc0000010000 */
[----:B------:R-:W3:Y:S08]  /*1a3a0*/  MUFU.EX2 R100, R100 ;  /* 0x0000006400647308 */ /* 0x000ef00000000800 */
[----:B------:R-:W2:Y:S01]  /*1a3b0*/  MUFU.EX2 R129, R129 ;  /* 0x0000008100817308 */ /* 0x000ea20000000800 */
[----:B------:R-:W-:-:S07]  /*1a3c0*/  FFMA.FTZ R112, R112, R21, -R140 ;  /* 0x0000001570707223 */ /* 0x000fce000001088c */
[----:B------:R-:W-:Y:S01]  /*1a3d0*/  MUFU.EX2 R137, R77 ;  /* 0x0000004d00897308 */ /* 0x000fe20000000800 */
[----:B0-----:R-:W-:-:S07]  /*1a3e0*/  FADD.FTZ R145, R131, R145 ;  /* 0x0000009183917221 */ /* 0x001fce0000010000 */
[----:B------:R1:W-:Y:S08]  /*1a3f0*/  MUFU.EX2 R111, R76 ;  /* 0x0000004c006f7308 */ /* 0x0003f00000000800 */
[----:B------:R-:W0:Y:S01]  /*1a400*/  MUFU.EX2 R77, R101 ;  /* 0x00000065004d7308 */ /* 0x000e220000000800 */
[----:B-1----:R-:W-:-:S07]  /*1a410*/  FADD.FTZ R76, R93, R124 ;  /* 0x0000007c5d4c7221 */ /* 0x002fce0000010000 */
[----:B------:R-:W1:Y:S01]  /*1a420*/  MUFU.EX2 R128, R128 ;  /* 0x0000008000807308 */ /* 0x000e620000000800 */
[----:B------:R-:W-:Y:S01]  /*1a430*/  FADD.FTZ R76, R98, R76 ;  /* 0x0000004c624c7221 */ /* 0x000fe20000010000 */
[----:B------:R-:W-:-:S06]  /*1a440*/  FADD.FTZ R145, R130, R145 ;  /* 0x0000009182917221 */ /* 0x000fcc0000010000 */
[----:B------:R-:W1:Y:S01]  /*1a450*/  MUFU.EX2 R102, R102 ;  /* 0x0000006600667308 */ /* 0x000e620000000800 */
[----:B----4-:R-:W-:-:S07]  /*1a460*/  FADD.FTZ R76, R95, R76 ;  /* 0x0000004c5f4c7221 */ /* 0x010fce0000010000 */
[----:B------:R-:W4:Y:S01]  /*1a470*/  MUFU.EX2 R127, R127 ;  /* 0x0000007f007f7308 */ /* 0x000f220000000800 */
[-CC-:B------:R-:W-:Y:S01]  /*1a480*/  FFMA.FTZ R113, R113, R21.reuse, -R140.reuse ;  /* 0x0000001571717223 */ /* 0x180fe2000001088c */
[----:B------:R-:W-:Y:S01]  /*1a490*/  FFMA.FTZ R75, R90, R21, -R140 ;  /* 0x000000155a4b7223 */ /* 0x000fe2000001088c */
[----:B---3--:R-:W-:-:S05]  /*1a4a0*/  FADD.FTZ R76, R100, R76 ;  /* 0x0000004c644c7221 */ /* 0x008fca0000010000 */
[----:B------:R-:W3:Y:S01]  /*1a4b0*/  MUFU.EX2 R103, R103 ;  /* 0x0000006700677308 */ /* 0x000ee20000000800 */
[----:B------:R0:W-:Y:S01]  /*1a4c0*/  STSM.16.M88.4 [R17+0x24300], R104 ;  /* 0x0243006811007844 */ /* 0x0001e20000000200 */
[----:B--2---:R-:W-:-:S06]  /*1a4d0*/  FADD.FTZ R145, R129, R145 ;  /* 0x0000009181917221 */ /* 0x004fcc0000010000 */
[----:B------:R-:W2:Y:S01]  /*1a4e0*/  MUFU.EX2 R126, R126 ;  /* 0x0000007e007e7308 */ /* 0x000ea20000000800 */
[----:B------:R-:W-:-:S07]  /*1a4f0*/  F2FP.BF16.F32.PACK_AB R95, R100, R95 ;  /* 0x0000005f645f723e */ /* 0x000fce00000010ff */
[----:B------:R-:W2:Y:S01]  /*1a500*/  MUFU.EX2 R112, R112 ;  /* 0x0000007000707308 */ /* 0x000ea20000000800 */
[----:B------:R-:W-:-:S07]  /*1a510*/  FFMA.FTZ R115, R157, R21, -R140 ;  /* 0x000000159d737223 */ /* 0x000fce000001088c */
[----:B------:R-:W2:Y:S01]  /*1a520*/  MUFU.EX2 R125, R125 ;  /* 0x0000007d007d7308 */ /* 0x000ea20000000800 */
[----:B------:R-:W-:-:S07]  /*1a530*/  FFMA.FTZ R116, R116, R21, -R140 ;  /* 0x0000001574747223 */ /* 0x000fce000001088c */
[----:B0-----:R-:W-:Y:S08]  /*1a540*/  MUFU.EX2 R107, R97 ;  /* 0x00000061006b7308 */ /* 0x001ff00000000800 */
[----:B------:R-:W0:Y:S08]  /*1a550*/  MUFU.EX2 R97, R113 ;  /* 0x0000007100617308 */ /* 0x000e300000000800 */
[----:B------:R1:W-:Y:S02]  /*1a560*/  MUFU.EX2 R100, R75 ;  /* 0x0000004b00647308 */ /* 0x0003e40000000800 */
[----:B-1----:R-:W-:Y:S01]  /*1a570*/  FADD.FTZ R75, R77, R76 ;  /* 0x0000004c4d4b7221 */ /* 0x002fe20000010000 */
[----:B------:R-:W-:-:S05]  /*1a580*/  FADD.FTZ R76, R128, R145 ;  /* 0x00000091804c7221 */ /* 0x000fca0000010000 */
[----:B------:R-:W-:Y:S01]  /*1a590*/  MUFU.EX2 R114, R114 ;  /* 0x0000007200727308 */ /* 0x000fe20000000800 */
[----:B------:R-:W-:Y:S01]  /*1a5a0*/  FADD.FTZ R75, R102, R75 ;  /* 0x0000004b664b7221 */ /* 0x000fe20000010000 */
[----:B----4-:R-:W-:-:S06]  /*1a5b0*/  FADD.FTZ R76, R127, R76 ;  /* 0x0000004c7f4c7221 */ /* 0x010fcc0000010000 */
[----:B------:R-:W1:Y:S01]  /*1a5c0*/  MUFU.EX2 R135, R81 ;  /* 0x0000005100877308 */ /* 0x000e620000000800 */
[----:B---3--:R-:W-:Y:S01]  /*1a5d0*/  FADD.FTZ R75, R103, R75 ;  /* 0x0000004b674b7221 */ /* 0x008fe20000010000 */
[----:B------:R-:W-:-:S06]  /*1a5e0*/  FFMA.FTZ R117, R117, R21, -R140 ;  /* 0x0000001575757223 */ /* 0x000fcc000001088c */
[----:B------:R-:W-:Y:S01]  /*1a5f0*/  MUFU.EX2 R99, R115 ;  /* 0x0000007300637308 */ /* 0x000fe20000000800 */
[----:B------:R-:W-:-:S07]  /*1a600*/  FFMA.FTZ R118, R118, R21, -R140 ;  /* 0x0000001576767223 */ /* 0x000fce000001088c */
[----:B------:R-:W3:Y:S08]  /*1a610*/  MUFU.EX2 R109, R73 ;  /* 0x00000049006d7308 */ /* 0x000ef00000000800 */
[----:B------:R2:W-:Y:S01]  /*1a620*/  MUFU.EX2 R101, R78 ;  /* 0x0000004e00657308 */ /* 0x0005e20000000800 */
[----:B------:R-:W-:Y:S01]  /*1a630*/  FFMA.FTZ R119, R119, R21, -R140 ;  /* 0x0000001577777223 */ /* 0x000fe2000001088c */
[----:B--2---:R-:W-:-:S06]  /*1a640*/  FADD.FTZ R78, R126, R76 ;  /* 0x0000004c7e4e7221 */ /* 0x004fcc0000010000 */
[----:B------:R-:W2:Y:S01]  /*1a650*/  MUFU.EX2 R116, R116 ;  /* 0x0000007400747308 */ /* 0x000ea20000000800 */
[----:B------:R-:W-:Y:S01]  /*1a660*/  FADD.FTZ R76, R112, R75 ;  /* 0x0000004b704c7221 */ /* 0x000fe20000010000 */
[----:B------:R-:W-:-:S06]  /*1a670*/  FADD.FTZ R78, R125, R78 ;  /* 0x0000004e7d4e7221 */ /* 0x000fcc0000010000 */
[----:B------:R-:W4:Y:S01]  /*1a680*/  MUFU.EX2 R136, R80 ;  /* 0x0000005000887308 */ /* 0x000f220000000800 */
[----:B0-----:R-:W-:Y:S01]  /*1a690*/  FADD.FTZ R76, R97, R76 ;  /* 0x0000004c614c7221 */ /* 0x001fe20000010000 */
[----:B------:R-:W-:-:S06]  /*1a6a0*/  FADD.FTZ R78, R111, R78 ;  /* 0x0000004e6f4e7221 */ /* 0x000fcc0000010000 */
[----:B------:R-:W0:Y:S01]  /*1a6b0*/  MUFU.EX2 R117, R117 ;  /* 0x0000007500757308 */ /* 0x000e220000000800 */
[----:B------:R-:W-:Y:S01]  /*1a6c0*/  FFMA.FTZ R120, R120, R21, -R140 ;  /* 0x0000001578787223 */ /* 0x000fe2000001088c */
[----:B-1----:R-:W-:-:S06]  /*1a6d0*/  FADD.FTZ R78, R135, R78 ;  /* 0x0000004e874e7221 */ /* 0x002fcc0000010000 */
[----:B------:R-:W1:Y:S01]  /*1a6e0*/  MUFU.EX2 R118, R118 ;  /* 0x0000007600767308 */ /* 0x000e620000000800 */
[----:B---3--:R-:W-:-:S07]  /*1a6f0*/  FADD.FTZ R78, R109, R78 ;  /* 0x0000004e6d4e7221 */ /* 0x008fce0000010000 */
[----:B------:R3:W-:Y:S01]  /*1a700*/  MUFU.EX2 R75, R79 ;  /* 0x0000004f004b7308 */ /* 0x0007e20000000800 */
[-CC-:B------:R-:W-:Y:S01]  /*1a710*/  FFMA.FTZ R121, R121, R21.reuse, -R140.reuse ;  /* 0x0000001579797223 */ /* 0x180fe2000001088c */
[----:B------:R-:W-:Y:S01]  /*1a720*/  FFMA.FTZ R87, R138, R21, -R140 ;  /* 0x000000158a577223 */ /* 0x000fe2000001088c */
[----:B---3--:R-:W-:-:S05]  /*1a730*/  FADD.FTZ R79, R114, R76 ;  /* 0x0000004c724f7221 */ /* 0x008fca0000010000 */
[----:B------:R-:W3:Y:S01]  /*1a740*/  MUFU.EX2 R119, R119 ;  /* 0x0000007700777308 */ /* 0x000ee20000000800 */
[----:B------:R-:W-:Y:S01]  /*1a750*/  FADD.FTZ R79, R99, R79 ;  /* 0x0000004f634f7221 */ /* 0x000fe20000010000 */
[-CC-:B------:R-:W-:Y:S01]  /*1a760*/  FFMA.FTZ R122, R122, R21.reuse, -R140.reuse ;  /* 0x000000157a7a7223 */ /* 0x180fe2000001088c */
[-CC-:B------:R-:W-:Y:S01]  /*1a770*/  FFMA.FTZ R90, R139, R21.reuse, -R140.reuse ;  /* 0x000000158b5a7223 */ /* 0x180fe2000001088c */
[----:B------:R-:W-:Y:S01]  /*1a780*/  FFMA.FTZ R146, R146, R21, -R140 ;  /* 0x0000001592927223 */ /* 0x000fe2000001088c */
[----:B--2---:R-:W-:-:S03]  /*1a790*/  FADD.FTZ R79, R116, R79 ;  /* 0x0000004f744f7221 */ /* 0x004fc60000010000 */
[----:B------:R-:W2:Y:S01]  /*1a7a0*/  MUFU.EX2 R120, R120 ;  /* 0x0000007800787308 */ /* 0x000ea20000000800 */
[-CC-:B------:R-:W-:Y:S01]  /*1a7b0*/  FFMA.FTZ R148, R148, R21.reuse, -R140.reuse ;  /* 0x0000001594947223 */ /* 0x180fe2000001088c */
[-CC-:B------:R-:W-:Y:S01]  /*1a7c0*/  FFMA.FTZ R149, R149, R21.reuse, -R140.reuse ;  /* 0x0000001595957223 */ /* 0x180fe2000001088c */
[----:B------:R-:W-:-:S05]  /*1a7d0*/  FFMA.FTZ R150, R150, R21, -R140 ;  /* 0x0000001596967223 */ /* 0x000fca000001088c */
[----:B------:R-:W2:Y:S08]  /*1a7e0*/  MUFU.EX2 R138, R72 ;  /* 0x00000048008a7308 */ /* 0x000eb00000000800 */
[----:B------:R4:W-:Y:S08]  /*1a7f0*/  MUFU.EX2 R141, R84 ;  /* 0x00000054008d7308 */ /* 0x0009f00000000800 */
[----:B------:R-:W-:Y:S01]  /*1a800*/  MUFU.EX2 R140, R85 ;  /* 0x00000055008c7308 */ /* 0x000fe20000000800 */
[----:B----4-:R-:W-:-:S04]  /*1a810*/  FADD.FTZ R84, R136, R78 ;  /* 0x0000004e88547221 */ /* 0x010fc80000010000 */
[----:B------:R-:W-:-:S03]  /*1a820*/  FADD.FTZ R84, R108, R84 ;  /* 0x000000546c547221 */ /* 0x000fc60000010000 */
[----:B------:R0:W-:Y:S01]  /*1a830*/  MUFU.EX2 R106, R96 ;  /* 0x00000060006a7308 */ /* 0x0001e20000000800 */
[----:B------:R-:W-:-:S07]  /*1a840*/  FADD.FTZ R84, R137, R84 ;  /* 0x0000005489547221 */ /* 0x000fce0000010000 */
[----:B------:R-:W4:Y:S01]  /*1a850*/  MUFU.EX2 R85, R121 ;  /* 0x0000007900557308 */ /* 0x000f220000000800 */
[----:B0-----:R-:W-:Y:S01]  /*1a860*/  FADD.FTZ R96, R117, R79 ;  /* 0x0000004f75607221 */ /* 0x001fe20000010000 */
[----:B------:R-:W-:-:S03]  /*1a870*/  F2FP.BF16.F32.PACK_AB R79, R112, R103 ;  /* 0x00000067704f723e */ /* 0x000fc600000010ff */
[----:B-1----:R-:W-:-:S03]  /*1a880*/  FADD.FTZ R96, R118, R96 ;  /* 0x0000006076607221 */ /* 0x002fc60000010000 */
[----:B------:R-:W0:Y:S01]  /*1a890*/  MUFU.EX2 R122, R122 ;  /* 0x0000007a007a7308 */ /* 0x000e220000000800 */
[----:B---3--:R-:W-:Y:S01]  /*1a8a0*/  FADD.FTZ R103, R119, R96 ;  /* 0x0000006077677221 */ /* 0x008fe20000010000 */
[----:B------:R-:W-:-:S06]  /*1a8b0*/  FADD.FTZ R113, R107, R84 ;  /* 0x000000546b717221 */ /* 0x000fcc0000010000 */
[----:B------:R-:W1:Y:S01]  /*1a8c0*/  MUFU.EX2 R139, R14 ;  /* 0x0000000e008b7308 */ /* 0x000e620000000800 */
[----:B------:R-:W-:Y:S01]  /*1a8d0*/  F2FP.BF16.F32.PACK_AB R93, R98, R93 ;  /* 0x0000005d625d723e */ /* 0x000fe200000010ff */
[----:B--2---:R-:W-:-:S06]  /*1a8e0*/  FADD.FTZ R84, R120, R103 ;  /* 0x0000006778547221 */ /* 0x004fcc0000010000 */
[----:B------:R2:W3:Y:S01]  /*1a8f0*/  MUFU.EX2 R15, R94 ;  /* 0x0000005e000f7308 */ /* 0x0004e20000000800 */
[----:B------:R-:W-:Y:S01]  /*1a900*/  FADD.FTZ R113, R138, R113 ;  /* 0x000000718a717221 */ /* 0x000fe20000010000 */
[----:B------:R-:W-:-:S06]  /*1a910*/  F2FP.BF16.F32.PACK_AB R76, R129, R130 ;  /* 0x00000082814c723e */ /* 0x000fcc00000010ff */
[----:B------:R4:W3:Y:S01]  /*1a920*/  MUFU.EX2 R105, R92 ;  /* 0x0000005c00697308 */ /* 0x0008e20000000800 */
[----:B--2---:R-:W-:Y:S02]  /*1a930*/  F2FP.BF16.F32.PACK_AB R94, R131, R132 ;  /* 0x00000084835e723e */ /* 0x004fe400000010ff */
[----:B------:R-:W-:Y:S02]  /*1a940*/  F2FP.BF16.F32.PACK_AB R77, R102, R77 ;  /* 0x0000004d664d723e */ /* 0x000fe400000010ff */
[----:B------:R-:W-:-:S03]  /*1a950*/  F2FP.BF16.F32.PACK_AB R78, R127, R128 ;  /* 0x000000807f4e723e */ /* 0x000fc600000010ff */
[----:B------:R-:W2:Y:S01]  /*1a960*/  MUFU.EX2 R91, R91 ;  /* 0x0000005b005b7308 */ /* 0x000ea20000000800 */
[----:B----4-:R-:W-:-:S05]  /*1a970*/  F2FP.BF16.F32.PACK_AB R92, R133, R134 ;  /* 0x00000086855c723e */ /* 0x010fca00000010ff */
[----:B------:R4:W-:Y:S04]  /*1a980*/  STSM.16.M88.4 [R17+0x25b00], R92 ;  /* 0x025b005c11007844 */ /* 0x0009e80000000200 */
[----:B------:R0:W-:Y:S01]  /*1a990*/  STSM.16.M88.4 [R17+0x27300], R76 ;  /* 0x0273004c11007844 */ /* 0x0001e20000000200 */
[----:B------:R-:W2:Y:S01]  /*1a9a0*/  MUFU.EX2 R88, R88 ;  /* 0x0000005800587308 */ /* 0x000ea20000000800 */
[----:B----4-:R-:W-:Y:S01]  /*1a9b0*/  FADD.FTZ R95, R85, R84 ;  /* 0x00000054555f7221 */ /* 0x010fe20000010000 */
[----:B------:R-:W-:-:S06]  /*1a9c0*/  FADD.FTZ R84, R106, R113 ;  /* 0x000000716a547221 */ /* 0x000fcc0000010000 */
[----:B------:R1:W-:Y:S01]  /*1a9d0*/  MUFU.EX2 R92, R86 ;  /* 0x00000056005c7308 */ /* 0x0003e20000000800 */
[----:B0-----:R-:W-:Y:S01]  /*1a9e0*/  FADD.FTZ R78, R122, R95 ;  /* 0x0000005f7a4e7221 */ /* 0x001fe20000010000 */
[----:B-1----:R-:W-:-:S03]  /*1a9f0*/  FADD.FTZ R86, R139, R84 ;  /* 0x000000548b567221 */ /* 0x002fc60000010000 */
[----:B---3--:R-:W-:-:S03]  /*1aa00*/  FADD.FTZ R84, R15, R78 ;  /* 0x0000004e0f547221 */ /* 0x008fc60000010000 */
[----:B------:R-:W0:Y:S01]  /*1aa10*/  MUFU.EX2 R82, R82 ;  /* 0x0000005200527308 */ /* 0x000e220000000800 */
[----:B------:R-:W-:-:S04]  /*1aa20*/  FADD.FTZ R95, R105, R86 ;  /* 0x00000056695f7221 */ /* 0x000fc80000010000 */
[----:B------:R-:W-:-:S03]  /*1aa30*/  FADD.FTZ R86, R140, R95 ;  /* 0x0000005f8c567221 */ /* 0x000fc60000010000 */
[----:B------:R2:W-:Y:S08]  /*1aa40*/  MUFU.EX2 R93, R87 ;  /* 0x00000057005d7308 */ /* 0x0005f00000000800 */
[----:B------:R-:W1:Y:S01]  /*1aa50*/  MUFU.EX2 R123, R142 ;  /* 0x0000008e007b7308 */ /* 0x000e620000000800 */
[----:B--2---:R-:W-:-:S04]  /*1aa60*/  FADD.FTZ R87, R91, R84 ;  /* 0x000000545b577221 */ /* 0x004fc80000010000 */
[----:B------:R-:W-:-:S03]  /*1aa70*/  FADD.FTZ R84, R100, R87 ;  /* 0x0000005764547221 */ /* 0x000fc60000010000 */
[----:B------:R-:W2:Y:S08]  /*1aa80*/  MUFU.EX2 R83, R83 ;  /* 0x0000005300537308 */ /* 0x000eb00000000800 */
[----:B------:R-:W3:Y:S08]  /*1aa90*/  MUFU.EX2 R81, R143 ;  /* 0x0000008f00517308 */ /* 0x000ef00000000800 */
[----:B------:R4:W-:Y:S02]  /*1aaa0*/  MUFU.EX2 R94, R90 ;  /* 0x0000005a005e7308 */ /* 0x0009e40000000800 */
[----:B----4-:R-:W-:-:S06]  /*1aab0*/  FADD.FTZ R90, R89, R86 ;  /* 0x00000056595a7221 */ /* 0x010fcc0000010000 */
[----:B------:R-:W4:Y:S01]  /*1aac0*/  MUFU.EX2 R104, R147 ;  /* 0x0000009300687308 */ /* 0x000f220000000800 */
[----:B------:R-:W-:Y:S01]  /*1aad0*/  FADD.FTZ R86, R101, R84 ;  /* 0x0000005465567221 */ /* 0x000fe20000010000 */
[----:B------:R-:W-:-:S03]  /*1aae0*/  FADD.FTZ R103, R141, R90 ;  /* 0x0000005a8d677221 */ /* 0x000fc60000010000 */
[----:B------:R-:W-:Y:S01]  /*1aaf0*/  FADD.FTZ R87, R75, R86 ;  /* 0x000000564b577221 */ /* 0x000fe20000010000 */
[----:B------:R-:W-:Y:S01]  /*1ab00*/  F2FP.BF16.F32.PACK_AB R96, R125, R126 ;  /* 0x0000007e7d60723e */ /* 0x000fe200000010ff */
[----:B------:R-:W-:Y:S01]  /*1ab10*/  FADD.FTZ R102, R88, R103 ;  /* 0x0000006758667221 */ /* 0x000fe20000010000 */
[----:B------:R-:W4:Y:S01]  /*1ab20*/  MUFU.EX2 R14, R151 ;  /* 0x00000097000e7308 */ /* 0x000f220000000800 */
[----:B------:R-:W-:Y:S02]  /*1ab30*/  F2FP.BF16.F32.PACK_AB R97, R114, R97 ;  /* 0x000000617261723e */ /* 0x000fe400000010ff */
[----:B------:R-:W-:Y:S02]  /*1ab40*/  F2FP.BF16.F32.PACK_AB R98, R135, R111 ;  /* 0x0000006f8762723e */ /* 0x000fe400000010ff */
[----:B------:R-:W-:Y:S01]  /*1ab50*/  F2FP.BF16.F32.PACK_AB R99, R116, R99 ;  /* 0x000000637463723e */ /* 0x000fe200000010ff */
[----:B0-----:R-:W-:Y:S01]  /*1ab60*/  FADD.FTZ R90, R82, R87 ;  /* 0x00000057525a7221 */ /* 0x001fe20000010000 */
[----:B------:R-:W-:Y:S01]  /*1ab70*/  F2FP.BF16.F32.PACK_AB R76, R136, R109 ;  /* 0x0000006d884c723e */ /* 0x000fe200000010ff */
[----:B------:R-:W0:Y:S01]  /*1ab80*/  MUFU.EX2 R72, R152 ;  /* 0x0000009800487308 */ /* 0x000e220000000800 */
[----:B------:R-:W-:-:S02]  /*1ab90*/  F2FP.BF16.F32.PACK_AB R77, R118, R117 ;  /* 0x00000075764d723e */ /* 0x000fc400000010ff */
[----:B------:R-:W-:Y:S02]  /*1aba0*/  F2FP.BF16.F32.PACK_AB R78, R137, R108 ;  /* 0x0000006c894e723e */ /* 0x000fe400000010ff */
[----:B------:R-:W-:Y:S01]  /*1abb0*/  F2FP.BF16.F32.PACK_AB R79, R120, R119 ;  /* 0x00000077784f723e */ /* 0x000fe200000010ff */
[----:B-1----:R-:W-:Y:S01]  /*1abc0*/  FADD.FTZ R102, R123, R102 ;  /* 0x000000667b667221 */ /* 0x002fe20000010000 */
[----:B------:R-:W-:Y:S01]  /*1abd0*/  STSM.16.M88.4 [R17+0x28b00], R96 ;  /* 0x028b006011007844 */ /* 0x000fe20000000200 */
[----:B------:R-:W1:Y:S01]  /*1abe0*/  MUFU.EX2 R146, R146 ;  /* 0x0000009200927308 */ /* 0x000e620000000800 */
[----:B------:R-:W-:Y:S01]  /*1abf0*/  F2FP.BF16.F32.PACK_AB R87, R91, R15 ;  /* 0x0000000f5b57723e */ /* 0x000fe200000010ff */
[----:B--2---:R-:W-:Y:S01]  /*1ac00*/  FADD.FTZ R15, R83, R90 ;  /* 0x0000005a530f7221 */ /* 0x004fe20000010000 */
[----:B------:R3:W-:Y:S05]  /*1ac10*/  STSM.16.M88.4 [R17+0x2a300], R76 ;  /* 0x02a3004c11007844 */ /* 0x0007ea0000000200 */
[----:B------:R-:W2:Y:S01]  /*1ac20*/  MUFU.EX2 R73, R153 ;  /* 0x0000009900497308 */ /* 0x000ea20000000800 */
[----:B------:R-:W-:Y:S01]  /*1ac30*/  FADD.FTZ R90, R92, R15 ;  /* 0x0000000f5c5a7221 */ /* 0x000fe20000010000 */
[----:B---3--:R-:W-:Y:S01]  /*1ac40*/  FADD.FTZ R79, R81, R102 ;  /* 0x00000066514f7221 */ /* 0x008fe20000010000 */
[----:B------:R-:W-:-:S03]  /*1ac50*/  F2FP.BF16.F32.PACK_AB R78, R141, R89 ;  /* 0x000000598d4e723e */ /* 0x000fc600000010ff */
[----:B----4-:R-:W-:Y:S01]  /*1ac60*/  FADD.FTZ R89, R104, R79 ;  /* 0x0000004f68597221 */ /* 0x010fe20000010000 */
[----:B------:R-:W-:Y:S01]  /*1ac70*/  FADD.FTZ R15, R93, R90 ;  /* 0x0000005a5d0f7221 */ /* 0x000fe20000010000 */
[----:B------:R-:W-:Y:S02]  /*1ac80*/  F2FP.BF16.F32.PACK_AB R79, R82, R75 ;  /* 0x0000004b524f723e */ /* 0x000fe400000010ff */
[----:B------:R-:W-:Y:S01]  /*1ac90*/  FADD.FTZ R75, R14, R89 ;  /* 0x000000590e4b7221 */ /* 0x000fe20000010000 */
[----:B------:R-:W-:Y:S01]  /*1aca0*/  FADD.FTZ R15, R94, R15 ;  /* 0x0000000f5e0f7221 */ /* 0x000fe20000010000 */
[----:B------:R-:W-:Y:S02]  /*1acb0*/  F2FP.BF16.F32.PACK_AB R89, R92, R83 ;  /* 0x000000535c59723e */ /* 0x000fe400000010ff */
[----:B0-----:R-:W-:Y:S01]  /*1acc0*/  FADD.FTZ R92, R72, R75 ;  /* 0x0000004b485c7221 */ /* 0x001fe20000010000 */
[----:B-1----:R-:W-:-:S03]  /*1acd0*/  FADD.FTZ R82, R146, R15 ;  /* 0x0000000f92527221 */ /* 0x002fc60000010000 */
[----:B--2---:R-:W-:Y:S01]  /*1ace0*/  FADD.FTZ R15, R73, R92 ;  /* 0x0000005c490f7221 */ /* 0x004fe20000010000 */
[----:B------:R-:W-:Y:S02]  /*1acf0*/  F2FP.BF16.F32.PACK_AB R92, R72, R14 ;  /* 0x0000000e485c723e */ /* 0x000fe400000010ff */
[----:B------:R-:W2:Y:S01]  /*1ad00*/  LDL.LU R14, [R1+0x20] ;  /* 0x00002000010e7983 */ /* 0x000ea20000300800 */
[----:B------:R-:W0:Y:S08]  /*1ad10*/  MUFU.EX2 R95, R148 ;  /* 0x00000094005f7308 */ /* 0x000e300000000800 */
[----:B------:R-:W1:Y:S08]  /*1ad20*/  MUFU.EX2 R80, R154 ;  /* 0x0000009a00507308 */ /* 0x000e700000000800 */
[----:B------:R-:W3:Y:S08]  /*1ad30*/  MUFU.EX2 R149, R149 ;  /* 0x0000009500957308 */ /* 0x000ef00000000800 */
[----:B------:R-:W4:Y:S01]  /*1ad40*/  MUFU.EX2 R150, R150 ;  /* 0x0000009600967308 */ /* 0x000f220000000800 */
[----:B------:R-:W-:Y:S01]  /*1ad50*/  F2FP.BF16.F32.PACK_AB R84, R138, R107 ;  /* 0x0000006b8a54723e */ /* 0x000fe200000010ff */
[----:B0-----:R-:W-:Y:S01]  /*1ad60*/  FADD.FTZ R82, R95, R82 ;  /* 0x000000525f527221 */ /* 0x001fe20000010000 */
[----:B------:R-:W-:-:S02]  /*1ad70*/  F2FP.BF16.F32.PACK_AB R85, R122, R85 ;  /* 0x000000557a55723e */ /* 0x000fc400000010ff */
[----:B------:R-:W-:Y:S01]  /*1ad80*/  F2FP.BF16.F32.PACK_AB R86, R139, R106 ;  /* 0x0000006a8b56723e */ /* 0x000fe200000010ff */
[----:B-1----:R-:W-:Y:S01]  /*1ad90*/  FADD.FTZ R15, R80, R15 ;  /* 0x0000000f500f7221 */ /* 0x002fe20000010000 */
[----:B------:R-:W-:Y:S02]  /*1ada0*/  F2FP.BF16.F32.PACK_AB R76, R140, R105 ;  /* 0x000000698c4c723e */ /* 0x000fe400000010ff */
[----:B------:R-:W-:Y:S02]  /*1adb0*/  F2FP.BF16.F32.PACK_AB R77, R101, R100 ;  /* 0x00000064654d723e */ /* 0x000fe400000010ff */
[----:B------:R-:W-:Y:S02]  /*1adc0*/  F2FP.BF16.F32.PACK_AB R91, R94, R93 ;  /* 0x0000005d5e5b723e */ /* 0x000fe400000010ff */
[----:B------:R-:W-:Y:S02]  /*1add0*/  F2FP.BF16.F32.PACK_AB R88, R123, R88 ;  /* 0x000000587b58723e */ /* 0x000fe400000010ff */
[----:B------:R-:W-:-:S02]  /*1ade0*/  F2FP.BF16.F32.PACK_AB R90, R104, R81 ;  /* 0x00000051685a723e */ /* 0x000fc400000010ff */
[----:B------:R-:W-:Y:S01]  /*1adf0*/  F2FP.BF16.F32.PACK_AB R93, R95, R146 ;  /* 0x000000925f5d723e */ /* 0x000fe200000010ff */
[----:B---3--:R-:W-:Y:S01]  /*1ae00*/  FADD.FTZ R82, R149, R82 ;  /* 0x0000005295527221 */ /* 0x008fe20000010000 */
[----:B------:R-:W-:Y:S02]  /*1ae10*/  F2FP.BF16.F32.PACK_AB R94, R80, R73 ;  /* 0x00000049505e723e */ /* 0x000fe400000010ff */
[----:B----4-:R-:W-:Y:S01]  /*1ae20*/  F2FP.BF16.F32.PACK_AB R95, R150, R149 ;  /* 0x00000095965f723e */ /* 0x010fe200000010ff */
[----:B------:R-:W-:Y:S01]  /*1ae30*/  STSM.16.M88.4 [R17+0x2bb00], R84 ;  /* 0x02bb005411007844 */ /* 0x000fe20000000200 */
[----:B------:R-:W-:-:S03]  /*1ae40*/  FMUL.FTZ R24, R24, R0 ;  /* 0x0000000018187220 */ /* 0x000fc60000410000 */
[----:B------:R-:W-:Y:S01]  /*1ae50*/  STSM.16.M88.4 [R17+0x2d300], R76 ;  /* 0x02d3004c11007844 */ /* 0x000fe20000000200 */
[-C--:B------:R-:W-:Y:S01]  /*1ae60*/  FMUL.FTZ R25, R25, R0.reuse ;  /* 0x0000000019197220 */ /* 0x080fe20000410000 */
[-C--:B------:R-:W-:Y:S02]  /*1ae70*/  FMUL.FTZ R28, R28, R0.reuse ;  /* 0x000000001c1c7220 */ /* 0x080fe40000410000 */
[----:B------:R0:W-:Y:S01]  /*1ae80*/  STL [R1+0x18], R15 ;  /* 0x0000180f01007387 */ /* 0x0001e20000100800 */
[-C--:B------:R-:W-:Y:S01]  /*1ae90*/  FMUL.FTZ R29, R29, R0.reuse ;  /* 0x000000001d1d7220 */ /* 0x080fe20000410000 */
[-C--:B------:R-:W-:Y:S02]  /*1aea0*/  FMUL.FTZ R32, R32, R0.reuse ;  /* 0x0000000020207220 */ /* 0x080fe40000410000 */
[----:B------:R-:W-:Y:S01]  /*1aeb0*/  STSM.16.M88.4 [R17+0x2eb00], R88 ;  /* 0x02eb005811007844 */ /* 0x000fe20000000200 */
[-C--:B------:R-:W-:Y:S01]  /*1aec0*/  FMUL.FTZ R33, R33, R0.reuse ;  /* 0x0000000021217220 */ /* 0x080fe20000410000 */
[-C--:B------:R-:W-:Y:S01]  /*1aed0*/  FMUL.FTZ R36, R36, R0.reuse ;  /* 0x0000000024247220 */ /* 0x080fe20000410000 */
[-C--:B------:R-:W-:Y:S01]  /*1aee0*/  FMUL.FTZ R37, R37, R0.reuse ;  /* 0x0000000025257220 */ /* 0x080fe20000410000 */
[----:B------:R-:W-:Y:S01]  /*1aef0*/  STSM.16.M88.4 [R17+0x30300], R92 ;  /* 0x0303005c11007844 */ /* 0x000fe20000000200 */
[-C--:B------:R-:W-:Y:S01]  /*1af00*/  FMUL.FTZ R40, R40, R0.reuse ;  /* 0x0000000028287220 */ /* 0x080fe20000410000 */
[----:B0-----:R-:W-:Y:S01]  /*1af10*/  FADD.FTZ R15, R150, R82 ;  /* 0x00000052960f7221 */ /* 0x001fe20000010000 */
        /* <DEDUP_REMOVED lines=15> */
[----:B------:R-:W-:Y:S01]  /*1b010*/  @!PT LDS RZ, [RZ] ;  /* 0x00000000fffff984 */ /* 0x000fe20000000800 */
[----:B------:R-:W-:Y:S01]  /*1b020*/  @!PT LDS RZ, [RZ] ;  /* 0x00000000fffff984 */ /* 0x000fe20000000800 */
[----:B------:R-:W-:Y:S01]  /*1b030*/  @!PT LDS RZ, [RZ] ;  /* 0x00000000fffff984 */ /* 0x000fe20000000800 */
[----:B------:R-:W-:Y:S01]  /*1b040*/  @!PT LDS RZ, [RZ] ;  /* 0x00000000fffff984 */ /* 0x000fe20000000800 */
[----:B------:R0:W-:Y:S06]  /*1b050*/  MEMBAR.ALL.CTA ;  /* 0x0000000000007992 */ /* 0x0001ec0000008000 */
[----:B0-----:R-:W0:Y:S04]  /*1b060*/  FENCE.VIEW.ASYNC.S ;  /* 0x00000000000073c6 */ /* 0x001e280000000000 */
[----:B------:R1:W-:Y:S01]  /*1b070*/  STL [R1+0x3c], R15 ;  /* 0x00003c0f01007387 */ /* 0x0003e20000100800 */
        /* <DEDUP_REMOVED lines=25> */
[C---:B--2---:R-:W-:Y:S01]  /*1b210*/  VIADD R0, R14.reuse, 0xffffffff ;  /* 0xffffffff0e007836 */ /* 0x044fe20000000000 */
[----:B------:R-:W-:Y:S02]  /*1b220*/  ISETP.GT.AND P2, PT, R14, RZ, PT ;  /* 0x000000ff0e00720c */ /* 0x000fe40003f44270 */
[----:B------:R2:W5:Y:S04]  /*1b230*/  LDL R14, [R1+0x38] ;  /* 0x00003800010e7983 */ /* 0x0005680000100800 */
[----:B------:R1:W-:Y:S04]  /*1b240*/  STL [R1+0x20], R0 ;  /* 0x0000200001007387 */ /* 0x0003e80000100800 */
[----:B------:R2:W-:Y:S01]  /*1b250*/  STL [R1+0x14], R74 ;  /* 0x0000144a01007387 */ /* 0x0005e20000100800 */
[----:B-1----:R-:W-:Y:S01]  /*1b260*/  IMAD.MOV.U32 R0, RZ, RZ, R20 ;  /* 0x000000ffff007224 */ /* 0x002fe200078e0014 */
[----:B0-----:R-:W-:Y:S01]  /*1b270*/  NOP ;  /* 0x0000000000007918 */ /* 0x001fe20000000000 */
[----:B------:R-:W-:Y:S05]  /*1b280*/  @P2 BRA `(.L_x_1987) ;  /* 0xffffffac00a82947 */ /* 0x000fea000383ffff */
.L_x_1977:
[----:B------:R-:W-:Y:S05]  /*1b290*/  WARPSYNC.ALL ;  /* 0x0000000000007948 */ /* 0x000fea0003800000 */
[----:B------:R-:W-:Y:S06]  /*1b2a0*/  BAR.ARV 0x8, 0x1a0 ;  /* 0x0206800000007b1d */ /* 0x000fec0000002000 */
[----:B------:R-:W-:Y:S05]  /*1b2b0*/  @!P0 BRA `(.L_x_1988) ;  /* 0x0000000000048947 */ /* 0x000fea0003800000 */
[----:B------:R-:W-:Y:S01]  /*1b2c0*/  BPT.TRAP 0x1 ;  /* 0x000000040000795c */ /* 0x000fe20000300000 */
.L_x_1988:
[----:B------:R-:W3:Y:S01]  /*1b2d0*/  LDL R0, [R1+0x38] ;  /* 0x0000380001007983 */ /* 0x000ee20000100800 */
[----:B------:R-:W-:Y:S01]  /*1b2e0*/  IMAD R7, R22, 0x8, R16 ;  /* 0x0000000816077824 */ /* 0x000fe200078e0210 */
[----:B---3--:R-:W-:-:S04]  /*1b2f0*/  SHF.L.U32 R0, R0, 0x1f, RZ ;  /* 0x0000001f00007819 */ /* 0x008fc800000006ff */
[----:B------:R1:W3:Y:S01]  /*1b300*/  SYNCS.PHASECHK.TRANS64.TRYWAIT P2, [R7+URZ+0x31c50], R0 ;  /* 0x031c5000070075a7 */ /* 0x0002e2000804017f */
[----:B------:R-:W-:Y:S05]  /*1b310*/  @!P0 BRA `(.L_x_1989) ;  /* 0x0000000000048947 */ /* 0x000fea0003800000 */
[----:B------:R-:W-:Y:S01]  /*1b320*/  BPT.TRAP 0x1 ;  /* 0x000000040000795c */ /* 0x000fe20000300000 */
.L_x_1989:
[----:B-----5:R-:W4:Y:S01]  /*1b330*/  LDL.LU R2, [R1+0x5c] ;  /* 0x00005c0001027983 */ /* 0x020f220000300800 */
[----:B------:R-:W-:Y:S02]  /*1b340*/  VIADD R16, R16, 0x200 ;  /* 0x0000020010107836 */ /* 0x000fe40000000000 */
[----:B------:R-:W-:-:S03]  /*1b350*/  IMAD.MOV.U32 R3, RZ, RZ, -0x3ffffff0 ;  /* 0xc0000010ff037424 */ /* 0x000fc600078e00ff */
[----:B------:R-:W-:-:S04]  /*1b360*/  SHF.R.U32.HI R16, RZ, 0x4, R16 ;  /* 0x00000004ff107819 */ /* 0x000fc80000011610 */
[----:B------:R-:W-:-:S04]  /*1b370*/  LOP3.LUT R16, R16, 0x3fff, RZ, 0xc0, !PT ;  /* 0x00003fff10107812 */ /* 0x000fc800078ec0ff */
[----:B------:R-:W-:Y:S02]  /*1b380*/  LOP3.LUT R5, R16, 0x2400000, RZ, 0xfc, !PT ;  /* 0x0240000010057812 */ /* 0x000fe400078efcff */
[----:B----4-:R-:W-:Y:S01]  /*1b390*/  LOP3.LUT R2, R2, 0x10000, RZ, 0xfc, !PT ;  /* 0x0001000002027812 */ /* 0x010fe200078efcff */
[----:B---3--:R-:W-:Y:S06]  /*1b3a0*/  @P2 BRA `(.L_x_1990) ;  /* 0x0000000000082947 */ /* 0x008fec0003800000 */
[----:B------:R-:W3:Y:S02]  /*1b3b0*/  SYNCS.PHASECHK.TRANS64.TRYWAIT P0, [R7+URZ+0x31c50], R0 ;  /* 0x031c5000070075a7 */ /* 0x000ee4000800017f */
[----:B---3--:R-:W-:Y:S05]  /*1b3c0*/  @!P0 BRA `(.L_x_1991) ;  /* 0x0000008800248947 */ /* 0x008fea0003800000 */
.L_x_1990:
[----:B------:R-:W-:Y:S01]  /*1b3d0*/  IMAD R4, R22, 0x6c0, R5 ;  /* 0x000006c016047824 */ /* 0x000fe200078e0205 */
[----:B------:R-:W1:Y:S01]  /*1b3e0*/  LDL.LU R13, [R1+0x18] ;  /* 0x00001800010d7983 */ /* 0x000e620000300800 */
        /* <DEDUP_REMOVED lines=11> */
[----:B------:R-:W4:Y:S01]  /*1b4a0*/  LDL.LU R6, [R1+0x3c] ;  /* 0x00003c0001067983 */ /* 0x000f220000300800 */
[----:B------:R-:W-:-:S02]  /*1b4b0*/  IMAD.MOV.U32 R3, RZ, RZ, -0x3ffffff0 ;  /* 0xc0000010ff037424 */ /* 0x000fc400078e00ff */
[----:B------:R-:W-:Y:S01]  /*1b4c0*/  IMAD.MOV.U32 R5, RZ, RZ, -0x7fffffe0 ;  /* 0x80000020ff057424 */ /* 0x000fe200078e00ff */
[----:B------:R-:W5:Y:S01]  /*1b4d0*/  LDL.LU R12, [R1+0x38] ;  /* 0x00003800010c7983 */ /* 0x000f620000300800 */
        /* <DEDUP_REMOVED lines=33> */
[----:B-1-3--:R-:W1:Y:S02]  /*1b6f0*/  SHFL.BFLY PT, R0, R13, 0x2, 0x1f ;  /* 0x0c401f000d007f89 */ /* 0x00ae6400000e0000 */
[----:B-1----:R-:W-:Y:S01]  /*1b700*/  FADD.FTZ R0, R0, R13 ;  /* 0x0000000d00007221 */ /* 0x002fe20000010000 */
        /* <DEDUP_REMOVED lines=46> */
[----:B----4-:R-:W1:Y:S01]  /*1b9f0*/  SHFL.BFLY PT, R2, R6, 0x2, 0x1f ;  /* 0x0c401f0006027f89 */ /* 0x010e6200000e0000 */
[----:B------:R-:W-:Y:S02]  /*1ba00*/  R2UR UR5, R3 ;  /* 0x00000000030572ca */ /* 0x000fe400000e0000 */
[----:B------:R-:W-:Y:S01]  /*1ba10*/  R2UR UR7, R5 ;  /* 0x00000000050772ca */ /* 0x000fe200000e0000 */
[----:B------:R-:W3:Y:S01]  /*1ba20*/  SHFL.BFLY PT, R3, R0, 0x1, 0x1f ;  /* 0x0c201f0000037f89 */ /* 0x000ee200000e0000 */
[----:B------:R-:W-:Y:S01]  /*1ba30*/  R2UR UR6, R4 ;  /* 0x00000000040672ca */ /* 0x000fe200000e0000 */
[----:B-1----:R-:W-:Y:S01]  /*1ba40*/  FADD.FTZ R2, R2, R6 ;  /* 0x0000000602027221 */ /* 0x002fe20000010000 */
[----:B---3--:R-:W-:-:S04]  /*1ba50*/  FADD.FTZ R9, R0, R3 ;  /* 0x0000000300097221 */ /* 0x008fc80000010000 */
[----:B------:R-:W1:Y:S01]  /*1ba60*/  SHFL.BFLY PT, R5, R2, 0x1, 0x1f ;  /* 0x0c201f0002057f89 */ /* 0x000e6200000e0000 */
[----:B------:R-:W-:Y:S02]  /*1ba70*/  SEL R0, RZ, 0x1, P0 ;  /* 0x00000001ff007807 */ /* 0x000fe40000000000 */
[----:B------:R-:W-:Y:S02]  /*1ba80*/  FSETP.NE.FTZ.AND P2, PT, R9, RZ, PT ;  /* 0x000000ff0900720b */ /* 0x000fe40003f55000 */
[----:B-----5:R-:W-:-:S11]  /*1ba90*/  LOP3.LUT R12, R12, R0, RZ, 0x3c, !PT ;  /* 0x000000000c0c7212 */ /* 0x020fd600078e3cff */
[----:B------:R-:W-:Y:S01]  /*1baa0*/  @P2 MUFU.LG2 R4, R9 ;  /* 0x0000000900042308 */ /* 0x000fe20000000c00 */
[----:B-1----:R-:W-:Y:S01]  /*1bab0*/  FADD.FTZ R10, R2, R5 ;  /* 0x00000005020a7221 */ /* 0x002fe20000010000 */
[----:B------:R-:W-:-:S04]  /*1bac0*/  CS2R R2, SRZ ;  /* 0x0000000000027805 */ /* 0x000fc8000001ff00 */
[----:B------:R-:W-:Y:S02]  /*1bad0*/  FSETP.NE.FTZ.AND P3, PT, R10, RZ, PT ;  /* 0x000000ff0a00720b */ /* 0x000fe40003f75000 */
[----:B------:R1:W-:Y:S02]  /*1bae0*/  @P2 MUFU.RCP R3, R9 ;  /* 0x0000000900032308 */ /* 0x0003e40000001000 */
[----:B-1----:R-:W3:Y:S09]  /*1baf0*/  LDL.LU R9, [R1+0x80] ;  /* 0x0000800001097983 */ /* 0x002ef20000300800 */
[----:B------:R-:W1:Y:S01]  /*1bb00*/  @P3 MUFU.LG2 R6, R10 ;  /* 0x0000000a00063308 */ /* 0x000e620000000c00 */
[----:B------:R-:W-:-:S02]  /*1bb10*/  WARPGROUP.DEPBAR.LE gsb0, 0x0 ;  /* 0x00008000000079c5 */ /* 0x000fc40000010000 */
[----:B------:R-:W-:-:S06]  /*1bb20*/  WARPGROUP.ARRIVE ;  /* 0x00000000000079c5 */ /* 0x000fcc0000000000 */
[----:B------:R-:W-:Y:S01]  /*1bb30*/  HGMMA.64x96x16.F32.BF16 R24, gdesc[UR4].tnspB, R24, gsb0 ;  /* 0x41600000041879f0 */ /* 0x000fe20008001818 */
[----:B------:R4:W-:Y:S01]  /*1bb40*/  STL [R1+0x38], R12 ;  /* 0x0000380c01007387 */ /* 0x0009e20000100800 */
[----:B------:R-:W5:Y:S01]  /*1bb50*/  @P3 MUFU.RCP R2, R10 ;  /* 0x0000000a00023308 */ /* 0x000f620000001000 */
[----:B------:R-:W-:Y:S02]  /*1bb60*/  @!P1 VIADD R8, R7, 0x31c60 ;  /* 0x00031c6007089836 */ /* 0x000fe40000000000 */
[----:B-1----:R-:W-:Y:S01]  /*1bb70*/  @P3 FMUL.FTZ R7, R6, 0.69314718246459960938 ;  /* 0x3f31721806073820 */ /* 0x002fe20000410000 */
[----:B------:R-:W-:Y:S02]  /*1bb80*/  IMAD.MOV.U32 R72, RZ, RZ, -0x800000 ;  /* 0xff800000ff487424 */ /* 0x000fe400078e00ff */
[C---:B------:R-:W-:Y:S01]  /*1bb90*/  @P2 FMUL.FTZ R5, R21.reuse, 0.69314718246459960938 ;  /* 0x3f31721815052820 */ /* 0x040fe20000410000 */
[----:B------:R-:W-:Y:S01]  /*1bba0*/  @P2 FMUL.FTZ R4, R4, 0.69314718246459960938 ;  /* 0x3f31721804042820 */ /* 0x000fe20000410000 */
[----:B------:R-:W-:Y:S01]  /*1bbb0*/  @!P1 PRMT R8, RZ, 0x654, R8 ;  /* 0x00000654ff089816 */ /* 0x000fe20000000008 */
[----:B----4-:R-:W-:Y:S01]  /*1bbc0*/  @P3 FMUL.FTZ R12, R21, 0.69314718246459960938 ;  /* 0x3f317218150c3820 */ /* 0x010fe20000410000 */
[----:B------:R-:W-:-:S03]  /*1bbd0*/  IMAD.MOV.U32 R0, RZ, RZ, -0x800000 ;  /* 0xff800000ff007424 */ /* 0x000fc600078e00ff */
[----:B------:R-:W-:Y:S01]  /*1bbe0*/  @P3 FFMA.FTZ R72, R12, R74, R7 ;  /* 0x0000004a0c483223 */ /* 0x000fe20000010007 */
[----:B------:R-:W-:Y:S01]  /*1bbf0*/  @P2 FFMA.FTZ R0, R5, R20, R4 ;  /* 0x0000001405002223 */ /* 0x000fe20000010004 */
[----:B------:R-:W-:Y:S01]  /*1bc00*/  SEL R22, R22, RZ, P0 ;  /* 0x000000ff16167207 */ /* 0x000fe20000000000 */
[----:B------:R-:W-:Y:S02]  /*1bc10*/  WARPGROUP.DEPBAR.LE gsb0, 0x0 ;  /* 0x00008000000079c5 */ /* 0x000fe40000010000 */
        /* <DEDUP_REMOVED lines=19> */
[-C--:B-----5:R-:W-:Y:S01]  /*1bd50*/  FMUL.FTZ R68, R43, R2.reuse ;  /* 0x000000022b447220 */ /* 0x0a0fe20000410000 */
        /* <DEDUP_REMOVED lines=30> */
[----:B---3--:R-:W-:-:S05]  /*1bf40*/  VIADD R9, R9, 0x1 ;  /* 0x0000000109097836 */ /* 0x008fca0000000000 */
[----:B------:R1:W-:Y:S02]  /*1bf50*/  STL [R1+0x80], R9 ;  /* 0x0000800901007387 */ /* 0x0003e40000100800 */
.L_x_1919:
[----:B------:R-:W2:Y:S01]  /*1bf60*/  LDL R62, [R1+0x78] ;  /* 0x00007800013e7983 */ /* 0x000ea20000100800 */
[----:B------:R-:W-:Y:S05]  /*1bf70*/  WARPSYNC.ALL ;  /* 0x0000000000007948 */ /* 0x000fea0003800000 */
[----:B------:R-:W3:Y:S01]  /*1bf80*/  S2UR UR5, SR_CgaCtaId ;  /* 0x00000000000579c3 */ /* 0x000ee20000008800 */
[----:B------:R-:W-:Y:S01]  /*1bf90*/  UMOV UR4, 0x400 ;  /* 0x0000040000047882 */ /* 0x000fe20000000000 */
[----:B------:R-:W4:Y:S01]  /*1bfa0*/  S2R R2, SR_TID.X ;  /* 0x0000000000027919 */ /* 0x000f220000002100 */
[----:B------:R-:W-:Y:S01]  /*1bfb0*/  BSSY B0, `(.L_x_1992) ;  /* 0x0000187000007945 */ /* 0x000fe20003800000 */
[----:B---3--:R-:W-:-:S06]  /*1bfc0*/  ULEA UR4, UR5, UR4, 0x18 ;  /* 0x0000000405047291 */ /* 0x008fcc000f8ec03f */
[----:B------:R-:W-:Y:S01]  /*1bfd0*/  IMAD.U32 R16, RZ, RZ, UR4 ;  /* 0x00000004ff107e24 */ /* 0x000fe2000f8e00ff */
[----:B------:R-:W-:Y:S01]  /*1bfe0*/  BAR.SYNC.DEFER_BLOCKING 0x5, 0x1a0 ;  /* 0x0146800000007b1d */ /* 0x000fe20000010000 */
[----:B----4-:R-:W-:-:S05]  /*1bff0*/  VIADD R66, R2, 0xffffff80 ;  /* 0xffffff8002427836 */ /* 0x010fca0000000000 */
[----:B------:R-:W-:-:S04]  /*1c000*/  SHF.R.S32.HI R47, RZ, 0x1f, R66 ;  /* 0x0000001fff2f7819 */ /* 0x000fc80000011442 */
[----:B------:R-:W-:-:S04]  /*1c010*/  LEA.HI R2, R47, R66, RZ, 0x2 ;  /* 0x000000422f027211 */ /* 0x000fc800078f10ff */
[----:B------:R-:W-:-:S05]  /*1c020*/  LOP3.LUT R2, R2, 0x1ffffffc, RZ, 0xc0, !PT ;  /* 0x1ffffffc02027812 */ /* 0x000fca00078ec0ff */
[----:B------:R-:W-:Y:S01]  /*1c030*/  IMAD.IADD R2, R66, 0x1, -R2 ;  /* 0x0000000142027824 */ /* 0x000fe200078e0a02 */
[----:B------:R-:W3:Y:S03]  /*1c040*/  LDS.128 R4, [R16+0x31cd0] ;  /* 0x031cd00010047984 */ /* 0x000ee60000000c00 */
[----:B------:R-:W-:Y:S01]  /*1c050*/  IMAD.SHL.U32 R38, R2, 0x8, RZ ;  /* 0x0000000802267824 */ /* 0x000fe200078e00ff */
[----:B---3--:R3:W-:Y:S04]  /*1c060*/  STL.64 [R1+0x28], R4 ;  /* 0x0000280401007387 */ /* 0x0087e80000100a00 */
[----:B------:R3:W-:Y:S01]  /*1c070*/  STL.64 [R1+0x30], R6 ;  /* 0x0000300601007387 */ /* 0x0007e20000100a00 */
[----:B--2---:R-:W-:Y:S01]  /*1c080*/  SHF.R.S32.HI R30, RZ, 0x1f, R62 ;  /* 0x0000001fff1e7819 */ /* 0x004fe2000001143e */
[----:B------:R-:W-:-:S03]  /*1c090*/  IMAD.SHL.U32 R50, R62, 0x4, RZ ;  /* 0x000000043e327824 */ /* 0x000fc600078e00ff */
[----:B0-----:R-:W-:Y:S01]  /*1c0a0*/  SHF.L.U64.HI R31, R62, 0x2, R30 ;  /* 0x000000023e1f7819 */ /* 0x001fe2000001021e */
[----:B------:R-:W-:Y:S06]  /*1c0b0*/  BAR.ARV 0x4, 0x1a0 ;  /* 0x0106800000007b1d */ /* 0x000fec0000002000 */
[----:B---3--:R-:W-:Y:S05]  /*1c0c0*/  @P1 BRA `(.L_x_1993) ;  /* 0x0000000c00e01947 */ /* 0x008fea0003800000 */
[----:B------:R-:W2:Y:S01]  /*1c0d0*/  LDL R4, [R1+0x8c] ;  /* 0x00008c0001047983 */ /* 0x000ea20000100800 */
[----:B------:R-:W-:Y:S05]  /*1c0e0*/  WARPSYNC.ALL ;  /* 0x0000000000007948 */ /* 0x000fea0003800000 */
[----:B------:R-:W0:Y:S01]  /*1c0f0*/  S2R R5, SR_SWINHI ;  /* 0x0000000000057919 */ /* 0x000e220000002f00 */
[----:B------:R-:W-:Y:S01]  /*1c100*/  F2FP.BF16.F32.PACK_AB R12, R13, R12 ;  /* 0x0000000c0d0c723e */ /* 0x000fe200000010ff */
[----:B------:R-:W-:Y:S01]  /*1c110*/  ULDC.64 UR4, c[0x0][0xbd8] ;  /* 0x0002f60000047ab9 */ /* 0x000fe20000000a00 */
[----:B------:R-:W-:Y:S01]  /*1c120*/  F2FP.BF16.F32.PACK_AB R14, R15, R14 ;  /* 0x0000000e0f0e723e */ /* 0x000fe200000010ff */
[----:B------:R-:W-:Y:S01]  /*1c130*/  ULDC.64 UR6, c[0x0][0x208] ;  /* 0x0000820000067ab9 */ /* 0x000fe20000000a00 */
[----:B------:R-:W-:-:S02]  /*1c140*/  F2FP.BF16.F32.PACK_AB R13, R83, R82 ;  /* 0x00000052530d723e */ /* 0x000fc400000010ff */
[----:B------:R-:W-:Y:S02]  /*1c150*/  F2FP.BF16.F32.PACK_AB R15, R84, R81 ;  /* 0x00000051540f723e */ /* 0x000fe400000010ff */
[----:B------:R-:W-:Y:S02]  /*1c160*/  F2FP.BF16.F32.PACK_AB R27, R54, R27 ;  /* 0x0000001b361b723e */ /* 0x000fe400000010ff */
[----:B------:R-:W-:Y:S02]  /*1c170*/  MOV R2, R16 ;  /* 0x0000001000027202 */ /* 0x000fe40000000f00 */
[----:B0-----:R-:W-:Y:S02]  /*1c180*/  MOV R3, R5 ;  /* 0x0000000500037202 */ /* 0x001fe40000000f00 */
[----:B------:R-:W-:Y:S01]  /*1c190*/  LEA.HI R47, R47, R66, RZ, 0x7 ;  /* 0x000000422f2f7211 */ /* 0x000fe200078f38ff */
[----:B------:R-:W-:Y:S01]  /*1c1a0*/  BAR.SYNC.DEFER_BLOCKING 0x1, 0x180 ;  /* 0x0046000000007b1d */ /* 0x000fe20000010000 */
[----:B--2---:R-:W-:-:S03]  /*1c1b0*/  IMAD.WIDE R10, R4, 0x2, R2 ;  /* 0x00000002040a7825 */ /* 0x004fc600078e0202 */
[C---:B-1----:R-:W-:Y:S02]  /*1c1c0*/  LOP3.LUT R9, R10.reuse, 0x180, RZ, 0xc0, !PT ;  /* 0x000001800a097812 */ /* 0x042fe400078ec0ff */
[C---:B------:R-:W-:Y:S02]  /*1c1d0*/  IADD3 R55, P4, R10.reuse, 0x20, RZ ;  /* 0x000000200a377810 */ /* 0x040fe40007f9e0ff */
[C---:B------:R-:W-:Y:S02]  /*1c1e0*/  IADD3 R59, P3, R10.reuse, 0x3000, RZ ;  /* 0x000030000a3b7810 */ /* 0x040fe40007f7e0ff */
[----:B------:R-:W-:Y:S01]  /*1c1f0*/  IADD3 R63, P2, R10, 0x3020, RZ ;  /* 0x000030200a3f7810 */ /* 0x000fe20007f5e0ff */
[--C-:B------:R-:W-:Y:S01]  /*1c200*/  IMAD.X R5, RZ, RZ, R11.reuse, P4 ;  /* 0x000000ffff057224 */ /* 0x100fe200020e060b */
[----:B------:R-:W-:Y:S01]  /*1c210*/  SHF.R.U64 R9, R9, 0x3, RZ ;  /* 0x0000000309097819 */ /* 0x000fe200000012ff */
[----:B------:R-:W-:Y:S01]  /*1c220*/  IMAD.X R7, RZ, RZ, R11, P3 ;  /* 0x000000ffff077224 */ /* 0x000fe200018e060b */
[----:B------:R-:W-:-:S02]  /*1c230*/  LOP3.LUT R4, R55, 0x180, RZ, 0xc0, !PT ;  /* 0x0000018037047812 */ /* 0x000fc400078ec0ff */
[----:B------:R-:W-:Y:S02]  /*1c240*/  LOP3.LUT R6, R59, 0x180, RZ, 0xc0, !PT ;  /* 0x000001803b067812 */ /* 0x000fe400078ec0ff */
[----:B------:R-:W-:Y:S02]  /*1c250*/  LOP3.LUT R8, R63, 0x180, RZ, 0xc0, !PT ;  /* 0x000001803f087812 */ /* 0x000fe400078ec0ff */
[C---:B------:R-:W-:Y:S02]  /*1c260*/  IADD3 R67, P1, R10.reuse, 0x6000, RZ ;  /* 0x000060000a437810 */ /* 0x040fe40007f3e0ff */
[----:B------:R-:W-:Y:S02]  /*1c270*/  IADD3 R71, P0, R10, 0x6020, RZ ;  /* 0x000060200a477810 */ /* 0x000fe40007f1e0ff */
[----:B------:R-:W-:Y:S01]  /*1c280*/  LOP3.LUT R10, R9, R10, RZ, 0x3c, !PT ;  /* 0x0000000a090a7212 */ /* 0x000fe200078e3cff */
[--C-:B------:R-:W-:Y:S01]  /*1c290*/  IMAD.X R9, RZ, RZ, R11.reuse, P2 ;  /* 0x000000ffff097224 */ /* 0x100fe200010e060b */
[----:B------:R-:W-:Y:S01]  /*1c2a0*/  SHF.R.U64 R4, R4, 0x3, RZ ;  /* 0x0000000304047819 */ /* 0x000fe200000012ff */
[--C-:B------:R-:W-:Y:S01]  /*1c2b0*/  IMAD.X R21, RZ, RZ, R11.reuse, P1 ;  /* 0x000000ffff157224 */ /* 0x100fe200008e060b */
[----:B------:R-:W-:Y:S01]  /*1c2c0*/  SHF.R.U64 R6, R6, 0x3, RZ ;  /* 0x0000000306067819 */ /* 0x000fe200000012ff */
[----:B------:R-:W-:Y:S01]  /*1c2d0*/  IMAD.X R25, RZ, RZ, R11, P0 ;  /* 0x000000ffff197224 */ /* 0x000fe200000e060b */
[----:B------:R-:W-:-:S02]  /*1c2e0*/  SHF.R.U64 R8, R8, 0x3, RZ ;  /* 0x0000000308087819 */ /* 0x000fc400000012ff */
[----:B------:R-:W-:Y:S02]  /*1c2f0*/  LOP3.LUT R20, R67, 0x180, RZ, 0xc0, !PT ;  /* 0x0000018043147812 */ /* 0x000fe400078ec0ff */
[----:B------:R-:W-:Y:S02]  /*1c300*/  LOP3.LUT R4, R4, R55, RZ, 0x3c, !PT ;  /* 0x0000003704047212 */ /* 0x000fe400078e3cff */
[----:B------:R-:W-:Y:S02]  /*1c310*/  LOP3.LUT R24, R71, 0x180, RZ, 0xc0, !PT ;  /* 0x0000018047187812 */ /* 0x000fe400078ec0ff */
[----:B------:R-:W-:Y:S02]  /*1c320*/  LOP3.LUT R6, R6, R59, RZ, 0x3c, !PT ;  /* 0x0000003b06067212 */ /* 0x000fe400078e3cff */
[----:B------:R-:W-:Y:S02]  /*1c330*/  MOV R11, R10 ;  /* 0x0000000a000b7202 */ /* 0x000fe40000000f00 */
[----:B------:R-:W-:-:S02]  /*1c340*/  LOP3.LUT R8, R8, R63, RZ, 0x3c, !PT ;  /* 0x0000003f08087212 */ /* 0x000fc400078e3cff */
[----:B------:R-:W-:Y:S01]  /*1c350*/  SHF.R.U64 R20, R20, 0x3, RZ ;  /* 0x0000000314147819 */ /* 0x000fe200000012ff */
[----:B------:R0:W-:Y:S01]  /*1c360*/  STSM.16.M88.4 [R11], R12 ;  /* 0x0000000c0b007844 */ /* 0x0001e20000000200 */
[----:B------:R-:W-:Y:S02]  /*1c370*/  SHF.R.U64 R24, R24, 0x3, RZ ;  /* 0x0000000318187819 */ /* 0x000fe400000012ff */
[----:B------:R-:W-:Y:S02]  /*1c380*/  MOV R59, R4 ;  /* 0x00000004003b7202 */ /* 0x000fe40000000f00 */
[----:B------:R-:W-:Y:S02]  /*1c390*/  MOV R58, R6 ;  /* 0x00000006003a7202 */ /* 0x000fe40000000f00 */
[----:B------:R-:W-:Y:S02]  /*1c3a0*/  MOV R55, R8 ;  /* 0x0000000800377202 */ /* 0x000fe40000000f00 */
[----:B------:R-:W-:-:S02]  /*1c3b0*/  F2FP.BF16.F32.PACK_AB R4, R77, R28 ;  /* 0x0000001c4d04723e */ /* 0x000fc400000010ff */
[----:B------:R-:W-:Y:S02]  /*1c3c0*/  F2FP.BF16.F32.PACK_AB R5, R80, R65 ;  /* 0x000000415005723e */ /* 0x000fe400000010ff */
[----:B------:R-:W-:Y:S02]  /*1c3d0*/  F2FP.BF16.F32.PACK_AB R6, R78, R29 ;  /* 0x0000001d4e06723e */ /* 0x000fe400000010ff */
[----:B------:R-:W-:Y:S02]  /*1c3e0*/  F2FP.BF16.F32.PACK_AB R7, R79, R64 ;  /* 0x000000404f07723e */ /* 0x000fe400000010ff */
[----:B------:R-:W-:Y:S02]  /*1c3f0*/  F2FP.BF16.F32.PACK_AB R8, R75, R32 ;  /* 0x000000204b08723e */ /* 0x000fe400000010ff */
[----:B------:R-:W-:Y:S01]  /*1c400*/  F2FP.BF16.F32.PACK_AB R9, R68, R61 ;  /* 0x0000003d4409723e */ /* 0x000fe200000010ff */
[----:B------:R-:W-:Y:S01]  /*1c410*/  STSM.16.M88.4 [R59], R4 ;  /* 0x000000043b007844 */ /* 0x000fe20000000200 */
[----:B------:R-:W-:-:S02]  /*1c420*/  F2FP.BF16.F32.PACK_AB R10, R76, R33 ;  /* 0x000000214c0a723e */ /* 0x000fc400000010ff */
[----:B0-----:R-:W-:Y:S02]  /*1c430*/  F2FP.BF16.F32.PACK_AB R11, R69, R60 ;  /* 0x0000003c450b723e */ /* 0x001fe400000010ff */
[----:B------:R-:W-:Y:S02]  /*1c440*/  LOP3.LUT R20, R20, R67, RZ, 0x3c, !PT ;  /* 0x0000004314147212 */ /* 0x000fe400078e3cff */
[----:B------:R-:W-:Y:S01]  /*1c450*/  LOP3.LUT R24, R24, R71, RZ, 0x3c, !PT ;  /* 0x0000004718187212 */ /* 0x000fe200078e3cff */
[----:B------:R0:W-:Y:S01]  /*1c460*/  STSM.16.M88.4 [R58], R8 ;  /* 0x000000083a007844 */ /* 0x0001e20000000200 */
[----:B------:R-:W-:Y:S02]  /*1c470*/  MOV R21, R20 ;  /* 0x0000001400157202 */ /* 0x000fe40000000f00 */
[----:B------:R-:W-:Y:S02]  /*1c480*/  MOV R20, R24 ;  /* 0x0000001800147202 */ /* 0x000fe40000000f00 */
[----:B------:R-:W-:-:S02]  /*1c490*/  ISETP.NE.U32.AND P1, PT, RZ, UR4, PT ;  /* 0x00000004ff007c0c */ /* 0x000fc4000bf25070 */
[----:B------:R-:W-:Y:S02]  /*1c4a0*/  F2FP.BF16.F32.PACK_AB R12, R73, R36 ;  /* 0x00000024490c723e */ /* 0x000fe400000010ff */
[----:B------:R-:W-:Y:S02]  /*1c4b0*/  F2FP.BF16.F32.PACK_AB R13, R57, R46 ;  /* 0x0000002e390d723e */ /* 0x000fe400000010ff */
[----:B------:R-:W-:Y:S02]  /*1c4c0*/  F2FP.BF16.F32.PACK_AB R14, R74, R37 ;  /* 0x000000254a0e723e */ /* 0x000fe400000010ff */
[----:B------:R-:W-:Y:S02]  /*1c4d0*/  F2FP.BF16.F32.PACK_AB R15, R56, R43 ;  /* 0x0000002b380f723e */ /* 0x000fe400000010ff */
[----:B------:R-:W-:Y:S02]  /*1c4e0*/  F2FP.BF16.F32.PACK_AB R25, R51, R26 ;  /* 0x0000001a3319723e */ /* 0x000fe400000010ff */
[----:B0-----:R-:W-:Y:S01]  /*1c4f0*/  IADD3 R8, P0, R50, UR4, RZ ;  /* 0x0000000432087c10 */ /* 0x001fe2000ff1e0ff */
[----:B------:R0:W-:Y:S01]  /*1c500*/  STSM.16.M88.4 [R55], R12 ;  /* 0x0000000c37007844 */ /* 0x0001e20000000200 */
[----:B------:R-:W-:-:S02]  /*1c510*/  F2FP.BF16.F32.PACK_AB R24, R53, R40 ;  /* 0x000000283518723e */ /* 0x000fc400000010ff */
[----:B------:R-:W-:Y:S01]  /*1c520*/  F2FP.BF16.F32.PACK_AB R26, R52, R41 ;  /* 0x00000029341a723e */ /* 0x000fe200000010ff */
[----:B------:R-:W-:Y:S01]  /*1c530*/  IMAD.MOV.U32 R41, RZ, RZ, RZ ;  /* 0x000000ffff297224 */ /* 0x000fe200078e00ff */
[----:B------:R-:W-:Y:S02]  /*1c540*/  F2FP.BF16.F32.PACK_AB R4, R49, R44 ;  /* 0x0000002c3104723e */ /* 0x000fe400000010ff */
[----:B------:R-:W-:Y:S01]  /*1c550*/  F2FP.BF16.F32.PACK_AB R5, R39, R34 ;  /* 0x000000222705723e */ /* 0x000fe200000010ff */
[----:B------:R0:W-:Y:S01]  /*1c560*/  STSM.16.M88.4 [R21], R24 ;  /* 0x0000001815007844 */ /* 0x0001e20000000200 */
[----:B------:R-:W-:Y:S02]  /*1c570*/  F2FP.BF16.F32.PACK_AB R6, R48, R45 ;  /* 0x0000002d3006723e */ /* 0x000fe400000010ff */
[----:B------:R-:W-:Y:S02]  /*1c580*/  F2FP.BF16.F32.PACK_AB R7, R42, R35 ;  /* 0x000000232a07723e */ /* 0x000fe400000010ff */
[----:B------:R-:W-:-:S02]  /*1c590*/  ISETP.NE.AND.EX P1, PT, RZ, UR5, PT, P1 ;  /* 0x00000005ff007c0c */ /* 0x000fc4000bf25310 */
[----:B------:R-:W-:Y:S01]  /*1c5a0*/  IADD3.X R9, R31, UR5, RZ, P0, !PT ;  /* 0x000000051f097c10 */ /* 0x000fe200087fe4ff */
[----:B------:R-:W-:Y:S01]  /*1c5b0*/  ULDC.64 UR4, c[0x0][0xbe0] ;  /* 0x0002f80000047ab9 */ /* 0x000fe20000000a00 */
[----:B------:R0:W-:Y:S01]  /*1c5c0*/  STSM.16.M88.4 [R20], R4 ;  /* 0x0000000414007844 */ /* 0x0001e20000000200 */
[----:B------:R-:W-:Y:S01]  /*1c5d0*/  BAR.SYNC.DEFER_BLOCKING 0x1, 0x180 ;  /* 0x0046000000007b1d */ /* 0x000fe20000010000 */
[----:B------:R-:W-:-:S04]  /*1c5e0*/  ISETP.NE.U32.AND P0, PT, RZ, UR4, PT ;  /* 0x00000004ff007c0c */ /* 0x000fc8000bf05070 */
[----:B------:R-:W-:-:S13]  /*1c5f0*/  ISETP.NE.AND.EX P0, PT, RZ, UR5, PT, P0 ;  /* 0x00000005ff007c0c */ /* 0x000fda000bf05300 */
[----:B------:R-:W-:Y:S01]  /*1c600*/  @P0 IADD3 R50, P2, R50, UR4, RZ ;  /* 0x0000000432320c10 */ /* 0x000fe2000ff5e0ff */
[----:B------:R-:W-:Y:S02]  /*1c610*/  ULDC UR4, c[0x0][0xa88] ;  /* 0x0002a20000047ab9 */ /* 0x000fe40000000800 */
[----:B------:R-:W-:Y:S01]  /*1c620*/  IMAD.U32 R40, RZ, RZ, UR4 ;  /* 0x00000004ff287e24 */ /* 0x000fe2000f8e00ff */
[----:B------:R-:W-:Y:S01]  /*1c630*/  @P0 IADD3.X R51, R31, UR5, RZ, P2, !PT ;  /* 0x000000051f330c10 */ /* 0x000fe200097fe4ff */
[----:B------:R0:W5:Y:S04]  /*1c640*/  @P1 LDG.E R41, desc[UR6][R8.64] ;  /* 0x0000000608291981 */ /* 0x000168000c1e1900 */
[----:B------:R0:W5:Y:S01]  /*1c650*/  @P0 LDG.E R40, desc[UR6][R50.64] ;  /* 0x0000000632280981 */ /* 0x000162000c1e1900 */
[----:B------:R-:W-:Y:S05]  /*1c660*/  @P0 BRA `(.L_x_1994) ;  /* 0x0000000000140947 */ /* 0x000fea0003800000 */
[----:B------:R-:W-:Y:S05]  /*1c670*/  @!P1 BRA `(.L_x_1994) ;  /* 0x0000000000109947 */ /* 0x000fea0003800000 */
[----:B------:R-:W-:Y:S02]  /*1c680*/  ULDC.64 UR4, c[0x0][0x208] ;  /* 0x0000820000047ab9 */ /* 0x000fe40000000a00 */
[----:B0-----:R-:W2:Y:S04]  /*1c690*/  LDG.E R5, desc[UR4][R8.64] ;  /* 0x0000000408057981 */ /* 0x001ea8000c1e1900 */
[----:B-----5:R-:W2:Y:S02]  /*1c6a0*/  LDG.E R40, desc[UR4][R8.64+0x4] ;  /* 0x0000040408287981 */ /* 0x020ea4000c1e1900 */
[----:B--2---:R-:W-:-:S07]  /*1c6b0*/  IMAD.IADD R40, R40, 0x1, -R5 ;  /* 0x0000000128287824 */ /* 0x004fce00078e0a05 */
.L_x_1994:
[----:B0-----:R-:W2:Y:S01]  /*1c6c0*/  LDL.64 R4, [R1+0x70] ;  /* 0x0000700001047983 */ /* 0x001ea20000100a00 */
[----:B------:R-:W-:-:S03]  /*1c6d0*/  ULDC.64 UR4, c[0x0][0xb70] ;  /* 0x0002dc0000047ab9 */ /* 0x000fc60000000a00 */
[----:B------:R-:W3:Y:S04]  /*1c6e0*/  LDL R8, [R1+0x6c] ;  /* 0x00006c0001087983 */ /* 0x000ee80000100800 */
[----:B------:R-:W4:Y:S04]  /*1c6f0*/  LDL.LU R50, [R1+0x7c] ;  /* 0x00007c0001327983 */ /* 0x000f280000300800 */
[----:B------:R-:W2:Y:S04]  /*1c700*/  LDL.64 R48, [R1+0x70] ;  /* 0x0000700001307983 */ /* 0x000ea80000100a00 */
[----:B------:R-:W3:Y:S01]  /*1c710*/  LDL.LU R46, [R1+0x84] ;  /* 0x00008400012e7983 */ /* 0x000ee20000300800 */
[--C-:B-----5:R-:W-:Y:S01]  /*1c720*/  SHF.R.S32.HI R21, RZ, 0x1f, R41.reuse ;  /* 0x0000001fff157819 */ /* 0x120fe20000011429 */
[----:B------:R-:W-:Y:S01]  /*1c730*/  IMAD.MOV.U32 R20, RZ, RZ, R41 ;  /* 0x000000ffff147224 */ /* 0x000fe200078e0029 */
[----:B------:R-:W-:Y:S01]  /*1c740*/  SEL R44, R30, RZ, !P1 ;  /* 0x000000ff1e2c7207 */ /* 0x000fe20004800000 */
[----:B------:R-:W-:Y:S01]  /*1c750*/  ULDC.64 UR6, c[0x0][0x208] ;  /* 0x0000820000067ab9 */ /* 0x000fe20000000a00 */
[----:B------:R-:W-:-:S02]  /*1c760*/  SEL R45, R62, RZ, !P1 ;  /* 0x000000ff3e2d7207 */ /* 0x000fc40004800000 */
[----:B------:R-:W-:-:S05]  /*1c770*/  LOP3.LUT R47, R47, 0xffffff80, RZ, 0xc0, !PT ;  /* 0xffffff802f2f7812 */ /* 0x000fca00078ec0ff */
[----:B------:R-:W-:-:S05]  /*1c780*/  IMAD.IADD R47, R66, 0x1, -R47 ;  /* 0x00000001422f7824 */ /* 0x000fca00078e0a2f */
[----:B------:R-:W-:Y:S02]  /*1c790*/  LOP3.LUT P0, RZ, R47, 0x3, RZ, 0xc0, !PT ;  /* 0x000000032fff7812 */ /* 0x000fe4000780c0ff */
[----:B------:R-:W-:Y:S01]  /*1c7a0*/  SHF.R.S32.HI R39, RZ, 0x1f, R38 ;  /* 0x0000001fff277819 */ /* 0x000fe20000011426 */
[----:B------:R-:W-:Y:S01]  /*1c7b0*/  BSSY B1, `(.L_x_1995) ;  /* 0x000006f000017945 */ /* 0x000fe20003800000 */
[----:B----4-:R-:W-:Y:S01]  /*1c7c0*/  SHF.R.S32.HI R43, RZ, 0x1f, R50 ;  /* 0x0000001fff2b7819 */ /* 0x010fe20000011432 */
[----:B--2---:R-:W-:-:S04]  /*1c7d0*/  IMAD.MOV.U32 R48, RZ, RZ, R4 ;  /* 0x000000ffff307224 */ /* 0x004fc800078e0004 */
[----:B------:R-:W-:Y:S02]  /*1c7e0*/  IMAD R4, R43, UR4, RZ ;  /* 0x000000042b047c24 */ /* 0x000fe4000f8e02ff */
[----:B------:R-:W-:Y:S02]  /*1c7f0*/  IMAD R5, R48, 0x20, R38 ;  /* 0x0000002030057824 */ /* 0x000fe400078e0226 */
[----:B------:R-:W-:Y:S02]  /*1c800*/  IMAD R7, R50, UR5, R4 ;  /* 0x0000000532077c24 */ /* 0x000fe4000f8e0204 */
[----:B------:R-:W-:-:S04]  /*1c810*/  IMAD.WIDE R2, R5, 0x2, R2 ;  /* 0x0000000205027825 */ /* 0x000fc800078e0202 */
[----:B------:R-:W-:Y:S01]  /*1c820*/  IMAD.WIDE.U32 R4, R50, UR4, R20 ;  /* 0x0000000432047c25 */ /* 0x000fe2000f8e0014 */
[----:B------:R-:W-:Y:S01]  /*1c830*/  ULDC.64 UR4, c[0x0][0xb78] ;  /* 0x0002de0000047ab9 */ /* 0x000fe20000000a00 */
[C---:B------:R-:W-:Y:S02]  /*1c840*/  IADD3 R29, P2, R2.reuse, 0x1800, RZ ;  /* 0x00001800021d7810 */ /* 0x040fe40007f5e0ff */
[----:B------:R-:W-:Y:S01]  /*1c850*/  IMAD.IADD R5, R5, 0x1, R7 ;  /* 0x0000000105057824 */ /* 0x000fe200078e0207 */
[----:B------:R-:W-:Y:S01]  /*1c860*/  IADD3 R25, P1, R2, 0x3000, RZ ;  /* 0x0000300002197810 */ /* 0x000fe20007f3e0ff */
[----:B------:R-:W-:Y:S01]  /*1c870*/  IMAD R6, R44, UR4, RZ ;  /* 0x000000042c067c24 */ /* 0x000fe2000f8e02ff */
[----:B------:R-:W-:Y:S01]  /*1c880*/  LOP3.LUT R28, R29, 0x180, RZ, 0xc0, !PT ;  /* 0x000001801d1c7812 */ /* 0x000fe200078ec0ff */
[----:B---3--:R-:W-:Y:S01]  /*1c890*/  IMAD R11, R46, 0xc0, R8 ;  /* 0x000000c02e0b7824 */ /* 0x008fe200078e0208 */
[----:B------:R-:W-:Y:S01]  /*1c8a0*/  IADD3 R13, P5, R2, 0x4800, RZ ;  /* 0x00004800020d7810 */ /* 0x000fe20007fbe0ff */
[----:B------:R-:W-:Y:S01]  /*1c8b0*/  IMAD.WIDE.U32 R4, R45, UR4, R4 ;  /* 0x000000042d047c25 */ /* 0x000fe2000f8e0004 */
[----:B------:R-:W-:-:S02]  /*1c8c0*/  SHF.R.U64 R28, R28, 0x3, RZ ;  /* 0x000000031c1c7819 */ /* 0x000fc400000012ff */
[----:B------:R-:W-:Y:S01]  /*1c8d0*/  SHF.R.S32.HI R7, RZ, 0x1f, R11 ;  /* 0x0000001fff077819 */ /* 0x000fe2000001140b */
[----:B------:R-:W-:Y:S01]  /*1c8e0*/  IMAD R6, R45, UR5, R6 ;  /* 0x000000052d067c24 */ /* 0x000fe2000f8e0206 */
[----:B------:R-:W-:Y:S01]  /*1c8f0*/  IADD3 R4, P3, R11, R4, RZ ;  /* 0x000000040b047210 */ /* 0x000fe20007f7e0ff */
[----:B------:R-:W-:Y:S01]  /*1c900*/  ULDC.64 UR4, c[0x0][0xb40] ;  /* 0x0002d00000047ab9 */ /* 0x000fe20000000a00 */
[----:B------:R-:W-:Y:S01]  /*1c910*/  LOP3.LUT R28, R28, R29, RZ, 0x3c, !PT ;  /* 0x0000001d1c1c7212 */ /* 0x000fe200078e3cff */
[----:B------:R-:W-:Y:S01]  /*1c920*/  IMAD.X R29, RZ, RZ, R3, P2 ;  /* 0x000000ffff1d7224 */ /* 0x000fe200010e0603 */
[----:B------:R-:W-:Y:S01]  /*1c930*/  IADD3.X R7, R7, R5, R6, P3, !PT ;  /* 0x0000000507077210 */ /* 0x000fe20001ffe406 */
[----:B------:R-:W-:Y:S01]  /*1c940*/  VIADD R5, R11, 0x8 ;  /* 0x000000080b057836 */ /* 0x000fe20000000000 */
[----:B------:R-:W-:Y:S02]  /*1c950*/  LEA R36, P3, R4, UR4, 0x2 ;  /* 0x0000000404247c11 */ /* 0x000fe4000f8610ff */
[----:B------:R-:W-:-:S02]  /*1c960*/  IADD3 R9, P4, R2, 0x6000, RZ ;  /* 0x0000600002097810 */ /* 0x000fc40007f9e0ff */
[----:B------:R-:W-:Y:S01]  /*1c970*/  LEA.HI.X R37, R4, UR5, R7, 0x2, P3 ;  /* 0x0000000504257c11 */ /* 0x000fe200098f1407 */
[----:B------:R-:W-:Y:S01]  /*1c980*/  ULDC.64 UR4, c[0x0][0xaa0] ;  /* 0x0002a80000047ab9 */ /* 0x000fe20000000a00 */
[C---:B------:R-:W-:Y:S02]  /*1c990*/  LOP3.LUT R4, R2.reuse, 0x180, RZ, 0xc0, !PT ;  /* 0x0000018002047812 */ /* 0x040fe400078ec0ff */
[----:B------:R-:W-:Y:S02]  /*1c9a0*/  IADD3 R7, P2, R2, 0x7800, RZ ;  /* 0x0000780002077810 */ /* 0x000fe40007f5e0ff */
[-C--:B------:R-:W-:Y:S02]  /*1c9b0*/  ISETP.GE.OR P3, PT, R11, R40.reuse, P0 ;  /* 0x000000280b00720c */ /* 0x080fe40000766670 */
[----:B------:R-:W-:Y:S02]  /*1c9c0*/  ISETP.GE.OR P0, PT, R5, R40, P0 ;  /* 0x000000280500720c */ /* 0x000fe40000706670 */
[----:B------:R-:W-:-:S02]  /*1c9d0*/  LOP3.LUT R24, R25, 0x180, RZ, 0xc0, !PT ;  /* 0x0000018019187812 */ /* 0x000fc400078ec0ff */
[----:B------:R-:W-:Y:S02]  /*1c9e0*/  LOP3.LUT R12, R13, 0x180, RZ, 0xc0, !PT ;  /* 0x000001800d0c7812 */ /* 0x000fe400078ec0ff */
[----:B------:R-:W-:Y:S02]  /*1c9f0*/  LOP3.LUT R8, R9, 0x180, RZ, 0xc0, !PT ;  /* 0x0000018009087812 */ /* 0x000fe400078ec0ff */
[----:B------:R-:W-:Y:S02]  /*1ca00*/  SHF.R.U64 R5, R4, 0x3, RZ ;  /* 0x0000000304057819 */ /* 0x000fe400000012ff */
[----:B------:R-:W-:Y:S01]  /*1ca10*/  LOP3.LUT R4, R7, 0x180, RZ, 0xc0, !PT ;  /* 0x0000018007047812 */ /* 0x000fe200078ec0ff */
[----:B------:R-:W-:Y:S01]  /*1ca20*/  @!P3 STG.E desc[UR6][R36.64], R0 ;  /* 0x000000002400b986 */ /* 0x000fe2000c101906 */
[----:B------:R-:W-:Y:S02]  /*1ca30*/  SHF.R.U64 R24, R24, 0x3, RZ ;  /* 0x0000000318187819 */ /* 0x000fe400000012ff */
[----:B------:R-:W-:Y:S01]  /*1ca40*/  SHF.R.U64 R12, R12, 0x3, RZ ;  /* 0x000000030c0c7819 */ /* 0x000fe200000012ff */
[----:B------:R0:W-:Y:S01]  /*1ca50*/  @!P0 STG.E desc[UR6][R36.64+0x20], R72 ;  /* 0x0000204824008986 */ /* 0x0001e2000c101906 */
[----:B------:R-:W-:-:S02]  /*1ca60*/  SHF.R.U64 R8, R8, 0x3, RZ ;  /* 0x0000000308087819 */ /* 0x000fc400000012ff */
[----:B------:R-:W-:Y:S01]  /*1ca70*/  SHF.R.U64 R4, R4, 0x3, RZ ;  /* 0x0000000304047819 */ /* 0x000fe200000012ff */
[----:B------:R-:W5:Y:S01]  /*1ca80*/  LD.E.128 R28, desc[UR6][R28.64] ;  /* 0x000000061c1c7980 */ /* 0x000f62000c101d00 */
[----:B------:R-:W-:Y:S01]  /*1ca90*/  LOP3.LUT R24, R24, R25, RZ, 0x3c, !PT ;  /* 0x0000001918187212 */ /* 0x000fe200078e3cff */
[--C-:B------:R-:W-:Y:S01]  /*1caa0*/  IMAD.X R25, RZ, RZ, R3.reuse, P1 ;  /* 0x000000ffff197224 */ /* 0x100fe200008e0603 */
[----:B------:R-:W-:Y:S01]  /*1cab0*/  LOP3.LUT R12, R12, R13, RZ, 0x3c, !PT ;  /* 0x0000000d0c0c7212 */ /* 0x000fe200078e3cff */
[--C-:B------:R-:W-:Y:S01]  /*1cac0*/  IMAD.X R13, RZ, RZ, R3.reuse, P5 ;  /* 0x000000ffff0d7224 */ /* 0x100fe200028e0603 */
[----:B------:R-:W-:Y:S01]  /*1cad0*/  LOP3.LUT R8, R8, R9, RZ, 0x3c, !PT ;  /* 0x0000000908087212 */ /* 0x000fe200078e3cff */
[--C-:B------:R-:W-:Y:S01]  /*1cae0*/  IMAD.X R9, RZ, RZ, R3.reuse, P4 ;  /* 0x000000ffff097224 */ /* 0x100fe200020e0603 */
[----:B------:R-:W-:Y:S01]  /*1caf0*/  LOP3.LUT R2, R5, R2, RZ, 0x3c, !PT ;  /* 0x0000000205027212 */ /* 0x000fe200078e3cff */
[----:B------:R-:W-:Y:S01]  /*1cb00*/  IMAD.X R5, RZ, RZ, R3, P2 ;  /* 0x000000ffff057224 */ /* 0x000fe200010e0603 */
[----:B------:R-:W-:Y:S01]  /*1cb10*/  LOP3.LUT R4, R4, R7, RZ, 0x3c, !PT ;  /* 0x0000000704047212 */ /* 0x000fe200078e3cff */
[----:B------:R-:W5:Y:S01]  /*1cb20*/  LD.E.128 R24, desc[UR6][R24.64] ;  /* 0x0000000618187980 */ /* 0x000f62000c101d00 */
[----:B------:R-:W-:-:S03]  /*1cb30*/  SHF.R.S32.HI R49, RZ, 0x1f, R48 ;  /* 0x0000001fff317819 */ /* 0x000fc60000011430 */
[----:B------:R1:W5:Y:S04]  /*1cb40*/  LD.E.128 R32, desc[UR6][R2.64] ;  /* 0x0000000602207980 */ /* 0x000368000c101d00 */
        /* <DEDUP_REMOVED lines=10> */
[----:B------:R-:W-:-:S03]  /*1cbf0*/  IMAD.WIDE.U32 R20, R41, UR4, R38 ;  /* 0x0000000429147c25 */ /* 0x000fc6000f8e0026 */
[----:B------:R3:W-:Y:S01]  /*1cc00*/  STL [R1+0x74], R49 ;  /* 0x0000743101007387 */ /* 0x0007e20000100800 */
[----:B------:R-:W-:Y:S01]  /*1cc10*/  IMAD R41, R41, UR5, R42 ;  /* 0x0000000529297c24 */ /* 0x000fe2000f8e022a */
[----:B------:R-:W-:Y:S01]  /*1cc20*/  ULDC.64 UR4, c[0x0][0xae0] ;  /* 0x0002b80000047ab9 */ /* 0x000fe20000000a00 */
[----:B------:R-:W-:Y:S02]  /*1cc30*/  IMAD R39, R46, -0xc0, R40 ;  /* 0xffffff402e277824 */ /* 0x000fe400078e0228 */
[----:B-1----:R-:W-:Y:S02]  /*1cc40*/  IMAD R2, R43, UR4, RZ ;  /* 0x000000042b027c24 */ /* 0x002fe4000f8e02ff */
[----:B------:R-:W-:Y:S01]  /*1cc50*/  IMAD.IADD R21, R21, 0x1, R41 ;  /* 0x0000000115157824 */ /* 0x000fe200078e0229 */
[----:B------:R-:W-:Y:S01]  /*1cc60*/  ISETP.GE.AND P0, PT, R48, R39, PT ;  /* 0x000000273000720c */ /* 0x000fe20003f06270 */
[----:B0-----:R-:W-:Y:S02]  /*1cc70*/  IMAD R37, R50, UR5, R2 ;  /* 0x0000000532257c24 */ /* 0x001fe4000f8e0202 */
[----:B------:R-:W-:-:S02]  /*1cc80*/  VIADD R0, R16, 0x31c20 ;  /* 0x00031c2010007836 */ /* 0x000fc40000000000 */
[----:B------:R-:W-:Y:S01]  /*1cc90*/  IMAD.WIDE.U32 R2, R50, UR4, R20 ;  /* 0x0000000432027c25 */ /* 0x000fe2000f8e0014 */
[----:B------:R-:W-:-:S03]  /*1cca0*/  ULDC.64 UR4, c[0x0][0xae8] ;  /* 0x0002ba0000047ab9 */ /* 0x000fc60000000a00 */
[----:B------:R-:W-:Y:S01]  /*1ccb0*/  VIADD R36, R48, 0x60 ;  /* 0x0000006030247836 */ /* 0x000fe20000000000 */
[----:B------:R-:W-:Y:S01]  /*1ccc0*/  PRMT R0, RZ, 0x654, R0 ;  /* 0x00000654ff007816 */ /* 0x000fe20000000000 */
[----:B------:R-:W-:Y:S02]  /*1ccd0*/  IMAD.IADD R3, R3, 0x1, R37 ;  /* 0x0000000103037824 */ /* 0x000fe400078e0225 */
[----:B------:R-:W-:Y:S01]  /*1cce0*/  IMAD R20, R44, UR4, RZ ;  /* 0x000000042c147c24 */ /* 0x000fe2000f8e02ff */
[----:B------:R-:W-:Y:S01]  /*1ccf0*/  ISETP.GE.AND P3, PT, R36, R39, PT ;  /* 0x000000272400720c */ /* 0x000fe20003f66270 */
[C---:B------:R-:W-:Y:S01]  /*1cd00*/  IMAD.WIDE.U32 R36, R45.reuse, UR4, R2 ;  /* 0x000000042d247c25 */ /* 0x040fe2000f8e0002 */
[----:B--2---:R3:W-:Y:S03]  /*1cd10*/  SYNCS.ARRIVE.TRANS64.RED.A1T0 RZ, [R0+URZ], RZ ;  /* 0x000000ff00ff79a7 */ /* 0x0047e6000810043f */
[----:B------:R-:W-:-:S02]  /*1cd20*/  IMAD R39, R45, UR5, R20 ;  /* 0x000000052d277c24 */ /* 0x000fc4000f8e0214 */
[----:B------:R-:W-:-:S04]  /*1cd30*/  IMAD.WIDE R20, R46, 0xc0, R48 ;  /* 0x000000c02e147825 */ /* 0x000fc800078e0230 */
[----:B------:R-:W-:Y:S01]  /*1cd40*/  IMAD.IADD R43, R37, 0x1, R39 ;  /* 0x00000001252b7824 */ /* 0x000fe200078e0227 */
[----:B---3--:R-:W-:Y:S06]  /*1cd50*/  @P0 BRA `(.L_x_1996) ;  /* 0x0000000000500947 */ /* 0x008fec0003800000 */
        /* <DEDUP_REMOVED lines=20> */
.L_x_1996:
[----:B------:R-:W-:Y:S05]  /*1cea0*/  BSYNC B1 ;  /* 0x0000000000017941 */ /* 0x000fea0003800000 */
.L_x_1995:
[----:B------:R-:W-:Y:S05]  /*1ceb0*/  @P3 BRA `(.L_x_1997) ;  /* 0x0000000800583947 */ /* 0x000fea0003800000 */
[----:B0----5:R-:W-:Y:S01]  /*1cec0*/  IADD3 R9, P0, R20, 0x60, RZ ;  /* 0x0000006014097810 */ /* 0x021fe20007f1e0ff */
[----:B------:R-:W-:Y:S01]  /*1ced0*/  ULDC.64 UR4, c[0x0][0xad8] ;  /* 0x0002b60000047ab9 */ /* 0x000fe20000000a00 */
[----:B------:R-:W-:Y:S01]  /*1cee0*/  IMAD.MOV.U32 R2, RZ, RZ, R36 ;  /* 0x000000ffff027224 */ /* 0x000fe200078e0024 */
[----:B------:R-:W-:Y:S01]  /*1cef0*/  ULDC.64 UR6, c[0x0][0xa80] ;  /* 0x0002a00000067ab9 */ /* 0x000fe20000000a00 */
[----:B------:R-:W-:Y:S01]  /*1cf00*/  IMAD.MOV.U32 R3, RZ, RZ, R43 ;  /* 0x000000ffff037224 */ /* 0x000fe200078e002b */
[----:B------:R-:W-:Y:S01]  /*1cf10*/  ULDC.64 UR8, c[0x0][0x208] ;  /* 0x0000820000087ab9 */ /* 0x000fe20000000a00 */
[----:B------:R-:W-:Y:S02]  /*1cf20*/  IMAD.X R20, RZ, RZ, R21, P0 ;  /* 0x000000ffff147224 */ /* 0x000fe400000e0615 */
[----:B------:R-:W-:-:S04]  /*1cf30*/  IMAD.WIDE.U32 R2, R9, UR4, R2 ;  /* 0x0000000409027c25 */ /* 0x000fc8000f8e0002 */
[----:B------:R-:W-:Y:S01]  /*1cf40*/  IMAD R20, R20, UR4, RZ ;  /* 0x0000000414147c24 */ /* 0x000fe2000f8e02ff */
[----:B------:R-:W-:Y:S01]  /*1cf50*/  ULDC UR4, c[0x0][0xa8c] ;  /* 0x0002a30000047ab9 */ /* 0x000fe20000000800 */
[C---:B------:R-:W-:Y:S01]  /*1cf60*/  VIADD R0, R38.reuse, 0x20 ;  /* 0x0000002026007836 */ /* 0x040fe20000000000 */
[----:B------:R-:W-:Y:S01]  /*1cf70*/  ISETP.GE.AND P1, PT, R38, UR4, PT ;  /* 0x0000000426007c0c */ /* 0x000fe2000bf26270 */
[----:B------:R-:W-:Y:S01]  /*1cf80*/  IMAD R9, R9, UR5, R20 ;  /* 0x0000000509097c24 */ /* 0x000fe2000f8e0214 */
[----:B------:R-:W-:Y:S01]  /*1cf90*/  LEA R8, P0, R2, UR6, 0x1 ;  /* 0x0000000602087c11 */ /* 0x000fe2000f8008ff */
[----:B------:R-:W-:Y:S01]  /*1cfa0*/  VIADD R38, R38, 0x40 ;  /* 0x0000004026267836 */ /* 0x000fe20000000000 */
[----:B------:R-:W-:Y:S01]  /*1cfb0*/  ISETP.GE.AND P2, PT, R0, UR4, PT ;  /* 0x0000000400007c0c */ /* 0x000fe2000bf46270 */
[----:B------:R-:W-:-:S05]  /*1cfc0*/  IMAD.IADD R3, R3, 0x1, R9 ;  /* 0x0000000103037824 */ /* 0x000fca00078e0209 */
[----:B------:R-:W-:Y:S02]  /*1cfd0*/  LEA.HI.X R9, R2, UR7, R3, 0x1, P0 ;  /* 0x0000000702097c11 */ /* 0x000fe400080f0c03 */
[----:B------:R-:W-:-:S03]  /*1cfe0*/  ISETP.GE.AND P0, PT, R38, UR4, PT ;  /* 0x0000000426007c0c */ /* 0x000fc6000bf06270 */
[----:B------:R1:W-:Y:S04]  /*1cff0*/  @!P1 STG.E.128 desc[UR8][R8.64], R28 ;  /* 0x0000001c08009986 */ /* 0x0003e8000c101d08 */
[----:B------:R1:W-:Y:S06]  /*1d000*/  @!P2 STG.E.128 desc[UR8][R8.64+0x40], R12 ;  /* 0x0000400c0800a986 */ /* 0x0003ec000c101d08 */
[----:B------:R-:W-:Y:S05]  /*1d010*/  @P0 BRA `(.L_x_1997) ;  /* 0x0000000800000947 */ /* 0x000fea0003800000 */
[----:B------:R-:W-:Y:S02]  /*1d020*/  ULDC.64 UR4, c[0x0][0x208] ;  /* 0x0000820000047ab9 */ /* 0x000fe40000000a00 */
[----:B------:R2:W-:Y:S01]  /*1d030*/  STG.E.128 desc[UR4][R8.64+0x80], R4 ;  /* 0x0000800408007986 */ /* 0x0005e2000c101d04 */
[----:B------:R-:W-:Y:S05]  /*1d040*/  BRA `(.L_x_1997) ;  /* 0x0000000400f47947 */ /* 0x000fea0003800000 */
.L_x_1993:
[----:B------:R-:W-:Y:S01]  /*1d050*/  ULDC.64 UR4, c[0x0][0xbd8] ;  /* 0x0002f60000047ab9 */ /* 0x000fe20000000a00 */
[----:B------:R-:W-:Y:S01]  /*1d060*/  IMAD.MOV.U32 R7, RZ, RZ, RZ ;  /* 0x000000ffff077224 */ /* 0x000fe200078e00ff */
[----:B------:R-:W-:Y:S01]  /*1d070*/  ISETP.NE.U32.AND P0, PT, RZ, UR4, PT ;  /* 0x00000004ff007c0c */ /* 0x000fe2000bf05070 */
[----:B------:R-:W-:Y:S01]  /*1d080*/  ULDC.64 UR6, c[0x0][0x208] ;  /* 0x0000820000067ab9 */ /* 0x000fe20000000a00 */
[----:B------:R-:W-:Y:S02]  /*1d090*/  IADD3 R2, P1, R50, UR4, RZ ;  /* 0x0000000432027c10 */ /* 0x000fe4000ff3e0ff */
[----:B------:R-:W-:Y:S02]  /*1d0a0*/  ISETP.NE.AND.EX P0, PT, RZ, UR5, PT, P0 ;  /* 0x00000005ff007c0c */ /* 0x000fe4000bf05300 */
[----:B------:R-:W-:Y:S01]  /*1d0b0*/  IADD3.X R3, R31, UR5, RZ, P1, !PT ;  /* 0x000000051f037c10 */ /* 0x000fe20008ffe4ff */
[----:B------:R-:W-:Y:S02]  /*1d0c0*/  ULDC.64 UR4, c[0x0][0xbe0] ;  /* 0x0002f80000047ab9 */ /* 0x000fe40000000a00 */
[----:B------:R-:W-:-:S04]  /*1d0d0*/  ISETP.NE.U32.AND P1, PT, RZ, UR4, PT ;  /* 0x00000004ff007c0c */ /* 0x000fc8000bf25070 */
[----:B------:R-:W-:-:S04]  /*1d0e0*/  ISETP.NE.AND.EX P1, PT, RZ, UR5, PT, P1 ;  /* 0x00000005ff007c0c */ /* 0x000fc8000bf25310 */
[----:B------:R0:W5:Y:S09]  /*1d0f0*/  @P0 LDG.E R7, desc[UR6][R2.64] ;  /* 0x0000000602070981 */ /* 0x000172000c1e1900 */
[----:B------:R-:W-:Y:S01]  /*1d100*/  @P1 IADD3 R50, P2, R50, UR4, RZ ;  /* 0x0000000432321c10 */ /* 0x000fe2000ff5e0ff */
[----:B------:R-:W-:-:S02]  /*1d110*/  ULDC UR4, c[0x0][0xa88] ;  /* 0x0002a20000047ab9 */ /* 0x000fc40000000800 */
[----:B------:R-:W-:Y:S01]  /*1d120*/  IMAD.U32 R0, RZ, RZ, UR4 ;  /* 0x00000004ff007e24 */ /* 0x000fe2000f8e00ff */
[----:B------:R-:W-:Y:S02]  /*1d130*/  @P1 IADD3.X R51, R31, UR5, RZ, P2, !PT ;  /* 0x000000051f331c10 */ /* 0x000fe400097fe4ff */
[----:B------:R-:W-:-:S03]  /*1d140*/  ISETP.GT.AND P2, PT, R66, 0xbf, PT ;  /* 0x000000bf4200780c */ /* 0x000fc60003f44270 */
[----:B------:R0:W5:Y:S01]  /*1d150*/  @P1 LDG.E R0, desc[UR6][R50.64] ;  /* 0x0000000632001981 */ /* 0x000162000c1e1900 */
[----:B------:R-:W-:Y:S09]  /*1d160*/  @P1 BRA `(.L_x_1998) ;  /* 0x0000000000141947 */ /* 0x000ff20003800000 */
[----:B------:R-:W-:Y:S05]  /*1d170*/  @!P0 BRA `(.L_x_1998) ;  /* 0x0000000000108947 */ /* 0x000fea0003800000 */
[----:B------:R-:W-:Y:S02]  /*1d180*/  ULDC.64 UR4, c[0x0][0x208] ;  /* 0x0000820000047ab9 */ /* 0x000fe40000000a00 */
[----:B------:R-:W2:Y:S04]  /*1d190*/  LDG.E R5, desc[UR4][R2.64] ;  /* 0x0000000402057981 */ /* 0x000ea8000c1e1900 */
[----:B-----5:R-:W2:Y:S02]  /*1d1a0*/  LDG.E R0, desc[UR4][R2.64+0x4] ;  /* 0x0000040402007981 */ /* 0x020ea4000c1e1900 */
[----:B--2---:R-:W-:-:S07]  /*1d1b0*/  IMAD.IADD R0, R0, 0x1, -R5 ;  /* 0x0000000100007824 */ /* 0x004fce00078e0a05 */
.L_x_1998:
[----:B-1----:R-:W2:Y:S04]  /*1d1c0*/  LDL R9, [R1+0x7c] ;  /* 0x00007c0001097983 */ /* 0x002ea80000100800 */
[----:B------:R1:W5:Y:S01]  /*1d1d0*/  LDL R10, [R1+0x84] ;  /* 0x00008400010a7983 */ /* 0x0003620000100800 */
[----:B------:R-:W-:Y:S01]  /*1d1e0*/  BSSY B1, `(.L_x_1999) ;  /* 0x000001e000017945 */ /* 0x000fe20003800000 */
[----:B------:R-:W-:Y:S02]  /*1d1f0*/  SHF.R.S32.HI R39, RZ, 0x1f, R38 ;  /* 0x0000001fff277819 */ /* 0x000fe40000011426 */
[----:B------:R-:W-:Y:S02]  /*1d200*/  SEL R11, R62, RZ, !P0 ;  /* 0x000000ff3e0b7207 */ /* 0x000fe40004000000 */
[----:B------:R-:W-:-:S02]  /*1d210*/  SEL R30, R30, RZ, !P0 ;  /* 0x000000ff1e1e7207 */ /* 0x000fc40004000000 */
[----:B-----5:R-:W-:Y:S02]  /*1d220*/  SHF.R.S32.HI R6, RZ, 0x1f, R7 ;  /* 0x0000001fff067819 */ /* 0x020fe40000011407 */
[----:B--2---:R-:W-:Y:S01]  /*1d230*/  SHF.R.S32.HI R8, RZ, 0x1f, R9 ;  /* 0x0000001fff087819 */ /* 0x004fe20000011409 */
[----:B-1----:R-:W-:Y:S06]  /*1d240*/  @P2 BRA `(.L_x_2000) ;  /* 0x00000000005c2947 */ /* 0x002fec0003800000 */
[----:B0-----:R-:W0:Y:S02]  /*1d250*/  S2R R2, SR_TID.X ;  /* 0x0000000000027919 */ /* 0x001e240000002100 */
[----:B0-----:R-:W-:-:S04]  /*1d260*/  IMAD R2, R10, 0xc0, R2 ;  /* 0x000000c00a027824 */ /* 0x001fc800078e0202 */
[----:B------:R-:W-:-:S05]  /*1d270*/  VIADD R3, R2, 0xffffff80 ;  /* 0xffffff8002037836 */ /* 0x000fca0000000000 */
[----:B------:R-:W-:-:S13]  /*1d280*/  ISETP.GE.AND P0, PT, R3, R0, PT ;  /* 0x000000000300720c */ /* 0x000fda0003f06270 */
[----:B------:R-:W-:Y:S05]  /*1d290*/  @P0 BRA `(.L_x_2000) ;  /* 0x0000000000480947 */ /* 0x000fea0003800000 */
[C---:B------:R-:W-:Y:S01]  /*1d2a0*/  IADD3 R2, P0, R3.reuse, R7, RZ ;  /* 0x0000000703027210 */ /* 0x040fe20007f1e0ff */
[----:B------:R-:W-:Y:S01]  /*1d2b0*/  ULDC.64 UR4, c[0x0][0xb70] ;  /* 0x0002dc0000047ab9 */ /* 0x000fe20000000a00 */
[----:B------:R-:W-:Y:S01]  /*1d2c0*/  ULDC.64 UR6, c[0x0][0x208] ;  /* 0x0000820000067ab9 */ /* 0x000fe20000000a00 */
        /* <DEDUP_REMOVED lines=15> */
.L_x_2000:
[----:B------:R-:W-:Y:S05]  /*1d3c0*/  BSYNC B1 ;  /* 0x0000000000017941 */ /* 0x000fea0003800000 */
.L_x_1999:
[----:B------:R-:W2:Y:S01]  /*1d3d0*/  LDL.64 R12, [R1+0x70] ;  /* 0x00007000010c7983 */ /* 0x000ea20000100a00 */
[----:B------:R-:W-:Y:S01]  /*1d3e0*/  ULDC.64 UR4, c[0x0][0xaa0] ;  /* 0x0002a80000047ab9 */ /* 0x000fe20000000a00 */
[----:B------:R-:W-:Y:S01]  /*1d3f0*/  BSSY B1, `(.L_x_2001) ;  /* 0x000002b000017945 */ /* 0x000fe20003800000 */
[----:B-1----:R-:W-:Y:S02]  /*1d400*/  IMAD R4, R6, UR4, RZ ;  /* 0x0000000406047c24 */ /* 0x002fe4000f8e02ff */
[----:B0-----:R-:W-:-:S04]  /*1d410*/  IMAD.WIDE.U32 R2, R7, UR4, R38 ;  /* 0x0000000407027c25 */ /* 0x001fc8000f8e0026 */
        /* <DEDUP_REMOVED lines=11> */
[C---:B--2---:R-:W-:Y:S01]  /*1d4d0*/  ISETP.GE.AND P0, PT, R12.reuse, R4, PT ;  /* 0x000000040c00720c */ /* 0x044fe20003f06270 */
        /* <DEDUP_REMOVED lines=28> */
.L_x_2002:
[----:B------:R-:W-:Y:S05]  /*1d6a0*/  BSYNC B1 ;  /* 0x0000000000017941 */ /* 0x000fea0003800000 */
.L_x_2001:
[----:B------:R-:W-:Y:S05]  /*1d6b0*/  @P1 BRA `(.L_x_1997) ;  /* 0x0000000000581947 */ /* 0x000fea0003800000 */
[----:B------:R-:W-:Y:S01]  /*1d6c0*/  IADD3 R5, P0, R6, 0x60, RZ ;  /* 0x0000006006057810 */ /* 0x000fe20007f1e0ff */
[----:B------:R-:W-:Y:S01]  /*1d6d0*/  ULDC UR4, c[0x0][0xa8c] ;  /* 0x0002a30000047ab9 */ /* 0x000fe20000000800 */
[----:B------:R-:W-:Y:S01]  /*1d6e0*/  ULDC.64 UR6, c[0x0][0xad8] ;  /* 0x0002b60000067ab9 */ /* 0x000fe20000000a00 */
[----:B------:R-:W-:Y:S01]  /*1d6f0*/  IMAD.MOV.U32 R2, RZ, RZ, R4 ;  /* 0x000000ffff027224 */ /* 0x000fe200078e0004 */
[C---:B------:R-:W-:Y:S01]  /*1d700*/  ISETP.GE.AND P1, PT, R38.reuse, UR4, PT ;  /* 0x0000000426007c0c */ /* 0x040fe2000bf26270 */
[----:B------:R-:W-:Y:S01]  /*1d710*/  IMAD.X R6, RZ, RZ, R7, P0 ;  /* 0x000000ffff067224 */ /* 0x000fe200000e0607 */
[----:B------:R-:W-:Y:S01]  /*1d720*/  ULDC.64 UR8, c[0x0][0x208] ;  /* 0x0000820000087ab9 */ /* 0x000fe20000000a00 */
        /* <DEDUP_REMOVED lines=15> */
.L_x_1997:
[----:B------:R-:W-:Y:S05]  /*1d820*/  BSYNC B0 ;  /* 0x0000000000007941 */ /* 0x000fea0003800000 */
.L_x_1992:
[----:B------:R-:W4:Y:S01]  /*1d830*/  LDL R0, [R1+0x34] ;  /* 0x0000340001007983 */ /* 0x000f220000100800 */
[----:B------:R-:W-:Y:S02]  /*1d840*/  ULDC UR4, c[0x0][0xc14] ;  /* 0x0003050000047ab9 */ /* 0x000fe40000000800 */
[----:B----4-:R-:W-:-:S13]  /*1d850*/  ISETP.GE.AND P0, PT, R0, UR4, PT ;  /* 0x0000000400007c0c */ /* 0x010fda000bf06270 */
[----:B------:R-:W-:Y:S05]  /*1d860*/  @!P0 BRA `(.L_x_2003) ;  /* 0xfffffe38004c8947 */ /* 0x000fea000383ffff */
[----:B------:R-:W-:Y:S05]  /*1d870*/  BRA `(.L_x_1853) ;  /* 0x0000005800b47947 */ /* 0x000fea0003800000 */
.L_x_1851:
[----:B------:R-:W-:-:S08]  /*1d880*/  NOP ;  /* 0x0000000000007918 */ /* 0x000fd00000000000 */
[----:B------:R-:W0:-:S00]  /*1d890*/  USETMAXREG.DEALLOC.CTAPOOL 0x20 ;  /* 0x00000020000079c8 */ /* 0x000e0000080e0500 */
        /* <DEDUP_REMOVED lines=8> */
[----:B------:R-:W-:Y:S01]  /*1d920*/  ULDC.64 UR6, c[0x0][0x208] ;  /* 0x0000820000067ab9 */ /* 0x000fe20000000a00 */
        /* <DEDUP_REMOVED lines=16> */
[----:B------:R-:W0:Y:S01]  /*1da30*/  S2UR UR6, SR_CTAID.X ;  /* 0x00000000000679c3 */ /* 0x000e220000002500 */
[----:B------:R-:W-:Y:S02]  /*1da40*/  IMAD.MOV.U32 R16, RZ, RZ, RZ ;  /* 0x000000ffff107224 */ /* 0x000fe400078e00ff */
[----:B------:R-:W-:Y:S01]  /*1da50*/  IMAD.MOV.U32 R19, RZ, RZ, RZ ;  /* 0x000000ffff137224 */ /* 0x000fe200078e00ff */
[----:B--2---:R-:W1:Y:S02]  /*1da60*/  SHFL.UP PT, R4, R0, 0x1, RZ ;  /* 0x0420000000047989 */ /* 0x004e6400000e00ff */
[----:B-1----:R-:W-:-:S05]  /*1da70*/  SEL R5, R4, RZ, P1 ;  /* 0x000000ff04057207 */ /* 0x002fca0000800000 */
[----:B------:R-:W-:-:S05]  /*1da80*/  IMAD.IADD R5, R0, 0x1, R5 ;  /* 0x0000000100057824 */ /* 0x000fca00078e0205 */
[----:B------:R-:W1:Y:S02]  /*1da90*/  SHFL.UP PT, R4, R5, 0x2, RZ ;  /* 0x0440000005047989 */ /* 0x000e6400000e00ff */
[----:B-1----:R-:W-:-:S05]  /*1daa0*/  SEL R4, R4, RZ, P0 ;  /* 0x000000ff04047207 */ /* 0x002fca0000000000 */
[----:B------:R-:W-:-:S05]  /*1dab0*/  IMAD.IADD R4, R5, 0x1, R4 ;  /* 0x0000000105047824 */ /* 0x000fca00078e0204 */
[----:B------:R-:W1:Y:S01]  /*1dac0*/  SHFL.UP PT, R6, R4, 0x4, RZ ;  /* 0x0480000004067989 */ /* 0x000e6200000e00ff */
[----:B------:R-:W-:-:S04]  /*1dad0*/  ISETP.GE.U32.AND P0, PT, R28, 0x4, PT ;  /* 0x000000041c00780c */ /* 0x000fc80003f06070 */
[----:B-1----:R-:W-:-:S05]  /*1dae0*/  SEL R3, R6, RZ, P0 ;  /* 0x000000ff06037207 */ /* 0x002fca0000000000 */
[----:B------:R-:W-:-:S05]  /*1daf0*/  IMAD.IADD R3, R4, 0x1, R3 ;  /* 0x0000000104037824 */ /* 0x000fca00078e0203 */
[----:B------:R-:W1:Y:S01]  /*1db00*/  SHFL.UP PT, R2, R3, 0x8, RZ ;  /* 0x0500000003027989 */ /* 0x000e6200000e00ff */
[----:B------:R-:W-:Y:S02]  /*1db10*/  @P0 LOP3.LUT R7, R7, 0x8, RZ, 0xfc, !PT ;  /* 0x0000000807070812 */ /* 0x000fe400078efcff */
[----:B------:R-:W-:-:S04]  /*1db20*/  ISETP.GE.U32.AND P0, PT, R28, 0x8, PT ;  /* 0x000000081c00780c */ /* 0x000fc80003f06070 */
[----:B-1----:R-:W-:-:S05]  /*1db30*/  SEL R2, R2, RZ, P0 ;  /* 0x000000ff02027207 */ /* 0x002fca0000000000 */
[----:B------:R-:W-:-:S05]  /*1db40*/  IMAD.IADD R2, R3, 0x1, R2 ;  /* 0x0000000103027824 */ /* 0x000fca00078e0202 */
[----:B------:R-:W1:Y:S01]  /*1db50*/  SHFL.UP PT, R5, R2, 0x10, RZ ;  /* 0x0600000002057989 */ /* 0x000e6200000e00ff */
[----:B------:R-:W-:-:S04]  /*1db60*/  LOP3.LUT R7, R7, 0xfffffffb, RZ, 0xc0, !PT ;  /* 0xfffffffb07077812 */ /* 0x000fc800078ec0ff */
[----:B------:R-:W-:Y:S02]  /*1db70*/  @P0 LOP3.LUT R7, R7, 0x4, RZ, 0xfc, !PT ;  /* 0x0000000407070812 */ /* 0x000fe400078efcff */
[----:B------:R-:W-:-:S04]  /*1db80*/  ISETP.GE.U32.AND P0, PT, R28, 0x10, PT ;  /* 0x000000101c00780c */ /* 0x000fc80003f06070 */
[----:B-1----:R-:W-:-:S05]  /*1db90*/  SEL R5, R5, RZ, P0 ;  /* 0x000000ff05057207 */ /* 0x002fca0000000000 */
[----:B------:R-:W-:-:S05]  /*1dba0*/  IMAD.IADD R5, R2, 0x1, R5 ;  /* 0x0000000102057824 */ /* 0x000fca00078e0205 */
[----:B------:R-:W1:Y:S01]  /*1dbb0*/  SHFL.IDX PT, R4, R5, 0x1f, 0x1f ;  /* 0x03e01f0005047f89 */ /* 0x000e6200000e0000 */
[----:B------:R-:W-:-:S04]  /*1dbc0*/  LOP3.LUT R7, R7, 0xfffffffd, RZ, 0xc0, !PT ;  /* 0xfffffffd07077812 */ /* 0x000fc800078ec0ff */
[----:B------:R-:W-:-:S05]  /*1dbd0*/  @P0 LOP3.LUT R7, R7, 0x2, RZ, 0xfc, !PT ;  /* 0x0000000207070812 */ /* 0x000fca00078efcff */
[----:B------:R2:W-:Y:S01]  /*1dbe0*/  STL [R1+0x60], R7 ;  /* 0x0000600701007387 */ /* 0x0005e20000100800 */
[----:B-1----:R-:W-:-:S05]  /*1dbf0*/  IMAD R4, R4, UR4, RZ ;  /* 0x0000000404047c24 */ /* 0x002fca000f8e02ff */
[----:B0-----:R-:W-:Y:S01]  /*1dc00*/  ISETP.GT.AND P0, PT, R4, UR6, PT ;  /* 0x0000000604007c0c */ /* 0x001fe2000bf04270 */
[----:B------:R-:W-:-:S12]  /*1dc10*/  IMAD.MOV.U32 R3, RZ, RZ, R4 ;  /* 0x000000ffff037224 */ /* 0x000fd800078e0004 */
[----:B--2---:R-:W-:Y:S05]  /*1dc20*/  @P0 BRA `(.L_x_2004) ;  /* 0x0000000000bc0947 */ /* 0x004fea0003800000 */
[----:B------:R-:W-:Y:S01]  /*1dc30*/  IMAD.MOV.U32 R4, RZ, RZ, R3 ;  /* 0x000000ffff047224 */ /* 0x000fe200078e0003 */
[----:B------:R-:W-:Y:S01]  /*1dc40*/  ULDC UR5, c[0x0][0xc14] ;  /* 0x0003050000057ab9 */ /* 0x000fe20000000800 */
[----:B------:R-:W-:Y:S01]  /*1dc50*/  IMAD.MOV.U32 R19, RZ, RZ, RZ ;  /* 0x000000ffff137224 */ /* 0x000fe200078e00ff */
[----:B------:R-:W-:Y:S01]  /*1dc60*/  ULDC UR7, c[0x0][0xc14] ;  /* 0x0003050000077ab9 */ /* 0x000fe20000000800 */
[----:B------:R-:W-:-:S05]  /*1dc70*/  ULDC UR4, c[0x0][0xc10] ;  /* 0x0003040000047ab9 */ /* 0x000fca0000000800 */
.L_x_2008:
        /* <DEDUP_REMOVED lines=15> */
.L_x_2007:
[----:B------:R-:W-:Y:S05]  /*1dd70*/  BSYNC B0 ;  /* 0x0000000000007941 */ /* 0x000fea0003800000 */
.L_x_2006:
        /* <DEDUP_REMOVED lines=26> */
.L_x_2004:
[----:B------:R-:W-:Y:S01]  /*1df20*/  IMAD.IADD R11, R4, 0x1, -R3 ;  /* 0x00000001040b7824 */ /* 0x000fe200078e0a03 */
[----:B------:R-:W-:-:S03]  /*1df30*/  ULDC.64 UR8, c[0x0][0x208] ;  /* 0x0000820000087ab9 */ /* 0x000fc60000000a00 */
        /* <DEDUP_REMOVED lines=19> */
.L_x_2009:
        /* <DEDUP_REMOVED lines=59> */
.L_x_2005:
[----:B------:R-:W-:Y:S02]  /*1e420*/  IMAD.MOV.U32 R17, RZ, RZ, RZ ;  /* 0x000000ffff117224 */ /* 0x000fe400078e00ff */
[----:B------:R-:W-:Y:S02]  /*1e430*/  IMAD.U32 R16, RZ, RZ, UR6 ;  /* 0x00000006ff107e24 */ /* 0x000fe4000f8e00ff */
[----:B------:R-:W-:-:S07]  /*1e440*/  IMAD.MOV.U32 R18, RZ, RZ, RZ ;  /* 0x000000ffff127224 */ /* 0x000fce00078e00ff */
.L_x_2010:
        /* <DEDUP_REMOVED lines=18> */
.L_x_2097:
[----:B--2---:R-:W2:Y:S01]  /*1e570*/  LDC.64 R2, c[0x0][0xc60] ;  /* 0x00031800ff027b82 */ /* 0x004ea20000000a00 */
[----:B------:R-:W-:Y:S01]  /*1e580*/  ULDC.64 UR4, c[0x0][0x208] ;  /* 0x0000820000047ab9 */ /* 0x000fe20000000a00 */
[----:B--2---:R-:W-:-:S05]  /*1e590*/  IMAD.WIDE R2, R19, 0x4, R2 ;  /* 0x0000000413027825 */ /* 0x004fca00078e0202 */
[----:B0-----:R-:W0:Y:S01]  /*1e5a0*/  LDG.E R29, desc[UR4][R2.64] ;  /* 0x00000004021d7981 */ /* 0x001e22000c1e1900 */
[----:B------:R-:W-:Y:S05]  /*1e5b0*/  YIELD ;  /* 0x0000000000007946 */ /* 0x000fea0003800000 */
[----:B------:R-:W-:Y:S01]  /*1e5c0*/  ULDC.64 UR4, c[0x0][0xa28] ;  /* 0x00028a0000047ab9 */ /* 0x000fe20000000a00 */
[----:B------:R-:W-:Y:S02]  /*1e5d0*/  CS2R R10, SRZ ;  /* 0x00000000000a7805 */ /* 0x000fe4000001ff00 */
[----:B------:R-:W-:Y:S01]  /*1e5e0*/  ISETP.NE.U32.AND P1, PT, RZ, UR4, PT ;  /* 0x00000004ff007c0c */ /* 0x000fe2000bf25070 */
[----:B------:R-:W-:Y:S01]  /*1e5f0*/  ULDC.64 UR6, c[0x0][0x208] ;  /* 0x0000820000067ab9 */ /* 0x000fe20000000a00 */
[----:B------:R-:W-:Y:S01]  /*1e600*/  ULDC.64 UR8, c[0x0][0xa08] ;  /* 0x0002820000087ab9 */ /* 0x000fe20000000a00 */
[----:B------:R-:W-:Y:S01]  /*1e610*/  ULDC.64 UR10, c[0x0][0xa10] ;  /* 0x00028400000a7ab9 */ /* 0x000fe20000000a00 */
[----:B------:R-:W-:-:S02]  /*1e620*/  ISETP.NE.AND.EX P1, PT, RZ, UR5, PT, P1 ;  /* 0x00000005ff007c0c */ /* 0x000fc4000bf25310 */
[----:B0-----:R-:W-:Y:S01]  /*1e630*/  SHF.R.S32.HI R0, RZ, 0x1f, R29 ;  /* 0x0000001fff007819 */ /* 0x001fe2000001141d */
[----:B------:R-:W-:-:S10]  /*1e640*/  IMAD.SHL.U32 R13, R29, 0x4, RZ ;  /* 0x000000041d0d7824 */ /* 0x000fd400078e00ff */
[C---:B------:R-:W-:Y:S02]  /*1e650*/  @P1 LEA R2, P0, R29.reuse, UR4, 0x2 ;  /* 0x000000041d021c11 */ /* 0x040fe4000f8010ff */
[C-C-:B------:R-:W-:Y:S02]  /*1e660*/  SHF.L.U64.HI R12, R29.reuse, 0x2, R0.reuse ;  /* 0x000000021d0c7819 */ /* 0x140fe40000010200 */
[----:B------:R-:W-:Y:S01]  /*1e670*/  @P1 LEA.HI.X R3, R29, UR5, R0, 0x2, P0 ;  /* 0x000000051d031c11 */ /* 0x000fe200080f1400 */
[----:B------:R-:W-:Y:S01]  /*1e680*/  ULDC.64 UR4, c[0x0][0xa18] ;  /* 0x0002860000047ab9 */ /* 0x000fe20000000a00 */
[----:B------:R-:W-:Y:S01]  /*1e690*/  STL [R1+0x4], R13 ;  /* 0x0000040d01007387 */ /* 0x000fe20000100800 */
[----:B------:R-:W-:-:S03]  /*1e6a0*/  ISETP.NE.U32.AND P0, PT, RZ, UR4, PT ;  /* 0x00000004ff007c0c */ /* 0x000fc6000bf05070 */
[----:B------:R0:W5:Y:S01]  /*1e6b0*/  @P1 LDG.E R10, desc[UR6][R2.64] ;  /* 0x00000006020a1981 */ /* 0x000162000c1e1900 */
[----:B------:R-:W-:-:S03]  /*1e6c0*/  ISETP.NE.AND.EX P0, PT, RZ, UR5, PT, P0 ;  /* 0x00000005ff007c0c */ /* 0x000fc6000bf05300 */
[----:B------:R-:W-:Y:S10]  /*1e6d0*/  STL [R1+0x8], R12 ;  /* 0x0000080c01007387 */ /* 0x000ff40000100800 */
[----:B------:R-:W-:-:S04]  /*1e6e0*/  @P0 IADD3 R8, P2, R13, UR4, RZ ;  /* 0x000000040d080c10 */ /* 0x000fc8000ff5e0ff */
[----:B------:R-:W-:Y:S01]  /*1e6f0*/  @P0 IADD3.X R9, R12, UR5, RZ, P2, !PT ;  /* 0x000000050c090c10 */ /* 0x000fe200097fe4ff */
[----:B------:R-:W-:Y:S02]  /*1e700*/  ULDC.64 UR4, c[0x0][0xa00] ;  /* 0x0002800000047ab9 */ /* 0x000fe40000000a00 */
[----:B------:R-:W-:-:S04]  /*1e710*/  ISETP.NE.U32.AND P2, PT, RZ, UR4, PT ;  /* 0x00000004ff007c0c */ /* 0x000fc8000bf45070 */
[----:B------:R-:W-:Y:S02]  /*1e720*/  ISETP.NE.AND.EX P2, PT, RZ, UR5, PT, P2 ;  /* 0x00000005ff007c0c */ /* 0x000fe4000bf45320 */
[----:B0-----:R-:W-:-:S04]  /*1e730*/  IADD3 R2, P1, R13, UR4, RZ ;  /* 0x000000040d027c10 */ /* 0x001fc8000ff3e0ff */
[----:B------:R-:W-:-:S07]  /*1e740*/  IADD3.X R3, R12, UR5, RZ, P1, !PT ;  /* 0x000000050c037c10 */ /* 0x000fce0008ffe4ff */
[----:B------:R-:W2:Y:S01]  /*1e750*/  @P2 LDG.E R11, desc[UR6][R2.64] ;  /* 0x00000006020b2981 */ /* 0x000ea2000c1e1900 */
[----:B------:R-:W-:Y:S01]  /*1e760*/  ULDC UR4, c[0x0][0x288] ;  /* 0x0000a20000047ab9 */ /* 0x000fe20000000800 */
[----:B------:R-:W-:-:S04]  /*1e770*/  IADD3 R6, P1, R13, UR8, RZ ;  /* 0x000000080d067c10 */ /* 0x000fc8000ff3e0ff */
[----:B------:R-:W-:Y:S02]  /*1e780*/  IADD3.X R7, R12, UR9, RZ, P1, !PT ;  /* 0x000000090c077c10 */ /* 0x000fe40008ffe4ff */
[----:B------:R-:W-:-:S04]  /*1e790*/  IADD3 R4, P1, R13, UR10, RZ ;  /* 0x0000000a0d047c10 */ /* 0x000fc8000ff3e0ff */
[----:B------:R-:W-:Y:S02]  /*1e7a0*/  IADD3.X R5, R12, UR11, RZ, P1, !PT ;  /* 0x0000000b0c057c10 */ /* 0x000fe40008ffe4ff */
[----:B------:R-:W-:-:S04]  /*1e7b0*/  ISETP.NE.U32.AND P1, PT, RZ, UR8, PT ;  /* 0x00000008ff007c0c */ /* 0x000fc8000bf25070 */
[----:B------:R-:W-:Y:S02]  /*1e7c0*/  ISETP.NE.AND.EX P3, PT, RZ, UR9, PT, P1 ;  /* 0x00000009ff007c0c */ /* 0x000fe4000bf65310 */
        /* <DEDUP_REMOVED lines=11> */
[----:B------:R-:W-:Y:S01]  /*1e880*/  UIMAD UR4, UR4, UR5, URZ ;  /* 0x00000005040472a4 */ /* 0x000fe2000f8e023f */
[----:B------:R-:W-:Y:S02]  /*1e890*/  ULDC UR6, c[0x0][0x338] ;  /* 0x0000ce0000067ab9 */ /* 0x000fe40000000800 */
[----:B0-----:R-:W-:-:S03]  /*1e8a0*/  IMAD.U32 R8, RZ, RZ, UR6 ;  /* 0x00000006ff087e24 */ /* 0x001fc6000f8e00ff */
[----:B------:R-:W-:Y:S01]  /*1e8b0*/  IMAD.U32 R9, RZ, RZ, UR4 ;  /* 0x00000004ff097e24 */ /* 0x000fe2000f8e00ff */
[----:B------:R-:W-:Y:S06]  /*1e8c0*/  @P0 BRA `(.L_x_2012) ;  /* 0x0000000000140947 */ /* 0x000fec0003800000 */
[----:B------:R-:W-:Y:S05]  /*1e8d0*/  @!P2 BRA `(.L_x_2012) ;  /* 0x000000000010a947 */ /* 0x000fea0003800000 */
[----:B------:R-:W-:Y:S02]  /*1e8e0*/  ULDC.64 UR4, c[0x0][0x208] ;  /* 0x0000820000047ab9 */ /* 0x000fe40000000a00 */
[----:B------:R-:W2:Y:S04]  /*1e8f0*/  LDG.E R0, desc[UR4][R2.64] ;  /* 0x0000000402007981 */ /* 0x000ea8000c1e1900 */
[----:B-----5:R-:W2:Y:S02]  /*1e900*/  LDG.E R11, desc[UR4][R2.64+0x4] ;  /* 0x00000404020b7981 */ /* 0x020ea4000c1e1900 */
[----:B--2---:R-:W-:-:S07]  /*1e910*/  IMAD.IADD R11, R11, 0x1, -R0 ;  /* 0x000000010b0b7824 */ /* 0x004fce00078e0a00 */
.L_x_2012:
[----:B------:R-:W-:Y:S01]  /*1e920*/  IMAD.MOV.U32 R23, RZ, RZ, RZ ;  /* 0x000000ffff177224 */ /* 0x000fe200078e00ff */
[----:B------:R-:W-:-:S05]  /*1e930*/  ULDC.64 UR4, c[0x0][0x208] ;  /* 0x0000820000047ab9 */ /* 0x000fca0000000a00 */
[----:B------:R-:W2:Y:S01]  /*1e940*/  @P3 LDG.E R23, desc[UR4][R6.64] ;  /* 0x0000000406173981 */ /* 0x000ea2000c1e1900 */
[----:B------:R-:W-:-:S06]  /*1e950*/  IMAD.MOV.U32 R0, RZ, RZ, RZ ;  /* 0x000000ffff007224 */ /* 0x000fcc00078e00ff */
[----:B------:R0:W5:Y:S01]  /*1e960*/  @P1 LDG.E R0, desc[UR4][R4.64] ;  /* 0x0000000404001981 */ /* 0x000162000c1e1900 */
[----:B------:R-:W-:Y:S02]  /*1e970*/  ULDC.64 UR4, c[0x0][0xa20] ;  /* 0x0002880000047ab9 */ /* 0x000fe40000000a00 */
[----:B------:R-:W-:-:S04]  /*1e980*/  ISETP.NE.U32.AND P0, PT, RZ, UR4, PT ;  /* 0x00000004ff007c0c */ /* 0x000fc8000bf05070 */
[----:B------:R-:W-:Y:S01]  /*1e990*/  ISETP.NE.AND.EX P0, PT, RZ, UR5, PT, P0 ;  /* 0x00000005ff007c0c */ /* 0x000fe2000bf05300 */
[----:B--2--5:R-:W-:-:S12]  /*1e9a0*/  IMAD.IADD R23, R23, 0x1, R10 ;  /* 0x0000000117177824 */ /* 0x024fd800078e020a */
[----:B0-----:R-:W-:Y:S05]  /*1e9b0*/  @!P0 BRA `(.L_x_2013) ;  /* 0x0000000000148947 */ /* 0x001fea0003800000 */
[----:B------:R-:W-:Y:S01]  /*1e9c0*/  IADD3 R2, P0, R13, UR4, RZ ;  /* 0x000000040d027c10 */ /* 0x000fe2000ff1e0ff */
[----:B------:R-:W-:-:S03]  /*1e9d0*/  ULDC.64 UR6, c[0x0][0x208] ;  /* 0x0000820000067ab9 */ /* 0x000fc60000000a00 */
[----:B------:R-:W-:-:S05]  /*1e9e0*/  IADD3.X R3, R12, UR5, RZ, P0, !PT ;  /* 0x000000050c037c10 */ /* 0x000fca00087fe4ff */
[----:B------:R0:W5:Y:S01]  /*1e9f0*/  LDG.E R9, desc[UR6][R2.64] ;  /* 0x0000000602097981 */ /* 0x000162000c1e1900 */
[----:B------:R-:W-:Y:S05]  /*1ea00*/  BRA `(.L_x_2014) ;  /* 0x0000000000147947 */ /* 0x000fea0003800000 */
.L_x_2013:
[----:B------:R-:W-:Y:S05]  /*1ea10*/  @!P3 BRA `(.L_x_2014) ;  /* 0x000000000010b947 */ /* 0x000fea0003800000 */
[----:B------:R-:W-:Y:S02]  /*1ea20*/  ULDC.64 UR4, c[0x0][0x208] ;  /* 0x0000820000047ab9 */ /* 0x000fe40000000a00 */
[----:B------:R-:W2:Y:S04]  /*1ea30*/  LDG.E R2, desc[UR4][R6.64] ;  /* 0x0000000406027981 */ /* 0x000ea8000c1e1900 */
[----:B------:R-:W2:Y:S02]  /*1ea40*/  LDG.E R9, desc[UR4][R6.64+0x4] ;  /* 0x0000040406097981 */ /* 0x000ea4000c1e1900 */
[----:B--2---:R-:W-:-:S07]  /*1ea50*/  IMAD.IADD R9, R9, 0x1, -R2 ;  /* 0x0000000109097824 */ /* 0x004fce00078e0a02 */
.L_x_2014:
[----:B------:R-:W-:Y:S02]  /*1ea60*/  ULDC.64 UR4, c[0x0][0x208] ;  /* 0x0000820000047ab9 */ /* 0x000fe40000000a00 */
[----:B0-----:R-:W2:Y:S04]  /*1ea70*/  @P1 LDG.E R3, desc[UR4][R4.64] ;  /* 0x0000000404031981 */ /* 0x001ea8000c1e1900 */
[----:B------:R-:W2:Y:S01]  /*1ea80*/  @P1 LDG.E R2, desc[UR4][R4.64+0x4] ;  /* 0x0000040404021981 */ /* 0x000ea2000c1e1900 */
[----:B-----5:R-:W-:Y:S01]  /*1ea90*/  IMAD.IADD R9, R9, 0x1, -R10 ;  /* 0x0000000109097824 */ /* 0x020fe200078e0a0a */
[----:B------:R-:W-:Y:S01]  /*1eaa0*/  BSSY B0, `(.L_x_2015) ;  /* 0x00000de000007945 */ /* 0x000fe20003800000 */
[----:B------:R-:W-:Y:S01]  /*1eab0*/  PLOP3.LUT P2, PT, PT, PT, PT, 0x80, 0x0 ;  /* 0x000000000000781c */ /* 0x000fe20003f4f070 */
[----:B--2---:R-:W-:-:S02]  /*1eac0*/  @P1 IMAD.IADD R8, R2, 0x1, -R3 ;  /* 0x0000000102081824 */ /* 0x004fc400078e0a03 */
[----:B------:R-:W-:-:S05]  /*1ead0*/  IMAD R2, R17, 0xc0, RZ ;  /* 0x000000c011027824 */ /* 0x000fca00078e02ff */
[----:B------:R-:W-:Y:S01]  /*1eae0*/  IADD3 R11, -R11, 0x14f, R2 ;  /* 0x0000014f0b0b7810 */ /* 0x000fe20007ffe102 */
[----:B------:R-:W-:-:S04]  /*1eaf0*/  IMAD.IADD R2, R9, 0x1, R8 ;  /* 0x0000000109027824 */ /* 0x000fc800078e0208 */
[C---:B------:R-:W-:Y:S02]  /*1eb00*/  VIADD R3, R2.reuse, 0x8f ;  /* 0x0000008f02037836 */ /* 0x040fe40000000000 */
[----:B------:R-:W-:Y:S02]  /*1eb10*/  IMAD.IADD R11, R2, 0x1, R11 ;  /* 0x00000001020b7824 */ /* 0x000fe400078e020b */
[----:B------:R-:W-:-:S04]  /*1eb20*/  IMAD.HI R3, R3, 0x38e38e39, RZ ;  /* 0x38e38e3903037827 */ /* 0x000fc800078e02ff */
[----:B------:R-:W-:Y:S01]  /*1eb30*/  IMAD.HI R11, R11, 0x38e38e39, RZ ;  /* 0x38e38e390b0b7827 */ /* 0x000fe200078e02ff */
[----:B------:R-:W-:-:S04]  /*1eb40*/  SHF.R.U32.HI R2, RZ, 0x1f, R3 ;  /* 0x0000001fff027819 */ /* 0x000fc80000011603 */
[----:B------:R-:W-:Y:S02]  /*1eb50*/  SHF.R.U32.HI R4, RZ, 0x1f, R11 ;  /* 0x0000001fff047819 */ /* 0x000fe4000001160b */
[----:B------:R-:W-:Y:S02]  /*1eb60*/  LEA.HI.SX32 R2, R3, R2, 0x1b ;  /* 0x0000000203027211 */ /* 0x000fe400078fdaff */
[----:B------:R-:W-:-:S04]  /*1eb70*/  LEA.HI.SX32 R11, R11, R4, 0x1b ;  /* 0x000000040b0b7211 */ /* 0x000fc800078fdaff */
[----:B------:R-:W-:Y:S01]  /*1eb80*/  VIMNMX R6, R2, R11, PT ;  /* 0x0000000b02067248 */ /* 0x000fe20003fe0100 */
[----:B------:R-:W-:-:S04]  /*1eb90*/  IMAD.MOV R2, RZ, RZ, -R9 ;  /* 0x000000ffff027224 */ /* 0x000fc800078e0a09 */
[----:B------:R-:W-:Y:S01]  /*1eba0*/  IMAD R3, R6, 0x90, -R9 ;  /* 0x0000009006037824 */ /* 0x000fe200078e0a09 */
[----:B------:R-:W-:Y:S01]  /*1ebb0*/  VIMNMX R2, RZ, R2, !PT ;  /* 0x00000002ff027248 */ /* 0x000fe20007fe0100 */
[----:B------:R0:W-:Y:S03]  /*1ebc0*/  STL [R1], R6 ;  /* 0x0000000601007387 */ /* 0x0001e60000100800 */
[----:B------:R-:W-:-:S04]  /*1ebd0*/  VIMNMX R3, R3, R8, PT ;  /* 0x0000000803037248 */ /* 0x000fc80003fe0100 */
[----:B------:R-:W-:-:S13]  /*1ebe0*/  ISETP.GT.AND P0, PT, R3, R2, PT ;  /* 0x000000020300720c */ /* 0x000fda0003f04270 */
[----:B------:R-:W-:Y:S02]  /*1ebf0*/  @P0 VIADD R5, R3, 0x8f ;  /* 0x0000008f03050836 */ /* 0x000fe40000000000 */
[----:B------:R-:W-:-:S04]  /*1ec00*/  IMAD.WIDE.U32 R2, R2, 0x38e38e39, RZ ;  /* 0x38e38e3902027825 */ /* 0x000fc800078e00ff */
[----:B------:R-:W-:Y:S01]  /*1ec10*/  @P0 IMAD.HI R5, R5, 0x38e38e39, RZ ;  /* 0x38e38e3905050827 */ /* 0x000fe200078e02ff */
[----:B------:R-:W-:-:S04]  /*1ec20*/  SHF.R.U32.HI R4, RZ, 0x5, R3 ;  /* 0x00000005ff047819 */ /* 0x000fc80000011603 */
[----:B------:R-:W-:Y:S01]  /*1ec30*/  @P0 SHF.R.U32.HI R2, RZ, 0x1f, R5 ;  /* 0x0000001fff020819 */ /* 0x000fe20000011605 */
[----:B------:R-:W-:-:S03]  /*1ec40*/  IMAD.MOV.U32 R3, RZ, RZ, R4 ;  /* 0x000000ffff037224 */ /* 0x000fc600078e0004 */
[----:B------:R-:W-:-:S04]  /*1ec50*/  @P0 LEA.HI.SX32 R3, R5, R2, 0x1b ;  /* 0x0000000205030211 */ /* 0x000fc800078fdaff */
[----:B------:R-:W-:-:S13]  /*1ec60*/  ISETP.GT.AND P0, PT, R3, R4, PT ;  /* 0x000000040300720c */ /* 0x000fda0003f04270 */
[----:B0-----:R-:W-:Y:S05]  /*1ec70*/  @!P0 BRA `(.L_x_2016) ;  /* 0x0000000c00008947 */ /* 0x001fea0003800000 */
[----:B------:R-:W0:Y:S01]  /*1ec80*/  LDC R2, c[0x0][0x428] ;  /* 0x00010a00ff027b82 */ /* 0x000e220000000800 */
[----:B------:R-:W-:Y:S01]  /*1ec90*/  UMOV UR4, 0xffffffff ;  /* 0xffffffff00047882 */ /* 0x000fe20000000000 */
[----:B0-----:R-:W-:Y:S01]  /*1eca0*/  ISETP.NE.AND P0, PT, R2, 0x1, PT ;  /* 0x000000010200780c */ /* 0x001fe20003f05270 */
[----:B------:R-:W-:-:S12]  /*1ecb0*/  IMAD.MOV.U32 R2, RZ, RZ, R18 ;  /* 0x000000ffff027224 */ /* 0x000fd800078e0012 */
[----:B------:R-:W0:Y:S08]  /*1ecc0*/  @P0 LDC R5, c[0x0][0x42c] ;  /* 0x00010b00ff050b82 */ /* 0x000e300000000800 */
[----:B------:R-:W2:Y:S01]  /*1ecd0*/  @P0 LDC R6, c[0x0][0x430] ;  /* 0x00010c00ff060b82 */ /* 0x000ea20000000800 */
[----:B0-----:R-:W-:-:S05]  /*1ece0*/  @P0 IMAD.HI.U32 R5, R18, R5, RZ ;  /* 0x0000000512050227 */ /* 0x001fca00078e00ff */
[----:B--2---:R-:W-:Y:S02]  /*1ecf0*/  @P0 SHF.R.U32.HI R2, RZ, R6, R5 ;  /* 0x00000006ff020219 */ /* 0x004fe40000011605 */
[----:B------:R-:W-:Y:S01]  /*1ed00*/  SEL R5, R29, RZ, !P1 ;  /* 0x000000ff1d057207 */ /* 0x000fe20004800000 */
[----:B------:R-:W-:Y:S06]  /*1ed10*/  BRA.DIV UR4, `(.L_x_2017) ;  /* 0x0000004e04e47947 */ /* 0x000fec000b800000 */
.L_x_2143:
[----:B------:R-:W-:-:S03]  /*1ed20*/  UMOV UR4, 0xffffffff ;  /* 0xffffffff00047882 */ /* 0x000fc60000000000 */
[----:B------:R-:W-:Y:S05]  /*1ed30*/  BRA.DIV UR4, `(.L_x_2018) ;  /* 0x0000005204107947 */ /* 0x000fea000b800000 */
[----:B------:R-:W-:-:S13]  /*1ed40*/  ELECT P6, URZ, PT ;  /* 0x00000000003f782f */ /* 0x000fda00038c0000 */
.L_x_2146:
        /* <DEDUP_REMOVED lines=12> */
.L_x_2147:
[----:B------:R-:W-:Y:S05]  /*1ee10*/  BSYNC B1 ;  /* 0x0000000000017941 */ /* 0x000fea0003800000 */
.L_x_2019:
[----:B------:R-:W-:Y:S04]  /*1ee20*/  BSSY B1, `(.L_x_2021) ;  /* 0x0000049000017945 */ /* 0x000fe80003800000 */
[----:B------:R-:W-:Y:S05]  /*1ee30*/  @!P6 BRA `(.L_x_2022) ;  /* 0x00000004001ce947 */ /* 0x000fea0003800000 */
[----:B------:R-:W-:Y:S01]  /*1ee40*/  IMAD R8, R25, 0x8, R6 ;  /* 0x0000000819087824 */ /* 0x000fe200078e0206 */
[----:B0-----:R-:W-:-:S04]  /*1ee50*/  SHF.L.U32 R7, R26, 0x1f, RZ ;  /* 0x0000001f1a077819 */ /* 0x001fc800000006ff */
[----:B------:R-:W0:Y:S02]  /*1ee60*/  SYNCS.PHASECHK.TRANS64.TRYWAIT P0, [R8+URZ+0x31ca0], R7 ;  /* 0x031ca007080075a7 */ /* 0x000e24000800017f */
[----:B0-----:R-:W-:Y:S05]  /*1ee70*/  @!P0 BRA `(.L_x_2023) ;  /* 0x0000004c00f48947 */ /* 0x001fea0003800000 */
.L_x_2148:
        /* <DEDUP_REMOVED lines=9> */
.L_x_2024:
[----:B------:R-:W-:Y:S01]  /*1ef10*/  IMAD R10, R25, 0x6c00, R6 ;  /* 0x00006c00190a7824 */ /* 0x000fe200078e0206 */
[----:B------:R-:W-:Y:S01]  /*1ef20*/  R2UR UR9, R8 ;  /* 0x00000000080972ca */ /* 0x000fe200000e0000 */
[----:B--2---:R-:W-:Y:S01]  /*1ef30*/  IMAD R9, R3, 0x90, R0 ;  /* 0x0000009003097824 */ /* 0x004fe200078e0200 */
        /* <DEDUP_REMOVED lines=25> */
.L_x_2149:
[----:B------:R-:W-:Y:S05]  /*1f0d0*/  @P1 BRA `(.L_x_2026) ;  /* 0x0000000000141947 */ /* 0x000fea0003800000 */
[----:B------:R-:W-:Y:S01]  /*1f0e0*/  ISETP.NE.AND P0, PT, R28, RZ, PT ;  /* 0x000000ff1c00720c */ /* 0x000fe20003f05270 */
[----:B0-2---:R-:W-:-:S04]  /*1f0f0*/  IMAD.MOV.U32 R7, RZ, RZ, 0x6c00 ;  /* 0x00006c00ff077424 */ /* 0x005fc800078e00ff */
[----:B------:R3:W-:Y:S08]  /*1f100*/  SYNCS.ARRIVE.TRANS64 RZ, [R8+URZ+0x31cb0], R7 ;  /* 0x031cb00708ff79a7 */ /* 0x0007f0000800003f */
[----:B------:R-:W-:Y:S05]  /*1f110*/  @!P0 BRA `(.L_x_2026) ;  /* 0x0000000000048947 */ /* 0x000fea0003800000 */
[----:B------:R-:W-:Y:S01]  /*1f120*/  BPT.TRAP 0x1 ;  /* 0x000000040000795c */ /* 0x000fe20000300000 */
.L_x_2026:
        /* <DEDUP_REMOVED lines=24> */
.L_x_2022:
[----:B------:R-:W-:Y:S05]  /*1f2b0*/  BSYNC B1 ;  /* 0x0000000000017941 */ /* 0x000fea0003800000 */
.L_x_2021:
        /* <DEDUP_REMOVED lines=9> */
.L_x_2033:
[----:B------:R-:W-:Y:S05]  /*1f350*/  YIELD ;  /* 0x0000000000007946 */ /* 0x000fea0003800000 */
[----:B------:R-:W-:Y:S04]  /*1f360*/  BSSY B1, `(.L_x_2027) ;  /* 0x0000048000017945 */ /* 0x000fe80003800000 */
[----:B------:R-:W-:Y:S05]  /*1f370*/  @!P6 BRA `(.L_x_2028) ;  /* 0x000000040018e947 */ /* 0x000fea0003800000 */
[----:B------:R-:W-:Y:S01]  /*1f380*/  IMAD R7, R25, 0x8, R6 ;  /* 0x0000000819077824 */ /* 0x000fe200078e0206 */
[----:B------:R-:W-:-:S04]  /*1f390*/  SHF.L.U32 R8, R26, 0x1f, RZ ;  /* 0x0000001f1a087819 */ /* 0x000fc800000006ff */
[----:B------:R-:W0:Y:S02]  /*1f3a0*/  SYNCS.PHASECHK.TRANS64.TRYWAIT P0, [R7+URZ+0x31ca0], R8 ;  /* 0x031ca008070075a7 */ /* 0x000e24000800017f */
[----:B0-----:R-:W-:Y:S05]  /*1f3b0*/  @!P0 BRA `(.L_x_2029) ;  /* 0x0000004800cc8947 */ /* 0x001fea0003800000 */
.L_x_2150:
        /* <DEDUP_REMOVED lines=9> */
.L_x_2030:
[----:B--2---:R-:W-:Y:S01]  /*1f450*/  IMAD R10, R25, 0x6c00, R6 ;  /* 0x00006c00190a7824 */ /* 0x004fe200078e0206 */
[----:B------:R-:W-:Y:S01]  /*1f460*/  R2UR UR9, R7 ;  /* 0x00000000070972ca */ /* 0x000fe200000e0000 */
[----:B------:R-:W-:Y:S01]  /*1f470*/  IMAD R9, R3, 0x90, R0 ;  /* 0x0000009003097824 */ /* 0x000fe200078e0200 */
        /* <DEDUP_REMOVED lines=24> */
.L_x_2151:
[----:B------:R-:W-:Y:S05]  /*1f600*/  @P0 BRA `(.L_x_2032) ;  /* 0x0000000000140947 */ /* 0x000fea0003800000 */
[----:B------:R-:W-:Y:S01]  /*1f610*/  ISETP.NE.AND P1, PT, R28, RZ, PT ;  /* 0x000000ff1c00720c */ /* 0x000fe20003f25270 */
[----:B0-2---:R-:W-:-:S04]  /*1f620*/  IMAD.MOV.U32 R8, RZ, RZ, 0x6c00 ;  /* 0x00006c00ff087424 */ /* 0x005fc800078e00ff */
[----:B------:R3:W-:Y:S08]  /*1f630*/  SYNCS.ARRIVE.TRANS64 RZ, [R7+URZ+0x31cb0], R8 ;  /* 0x031cb00807ff79a7 */ /* 0x0007f0000800003f */
[----:B------:R-:W-:Y:S05]  /*1f640*/  @!P1 BRA `(.L_x_2032) ;  /* 0x0000000000049947 */ /* 0x000fea0003800000 */
[----:B------:R-:W-:Y:S01]  /*1f650*/  BPT.TRAP 0x1 ;  /* 0x000000040000795c */ /* 0x000fe20000300000 */
.L_x_2032:
        /* <DEDUP_REMOVED lines=24> */
.L_x_2028:
[----:B------:R-:W-:Y:S05]  /*1f7e0*/  BSYNC B1 ;  /* 0x0000000000017941 */ /* 0x000fea0003800000 */
.L_x_2027:
[----:B------:R-:W-:-:S05]  /*1f7f0*/  VIADD R25, R25, 0x1 ;  /* 0x0000000119197836 */ /* 0x000fca0000000000 */
[----:B------:R-:W-:-:S04]  /*1f800*/  ISETP.NE.AND P0, PT, R25, 0x2, PT ;  /* 0x000000021900780c */ /* 0x000fc80003f05270 */
[----:B0-23--:R-:W-:Y:S02]  /*1f810*/  SEL R7, RZ, 0x1, P0 ;  /* 0x00000001ff077807 */ /* 0x00dfe40000000000 */
[----:B------:R-:W-:Y:S02]  /*1f820*/  SEL R25, R25, RZ, P0 ;  /* 0x000000ff19197207 */ /* 0x000fe40000000000 */
[C---:B------:R-:W-:Y:S02]  /*1f830*/  ISETP.GT.AND P0, PT, R3.reuse, R4, PT ;  /* 0x000000040300720c */ /* 0x040fe40003f04270 */
[----:B------:R-:W-:Y:S01]  /*1f840*/  LOP3.LUT R26, R26, R7, RZ, 0x3c, !PT ;  /* 0x000000071a1a7212 */ /* 0x000fe200078e3cff */
[----:B------:R-:W-:-:S04]  /*1f850*/  VIADD R7, R3, 0xffffffff ;  /* 0xffffffff03077836 */ /* 0x000fc80000000000 */
[----:B------:R-:W-:-:S06]  /*1f860*/  IMAD.MOV.U32 R3, RZ, RZ, R7 ;  /* 0x000000ffff037224 */ /* 0x000fcc00078e0007 */
[----:B------:R-:W-:Y:S05]  /*1f870*/  @P0 BRA `(.L_x_2033) ;  /* 0xfffffff800b40947 */ /* 0x000fea000383ffff */
.L_x_2016:
[----:B------:R-:W-:Y:S05]  /*1f880*/  BSYNC B0 ;  /* 0x0000000000007941 */ /* 0x000fea0003800000 */
.L_x_2015:
[----:B------:R-:W2:Y:S01]  /*1f890*/  LDL R7, [R1] ;  /* 0x0000000001077983 */ /* 0x000ea20000100800 */
        /* <DEDUP_REMOVED lines=21> */
.L_x_2035:
        /* <DEDUP_REMOVED lines=22> */
.L_x_2037:
        /* <DEDUP_REMOVED lines=19> */
.L_x_2039:
        /* <DEDUP_REMOVED lines=16> */
.L_x_2038:
[----:B------:R-:W2:Y:S01]  /*1fd80*/  LDL.LU R2, [R1+0x4] ;  /* 0x0000040001027983 */ /* 0x000ea20000300800 */
[----:B------:R-:W-:Y:S01]  /*1fd90*/  ULDC.64 UR4, c[0x0][0x9f8] ;  /* 0x00027e0000047ab9 */ /* 0x000fe20000000a00 */
[----:B------:R-:W0:Y:S02]  /*1fda0*/  LDC R0, c[0x0][0x428] ;  /* 0x00010a00ff007b82 */ /* 0x000e240000000800 */
[----:B------:R-:W3:Y:S04]  /*1fdb0*/  LDL.LU R21, [R1+0x8] ;  /* 0x0000080001157983 */ /* 0x000ee80000300800 */
[----:B------:R-:W4:Y:S01]  /*1fdc0*/  LDL.LU R20, [R1+0x10] ;  /* 0x0000100001147983 */ /* 0x000f220000300800 */
[----:B------:R-:W-:Y:S01]  /*1fdd0*/  ISETP.NE.U32.AND P0, PT, RZ, UR4, PT ;  /* 0x00000004ff007c0c */ /* 0x000fe2000bf05070 */
[----:B------:R-:W-:Y:S01]  /*1fde0*/  IMAD.MOV.U32 R6, RZ, RZ, R29 ;  /* 0x000000ffff067224 */ /* 0x000fe200078e001d */
[----:B------:R-:W-:-:S02]  /*1fdf0*/  ULDC.64 UR6, c[0x0][0x208] ;  /* 0x0000820000067ab9 */ /* 0x000fc40000000a00 */
        /* <DEDUP_REMOVED lines=21> */
.L_x_2040:
        /* <DEDUP_REMOVED lines=14> */
.L_x_2041:
        /* <DEDUP_REMOVED lines=13> */
.L_x_2042:
        /* <DEDUP_REMOVED lines=18> */
.L_x_2154:
[----:B------:R-:W-:Y:S01]  /*20220*/  UMOV UR4, 0xffffffff ;  /* 0xffffffff00047882 */ /* 0x000fe20000000000 */
[----:B------:R-:W-:Y:S02]  /*20230*/  SHF.R.S32.HI R12, RZ, 0x1f, R6 ;  /* 0x0000001fff0c7819 */ /* 0x000fe40000011406 */
[----:B------:R-:W-:Y:S05]  /*20240*/  BRA.DIV UR4, `(.L_x_2044) ;  /* 0x0000003e04847947 */ /* 0x000fea000b800000 */
[----:B------:R-:W-:-:S13]  /*20250*/  ELECT P6, URZ, PT ;  /* 0x00000000003f782f */ /* 0x000fda00038c0000 */
.L_x_2157:
        /* <DEDUP_REMOVED lines=21> */
[----:B------:R0:W5:Y:S01]  /*203b0*/  LDG.E R8, desc[UR6][R10.64] ;  /* 0x000000060a087981 */ /* 0x000162000c1e1900 */
[----:B------:R-:W-:-:S07]  /*203c0*/  IMAD R7, R13, R4, R7 ;  /* 0x000000040d077224 */ /* 0x000fce00078e0207 */
.L_x_2046:
[----:B------:R-:W-:Y:S01]  /*203d0*/  IMAD R5, R22, 0x8, R27 ;  /* 0x0000000816057824 */ /* 0x000fe200078e021b */
[----:B------:R-:W-:-:S04]  /*203e0*/  SHF.L.U32 R4, R24, 0x1f, RZ ;  /* 0x0000001f18047819 */ /* 0x000fc800000006ff */
[----:B------:R-:W2:Y:S02]  /*203f0*/  SYNCS.PHASECHK.TRANS64.TRYWAIT P0, [R5+URZ+0x31c40], R4 ;  /* 0x031c4004050075a7 */ /* 0x000ea4000800017f */
[----:B--2---:R-:W-:Y:S05]  /*20400*/  @!P0 BRA `(.L_x_2047) ;  /* 0x0000003c00348947 */ /* 0x004fea0003800000 */
.L_x_2158:
        /* <DEDUP_REMOVED lines=9> */
.L_x_2048:
        /* <DEDUP_REMOVED lines=28> */
.L_x_2045:
        /* <DEDUP_REMOVED lines=30> */
[----:B---3--:R-:W-:Y:S01]  /*20840*/  @P0 R2UR UR13, R9 ;  /* 0x00000000090d02ca */ /* 0x008fe200000e0000 */
        /* <DEDUP_REMOVED lines=13> */
.L_x_2159:
[----:B------:R-:W-:Y:S05]  /*20920*/  BSYNC B0 ;  /* 0x0000000000007941 */ /* 0x000fea0003800000 */
.L_x_2049:
[----:B------:R-:W2:Y:S01]  /*20930*/  LDL R5, [R1] ;  /* 0x0000000001057983 */ /* 0x000ea20000100800 */
[----:B------:R-:W-:Y:S01]  /*20940*/  BSSY B0, `(.L_x_2051) ;  /* 0x0000168000007945 */ /* 0x000fe20003800000 */
[----:B--2---:R-:W-:-:S13]  /*20950*/  ISETP.GE.AND P0, PT, R5, 0x2, PT ;  /* 0x000000020500780c */ /* 0x004fda0003f06270 */
[----:B------:R-:W-:Y:S05]  /*20960*/  @!P0 BRA `(.L_x_2052) ;  /* 0x0000001400948947 */ /* 0x000fea0003800000 */
[C---:B0-----:R-:W-:Y:S01]  /*20970*/  LOP3.LUT R4, R5.reuse, 0x1, RZ, 0xc0, !PT ;  /* 0x0000000105047812 */ /* 0x041fe200078ec0ff */
[----:B------:R-:W-:Y:S01]  /*20980*/  VIADD R11, R5, 0xfffffffe ;  /* 0xfffffffe050b7836 */ /* 0x000fe20000000000 */
[----:B------:R-:W-:Y:S02]  /*20990*/  BSSY B1, `(.L_x_2053) ;  /* 0x0000079000017945 */ /* 0x000fe40003800000 */
[----:B------:R-:W-:Y:S01]  /*209a0*/  ISETP.NE.U32.AND P0, PT, R4, 0x1, PT ;  /* 0x000000010400780c */ /* 0x000fe20003f05070 */
[----:B------:R-:W-:-:S12]  /*209b0*/  IMAD.MOV.U32 R9, RZ, RZ, R11 ;  /* 0x000000ffff097224 */ /* 0x000fd800078e000b */
[----:B------:R-:W-:Y:S05]  /*209c0*/  @!P0 BRA `(.L_x_2054) ;  /* 0x0000000400d48947 */ /* 0x000fea0003800000 */
        /* <DEDUP_REMOVED lines=8> */
[----:B------:R-:W-:Y:S02]  /*20a50*/  IMAD.MOV.U32 R4, RZ, RZ, R8 ;  /* 0x000000ffff047224 */ /* 0x000fe400078e0008 */
[----:B------:R-:W-:Y:S01]  /*20a60*/  IMAD.MOV.U32 R14, RZ, RZ, R11 ;  /* 0x000000ffff0e7224 */ /* 0x000fe200078e000b */
        /* <DEDUP_REMOVED lines=21> */
.L_x_2057:
[----:B0-----:R-:W-:Y:S01]  /*20bc0*/  IMAD R3, R10, 0x8, R27 ;  /* 0x000000080a037824 */ /* 0x001fe200078e021b */
[----:B------:R-:W-:-:S04]  /*20bd0*/  SHF.L.U32 R2, R13, 0x1f, RZ ;  /* 0x0000001f0d027819 */ /* 0x000fc800000006ff */
[----:B------:R-:W0:Y:S02]  /*20be0*/  SYNCS.PHASECHK.TRANS64.TRYWAIT P0, [R3+URZ+0x31c40], R2 ;  /* 0x031c4002030075a7 */ /* 0x000e24000800017f */
[----:B0-----:R-:W-:Y:S05]  /*20bf0*/  @!P0 BRA `(.L_x_2058) ;  /* 0x0000003400608947 */ /* 0x001fea0003800000 */
.L_x_2160:
        /* <DEDUP_REMOVED lines=9> */
.L_x_2059:
        /* <DEDUP_REMOVED lines=31> */
.L_x_2161:
[----:B------:R-:W-:Y:S05]  /*20e80*/  @P1 BRA `(.L_x_2061) ;  /* 0x0000000000181947 */ /* 0x000fea0003800000 */
[----:B------:R-:W-:Y:S01]  /*20e90*/  ISETP.NE.AND P0, PT, R28, RZ, PT ;  /* 0x000000ff1c00720c */ /* 0x000fe20003f05270 */
[----:B0-----:R-:W-:Y:S02]  /*20ea0*/  IMAD R2, R22, 0x8, R27 ;  /* 0x0000000816027824 */ /* 0x001fe400078e021b */
[----:B------:R-:W-:-:S04]  /*20eb0*/  IMAD.MOV.U32 R3, RZ, RZ, 0x6c00 ;  /* 0x00006c00ff037424 */ /* 0x000fc800078e00ff */
[----:B------:R2:W-:Y:S06]  /*20ec0*/  SYNCS.ARRIVE.TRANS64 RZ, [R2+URZ+0x31c50], R3 ;  /* 0x031c500302ff79a7 */ /* 0x0005ec000800003f */
[----:B------:R-:W-:Y:S05]  /*20ed0*/  @!P0 BRA `(.L_x_2061) ;  /* 0x0000000000048947 */ /* 0x000fea0003800000 */
[----:B------:R-:W-:Y:S01]  /*20ee0*/  BPT.TRAP 0x1 ;  /* 0x000000040000795c */ /* 0x000fe20000300000 */
.L_x_2061:
        /* <DEDUP_REMOVED lines=30> */
.L_x_2056:
[----:B------:R-:W-:Y:S05]  /*210d0*/  BSYNC B2 ;  /* 0x0000000000027941 */ /* 0x000fea0003800000 */
.L_x_2055:
[----:B------:R-:W2:Y:S01]  /*210e0*/  LDL.LU R2, [R1] ;  /* 0x0000000001027983 */ /* 0x000ea20000300800 */
[----:B------:R-:W-:Y:S02]  /*210f0*/  IMAD.MOV.U32 R22, RZ, RZ, R10 ;  /* 0x000000ffff167224 */ /* 0x000fe400078e000a */
[----:B------:R-:W-:Y:S02]  /*21100*/  IMAD.MOV.U32 R24, RZ, RZ, R13 ;  /* 0x000000ffff187224 */ /* 0x000fe400078e000d */
[----:B--2---:R-:W-:-:S07]  /*21110*/  VIADD R9, R2, 0xfffffffd ;  /* 0xfffffffd02097836 */ /* 0x004fce0000000000 */
.L_x_2054:
[----:B------:R-:W-:Y:S05]  /*21120*/  BSYNC B1 ;  /* 0x0000000000017941 */ /* 0x000fea0003800000 */
.L_x_2053:
[----:B------:R-:W-:-:S13]  /*21130*/  ISETP.NE.AND P0, PT, R11, RZ, PT ;  /* 0x000000ff0b00720c */ /* 0x000fda0003f05270 */
[----:B------:R-:W-:Y:S05]  /*21140*/  @!P0 BRA `(.L_x_2052) ;  /* 0x0000000c009c8947 */ /* 0x000fea0003800000 */
[----:B------:R-:W-:-:S07]  /*21150*/  IMAD.MOV.U32 R4, RZ, RZ, R8 ;  /* 0x000000ffff047224 */ /* 0x000fce00078e0008 */
.L_x_2076:
        /* <DEDUP_REMOVED lines=32> */
.L_x_2064:
[----:B------:R-:W-:Y:S01]  /*21360*/  IMAD R3, R10, 0x8, R27 ;  /* 0x000000080a037824 */ /* 0x000fe200078e021b */
[----:B------:R-:W-:-:S04]  /*21370*/  SHF.L.U32 R2, R11, 0x1f, RZ ;  /* 0x0000001f0b027819 */ /* 0x000fc800000006ff */
[----:B------:R-:W2:Y:S02]  /*21380*/  SYNCS.PHASECHK.TRANS64.TRYWAIT P0, [R3+URZ+0x31c40], R2 ;  /* 0x031c4002030075a7 */ /* 0x000ea4000800017f */
[----:B--2---:R-:W-:Y:S05]  /*21390*/  @!P0 BRA `(.L_x_2065) ;  /* 0x0000002c00a08947 */ /* 0x004fea0003800000 */
.L_x_2162:
        /* <DEDUP_REMOVED lines=9> */
.L_x_2066:
        /* <DEDUP_REMOVED lines=31> */
.L_x_2163:
[----:B------:R-:W-:Y:S05]  /*21620*/  @P0 BRA `(.L_x_2068) ;  /* 0x0000000000140947 */ /* 0x000fea0003800000 */
[----:B------:R-:W-:Y:S01]  /*21630*/  ISETP.NE.AND P1, PT, R28, RZ, PT ;  /* 0x000000ff1c00720c */ /* 0x000fe20003f25270 */
[----:B------:R-:W-:-:S04]  /*21640*/  IMAD.MOV.U32 R2, RZ, RZ, 0x6c00 ;  /* 0x00006c00ff027424 */ /* 0x000fc800078e00ff */
[----:B------:R2:W-:Y:S08]  /*21650*/  SYNCS.ARRIVE.TRANS64 RZ, [R3+URZ+0x50], R2 ;  /* 0x0000500203ff79a7 */ /* 0x0005f0000800003f */
[----:B------:R-:W-:Y:S05]  /*21660*/  @!P1 BRA `(.L_x_2068) ;  /* 0x0000000000049947 */ /* 0x000fea0003800000 */
[----:B------:R-:W-:Y:S01]  /*21670*/  BPT.TRAP 0x1 ;  /* 0x000000040000795c */ /* 0x000fe20000300000 */
.L_x_2068:
        /* <DEDUP_REMOVED lines=30> */
.L_x_2063:
[----:B------:R-:W-:Y:S05]  /*21860*/  BSYNC B1 ;  /* 0x0000000000017941 */ /* 0x000fea0003800000 */
.L_x_2062:
        /* <DEDUP_REMOVED lines=31> */
.L_x_2071:
[----:B--2---:R-:W-:Y:S01]  /*21a60*/  IMAD R2, R22, 0x8, R27 ;  /* 0x0000000816027824 */ /* 0x004fe200078e021b */
[----:B------:R-:W-:-:S04]  /*21a70*/  SHF.L.U32 R3, R24, 0x1f, RZ ;  /* 0x0000001f18037819 */ /* 0x000fc800000006ff */
[----:B------:R-:W2:Y:S02]  /*21a80*/  SYNCS.PHASECHK.TRANS64.TRYWAIT P0, [R2+URZ+0x31c40], R3 ;  /* 0x031c4003020075a7 */ /* 0x000ea4000800017f */
[----:B--2---:R-:W-:Y:S05]  /*21a90*/  @!P0 BRA `(.L_x_2072) ;  /* 0x0000002800088947 */ /* 0x004fea0003800000 */
.L_x_2164:
        /* <DEDUP_REMOVED lines=9> */
.L_x_2073:
        /* <DEDUP_REMOVED lines=33> */
.L_x_2165:
[----:B------:R-:W-:Y:S05]  /*21d40*/  @P0 BRA `(.L_x_2075) ;  /* 0x0000000000140947 */ /* 0x000fea0003800000 */
[----:B------:R-:W-:Y:S01]  /*21d50*/  ISETP.NE.AND P1, PT, R28, RZ, PT ;  /* 0x000000ff1c00720c */ /* 0x000fe20003f25270 */
[----:B------:R-:W-:-:S04]  /*21d60*/  IMAD.MOV.U32 R3, RZ, RZ, 0x6c00 ;  /* 0x00006c00ff037424 */ /* 0x000fc800078e00ff */
[----:B------:R2:W-:Y:S08]  /*21d70*/  SYNCS.ARRIVE.TRANS64 RZ, [R2+URZ+0x50], R3 ;  /* 0x0000500302ff79a7 */ /* 0x0005f0000800003f */
[----:B------:R-:W-:Y:S05]  /*21d80*/  @!P1 BRA `(.L_x_2075) ;  /* 0x0000000000049947 */ /* 0x000fea0003800000 */
[----:B------:R-:W-:Y:S01]  /*21d90*/  BPT.TRAP 0x1 ;  /* 0x000000040000795c */ /* 0x000fe20000300000 */
.L_x_2075:
        /* <DEDUP_REMOVED lines=29> */
.L_x_2070:
[----:B------:R-:W-:Y:S05]  /*21f70*/  BSYNC B1 ;  /* 0x0000000000017941 */ /* 0x000fea0003800000 */
.L_x_2069:
[C---:B------:R-:W-:Y:S01]  /*21f80*/  ISETP.GT.AND P0, PT, R9.reuse, 0x1, PT ;  /* 0x000000010900780c */ /* 0x040fe20003f04270 */
[----:B0-2---:R-:W-:-:S04]  /*21f90*/  VIADD R2, R9, 0xfffffffe ;  /* 0xfffffffe09027836 */ /* 0x005fc80000000000 */
[----:B------:R-:W-:-:S08]  /*21fa0*/  IMAD.MOV.U32 R9, RZ, RZ, R2 ;  /* 0x000000ffff097224 */ /* 0x000fd000078e0002 */
[----:B------:R-:W-:Y:S05]  /*21fb0*/  @P0 BRA `(.L_x_2076) ;  /* 0xfffffff000680947 */ /* 0x000fea000383ffff */
.L_x_2052:
[----:B------:R-:W-:Y:S05]  /*21fc0*/  BSYNC B0 ;  /* 0x0000000000007941 */ /* 0x000fea0003800000 */
.L_x_2051:
[----:B------:R-:W-:Y:S01]  /*21fd0*/  ISETP.NE.AND P0, PT, R28, RZ, PT ;  /* 0x000000ff1c00720c */ /* 0x000fe20003f05270 */
[----:B------:R-:W-:-:S12]  /*21fe0*/  BSSY B0, `(.L_x_2077) ;  /* 0x000000f000007945 */ /* 0x000fd80003800000 */
[----:B------:R-:W-:Y:S05]  /*21ff0*/  @P0 BRA `(.L_x_2078) ;  /* 0x0000000000340947 */ /* 0x000fea0003800000 */
[----:B------:R-:W2:Y:S01]  /*22000*/  S2R R9, SR_LANEID ;  /* 0x0000000000097919 */ /* 0x000ea20000000000 */
[----:B------:R-:W-:Y:S01]  /*22010*/  VOTEU.ANY UR4, UPT, PT ;  /* 0x0000000000047886 */ /* 0x000fe200038e0100 */
[----:B------:R-:W3:Y:S01]  /*22020*/  LDC.64 R2, c[0x0][0xc38] ;  /* 0x00030e00ff027b82 */ /* 0x000ee20000000a00 */
[----:B0-----:R-:W2:Y:S01]  /*22030*/  FLO.U32 R4, UR4 ;  /* 0x0000000400047d00 */ /* 0x001ea200080e0000 */
[----:B------:R-:W-:-:S07]  /*22040*/  ULDC.64 UR6, c[0x0][0x208] ;  /* 0x0000820000067ab9 */ /* 0x000fce0000000a00 */
[----:B------:R-:W3:Y:S01]  /*22050*/  POPC R5, UR4 ;  /* 0x0000000400057d09 */ /* 0x000ee20008000000 */
[----:B--2---:R-:W-:-:S13]  /*22060*/  ISETP.EQ.U32.AND P0, PT, R4, R9, PT ;  /* 0x000000090400720c */ /* 0x004fda0003f02070 */
[----:B---3--:R-:W2:Y:S01]  /*22070*/  @P0 ATOMG.E.ADD.STRONG.GPU PT, R3, desc[UR6][R2.64], R5 ;  /* 0x00000005020309a8 */ /* 0x008ea200081ee1c6 */
[----:B------:R-:W0:Y:S02]  /*22080*/  S2R R6, SR_LTMASK ;  /* 0x0000000000067919 */ /* 0x000e240000003900 */
[----:B0-----:R-:W-:-:S04]  /*22090*/  LOP3.LUT R6, R6, UR4, RZ, 0xc0, !PT ;  /* 0x0000000406067c12 */ /* 0x001fc8000f8ec0ff */
[----:B------:R-:W0:Y:S01]  /*220a0*/  POPC R9, R6 ;  /* 0x0000000600097309 */ /* 0x000e220000000000 */
[----:B--2---:R-:W0:Y:S02]  /*220b0*/  SHFL.IDX PT, R4, R3, R4, 0x1f ;  /* 0x00001f0403047589 */ /* 0x004e2400000e0000 */
[----:B0-----:R-:W-:-:S07]  /*220c0*/  IADD3 R16, R4, UR36, R9 ;  /* 0x0000002404107c10 */ /* 0x001fce000fffe009 */
.L_x_2078:
[----:B------:R-:W-:Y:S05]  /*220d0*/  BSYNC B0 ;  /* 0x0000000000007941 */ /* 0x000fea0003800000 */
.L_x_2077:
[----:B------:R-:W-:Y:S04]  /*220e0*/  BSSY B0, `(.L_x_2079) ;  /* 0x000002b000007945 */ /* 0x000fe80003800000 */
[----:B------:R-:W-:Y:S05]  /*220f0*/  @!P6 BRA `(.L_x_2080) ;  /* 0x0000000000a4e947 */ /* 0x000fea0003800000 */
[----:B------:R-:W-:Y:S01]  /*22100*/  IMAD R3, R22, 0x8, R27 ;  /* 0x0000000816037824 */ /* 0x000fe200078e021b */
[----:B------:R-:W-:-:S04]  /*22110*/  SHF.L.U32 R2, R24, 0x1f, RZ ;  /* 0x0000001f18027819 */ /* 0x000fc800000006ff */
[----:B------:R-:W2:Y:S02]  /*22120*/  SYNCS.PHASECHK.TRANS64.TRYWAIT P0, [R3+URZ+0x31c60], R2 ;  /* 0x031c6002030075a7 */ /* 0x000ea4000800017f */
[----:B--2---:R-:W-:Y:S05]  /*22130*/  @!P0 BRA `(.L_x_2081) ;  /* 0x0000002000888947 */ /* 0x004fea0003800000 */
.L_x_2166:
        /* <DEDUP_REMOVED lines=9> */
.L_x_2082:
        /* <DEDUP_REMOVED lines=28> */
.L_x_2080:
[----:B------:R-:W-:Y:S05]  /*22390*/  BSYNC B0 ;  /* 0x0000000000007941 */ /* 0x000fea0003800000 */
.L_x_2079:
[----:B------:R-:W-:-:S05]  /*223a0*/  VIADD R22, R22, 0x1 ;  /* 0x0000000116167836 */ /* 0x000fca0000000000 */
[----:B------:R-:W-:-:S04]  /*223b0*/  ISETP.NE.AND P0, PT, R22, 0x2, PT ;  /* 0x000000021600780c */ /* 0x000fc80003f05270 */
[----:B0-2---:R-:W-:Y:S02]  /*223c0*/  SEL R3, RZ, 0x1, P0 ;  /* 0x00000001ff037807 */ /* 0x005fe40000000000 */
[----:B------:R-:W-:Y:S02]  /*223d0*/  SEL R22, R22, RZ, P0 ;  /* 0x000000ff16167207 */ /* 0x000fe40000000000 */
[----:B------:R-:W-:-:S07]  /*223e0*/  LOP3.LUT R24, R24, R3, RZ, 0x3c, !PT ;  /* 0x0000000318187212 */ /* 0x000fce00078e3cff */
.L_x_2036:
[----:B------:R-:W-:Y:S05]  /*223f0*/  BSYNC B6 ;  /* 0x0000000000067941 */ /* 0x000fea0003800000 */
.L_x_2034:
[----:B------:R-:W-:-:S03]  /*22400*/  UMOV UR4, 0xffffffff ;  /* 0xffffffff00047882 */ /* 0x000fc60000000000 */
[----:B------:R-:W-:Y:S05]  /*22410*/  BRA.DIV UR4, `(.L_x_2083) ;  /* 0x0000001e04e47947 */ /* 0x000fea000b800000 */
[----:B------:R0:W2:Y:S04]  /*22420*/  SHFL.IDX PT, R4, R16, RZ, 0x1f ;  /* 0x00001fff10047589 */ /* 0x0000a800000e0000 */
[----:B------:R0:W3:Y:S02]  /*22430*/  SHFL.IDX PT, R5, R16, 0x1, 0x1f ;  /* 0x00201f0010057f89 */ /* 0x0000e400000e0000 */
.L_x_2170:
        /* <DEDUP_REMOVED lines=8> */
[----:B------:R-:W4:Y:S01]  /*224c0*/  LDC.64 R2, c[0x0][0xc58] ;  /* 0x00031600ff027b82 */ /* 0x000f220000000a00 */
[----:B------:R-:W-:Y:S01]  /*224d0*/  ULDC.64 UR4, c[0x0][0x208] ;  /* 0x0000820000047ab9 */ /* 0x000fe20000000a00 */
[----:B----4-:R-:W-:-:S06]  /*224e0*/  IMAD.WIDE R2, R7, 0x4, R2 ;  /* 0x0000000407027825 */ /* 0x010fcc00078e0202 */
[----:B------:R4:W5:Y:S02]  /*224f0*/  LDG.E R2, desc[UR4][R2.64] ;  /* 0x0000000402027981 */ /* 0x000964000c1e1900 */
.L_x_2085:
[----:B------:R-:W-:Y:S05]  /*22500*/  BSYNC B0 ;  /* 0x0000000000007941 */ /* 0x000fea0003800000 */
.L_x_2084:
        /* <DEDUP_REMOVED lines=23> */
.L_x_2178:
[----:B------:R-:W-:Y:S02]  /*22680*/  ULDC UR4, c[0x0][0xc10] ;  /* 0x0003040000047ab9 */ /* 0x000fe40000000800 */
[----:B------:R-:W-:-:S04]  /*22690*/  IMAD.U32 R7, RZ, RZ, UR4 ;  /* 0x00000004ff077e24 */ /* 0x000fc8000f8e00ff */
[----:B----4-:R-:W-:-:S04]  /*226a0*/  IMAD R14, R14, R7, RZ ;  /* 0x000000070e0e7224 */ /* 0x010fc800078e02ff */
[----:B---3--:R-:W-:-:S05]  /*226b0*/  IMAD.IADD R5, R5, 0x1, R14 ;  /* 0x0000000105057824 */ /* 0x008fca00078e020e */
[----:B--2---:R-:W-:-:S13]  /*226c0*/  ISETP.GT.AND P0, PT, R5, R4, PT ;  /* 0x000000040500720c */ /* 0x004fda0003f04270 */
[----:B------:R-:W-:Y:S05]  /*226d0*/  @P0 BRA `(.L_x_2087) ;  /* 0x0000000000b00947 */ /* 0x000fea0003800000 */
[----:B------:R-:W2:Y:S02]  /*226e0*/  LDC R0, c[0x0][0xc14] ;  /* 0x00030500ff007b82 */ /* 0x000ea40000000800 */
.L_x_2092:
        /* <DEDUP_REMOVED lines=9> */
[----:B------:R-:W2:Y:S01]  /*22780*/  LDC.64 R2, c[0x0][0xc58] ;  /* 0x00031600ff027b82 */ /* 0x000ea20000000a00 */
[----:B------:R-:W-:Y:S01]  /*22790*/  ULDC.64 UR4, c[0x0][0x208] ;  /* 0x0000820000047ab9 */ /* 0x000fe20000000a00 */
[----:B--2---:R-:W-:-:S06]  /*227a0*/  IMAD.WIDE R2, R7, 0x4, R2 ;  /* 0x0000000407027825 */ /* 0x004fcc00078e0202 */
[----:B------:R2:W5:Y:S02]  /*227b0*/  LDG.E R2, desc[UR4][R2.64] ;  /* 0x0000000402027981 */ /* 0x000564000c1e1900 */
.L_x_2090:
[----:B------:R-:W-:Y:S05]  /*227c0*/  BSYNC B0 ;  /* 0x0000000000007941 */ /* 0x000fea0003800000 */
.L_x_2089:
        /* <DEDUP_REMOVED lines=23> */
.L_x_2186:
[----:B------:R-:W-:Y:S02]  /*22940*/  ULDC UR4, c[0x0][0xc10] ;  /* 0x0003040000047ab9 */ /* 0x000fe40000000800 */
[----:B------:R-:W-:-:S04]  /*22950*/  IMAD.U32 R7, RZ, RZ, UR4 ;  /* 0x00000004ff077e24 */ /* 0x000fc8000f8e00ff */
[----:B--2---:R-:W-:-:S04]  /*22960*/  IMAD R14, R14, R7, RZ ;  /* 0x000000070e0e7224 */ /* 0x004fc800078e02ff */
[----:B------:R-:W-:-:S05]  /*22970*/  IMAD.IADD R5, R14, 0x1, R5 ;  /* 0x000000010e057824 */ /* 0x000fca00078e0205 */
[----:B------:R-:W-:-:S13]  /*22980*/  ISETP.GT.AND P0, PT, R5, R4, PT ;  /* 0x000000040500720c */ /* 0x000fda0003f04270 */
[----:B------:R-:W-:Y:S05]  /*22990*/  @!P0 BRA `(.L_x_2092) ;  /* 0xfffffffc00548947 */ /* 0x000fea000383ffff */
.L_x_2087:
        /* <DEDUP_REMOVED lines=8> */
.L_x_2190:
[----:B------:R-:W-:Y:S01]  /*22a20*/  ISETP.NE.AND P0, PT, R3, RZ, PT ;  /* 0x000000ff0300720c */ /* 0x000fe20003f05270 */
[----:B------:R-:W-:-:S12]  /*22a30*/  IMAD.MOV.U32 R14, RZ, RZ, RZ ;  /* 0x000000ffff0e7224 */ /* 0x000fd800078e00ff */
[----:B------:R-:W-:Y:S05]  /*22a40*/  @!P0 BRA `(.L_x_2094) ;  /* 0x0000000000108947 */ /* 0x000fea0003800000 */
[----:B------:R-:W-:Y:S01]  /*22a50*/  UMOV UR4, 0xffffffff ;  /* 0xffffffff00047882 */ /* 0x000fe20000000000 */
[----:B------:R-:W-:Y:S02]  /*22a60*/  VIADD R12, R5, 0xffffffff ;  /* 0xffffffff050c7836 */ /* 0x000fe40000000000 */
[----:B------:R-:W-:Y:S05]  /*22a70*/  BRA.DIV UR4, `(.L_x_2095) ;  /* 0x0000002204807947 */ /* 0x000fea000b800000 */
[----:B------:R4:W0:Y:S02]  /*22a80*/  SHFL.IDX PT, R14, R8, R12, 0x1f ;  /* 0x00001f0c080e7589 */ /* 0x00082400000e0000 */
.L_x_2094:
        /* <DEDUP_REMOVED lines=68> */
.L_x_2088:
[----:B------:R-:W-:Y:S01]  /*22ed0*/  UMOV UR4, URZ ;  /* 0x0000003f00047c82 */ /* 0x000fe20008000000 */
[----:B------:R-:W-:Y:S01]  /*22ee0*/  UMOV UR5, URZ ;  /* 0x0000003f00057c82 */ /* 0x000fe20008000000 */
[----:B------:R-:W-:Y:S01]  /*22ef0*/  ULDC UR6, c[0x0][0xc14] ;  /* 0x0003050000067ab9 */ /* 0x000fe20000000800 */
[----:B------:R-:W-:Y:S02]  /*22f00*/  IMAD.MOV.U32 R16, RZ, RZ, R4 ;  /* 0x000000ffff107224 */ /* 0x000fe400078e0004 */
[----:B------:R-:W-:Y:S02]  /*22f10*/  IMAD.U32 R17, RZ, RZ, UR4 ;  /* 0x00000004ff117e24 */ /* 0x000fe4000f8e00ff */
[----:B------:R-:W-:Y:S02]  /*22f20*/  IMAD.U32 R18, RZ, RZ, UR5 ;  /* 0x00000005ff127e24 */ /* 0x000fe4000f8e00ff */
[----:B------:R-:W-:-:S07]  /*22f30*/  IMAD.U32 R19, RZ, RZ, UR6 ;  /* 0x00000006ff137e24 */ /* 0x000fce000f8e00ff */
.L_x_2096:
        /* <DEDUP_REMOVED lines=10> */
.L_x_2011:
        /* <DEDUP_REMOVED lines=12> */
.L_x_2193:
[----:B------:R-:W-:Y:S05]  /*230a0*/  BSYNC B0 ;  /* 0x0000000000007941 */ /* 0x000fea0003800000 */
.L_x_2098:
[----:B------:R-:W-:-:S03]  /*230b0*/  UMOV UR4, 0xffffffff ;  /* 0xffffffff00047882 */ /* 0x000fc60000000000 */
[----:B------:R-:W-:Y:S05]  /*230c0*/  BRA.DIV UR4, `(.L_x_2100) ;  /* 0x0000001e04247947 */ /* 0x000fea000b800000 */
[----:B0-----:R-:W0:Y:S02]  /*230d0*/  S2R R0, SR_TID.X ;  /* 0x0000000000007919 */ /* 0x001e240000002100 */
[----:B0-----:R-:W-:-:S04]  /*230e0*/  SHF.R.U32.HI R0, RZ, 0x5, R0 ;  /* 0x00000005ff007819 */ /* 0x001fc80000011600 */
[----:B------:R-:W-:-:S05]  /*230f0*/  LOP3.LUT R0, R0, 0x3, RZ, 0xc0, !PT ;  /* 0x0000000300007812 */ /* 0x000fca00078ec0ff */
[----:B------:R0:W2:Y:S02]  /*23100*/  SHFL.IDX PT, R14, R0, RZ, 0x1f ;  /* 0x00001fff000e7589 */ /* 0x0000a400000e0000 */
.L_x_2196:
[----:B--2---:R-:W-:-:S13]  /*23110*/  ISETP.NE.AND P0, PT, R14, RZ, PT ;  /* 0x000000ff0e00720c */ /* 0x004fda0003f05270 */
[----:B------:R-:W-:Y:S05]  /*23120*/  @P0 BRA `(.L_x_1853) ;  /* 0x0000000000880947 */ /* 0x000fea0003800000 */
[----:B------:R-:W-:-:S03]  /*23130*/  UMOV UR4, 0xffffffff ;  /* 0xffffffff00047882 */ /* 0x000fc60000000000 */
[----:B------:R-:W-:Y:S05]  /*23140*/  BRA.DIV UR4, `(.L_x_2101) ;  /* 0x0000001e04387947 */ /* 0x000fea000b800000 */
[----:B------:R-:W-:-:S13]  /*23150*/  ELECT P6, URZ, PT ;  /* 0x00000000003f782f */ /* 0x000fda00038c0000 */
.L_x_2199:
[----:B------:R-:W-:Y:S05]  /*23160*/  @!P6 BRA `(.L_x_1853) ;  /* 0x000000000078e947 */ /* 0x000fea0003800000 */
[----:B------:R-:W-:-:S06]  /*23170*/  ULOP3.LUT UR4, UR60, 0x2, URZ, 0xfc, !UPT ;  /* 0x000000023c047892 */ /* 0x000fcc000f8efc3f */
[----:B0-----:R-:W-:-:S05]  /*23180*/  IMAD.U32 R0, RZ, RZ, UR4 ;  /* 0x00000004ff007e24 */ /* 0x001fca000f8e00ff */
[----:B------:R-:W-:-:S13]  /*23190*/  ISETP.NE.AND P2, PT, R0, 0x3, PT ;  /* 0x000000030000780c */ /* 0x000fda0003f45270 */
[----:B------:R-:W-:Y:S05]  /*231a0*/  @!P2 BRA `(.L_x_2102) ;  /* 0x000000000004a947 */ /* 0x000fea0003800000 */
[----:B------:R-:W-:Y:S01]  /*231b0*/  BPT.TRAP 0x1 ;  /* 0x000000040000795c */ /* 0x000fe20000300000 */
.L_x_2102:
        /* <DEDUP_REMOVED lines=12> */
.L_x_2200:
[----:B------:R-:W2:Y:S02]  /*23280*/  SYNCS.PHASECHK.TRANS64.TRYWAIT P0, [R3+URZ], R0 ;  /* 0x00000000030075a7 */ /* 0x000ea4000800017f */
[----:B--2---:R-:W-:Y:S05]  /*23290*/  @!P0 BRA `(.L_x_2104) ;  /* 0x0000001c00188947 */ /* 0x004fea0003800000 */
.L_x_2201:
[----:B------:R-:W-:Y:S05]  /*232a0*/  @!P2 BRA `(.L_x_2105) ;  /* 0x000000000004a947 */ /* 0x000fea0003800000 */
[----:B------:R-:W-:Y:S01]  /*232b0*/  BPT.TRAP 0x1 ;  /* 0x000000040000795c */ /* 0x000fe20000300000 */
.L_x_2105:
[----:B--2---:R-:W-:-:S04]  /*232c0*/  VIADD R3, R9, 0x31c60 ;  /* 0x00031c6009037836 */ /* 0x004fc80000000000 */
[----:B------:R-:W-:-:S04]  /*232d0*/  IMAD R5, R22, 0x8, R3 ;  /* 0x0000000816057824 */ /* 0x000fc800078e0203 */
[----:B------:R-:W2:Y:S02]  /*232e0*/  SYNCS.PHASECHK.TRANS64.TRYWAIT P0, [R5+URZ], R2 ;  /* 0x00000002050075a7 */ /* 0x000ea4000800017f */
[----:B--2---:R-:W-:Y:S05]  /*232f0*/  @!P0 BRA `(.L_x_2106) ;  /* 0x0000001c00148947 */ /* 0x004fea0003800000 */
.L_x_2202:
[----:B------:R-:W-:-:S07]  /*23300*/  IMAD R3, R4, 0x8, R3 ;  /* 0x0000000804037824 */ /* 0x000fce00078e0203 */
.L_x_2107:
[----:B---3--:R3:W4:Y:S02]  /*23310*/  SYNCS.PHASECHK.TRANS64.TRYWAIT P0, [R3+URZ], R0 ;  /* 0x00000000030075a7 */ /* 0x008724000800017f */
[----:B----4-:R-:W-:Y:S05]  /*23320*/  @!P0 NANOSLEEP.SYNCS 0x989680 ;  /* 0x009896800000895d */ /* 0x010fea0003900000 */
[----:B------:R-:W4:Y:S02]  /*23330*/  @!P0 SYNCS.PHASECHK.TRANS64 P0, [R3+URZ], R0 ;  /* 0x00000000030085a7 */ /* 0x000f24000800007f */
[----:B----4-:R-:W-:Y:S05]  /*23340*/  @!P0 BRA `(.L_x_2107) ;  /* 0xfffffffc00f08947 */ /* 0x010fea000383ffff */
.L_x_1853:
[----:B------:R-:W-:Y:S05]  /*23350*/  BSYNC B7 ;  /* 0x0000000000077941 */ /* 0x000fea0003800000 */
.L_x_1850:
[----:B------:R-:W-:Y:S05]  /*23360*/  EXIT ;  /* 0x000000000000794d */ /* 0x000fea0003800000 */
.L_x_1869:
[----:B0-----:R0:W1:Y:S02]  /*23370*/  SYNCS.PHASECHK.TRANS64.TRYWAIT P5, [R20+URZ+0x31c90], R92 ;  /* 0x031c905c140075a7 */ /* 0x00106400080a017f */
[----:B-1----:R-:W-:Y:S05]  /*23380*/  @!P5 NANOSLEEP.SYNCS 0x989680 ;  /* 0x009896800000d95d */ /* 0x002fea0003900000 */
[----:B------:R-:W1:Y:S02]  /*23390*/  @!P5 SYNCS.PHASECHK.TRANS64 P5, [R20+URZ+0x31c90], R92 ;  /* 0x031c905c1400d5a7 */ /* 0x000e6400080a007f */
[----:B-1----:R-:W-:Y:S05]  /*233a0*/  @!P5 BRA `(.L_x_1869) ;  /* 0xfffffffc00f0d947 */ /* 0x002fea000383ffff */
[----:B------:R-:W-:Y:S05]  /*233b0*/  BRA `(.L_x_2108) ;  /* 0xfffffdfc00647947 */ /* 0x000fea000383ffff */
.L_x_1897:
[----:B0-----:R0:W1:Y:S02]  /*233c0*/  SYNCS.PHASECHK.TRANS64.TRYWAIT P5, [R20+URZ+0x31c90], R92 ;  /* 0x031c905c140075a7 */ /* 0x00106400080a017f */
[----:B-1----:R-:W-:Y:S05]  /*233d0*/  @!P5 NANOSLEEP.SYNCS 0x989680 ;  /* 0x009896800000d95d */ /* 0x002fea0003900000 */
[----:B------:R-:W1:Y:S02]  /*233e0*/  @!P5 SYNCS.PHASECHK.TRANS64 P5, [R20+URZ+0x31c90], R92 ;  /* 0x031c905c1400d5a7 */ /* 0x000e6400080a007f */
[----:B-1----:R-:W-:Y:S05]  /*233f0*/  @!P5 BRA `(.L_x_1897) ;  /* 0xfffffffc00f0d947 */ /* 0x002fea000383ffff */
[----:B------:R-:W-:Y:S05]  /*23400*/  BRA `(.L_x_2109) ;  /* 0xfffffe1800607947 */ /* 0x000fea000383ffff */
.L_x_1910:
[----:B0-----:R0:W1:Y:S02]  /*23410*/  SYNCS.PHASECHK.TRANS64.TRYWAIT P4, [R20+URZ+0x31c90], R92 ;  /* 0x031c905c140075a7 */ /* 0x001064000808017f */
[----:B-1----:R-:W-:Y:S05]  /*23420*/  @!P4 NANOSLEEP.SYNCS 0x989680 ;  /* 0x009896800000c95d */ /* 0x002fea0003900000 */
[----:B------:R-:W1:Y:S02]  /*23430*/  @!P4 SYNCS.PHASECHK.TRANS64 P4, [R20+URZ+0x31c90], R92 ;  /* 0x031c905c1400c5a7 */ /* 0x000e64000808007f */
[----:B-1----:R-:W-:Y:S05]  /*23440*/  @!P4 BRA `(.L_x_1910) ;  /* 0xfffffffc00f0c947 */ /* 0x002fea000383ffff */
[----:B------:R-:W-:Y:S05]  /*23450*/  BRA `(.L_x_2110) ;  /* 0xfffffe3400007947 */ /* 0x000fea000383ffff */
.L_x_1914:
[----:B--2---:R2:W3:Y:S02]  /*23460*/  SYNCS.PHASECHK.TRANS64.TRYWAIT P3, [R20+URZ+0x31cb0], R92 ;  /* 0x031cb05c140075a7 */ /* 0x0044e4000806017f */
[----:B---3--:R-:W-:Y:S05]  /*23470*/  @!P3 NANOSLEEP.SYNCS 0x989680 ;  /* 0x009896800000b95d */ /* 0x008fea0003900000 */
[----:B------:R-:W3:Y:S02]  /*23480*/  @!P3 SYNCS.PHASECHK.TRANS64 P3, [R20+URZ+0x31cb0], R92 ;  /* 0x031cb05c1400b5a7 */ /* 0x000ee4000806007f */
[----:B---3--:R-:W-:Y:S05]  /*23490*/  @!P3 BRA `(.L_x_1914) ;  /* 0xfffffffc00f0b947 */ /* 0x008fea000383ffff */
[----:B------:R-:W-:Y:S05]  /*234a0*/  BRA `(.L_x_2111) ;  /* 0xfffffe34009c7947 */ /* 0x000fea000383ffff */
.L_x_1920:
[----:B------:R-:W-:Y:S01]  /*234b0*/  BSSY B0, `(.L_x_2112) ;  /* 0x0000007000007945 */ /* 0x000fe20003800000 */
[----:B------:R-:W-:Y:S02]  /*234c0*/  IMAD.MOV.U32 R12, RZ, RZ, RZ ;  /* 0x000000ffff0c7224 */ /* 0x000fe400078e00ff */
[----:B0-----:R-:W-:Y:S02]  /*234d0*/  IMAD.MOV.U32 R11, RZ, RZ, 0x1f ;  /* 0x0000001fff0b7424 */ /* 0x001fe400078e00ff */
[----:B------:R-:W-:-:S07]  /*234e0*/  IMAD.MOV.U32 R15, RZ, RZ, -0x1 ;  /* 0xffffffffff0f7424 */ /* 0x000fce00078e00ff */
[----:B-----5:R-:W-:Y:S05]  /*234f0*/  WARPSYNC.COLLECTIVE R15, `(.L_x_2113) ;  /* 0x000000000f087348 */ /* 0x020fea0003c00000 */
[----:B------:R0:W1:Y:S02]  /*23500*/  SHFL.IDX P6, R14, R13, R12, R11 ;  /* 0x0000000c0d0e7389 */ /* 0x00006400000c000b */
[----:B01---5:R-:W-:Y:S01]  /*23510*/  ENDCOLLECTIVE ;  /* 0x000000000000791b */ /* 0x023fe20003800000 */
.L_x_2113:
[----:B------:R-:W-:Y:S05]  /*23520*/  BSYNC B0 ;  /* 0x0000000000007941 */ /* 0x000fea0003800000 */
.L_x_2112:
[----:B------:R2:W-:Y:S01]  /*23530*/  STL [R1+0x54], R14 ;  /* 0x0000540e01007387 */ /* 0x0005e20000100800 */
[----:B------:R-:W-:Y:S05]  /*23540*/  BRA `(.L_x_2114) ;  /* 0xfffffe3c00187947 */ /* 0x000fea000383ffff */
.L_x_1933:
[----:B------:R-:W-:Y:S01]  /*23550*/  BSSY B1, `(.L_x_2115) ;  /* 0x0000007000017945 */ /* 0x000fe20003800000 */
[----:B------:R-:W-:Y:S02]  /*23560*/  IMAD.MOV.U32 R12, RZ, RZ, RZ ;  /* 0x000000ffff0c7224 */ /* 0x000fe400078e00ff */
[----:B------:R-:W-:Y:S02]  /*23570*/  IMAD.MOV.U32 R11, RZ, RZ, 0x1e1f ;  /* 0x00001e1fff0b7424 */ /* 0x000fe400078e00ff */
[----:B------:R-:W-:-:S07]  /*23580*/  IMAD.MOV.U32 R15, RZ, RZ, -0x1 ;  /* 0xffffffffff0f7424 */ /* 0x000fce00078e00ff */
[----:B------:R-:W-:Y:S05]  /*23590*/  WARPSYNC.COLLECTIVE R15, `(.L_x_2116) ;  /* 0x000000000f087348 */ /* 0x000fea0003c00000 */
[----:B------:R0:W1:Y:S02]  /*235a0*/  SHFL.IDX P6, R14, R13, R12, R11 ;  /* 0x0000000c0d0e7389 */ /* 0x00006400000c000b */
[----:B01----:R-:W-:Y:S01]  /*235b0*/  ENDCOLLECTIVE ;  /* 0x000000000000791b */ /* 0x003fe20003800000 */
.L_x_2116:
[----:B------:R-:W-:Y:S05]  /*235c0*/  BSYNC B1 ;  /* 0x0000000000017941 */ /* 0x000fea0003800000 */
.L_x_2115:
[----:B------:R-:W-:Y:S05]  /*235d0*/  BRA `(.L_x_2117) ;  /* 0xfffffe4800687947 */ /* 0x000fea000383ffff */
.L_x_1934:
        /* <DEDUP_REMOVED lines=8> */
.L_x_2119:
[----:B------:R-:W-:Y:S05]  /*23660*/  BSYNC B1 ;  /* 0x0000000000017941 */ /* 0x000fea0003800000 */
.L_x_2118:
[----:B------:R-:W-:Y:S05]  /*23670*/  BRA `(.L_x_2120) ;  /* 0xfffffe48004c7947 */ /* 0x000fea000383ffff */
.L_x_1935:
        /* <DEDUP_REMOVED lines=8> */
.L_x_2122:
[----:B------:R-:W-:Y:S05]  /*23700*/  BSYNC B1 ;  /* 0x0000000000017941 */ /* 0x000fea0003800000 */
.L_x_2121:
[----:B------:R-:W-:Y:S05]  /*23710*/  BRA `(.L_x_2123) ;  /* 0xfffffe4800307947 */ /* 0x000fea000383ffff */
.L_x_1936:
        /* <DEDUP_REMOVED lines=8> */
.L_x_2125:
[----:B------:R-:W-:Y:S05]  /*237a0*/  BSYNC B1 ;  /* 0x0000000000017941 */ /* 0x000fea0003800000 */
.L_x_2124:
[----:B------:R-:W-:Y:S05]  /*237b0*/  BRA `(.L_x_2126) ;  /* 0xfffffe4800147947 */ /* 0x000fea000383ffff */
.L_x_1938:
[----:B0-----:R0:W1:Y:S02]  /*237c0*/  SYNCS.PHASECHK.TRANS64.TRYWAIT P1, [R16+URZ+0x31c00], R3 ;  /* 0x031c0003100075a7 */ /* 0x001064000802017f */
[----:B-1----:R-:W-:Y:S05]  /*237d0*/  @!P1 NANOSLEEP.SYNCS 0x989680 ;  /* 0x009896800000995d */ /* 0x002fea0003900000 */
[----:B------:R-:W1:Y:S02]  /*237e0*/  @!P1 SYNCS.PHASECHK.TRANS64 P1, [R16+URZ+0x31c00], R3 ;  /* 0x031c0003100095a7 */ /* 0x000e64000802007f */
[----:B-1----:R-:W-:Y:S05]  /*237f0*/  @!P1 BRA `(.L_x_1938) ;  /* 0xfffffffc00f09947 */ /* 0x002fea000383ffff */
[----:B------:R-:W-:Y:S05]  /*23800*/  BRA `(.L_x_2127) ;  /* 0xfffffe4800907947 */ /* 0x000fea000383ffff */
.L_x_1952:
[----:B------:R-:W-:Y:S01]  /*23810*/  BSSY B1, `(.L_x_2128) ;  /* 0x0000007000017945 */ /* 0x000fe20003800000 */
[----:B------:R-:W-:Y:S02]  /*23820*/  IMAD.MOV.U32 R12, RZ, RZ, RZ ;  /* 0x000000ffff0c7224 */ /* 0x000fe400078e00ff */
[----:B------:R-:W-:Y:S02]  /*23830*/  IMAD.MOV.U32 R11, RZ, RZ, 0x1e1f ;  /* 0x00001e1fff0b7424 */ /* 0x000fe400078e00ff */
[----:B------:R-:W-:-:S07]  /*23840*/  IMAD.MOV.U32 R15, RZ, RZ, -0x1 ;  /* 0xffffffffff0f7424 */ /* 0x000fce00078e00ff */
[----:B------:R-:W-:Y:S05]  /*23850*/  WARPSYNC.COLLECTIVE R15, `(.L_x_2129) ;  /* 0x000000000f087348 */ /* 0x000fea0003c00000 */
[----:B------:R0:W1:Y:S02]  /*23860*/  SHFL.IDX P6, R14, R13, R12, R11 ;  /* 0x0000000c0d0e7389 */ /* 0x00006400000c000b */
[----:B01----:R-:W-:Y:S01]  /*23870*/  ENDCOLLECTIVE ;  /* 0x000000000000791b */ /* 0x003fe20003800000 */
.L_x_2129:
[----:B------:R-:W-:Y:S05]  /*23880*/  BSYNC B1 ;  /* 0x0000000000017941 */ /* 0x000fea0003800000 */
.L_x_2128:
[----:B------:R-:W-:Y:S05]  /*23890*/  BRA `(.L_x_2130) ;  /* 0xfffffe6400047947 */ /* 0x000fea000383ffff */
.L_x_1953:
        /* <DEDUP_REMOVED lines=8> */
.L_x_2132:
[----:B------:R-:W-:Y:S05]  /*23920*/  BSYNC B1 ;  /* 0x0000000000017941 */ /* 0x000fea0003800000 */
.L_x_2131:
[----:B------:R-:W-:Y:S05]  /*23930*/  BRA `(.L_x_2133) ;  /* 0xfffffe6000e87947 */ /* 0x000fea000383ffff */
.L_x_1954:
        /* <DEDUP_REMOVED lines=8> */
.L_x_2135:
[----:B------:R-:W-:Y:S05]  /*239c0*/  BSYNC B1 ;  /* 0x0000000000017941 */ /* 0x000fea0003800000 */
.L_x_2134:
[----:B------:R-:W-:Y:S05]  /*239d0*/  BRA `(.L_x_2136) ;  /* 0xfffffe6000cc7947 */ /* 0x000fea000383ffff */
.L_x_1955:
        /* <DEDUP_REMOVED lines=8> */
.L_x_2138:
[----:B------:R-:W-:Y:S05]  /*23a60*/  BSYNC B1 ;  /* 0x0000000000017941 */ /* 0x000fea0003800000 */
.L_x_2137:
[----:B------:R-:W-:Y:S05]  /*23a70*/  BRA `(.L_x_2139) ;  /* 0xfffffe6000b07947 */ /* 0x000fea000383ffff */
.L_x_1957:
[----:B0-----:R0:W1:Y:S02]  /*23a80*/  SYNCS.PHASECHK.TRANS64.TRYWAIT P1, [R16+URZ+0x31c00], R3 ;  /* 0x031c0003100075a7 */ /* 0x001064000802017f */
[----:B-1----:R-:W-:Y:S05]  /*23a90*/  @!P1 NANOSLEEP.SYNCS 0x989680 ;  /* 0x009896800000995d */ /* 0x002fea0003900000 */
[----:B------:R-:W1:Y:S02]  /*23aa0*/  @!P1 SYNCS.PHASECHK.TRANS64 P1, [R16+URZ+0x31c00], R3 ;  /* 0x031c0003100095a7 */ /* 0x000e64000802007f */
[----:B-1----:R-:W-:Y:S05]  /*23ab0*/  @!P1 BRA `(.L_x_1957) ;  /* 0xfffffffc00f09947 */ /* 0x002fea000383ffff */
[----:B------:R-:W-:Y:S05]  /*23ac0*/  BRA `(.L_x_2140) ;  /* 0xfffffe6400307947 */ /* 0x000fea000383ffff */
.L_x_1965:
[----:B-1----:R1:W3:Y:S02]  /*23ad0*/  SYNCS.PHASECHK.TRANS64.TRYWAIT P1, [R0+URZ+0x31c30], R5 ;  /* 0x031c3005000075a7 */ /* 0x0022e4000802017f */
[----:B---3--:R-:W-:Y:S05]  /*23ae0*/  @!P1 NANOSLEEP.SYNCS 0x989680 ;  /* 0x009896800000995d */ /* 0x008fea0003900000 */
[----:B------:R-:W3:Y:S02]  /*23af0*/  @!P1 SYNCS.PHASECHK.TRANS64 P1, [R0+URZ+0x31c30], R5 ;  /* 0x031c3005000095a7 */ /* 0x000ee4000802007f */
[----:B---3--:R-:W-:Y:S05]  /*23b00*/  @!P1 BRA `(.L_x_1965) ;  /* 0xfffffffc00f09947 */ /* 0x008fea000383ffff */
[----:B------:R-:W-:Y:S05]  /*23b10*/  BRA `(.L_x_1964) ;  /* 0xfffffe7c00207947 */ /* 0x000fea000383ffff */
.L_x_1971:
[----:B-1----:R1:W2:Y:S02]  /*23b20*/  SYNCS.PHASECHK.TRANS64.TRYWAIT P3, [R20+URZ+0x31c30], R21 ;  /* 0x031c3015140075a7 */ /* 0x0022a4000806017f */
[----:B--2---:R-:W-:Y:S05]  /*23b30*/  @!P3 NANOSLEEP.SYNCS 0x989680 ;  /* 0x009896800000b95d */ /* 0x004fea0003900000 */
[----:B------:R-:W2:Y:S02]  /*23b40*/  @!P3 SYNCS.PHASECHK.TRANS64 P3, [R20+URZ+0x31c30], R21 ;  /* 0x031c30151400b5a7 */ /* 0x000ea4000806007f */
[----:B--2---:R-:W-:Y:S05]  /*23b50*/  @!P3 BRA `(.L_x_1971) ;  /* 0xfffffffc00f0b947 */ /* 0x004fea000383ffff */
[----:B------:R-:W-:Y:S05]  /*23b60*/  BRA `(.L_x_1970) ;  /* 0xfffffec800d07947 */ /* 0x000fea000383ffff */
.L_x_1975:
[----:B-1----:R1:W2:Y:S02]  /*23b70*/  SYNCS.PHASECHK.TRANS64.TRYWAIT P2, [R21+URZ+0x31c50], R20 ;  /* 0x031c5014150075a7 */ /* 0x0022a4000804017f */
[----:B--2---:R-:W-:Y:S05]  /*23b80*/  @!P2 NANOSLEEP.SYNCS 0x989680 ;  /* 0x009896800000a95d */ /* 0x004fea0003900000 */
[----:B------:R-:W2:Y:S02]  /*23b90*/  @!P2 SYNCS.PHASECHK.TRANS64 P2, [R21+URZ+0x31c50], R20 ;  /* 0x031c50141500a5a7 */ /* 0x000ea4000804007f */
[----:B--2---:R-:W-:Y:S05]  /*23ba0*/  @!P2 BRA `(.L_x_1975) ;  /* 0xfffffffc00f0a947 */ /* 0x004fea000383ffff */
[----:B------:R-:W-:Y:S05]  /*23bb0*/  BRA `(.L_x_1972) ;  /* 0xfffffeec00d87947 */ /* 0x000fea000383ffff */
.L_x_1982:
[----:B--2---:R2:W3:Y:S02]  /*23bc0*/  SYNCS.PHASECHK.TRANS64.TRYWAIT P3, [R20+URZ+0x31c30], R21 ;  /* 0x031c3015140075a7 */ /* 0x0044e4000806017f */
[----:B---3--:R-:W-:Y:S05]  /*23bd0*/  @!P3 NANOSLEEP.SYNCS 0x989680 ;  /* 0x009896800000b95d */ /* 0x008fea0003900000 */
[----:B------:R-:W3:Y:S02]  /*23be0*/  @!P3 SYNCS.PHASECHK.TRANS64 P3, [R20+URZ+0x31c30], R21 ;  /* 0x031c30151400b5a7 */ /* 0x000ee4000806007f */
[----:B---3--:R-:W-:Y:S05]  /*23bf0*/  @!P3 BRA `(.L_x_1982) ;  /* 0xfffffffc00f0b947 */ /* 0x008fea000383ffff */
[----:B------:R-:W-:Y:S05]  /*23c00*/  BRA `(.L_x_1981) ;  /* 0xffffff24009c7947 */ /* 0x000fea000383ffff */
.L_x_1986:
[----:B-1----:R1:W2:Y:S02]  /*23c10*/  SYNCS.PHASECHK.TRANS64.TRYWAIT P2, [R20+URZ+0x31c50], R14 ;  /* 0x031c500e140075a7 */ /* 0x0022a4000804017f */
[----:B--2---:R-:W-:Y:S05]  /*23c20*/  @!P2 NANOSLEEP.SYNCS 0x989680 ;  /* 0x009896800000a95d */ /* 0x004fea0003900000 */
[----:B------:R-:W2:Y:S02]  /*23c30*/  @!P2 SYNCS.PHASECHK.TRANS64 P2, [R20+URZ+0x31c50], R14 ;  /* 0x031c500e1400a5a7 */ /* 0x000ea4000804007f */
[----:B--2---:R-:W-:Y:S05]  /*23c40*/  @!P2 BRA `(.L_x_1986) ;  /* 0xfffffffc00f0a947 */ /* 0x004fea000383ffff */
[----:B------:R-:W-:Y:S05]  /*23c50*/  BRA `(.L_x_1983) ;  /* 0xffffff48009c7947 */ /* 0x000fea000383ffff */
.L_x_1991:
[----:B---3--:R3:W4:Y:S02]  /*23c60*/  SYNCS.PHASECHK.TRANS64.TRYWAIT P0, [R7+URZ+0x31c50], R0 ;  /* 0x031c5000070075a7 */ /* 0x008724000800017f */
[----:B----4-:R-:W-:Y:S05]  /*23c70*/  @!P0 NANOSLEEP.SYNCS 0x989680 ;  /* 0x009896800000895d */ /* 0x010fea0003900000 */
[----:B------:R-:W4:Y:S02]  /*23c80*/  @!P0 SYNCS.PHASECHK.TRANS64 P0, [R7+URZ+0x31c50], R0 ;  /* 0x031c5000070085a7 */ /* 0x000f24000800007f */
[----:B----4-:R-:W-:Y:S05]  /*23c90*/  @!P0 BRA `(.L_x_1991) ;  /* 0xfffffffc00f08947 */ /* 0x010fea000383ffff */
[----:B------:R-:W-:Y:S05]  /*23ca0*/  BRA `(.L_x_1990) ;  /* 0xffffff7400c87947 */ /* 0x000fea000383ffff */
.L_x_2017:
        /* <DEDUP_REMOVED lines=11> */
.L_x_2142:
[----:B------:R-:W-:Y:S05]  /*23d60*/  BSYNC B1 ;  /* 0x0000000000017941 */ /* 0x000fea0003800000 */
.L_x_2141:
[----:B------:R-:W-:Y:S05]  /*23d70*/  BRA `(.L_x_2143) ;  /* 0xffffffac00e87947 */ /* 0x000fea000383ffff */
.L_x_2018:
[----:B------:R-:W-:Y:S01]  /*23d80*/  BSSY B1, `(.L_x_2144) ;  /* 0x0000006000017945 */ /* 0x000fe20003800000 */
[----:B------:R-:W-:-:S07]  /*23d90*/  IMAD.MOV.U32 R15, RZ, RZ, -0x1 ;  /* 0xffffffffff0f7424 */ /* 0x000fce00078e00ff */
[----:B-1----:R-:W-:Y:S05]  /*23da0*/  WARPSYNC.COLLECTIVE R15, `(.L_x_2145) ;  /* 0x000000000f0c7348 */ /* 0x002fea0003c00000 */
[----:B------:R-:W-:Y:S02]  /*23db0*/  ELECT P6, UR62, PT ;  /* 0x00000000003e782f */ /* 0x000fe400038c0000 */
[----:B------:R-:W-:Y:S01]  /*23dc0*/  MOV R14, UR62 ;  /* 0x0000003e000e7c02 */ /* 0x000fe20008000f00 */
[----:B-1----:R-:W-:Y:S10]  /*23dd0*/  ENDCOLLECTIVE ;  /* 0x000000000000791b */ /* 0x002ff40003800000 */
.L_x_2145:
[----:B------:R-:W-:Y:S05]  /*23de0*/  BSYNC B1 ;  /* 0x0000000000017941 */ /* 0x000fea0003800000 */
.L_x_2144:
[----:B------:R-:W-:Y:S05]  /*23df0*/  BRA `(.L_x_2146) ;  /* 0xffffffac00d47947 */ /* 0x000fea000383ffff */
.L_x_2020:
[----:B0-----:R0:W2:Y:S02]  /*23e00*/  SYNCS.PHASECHK.TRANS64.TRYWAIT P0, [R6+URZ+0x31c20], R7 ;  /* 0x031c2007060075a7 */ /* 0x0010a4000800017f */
[----:B--2---:R-:W-:Y:S05]  /*23e10*/  @!P0 NANOSLEEP.SYNCS 0x989680 ;  /* 0x009896800000895d */ /* 0x004fea0003900000 */
[----:B------:R-:W2:Y:S02]  /*23e20*/  @!P0 SYNCS.PHASECHK.TRANS64 P0, [R6+URZ+0x31c20], R7 ;  /* 0x031c2007060085a7 */ /* 0x000ea4000800007f */
[----:B--2---:R-:W-:Y:S05]  /*23e30*/  @!P0 BRA `(.L_x_2020) ;  /* 0xfffffffc00f08947 */ /* 0x004fea000383ffff */
[----:B------:R-:W-:Y:S05]  /*23e40*/  BRA `(.L_x_2147) ;  /* 0xffffffac00f07947 */ /* 0x000fea000383ffff */
.L_x_2023:
[----:B0-----:R0:W2:Y:S02]  /*23e50*/  SYNCS.PHASECHK.TRANS64.TRYWAIT P0, [R8+URZ+0x31ca0], R7 ;  /* 0x031ca007080075a7 */ /* 0x0010a4000800017f */
[----:B--2---:R-:W-:Y:S05]  /*23e60*/  @!P0 NANOSLEEP.SYNCS 0x989680 ;  /* 0x009896800000895d */ /* 0x004fea0003900000 */
[----:B------:R-:W2:Y:S02]  /*23e70*/  @!P0 SYNCS.PHASECHK.TRANS64 P0, [R8+URZ+0x31ca0], R7 ;  /* 0x031ca007080085a7 */ /* 0x000ea4000800007f */
[----:B--2---:R-:W-:Y:S05]  /*23e80*/  @!P0 BRA `(.L_x_2023) ;  /* 0xfffffffc00f08947 */ /* 0x004fea000383ffff */
[----:B------:R-:W-:Y:S05]  /*23e90*/  BRA `(.L_x_2148) ;  /* 0xffffffac00f87947 */ /* 0x000fea000383ffff */
.L_x_2025:
[----:B--2---:R2:W3:Y:S02]  /*23ea0*/  SYNCS.PHASECHK.TRANS64.TRYWAIT P0, [R8+URZ+0x31cc0], R7 ;  /* 0x031cc007080075a7 */ /* 0x0044e4000800017f */
[----:B---3--:R-:W-:Y:S05]  /*23eb0*/  @!P0 NANOSLEEP.SYNCS 0x989680 ;  /* 0x009896800000895d */ /* 0x008fea0003900000 */
[----:B------:R-:W3:Y:S02]  /*23ec0*/  @!P0 SYNCS.PHASECHK.TRANS64 P0, [R8+URZ+0x31cc0], R7 ;  /* 0x031cc007080085a7 */ /* 0x000ee4000800007f */
[----:B---3--:R-:W-:Y:S05]  /*23ed0*/  @!P0 BRA `(.L_x_2025) ;  /* 0xfffffffc00f08947 */ /* 0x008fea000383ffff */
[----:B------:R-:W-:Y:S05]  /*23ee0*/  BRA `(.L_x_2149) ;  /* 0xffffffb000787947 */ /* 0x000fea000383ffff */
.L_x_2029:
[----:B0-----:R0:W2:Y:S02]  /*23ef0*/  SYNCS.PHASECHK.TRANS64.TRYWAIT P0, [R7+URZ+0x31ca0], R8 ;  /* 0x031ca008070075a7 */ /* 0x0010a4000800017f */
[----:B--2---:R-:W-:Y:S05]  /*23f00*/  @!P0 NANOSLEEP.SYNCS 0x989680 ;  /* 0x009896800000895d */ /* 0x004fea0003900000 */
[----:B------:R-:W2:Y:S02]  /*23f10*/  @!P0 SYNCS.PHASECHK.TRANS64 P0, [R7+URZ+0x31ca0], R8 ;  /* 0x031ca008070085a7 */ /* 0x000ea4000800007f */
[----:B--2---:R-:W-:Y:S05]  /*23f20*/  @!P0 BRA `(.L_x_2029) ;  /* 0xfffffffc00f08947 */ /* 0x004fea000383ffff */
[----:B------:R-:W-:Y:S05]  /*23f30*/  BRA `(.L_x_2150) ;  /* 0xffffffb400207947 */ /* 0x000fea000383ffff */
.L_x_2031:
[----:B--2---:R2:W3:Y:S02]  /*23f40*/  SYNCS.PHASECHK.TRANS64.TRYWAIT P1, [R7+URZ+0x31cc0], R8 ;  /* 0x031cc008070075a7 */ /* 0x0044e4000802017f */
[----:B---3--:R-:W-:Y:S05]  /*23f50*/  @!P1 NANOSLEEP.SYNCS 0x989680 ;  /* 0x009896800000995d */ /* 0x008fea0003900000 */
[----:B------:R-:W3:Y:S02]  /*23f60*/  @!P1 SYNCS.PHASECHK.TRANS64 P1, [R7+URZ+0x31cc0], R8 ;  /* 0x031cc008070095a7 */ /* 0x000ee4000802007f */
[----:B---3--:R-:W-:Y:S05]  /*23f70*/  @!P1 BRA `(.L_x_2031) ;  /* 0xfffffffc00f09947 */ /* 0x008fea000383ffff */
[----:B------:R-:W-:Y:S05]  /*23f80*/  BRA `(.L_x_2151) ;  /* 0xffffffb4009c7947 */ /* 0x000fea000383ffff */
.L_x_2043:
        /* <DEDUP_REMOVED lines=11> */
.L_x_2153:
[----:B------:R-:W-:Y:S05]  /*24040*/  BSYNC B0 ;  /* 0x0000000000007941 */ /* 0x000fea0003800000 */
.L_x_2152:
[----:B------:R-:W-:Y:S05]  /*24050*/  BRA `(.L_x_2154) ;  /* 0xffffffc000707947 */ /* 0x000fea000383ffff */
.L_x_2044:
[----:B------:R-:W-:Y:S01]  /*24060*/  BSSY B0, `(.L_x_2155) ;  /* 0x0000006000007945 */ /* 0x000fe20003800000 */
[----:B------:R-:W-:-:S07]  /*24070*/  IMAD.MOV.U32 R15, RZ, RZ, -0x1 ;  /* 0xffffffffff0f7424 */ /* 0x000fce00078e00ff */
[----:B-1----:R-:W-:Y:S05]  /*24080*/  WARPSYNC.COLLECTIVE R15, `(.L_x_2156) ;  /* 0x000000000f0c7348 */ /* 0x002fea0003c00000 */
[----:B------:R-:W-:Y:S02]  /*24090*/  ELECT P6, UR62, PT ;  /* 0x00000000003e782f */ /* 0x000fe400038c0000 */
[----:B------:R-:W-:Y:S01]  /*240a0*/  MOV R14, UR62 ;  /* 0x0000003e000e7c02 */ /* 0x000fe20008000f00 */
[----:B-1----:R-:W-:Y:S10]  /*240b0*/  ENDCOLLECTIVE ;  /* 0x000000000000791b */ /* 0x002ff40003800000 */
.L_x_2156:
[----:B------:R-:W-:Y:S05]  /*240c0*/  BSYNC B0 ;  /* 0x0000000000007941 */ /* 0x000fea0003800000 */
.L_x_2155:
[----:B------:R-:W-:Y:S05]  /*240d0*/  BRA `(.L_x_2157) ;  /* 0xffffffc000607947 */ /* 0x000fea000383ffff */
.L_x_2047:
[----:B--2---:R2:W3:Y:S02]  /*240e0*/  SYNCS.PHASECHK.TRANS64.TRYWAIT P0, [R5+URZ+0x31c40], R4 ;  /* 0x031c4004050075a7 */ /* 0x0044e4000800017f */
[----:B---3--:R-:W-:Y:S05]  /*240f0*/  @!P0 NANOSLEEP.SYNCS 0x989680 ;  /* 0x009896800000895d */ /* 0x008fea0003900000 */
[----:B------:R-:W3:Y:S02]  /*24100*/  @!P0 SYNCS.PHASECHK.TRANS64 P0, [R5+URZ+0x31c40], R4 ;  /* 0x031c4004050085a7 */ /* 0x000ee4000800007f */
[----:B---3--:R-:W-:Y:S05]  /*24110*/  @!P0 BRA `(.L_x_2047) ;  /* 0xfffffffc00f08947 */ /* 0x008fea000383ffff */
[----:B------:R-:W-:Y:S05]  /*24120*/  BRA `(.L_x_2158) ;  /* 0xffffffc000b87947 */ /* 0x000fea000383ffff */
.L_x_2050:
[----:B0-----:R0:W2:Y:S02]  /*24130*/  SYNCS.PHASECHK.TRANS64.TRYWAIT P0, [R27+URZ+0x31c20], R4 ;  /* 0x031c20041b0075a7 */ /* 0x0010a4000800017f */
[----:B--2---:R-:W-:Y:S05]  /*24140*/  @!P0 NANOSLEEP.SYNCS 0x989680 ;  /* 0x009896800000895d */ /* 0x004fea0003900000 */
[----:B------:R-:W2:Y:S02]  /*24150*/  @!P0 SYNCS.PHASECHK.TRANS64 P0, [R27+URZ+0x31c20], R4 ;  /* 0x031c20041b0085a7 */ /* 0x000ea4000800007f */
[----:B--2---:R-:W-:Y:S05]  /*24160*/  @!P0 BRA `(.L_x_2050) ;  /* 0xfffffffc00f08947 */ /* 0x004fea000383ffff */
[----:B------:R-:W-:Y:S05]  /*24170*/  BRA `(.L_x_2159) ;  /* 0xffffffc400e87947 */ /* 0x000fea000383ffff */
.L_x_2058:
[----:B0-----:R0:W2:Y:S02]  /*24180*/  SYNCS.PHASECHK.TRANS64.TRYWAIT P0, [R3+URZ+0x31c40], R2 ;  /* 0x031c4002030075a7 */ /* 0x0010a4000800017f */
[----:B--2---:R-:W-:Y:S05]  /*24190*/  @!P0 NANOSLEEP.SYNCS 0x989680 ;  /* 0x009896800000895d */ /* 0x004fea0003900000 */
[----:B------:R-:W2:Y:S02]  /*241a0*/  @!P0 SYNCS.PHASECHK.TRANS64 P0, [R3+URZ+0x31c40], R2 ;  /* 0x031c4002030085a7 */ /* 0x000ea4000800007f */
[----:B--2---:R-:W-:Y:S05]  /*241b0*/  @!P0 BRA `(.L_x_2058) ;  /* 0xfffffffc00f08947 */ /* 0x004fea000383ffff */
[----:B------:R-:W-:Y:S05]  /*241c0*/  BRA `(.L_x_2160) ;  /* 0xffffffc8008c7947 */ /* 0x000fea000383ffff */
.L_x_2060:
[----:B0-----:R0:W2:Y:S02]  /*241d0*/  SYNCS.PHASECHK.TRANS64.TRYWAIT P0, [R2+URZ+0x60], R5 ;  /* 0x00006005020075a7 */ /* 0x0010a4000800017f */
[----:B--2---:R-:W-:Y:S05]  /*241e0*/  @!P0 NANOSLEEP.SYNCS 0x989680 ;  /* 0x009896800000895d */ /* 0x004fea0003900000 */
[----:B------:R-:W2:Y:S02]  /*241f0*/  @!P0 SYNCS.PHASECHK.TRANS64 P0, [R2+URZ+0x60], R5 ;  /* 0x00006005020085a7 */ /* 0x000ea4000800007f */
[----:B--2---:R-:W-:Y:S05]  /*24200*/  @!P0 BRA `(.L_x_2060) ;  /* 0xfffffffc00f08947 */ /* 0x004fea000383ffff */
[----:B------:R-:W-:Y:S05]  /*24210*/  BRA `(.L_x_2161) ;  /* 0xffffffcc00187947 */ /* 0x000fea000383ffff */
.L_x_2065:
[----:B--2---:R2:W3:Y:S02]  /*24220*/  SYNCS.PHASECHK.TRANS64.TRYWAIT P0, [R3+URZ+0x31c40], R2 ;  /* 0x031c4002030075a7 */ /* 0x0044e4000800017f */
[----:B---3--:R-:W-:Y:S05]  /*24230*/  @!P0 NANOSLEEP.SYNCS 0x989680 ;  /* 0x009896800000895d */ /* 0x008fea0003900000 */
[----:B------:R-:W3:Y:S02]  /*24240*/  @!P0 SYNCS.PHASECHK.TRANS64 P0, [R3+URZ+0x31c40], R2 ;  /* 0x031c4002030085a7 */ /* 0x000ee4000800007f */
[----:B---3--:R-:W-:Y:S05]  /*24250*/  @!P0 BRA `(.L_x_2065) ;  /* 0xfffffffc00f08947 */ /* 0x008fea000383ffff */
[----:B------:R-:W-:Y:S05]  /*24260*/  BRA `(.L_x_2162) ;  /* 0xffffffd0004c7947 */ /* 0x000fea000383ffff */
.L_x_2067:
[----:B0-----:R0:W2:Y:S02]  /*24270*/  SYNCS.PHASECHK.TRANS64.TRYWAIT P1, [R3+URZ+0x60], R24 ;  /* 0x00006018030075a7 */ /* 0x0010a4000802017f */
[----:B--2---:R-:W-:Y:S05]  /*24280*/  @!P1 NANOSLEEP.SYNCS 0x989680 ;  /* 0x009896800000995d */ /* 0x004fea0003900000 */
[----:B------:R-:W2:Y:S02]  /*24290*/  @!P1 SYNCS.PHASECHK.TRANS64 P1, [R3+URZ+0x60], R24 ;  /* 0x00006018030095a7 */ /* 0x000ea4000802007f */
[----:B--2---:R-:W-:Y:S05]  /*242a0*/  @!P1 BRA `(.L_x_2067) ;  /* 0xfffffffc00f09947 */ /* 0x004fea000383ffff */
[----:B------:R-:W-:Y:S05]  /*242b0*/  BRA `(.L_x_2163) ;  /* 0xffffffd000d87947 */ /* 0x000fea000383ffff */
.L_x_2072:
[----:B--2---:R2:W3:Y:S02]  /*242c0*/  SYNCS.PHASECHK.TRANS64.TRYWAIT P0, [R2+URZ+0x31c40], R3 ;  /* 0x031c4003020075a7 */ /* 0x0044e4000800017f */
[----:B---3--:R-:W-:Y:S05]  /*242d0*/  @!P0 NANOSLEEP.SYNCS 0x989680 ;  /* 0x009896800000895d */ /* 0x008fea0003900000 */
[----:B------:R-:W3:Y:S02]  /*242e0*/  @!P0 SYNCS.PHASECHK.TRANS64 P0, [R2+URZ+0x31c40], R3 ;  /* 0x031c4003020085a7 */ /* 0x000ee4000800007f */
[----:B---3--:R-:W-:Y:S05]  /*242f0*/  @!P0 BRA `(.L_x_2072) ;  /* 0xfffffffc00f08947 */ /* 0x008fea000383ffff */
[----:B------:R-:W-:Y:S05]  /*24300*/  BRA `(.L_x_2164) ;  /* 0xffffffd400e47947 */ /* 0x000fea000383ffff */
.L_x_2074:
[----:B0-----:R0:W2:Y:S02]  /*24310*/  SYNCS.PHASECHK.TRANS64.TRYWAIT P1, [R2+URZ+0x60], R11 ;  /* 0x0000600b020075a7 */ /* 0x0010a4000802017f */
[----:B--2---:R-:W-:Y:S05]  /*24320*/  @!P1 NANOSLEEP.SYNCS 0x989680 ;  /* 0x009896800000995d */ /* 0x004fea0003900000 */
[----:B------:R-:W2:Y:S02]  /*24330*/  @!P1 SYNCS.PHASECHK.TRANS64 P1, [R2+URZ+0x60], R11 ;  /* 0x0000600b020095a7 */ /* 0x000ea4000802007f */
[----:B--2---:R-:W-:Y:S05]  /*24340*/  @!P1 BRA `(.L_x_2074) ;  /* 0xfffffffc00f09947 */ /* 0x004fea000383ffff */
[----:B------:R-:W-:Y:S05]  /*24350*/  BRA `(.L_x_2165) ;  /* 0xffffffd800787947 */ /* 0x000fea000383ffff */
.L_x_2081:
[----:B--2---:R2:W3:Y:S02]  /*24360*/  SYNCS.PHASECHK.TRANS64.TRYWAIT P0, [R3+URZ+0x31c60], R2 ;  /* 0x031c6002030075a7 */ /* 0x0044e4000800017f */
[----:B---3--:R-:W-:Y:S05]  /*24370*/  @!P0 NANOSLEEP.SYNCS 0x989680 ;  /* 0x009896800000895d */ /* 0x008fea0003900000 */
[----:B------:R-:W3:Y:S02]  /*24380*/  @!P0 SYNCS.PHASECHK.TRANS64 P0, [R3+URZ+0x31c60], R2 ;  /* 0x031c6002030085a7 */ /* 0x000ee4000800007f */
[----:B---3--:R-:W-:Y:S05]  /*24390*/  @!P0 BRA `(.L_x_2081) ;  /* 0xfffffffc00f08947 */ /* 0x008fea000383ffff */
[----:B------:R-:W-:Y:S05]  /*243a0*/  BRA `(.L_x_2166) ;  /* 0xffffffdc00647947 */ /* 0x000fea000383ffff */
.L_x_2083:
[----:B------:R-:W-:Y:S01]  /*243b0*/  BSSY B0, `(.L_x_2167) ;  /* 0x0000008000007945 */ /* 0x000fe20003800000 */
[----:B------:R-:W-:Y:S02]  /*243c0*/  IMAD.MOV.U32 R13, RZ, RZ, R16 ;  /* 0x000000ffff0d7224 */ /* 0x000fe400078e0010 */
[----:B------:R-:W-:Y:S02]  /*243d0*/  IMAD.MOV.U32 R12, RZ, RZ, RZ ;  /* 0x000000ffff0c7224 */ /* 0x000fe400078e00ff */
[----:B------:R-:W-:Y:S02]  /*243e0*/  IMAD.MOV.U32 R11, RZ, RZ, 0x1f ;  /* 0x0000001fff0b7424 */ /* 0x000fe400078e00ff */
[----:B------:R-:W-:-:S07]  /*243f0*/  IMAD.MOV.U32 R15, RZ, RZ, -0x1 ;  /* 0xffffffffff0f7424 */ /* 0x000fce00078e00ff */
[----:B-1----:R-:W-:Y:S05]  /*24400*/  WARPSYNC.COLLECTIVE R15, `(.L_x_2168) ;  /* 0x000000000f087348 */ /* 0x002fea0003c00000 */
[----:B------:R0:W2:Y:S02]  /*24410*/  SHFL.IDX P6, R14, R13, R12, R11 ;  /* 0x0000000c0d0e7389 */ /* 0x0000a400000c000b */
[----:B012---:R-:W-:Y:S01]  /*24420*/  ENDCOLLECTIVE ;  /* 0x000000000000791b */ /* 0x007fe20003800000 */
.L_x_2168:
[----:B------:R-:W-:Y:S05]  /*24430*/  BSYNC B0 ;  /* 0x0000000000007941 */ /* 0x000fea0003800000 */
.L_x_2167:
        /* <DEDUP_REMOVED lines=8> */
.L_x_2169:
[----:B------:R-:W-:Y:S01]  /*244c0*/  IMAD.MOV.U32 R5, RZ, RZ, R14 ;  /* 0x000000ffff057224 */ /* 0x000fe200078e000e */
[----:B------:R-:W-:Y:S06]  /*244d0*/  BRA `(.L_x_2170) ;  /* 0xffffffdc00d87947 */ /* 0x000fec000383ffff */
.L_x_2086:
        /* <DEDUP_REMOVED lines=8> */
.L_x_2172:
[----:B------:R-:W-:Y:S05]  /*24560*/  BSYNC B0 ;  /* 0x0000000000007941 */ /* 0x000fea0003800000 */
.L_x_2171:
        /* <DEDUP_REMOVED lines=10> */
.L_x_2173:
        /* <DEDUP_REMOVED lines=8> */
.L_x_2174:
        /* <DEDUP_REMOVED lines=8> */
.L_x_2175:
        /* <DEDUP_REMOVED lines=8> */
.L_x_2176:
        /* <DEDUP_REMOVED lines=8> */
.L_x_2177:
[----:B------:R-:W-:Y:S05]  /*24810*/  BRA `(.L_x_2178) ;  /* 0xffffffdc00987947 */ /* 0x000fea000383ffff */
.L_x_2091:
        /* <DEDUP_REMOVED lines=8> */
.L_x_2180:
[----:B------:R-:W-:Y:S05]  /*248a0*/  BSYNC B0 ;  /* 0x0000000000007941 */ /* 0x000fea0003800000 */
.L_x_2179:
        /* <DEDUP_REMOVED lines=10> */
.L_x_2181:
        /* <DEDUP_REMOVED lines=8> */
.L_x_2182:
        /* <DEDUP_REMOVED lines=8> */
.L_x_2183:
        /* <DEDUP_REMOVED lines=8> */
.L_x_2184:
        /* <DEDUP_REMOVED lines=8> */
.L_x_2185:
[----:B------:R-:W-:Y:S05]  /*24b50*/  BRA `(.L_x_2186) ;  /* 0xffffffdc00787947 */ /* 0x000fea000383ffff */
.L_x_2093:
[----:B------:R-:W-:Y:S01]  /*24b60*/  BSSY B0, `(.L_x_2187) ;  /* 0x0000006000007945 */ /* 0x000fe20003800000 */
[----:B------:R-:W-:Y:S01]  /*24b70*/  PLOP3.LUT P6, PT, P6, PT, PT, 0x8, 0x0 ;  /* 0x000000000000781c */ /* 0x000fe200037ce170 */
[----:B------:R-:W-:-:S12]  /*24b80*/  IMAD.MOV.U32 R15, RZ, RZ, -0x1 ;  /* 0xffffffffff0f7424 */ /* 0x000fd800078e00ff */
[----:B01----:R-:W-:Y:S05]  /*24b90*/  WARPSYNC.COLLECTIVE R15, `(.L_x_2188) ;  /* 0x000000000f087348 */ /* 0x003fea0003c00000 */
[----:B------:R-:W-:Y:S01]  /*24ba0*/  VOTE.ANY R14, PT, P6 ;  /* 0x00000000000e7806 */ /* 0x000fe200030e0100 */
[----:B01----:R-:W-:Y:S06]  /*24bb0*/  ENDCOLLECTIVE ;  /* 0x000000000000791b */ /* 0x003fec0003800000 */
.L_x_2188:
[----:B------:R-:W-:Y:S05]  /*24bc0*/  BSYNC B0 ;  /* 0x0000000000007941 */ /* 0x000fea0003800000 */
.L_x_2187:
        /* <DEDUP_REMOVED lines=9> */
.L_x_2189:
[----:B------:R-:W-:Y:S01]  /*24c60*/  IMAD.MOV.U32 R17, RZ, RZ, R14 ;  /* 0x000000ffff117224 */ /* 0x000fe200078e000e */
[----:B------:R-:W-:Y:S06]  /*24c70*/  BRA `(.L_x_2190) ;  /* 0xffffffdc00687947 */ /* 0x000fec000383ffff */
.L_x_2095:
[----:B------:R-:W-:Y:S01]  /*24c80*/  BSSY B0, `(.L_x_2191) ;  /* 0x0000007000007945 */ /* 0x000fe20003800000 */
[----:B------:R-:W-:Y:S02]  /*24c90*/  IMAD.MOV.U32 R13, RZ, RZ, R8 ;  /* 0x000000ffff0d7224 */ /* 0x000fe400078e0008 */
[----:B------:R-:W-:Y:S02]  /*24ca0*/  IMAD.MOV.U32 R11, RZ, RZ, 0x1f ;  /* 0x0000001fff0b7424 */ /* 0x000fe400078e00ff */
[----:B------:R-:W-:-:S07]  /*24cb0*/  IMAD.MOV.U32 R15, RZ, RZ, -0x1 ;  /* 0xffffffffff0f7424 */ /* 0x000fce00078e00ff */
[----:B0123--:R-:W-:Y:S05]  /*24cc0*/  WARPSYNC.COLLECTIVE R15, `(.L_x_2192) ;  /* 0x000000000f087348 */ /* 0x00ffea0003c00000 */
[----:B------:R4:W0:Y:S02]  /*24cd0*/  SHFL.IDX P6, R14, R13, R12, R11 ;  /* 0x0000000c0d0e7389 */ /* 0x00082400000c000b */
[----:B01234-:R-:W-:Y:S01]  /*24ce0*/  ENDCOLLECTIVE ;  /* 0x000000000000791b */ /* 0x01ffe20003800000 */
.L_x_2192:
[----:B------:R-:W-:Y:S05]  /*24cf0*/  BSYNC B0 ;  /* 0x0000000000007941 */ /* 0x000fea0003800000 */
.L_x_2191:
[----:B------:R-:W-:Y:S05]  /*24d00*/  BRA `(.L_x_2094) ;  /* 0xffffffdc00607947 */ /* 0x000fea000383ffff */
.L_x_2099:
[----:B0-----:R0:W2:Y:S02]  /*24d10*/  SYNCS.PHASECHK.TRANS64.TRYWAIT P0, [R9+URZ+0x31c20], R0 ;  /* 0x031c2000090075a7 */ /* 0x0010a4000800017f */
[----:B--2---:R-:W-:Y:S05]  /*24d20*/  @!P0 NANOSLEEP.SYNCS 0x989680 ;  /* 0x009896800000895d */ /* 0x004fea0003900000 */
[----:B------:R-:W2:Y:S02]  /*24d30*/  @!P0 SYNCS.PHASECHK.TRANS64 P0, [R9+URZ+0x31c20], R0 ;  /* 0x031c2000090085a7 */ /* 0x000ea4000800007f */
[----:B--2---:R-:W-:Y:S05]  /*24d40*/  @!P0 BRA `(.L_x_2099) ;  /* 0xfffffffc00f08947 */ /* 0x004fea000383ffff */
[----:B------:R-:W-:Y:S05]  /*24d50*/  BRA `(.L_x_2193) ;  /* 0xffffffe000d07947 */ /* 0x000fea000383ffff */
.L_x_2100:
        /* <DEDUP_REMOVED lines=11> */
.L_x_2195:
[----:B------:R-:W-:Y:S05]  /*24e10*/  BSYNC B0 ;  /* 0x0000000000007941 */ /* 0x000fea0003800000 */
.L_x_2194:
[----:B------:R-:W-:Y:S05]  /*24e20*/  BRA `(.L_x_2196) ;  /* 0xffffffe000b87947 */ /* 0x000fea000383ffff */
.L_x_2101:
[----:B------:R-:W-:Y:S01]  /*24e30*/  BSSY B0, `(.L_x_2197) ;  /* 0x0000006000007945 */ /* 0x000fe20003800000 */
[----:B------:R-:W-:-:S07]  /*24e40*/  IMAD.MOV.U32 R15, RZ, RZ, -0x1 ;  /* 0xffffffffff0f7424 */ /* 0x000fce00078e00ff */
[----:B01----:R-:W-:Y:S05]  /*24e50*/  WARPSYNC.COLLECTIVE R15, `(.L_x_2198) ;  /* 0x000000000f0c7348 */ /* 0x003fea0003c00000 */
[----:B------:R-:W-:Y:S02]  /*24e60*/  ELECT P6, UR62, PT ;  /* 0x00000000003e782f */ /* 0x000fe400038c0000 */
[----:B------:R-:W-:Y:S01]  /*24e70*/  MOV R14, UR62 ;  /* 0x0000003e000e7c02 */ /* 0x000fe20008000f00 */
[----:B01----:R-:W-:Y:S10]  /*24e80*/  ENDCOLLECTIVE ;  /* 0x000000000000791b */ /* 0x003ff40003800000 */
.L_x_2198:
[----:B------:R-:W-:Y:S05]  /*24e90*/  BSYNC B0 ;  /* 0x0000000000007941 */ /* 0x000fea0003800000 */
.L_x_2197:
[----:B------:R-:W-:Y:S05]  /*24ea0*/  BRA `(.L_x_2199) ;  /* 0xffffffe000ac7947 */ /* 0x000fea000383ffff */
.L_x_2103:
[----:B0-----:R0:W2:Y:S02]  /*24eb0*/  SYNCS.PHASECHK.TRANS64.TRYWAIT P0, [R7+URZ], R2 ;  /* 0x00000002070075a7 */ /* 0x0010a4000800017f */
[----:B--2---:R-:W-:Y:S05]  /*24ec0*/  @!P0 NANOSLEEP.SYNCS 0x989680 ;  /* 0x009896800000895d */ /* 0x004fea0003900000 */
[----:B------:R-:W2:Y:S02]  /*24ed0*/  @!P0 SYNCS.PHASECHK.TRANS64 P0, [R7+URZ], R2 ;  /* 0x00000002070085a7 */ /* 0x000ea4000800007f */
[----:B--2---:R-:W-:Y:S05]  /*24ee0*/  @!P0 BRA `(.L_x_2103) ;  /* 0xfffffffc00f08947 */ /* 0x004fea000383ffff */
[----:B------:R-:W-:Y:S05]  /*24ef0*/  BRA `(.L_x_2200) ;  /* 0xffffffe000e07947 */ /* 0x000fea000383ffff */
.L_x_2104:
[----:B--2---:R2:W3:Y:S02]  /*24f00*/  SYNCS.PHASECHK.TRANS64.TRYWAIT P0, [R3+URZ], R0 ;  /* 0x00000000030075a7 */ /* 0x0044e4000800017f */
[----:B---3--:R-:W-:Y:S05]  /*24f10*/  @!P0 NANOSLEEP.SYNCS 0x989680 ;  /* 0x009896800000895d */ /* 0x008fea0003900000 */
[----:B------:R-:W3:Y:S02]  /*24f20*/  @!P0 SYNCS.PHASECHK.TRANS64 P0, [R3+URZ], R0 ;  /* 0x00000000030085a7 */ /* 0x000ee4000800007f */
[----:B---3--:R-:W-:Y:S05]  /*24f30*/  @!P0 BRA `(.L_x_2104) ;  /* 0xfffffffc00f08947 */ /* 0x008fea000383ffff */
[----:B------:R-:W-:Y:S05]  /*24f40*/  BRA `(.L_x_2201) ;  /* 0xffffffe000d47947 */ /* 0x000fea000383ffff */
.L_x_2106:
[----:B--2---:R2:W3:Y:S02]  /*24f50*/  SYNCS.PHASECHK.TRANS64.TRYWAIT P0, [R5+URZ], R2 ;  /* 0x00000002050075a7 */ /* 0x0044e4000800017f */
[----:B---3--:R-:W-:Y:S05]  /*24f60*/  @!P0 NANOSLEEP.SYNCS 0x989680 ;  /* 0x009896800000895d */ /* 0x008fea0003900000 */
[----:B------:R-:W3:Y:S02]  /*24f70*/  @!P0 SYNCS.PHASECHK.TRANS64 P0, [R5+URZ], R2 ;  /* 0x00000002050085a7 */ /* 0x000ee4000800007f */
[----:B---3--:R-:W-:Y:S05]  /*24f80*/  @!P0 BRA `(.L_x_2106) ;  /* 0xfffffffc00f08947 */ /* 0x008fea000383ffff */
[----:B------:R-:W-:Y:S05]  /*24f90*/  BRA `(.L_x_2202) ;  /* 0xffffffe000d87947 */ /* 0x000fea000383ffff */
.L_x_2203:
        /* <DEDUP_REMOVED lines=14> */
.L_x_2212:


//--------------------- .nv.global.init           --------------------------
	.section	.nv.global.init,"aw",@progbits
.nv.global.init:
	.type		$str$20,@object
	.size		$str$20,($str$21 - $str$20)
$str$20:
        /*0000*/ 	.byte	0x28, 0x61, 0x64, 0x64, 0x72, 0x65, 0x73, 0x73, 0x20, 0x26, 0x20, 0x6d, 0x61, 0x73, 0x6b, 0x29
        /*0010*/ 	.byte	0x20, 0x3d, 0x3d, 0x20, 0x30, 0x00
	.type		$str$21,@object
	.size		$str$21,(__unnamed_5 - $str$21)
$str$21:
        /*0016*/ 	.byte	0x2f, 0x74, 0x6d, 0x70, 0x2f, 0x6f, 0x73, 0x73, 0x5f, 0x6b, 0x65, 0x72, 0x6e, 0x65, 0x6c, 0x73
        /*0026*/ 	.byte	0x5f, 0x73, 0x72, 0x63, 0x2f, 0x66, 0x6c, 0x61, 0x73, 0x68, 0x5f, 0x61, 0x74, 0x74, 0x65, 0x6e
        /*0036*/ 	.byte	0x74, 0x69, 0x6f, 0x6e, 0x2f, 0x63, 0x73, 0x72, 0x63, 0x2f, 0x63, 0x75, 0x74, 0x6c, 0x61, 0x73
        /*0046*/ 	.byte	0x73, 0x2f, 0x69, 0x6e, 0x63, 0x6c, 0x75, 0x64, 0x65, 0x2f, 0x63, 0x75, 0x74, 0x65, 0x2f, 0x70
        /*0056*/ 	.byte	0x6f, 0x69, 0x6e, 0x74, 0x65, 0x72, 0x5f, 0x66, 0x6c, 0x61, 0x67, 0x67, 0x65, 0x64, 0x2e, 0x68
        /*0066*/ 	.byte	0x70, 0x70, 0x00
	.type		__unnamed_5,@object
	.size		__unnamed_5,(__unnamed_4 - __unnamed_5)
__unnamed_5:
        /* <DEDUP_REMOVED lines=25> */
	.type		__unnamed_4,@object
	.size		__unnamed_4,(__unnamed_9 - __unnamed_4)
__unnamed_4:
        /* <DEDUP_REMOVED lines=25> */
	.type		__unnamed_9,@object
	.size		__unnamed_9,(__unnamed_3 - __unnamed_9)
__unnamed_9:
        /* <DEDUP_REMOVED lines=24> */
        /*04f1*/ 	.byte	0x3e, 0x20, 0x26, 0x5d, 0x00
	.type		__unnamed_3,@object
	.size		__unnamed_3,(__unnamed_7 - __unnamed_3)
__unnamed_3:
        /* <DEDUP_REMOVED lines=29> */
	.type		__unnamed_7,@object
	.size		__unnamed_7,(__unnamed_2 - __unnamed_7)
__unnamed_7:
        /* <DEDUP_REMOVED lines=29> */
	.type		__unnamed_2,@object
	.size		__unnamed_2,(__unnamed_8 - __unnamed_2)
__unnamed_2:
        /* <DEDUP_REMOVED lines=29> */
	.type		__unnamed_8,@object
	.size		__unnamed_8,(__unnamed_1 - __unnamed_8)
__unnamed_8:
        /* <DEDUP_REMOVED lines=29> */
	.type		__unnamed_1,@object
	.size		__unnamed_1,(__unnamed_6 - __unnamed_1)
__unnamed_1:
        /* <DEDUP_REMOVED lines=29> */
        /*0e06*/ 	.byte	0x5d, 0x00
	.type		__unnamed_6,@object
	.size		__unnamed_6,(.L_5 - __unnamed_6)
__unnamed_6:
        /* <DEDUP_REMOVED lines=30> */
.L_5:


//--------------------- .nv.shared._ZN7cutlass13device_kernelIN5flash11enable_sm90INS1_16FlashAttnFwdSm90INS1_25CollectiveMainloopFwdSm90ILi2EN4cute5tupleIJNS5_1CILi1EEES8_S8_EEENS6_IJNS7_ILi192EEENS7_ILi144EEENS7_ILi96EEEEEELi96ENS_10bfloat16_tEfNS_4arch4Sm90ELb0ELb0ELb1ELb0ELb0ELb0ELb0ELb0ELb1ELb0ELb0ELb0EEENS1_21CollectiveEpilogueFwdINS6_IJSA_SC_SB_EEES9_SE_SG_Li384ELb0ELb0ELb0ELb0EEENS1_29StaticPersistentTileSchedulerILb0EEEEEEEEEvNT_6ParamsE --------------------------
	.section	.nv.shared._ZN7cutlass13device_kernelIN5flash11enable_sm90INS1_16FlashAttnFwdSm90INS1_25CollectiveMainloopFwdSm90ILi2EN4cute5tupleIJNS5_1CILi1EEES8_S8_EEENS6_IJNS7_ILi192EEENS7_ILi144EEENS7_ILi96EEEEEELi96ENS_10bfloat16_tEfNS_4arch4Sm90ELb0ELb0ELb1ELb0ELb0ELb0ELb0ELb0ELb1ELb0ELb0ELb0EEENS1_21CollectiveEpilogueFwdINS6_IJSA_SC_SB_EEES9_SE_SG_Li384ELb0ELb0ELb0ELb0EEENS1_29StaticPersistentTileSchedulerILb0EEEEEEEEEvNT_6ParamsE,"aw",@nobits
	.sectionflags	@""
	.align	16
	.zero		1024


//--------------------- .nv.shared.reserved.0     --------------------------
	.section	.nv.shared.reserved.0,"aw",@nobits
	.weak		__nv_reservedSMEM_offset_0_alias
	.size		__nv_reservedSMEM_offset_0_alias, 0, 0
	.other		__nv_reservedSMEM_offset_0_alias,@"STO_CUDA_RESERVED_SHARED STV_DEFAULT"
__nv_reservedSMEM_offset_0_alias:
	.zero		0


//--------------------- .nv.global                --------------------------
	.section	.nv.global,"aw",@nobits
.nv.global:
	.type		_ZN73_INTERNAL_7a520cfa_37_flash_fwd_hdim96_bf16_softcap_sm90_cu_c0233546_35004cute1_E,@object
	.size		_ZN73_INTERNAL_7a520cfa_37_flash_fwd_hdim96_bf16_softcap_sm90_cu_c0233546_35004cute1_E,(_ZN73_INTERNAL_7a520cfa_37_flash_fwd_hdim96_bf16_softcap_sm90_cu_c0233546_35004cuda3std3__45__cpo6cbeginE - _ZN73_INTERNAL_7a520cfa_37_flash_fwd_hdim96_bf16_softcap_sm90_cu_c0233546_35004cute1_E)
_ZN73_INTERNAL_7a520cfa_37_flash_fwd_hdim96_bf16_softcap_sm90_cu_c0233546_35004cute1_E:
	.zero		1
	.type		_ZN73_INTERNAL_7a520cfa_37_flash_fwd_hdim96_bf16_softcap_sm90_cu_c0233546_35004cuda3std3__45__cpo6cbeginE,@object
	.size		_ZN73_INTERNAL_7a520cfa_37_flash_fwd_hdim96_bf16_softcap_sm90_cu_c0233546_35004cuda3std3__45__cpo6cbeginE,(_ZN73_INTERNAL_7a520cfa_37_flash_fwd_hdim96_bf16_softcap_sm90_cu_c0233546_35004cuda3std3__48in_placeE - _ZN73_INTERNAL_7a520cfa_37_flash_fwd_hdim96_bf16_softcap_sm90_cu_c0233546_35004cuda3std3__45__cpo6cbeginE)
_ZN73_INTERNAL_7a520cfa_37_flash_fwd_hdim96_bf16_softcap_sm90_cu_c0233546_35004cuda3std3__45__cpo6cbeginE:
	.zero		1
	.type		_ZN73_INTERNAL_7a520cfa_37_flash_fwd_hdim96_bf16_softcap_sm90_cu_c0233546_35004cuda3std3__48in_placeE,@object
	.size		_ZN73_INTERNAL_7a520cfa_37_flash_fwd_hdim96_bf16_softcap_sm90_cu_c0233546_35004cuda3std3__48in_placeE,(_ZN73_INTERNAL_7a520cfa_37_flash_fwd_hdim96_bf16_softcap_sm90_cu_c0233546_35004cuda3std6ranges3__45__cpo9iter_moveE - _ZN73_INTERNAL_7a520cfa_37_flash_fwd_hdim96_bf16_softcap_sm90_cu_c0233546_35004cuda3std3__48in_placeE)
_ZN73_INTERNAL_7a520cfa_37_flash_fwd_hdim96_bf16_softcap_sm90_cu_c0233546_35004cuda3std3__48in_placeE:
	.zero		1
	.type		_ZN73_INTERNAL_7a520cfa_37_flash_fwd_hdim96_bf16_softcap_sm90_cu_c0233546_35004cuda3std6ranges3__45__cpo9iter_moveE,@object
	.size		_ZN73_INTERNAL_7a520cfa_37_flash_fwd_hdim96_bf16_softcap_sm90_cu_c0233546_35004cuda3std6ranges3__45__cpo9iter_moveE,(_ZN73_INTERNAL_7a520cfa_37_flash_fwd_hdim96_bf16_softcap_sm90_cu_c0233546_35004cuda3std3__45__cpo5beginE - _ZN73_INTERNAL_7a520cfa_37_flash_fwd_hdim96_bf16_softcap_sm90_cu_c0233546_35004cuda3std6ranges3__45__cpo9iter_moveE)
_ZN73_INTERNAL_7a520cfa_37_flash_fwd_hdim96_bf16_softcap_sm90_cu_c0233546_35004cuda3std6ranges3__45__cpo9iter_moveE:
	.zero		1
	.type		_ZN73_INTERNAL_7a520cfa_37_flash_fwd_hdim96_bf16_softcap_sm90_cu_c0233546_35004cuda3std3__45__cpo5beginE,@object
	.size		_ZN73_INTERNAL_7a520cfa_37_flash_fwd_hdim96_bf16_softcap_sm90_cu_c0233546_35004cuda3std3__45__cpo5beginE,(_ZN73_INTERNAL_7a520cfa_37_flash_fwd_hdim96_bf16_softcap_sm90_cu_c0233546_35004cuda3std3__475_GLOBAL__N__7a520cfa_37_flash_fwd_hdim96_bf16_softcap_sm90_cu_c0233546_35006ignoreE - _ZN73_INTERNAL_7a520cfa_37_flash_fwd_hdim96_bf16_softcap_sm90_cu_c0233546_35004cuda3std3__45__cpo5beginE)
_ZN73_INTERNAL_7a520cfa_37_flash_fwd_hdim96_bf16_softcap_sm90_cu_c0233546_35004cuda3std3__45__cpo5beginE:
	.zero		1
	.type		_ZN73_INTERNAL_7a520cfa_37_flash_fwd_hdim96_bf16_softcap_sm90_cu_c0233546_35004cuda3std3__475_GLOBAL__N__7a520cfa_37_flash_fwd_hdim96_bf16_softcap_sm90_cu_c0233546_35006ignoreE,@object
	.size		_ZN73_INTERNAL_7a520cfa_37_flash_fwd_hdim96_bf16_softcap_sm90_cu_c0233546_35004cuda3std3__475_GLOBAL__N__7a520cfa_37_flash_fwd_hdim96_bf16_softcap_sm90_cu_c0233546_35006ignoreE,(_ZN73_INTERNAL_7a520cfa_37_flash_fwd_hdim96_bf16_softcap_sm90_cu_c0233546_35004cute7productE - _ZN73_INTERNAL_7a520cfa_37_flash_fwd_hdim96_bf16_softcap_sm90_cu_c0233546_35004cuda3std3__475_GLOBAL__N__7a520cfa_37_flash_fwd_hdim96_bf16_softcap_sm90_cu_c0233546_35006ignoreE)
_ZN73_INTERNAL_7a520cfa_37_flash_fwd_hdim96_bf16_softcap_sm90_cu_c0233546_35004cuda3std3__475_GLOBAL__N__7a520cfa_37_flash_fwd_hdim96_bf16_softcap_sm90_cu_c0233546_35006ignoreE:
	.zero		1
	.type		_ZN73_INTERNAL_7a520cfa_37_flash_fwd_hdim96_bf16_softcap_sm90_cu_c0233546_35004cute7productE,@object
	.size		_ZN73_INTERNAL_7a520cfa_37_flash_fwd_hdim96_bf16_softcap_sm90_cu_c0233546_35004cute7productE,(_ZN73_INTERNAL_7a520cfa_37_flash_fwd_hdim96_bf16_softcap_sm90_cu_c0233546_35004cuda3std3__45__cpo3endE - _ZN73_INTERNAL_7a520cfa_37_flash_fwd_hdim96_bf16_softcap_sm90_cu_c0233546_35004cute7productE)
_ZN73_INTERNAL_7a520cfa_37_flash_fwd_hdim96_bf16_softcap_sm90_cu_c0233546_35004cute7productE:
	.zero		1
	.type		_ZN73_INTERNAL_7a520cfa_37_flash_fwd_hdim96_bf16_softcap_sm90_cu_c0233546_35004cuda3std3__45__cpo3endE,@object
	.size		_ZN73_INTERNAL_7a520cfa_37_flash_fwd_hdim96_bf16_softcap_sm90_cu_c0233546_35004cuda3std3__45__cpo3endE,(_ZN73_INTERNAL_7a520cfa_37_flash_fwd_hdim96_bf16_softcap_sm90_cu_c0233546_35004cuda3std3__419piecewise_constructE - _ZN73_INTERNAL_7a520cfa_37_flash_fwd_hdim96_bf16_softcap_sm90_cu_c0233546_35004cuda3std3__45__cpo3endE)
_ZN73_INTERNAL_7a520cfa_37_flash_fwd_hdim96_bf16_softcap_sm90_cu_c0233546_35004cuda3std3__45__cpo3endE:
	.zero		1
	.type		_ZN73_INTERNAL_7a520cfa_37_flash_fwd_hdim96_bf16_softcap_sm90_cu_c0233546_35004cuda3std3__419piecewise_constructE,@object
	.size		_ZN73_INTERNAL_7a520cfa_37_flash_fwd_hdim96_bf16_softcap_sm90_cu_c0233546_35004cuda3std3__419piecewise_constructE,(_ZN73_INTERNAL_7a520cfa_37_flash_fwd_hdim96_bf16_softcap_sm90_cu_c0233546_35004cuda3std3__45__cpo4cendE - _ZN73_INTERNAL_7a520cfa_37_flash_fwd_hdim96_bf16_softcap_sm90_cu_c0233546_35004cuda3std3__419piecewise_constructE)
_ZN73_INTERNAL_7a520cfa_37_flash_fwd_hdim96_bf16_softcap_sm90_cu_c0233546_35004cuda3std3__419piecewise_constructE:
	.zero		1
	.type		_ZN73_INTERNAL_7a520cfa_37_flash_fwd_hdim96_bf16_softcap_sm90_cu_c0233546_35004cuda3std3__45__cpo4cendE,@object
	.size		_ZN73_INTERNAL_7a520cfa_37_flash_fwd_hdim96_bf16_softcap_sm90_cu_c0233546_35004cuda3std3__45__cpo4cendE,(_ZN73_INTERNAL_7a520cfa_37_flash_fwd_hdim96_bf16_softcap_sm90_cu_c0233546_35004cuda3std6ranges3__45__cpo4swapE - _ZN73_INTERNAL_7a520cfa_37_flash_fwd_hdim96_bf16_softcap_sm90_cu_c0233546_35004cuda3std3__45__cpo4cendE)
_ZN73_INTERNAL_7a520cfa_37_flash_fwd_hdim96_bf16_softcap_sm90_cu_c0233546_35004cuda3std3__45__cpo4cendE:
	.zero		1
	.type		_ZN73_INTERNAL_7a520cfa_37_flash_fwd_hdim96_bf16_softcap_sm90_cu_c0233546_35004cuda3std6ranges3__45__cpo4swapE,@object
	.size		_ZN73_INTERNAL_7a520cfa_37_flash_fwd_hdim96_bf16_softcap_sm90_cu_c0233546_35004cuda3std6ranges3__45__cpo4swapE,(.L_16 - _ZN73_INTERNAL_7a520cfa_37_flash_fwd_hdim96_bf16_softcap_sm90_cu_c0233546_35004cuda3std6ranges3__45__cpo4swapE)
_ZN73_INTERNAL_7a520cfa_37_flash_fwd_hdim96_bf16_softcap_sm90_cu_c0233546_35004cuda3std6ranges3__45__cpo4swapE:
	.zero		1
.L_16:


//--------------------- .nv.shared._ZN7cutlass13device_kernelIN5flash11enable_sm90INS1_16FlashAttnFwdSm90INS1_25CollectiveMainloopFwdSm90ILi2EN4cute5tupleIJNS5_1CILi1EEES8_S8_EEENS6_IJNS7_ILi192EEENS7_ILi144EEENS7_ILi96EEEEEELi96ENS_10bfloat16_tEfNS_4arch4Sm90ELb0ELb0ELb1ELb1ELb0ELb0ELb0ELb0ELb1ELb0ELb0ELb0EEENS1_21CollectiveEpilogueFwdINS6_IJSA_SC_SB_EEES9_SE_SG_Li384ELb1ELb0ELb0ELb0EEENS1_36VarlenDynamicPersistentTileSchedulerILi192ELi144ELi384ELi32ELb0ELb0ELb1ELb0ELb1ELb1EEEEEEEEEvNT_6ParamsE --------------------------
	.section	.nv.shared._ZN7cutlass13device_kernelIN5flash11enable_sm90INS1_16FlashAttnFwdSm90INS1_25CollectiveMainloopFwdSm90ILi2EN4cute5tupleIJNS5_1CILi1EEES8_S8_EEENS6_IJNS7_ILi192EEENS7_ILi144EEENS7_ILi96EEEEEELi96ENS_10bfloat16_tEfNS_4arch4Sm90ELb0ELb0ELb1ELb1ELb0ELb0ELb0ELb0ELb1ELb0ELb0ELb0EEENS1_21CollectiveEpilogueFwdINS6_IJSA_SC_SB_EEES9_SE_SG_Li384ELb1ELb0ELb0ELb0EEENS1_36VarlenDynamicPersistentTileSchedulerILi192ELi144ELi384ELi32ELb0ELb0ELb1ELb0ELb1ELb1EEEEEEEEEvNT_6ParamsE,"aw",@nobits
	.sectionflags	@""
	.align	16
	.zero		1024


//--------------------- .nv.shared._ZN7cutlass13device_kernelIN5flash11enable_sm90INS1_16FlashAttnFwdSm90INS1_25CollectiveMainloopFwdSm90ILi2EN4cute5tupleIJNS5_1CILi1EEES8_S8_EEENS6_IJNS7_ILi192EEENS7_ILi144EEENS7_ILi96EEEEEELi96ENS_10bfloat16_tEfNS_4arch4Sm90ELb0ELb0ELb1ELb1ELb0ELb1ELb0ELb0ELb1ELb0ELb0ELb0EEENS1_21CollectiveEpilogueFwdINS6_IJSA_SC_SB_EEES9_SE_SG_Li384ELb1ELb0ELb0ELb0EEENS1_36VarlenDynamicPersistentTileSchedulerILi192ELi144ELi384ELi32ELb0ELb0ELb1ELb0ELb1ELb1EEEEEEEEEvNT_6ParamsE --------------------------
	.section	.nv.shared._ZN7cutlass13device_kernelIN5flash11enable_sm90INS1_16FlashAttnFwdSm90INS1_25CollectiveMainloopFwdSm90ILi2EN4cute5tupleIJNS5_1CILi1EEES8_S8_EEENS6_IJNS7_ILi192EEENS7_ILi144EEENS7_ILi96EEEEEELi96ENS_10bfloat16_tEfNS_4arch4Sm90ELb0ELb0ELb1ELb1ELb0ELb1ELb0ELb0ELb1ELb0ELb0ELb0EEENS1_21CollectiveEpilogueFwdINS6_IJSA_SC_SB_EEES9_SE_SG_Li384ELb1ELb0ELb0ELb0EEENS1_36VarlenDynamicPersistentTileSchedulerILi192ELi144ELi384ELi32ELb0ELb0ELb1ELb0ELb1ELb1EEEEEEEEEvNT_6ParamsE,"aw",@nobits
	.sectionflags	@""
	.align	16
	.zero		1024


//--------------------- .nv.shared._ZN7cutlass13device_kernelIN5flash11enable_sm90INS1_16FlashAttnFwdSm90INS1_25CollectiveMainloopFwdSm90ILi2EN4cute5tupleIJNS5_1CILi1EEES8_S8_EEENS6_IJNS7_ILi192EEENS7_ILi128EEENS7_ILi96EEEEEELi96ENS_10bfloat16_tEfNS_4arch4Sm90ELb0ELb1ELb1ELb0ELb0ELb0ELb0ELb0ELb1ELb0ELb0ELb0EEENS1_21CollectiveEpilogueFwdINS6_IJSA_SC_SB_EEES9_SE_SG_Li384ELb0ELb0ELb0ELb0EEENS1_30DynamicPersistentTileSchedulerILi384ELi32ELb0ELb0ELb1EEEEEEEEEvNT_6ParamsE --------------------------
	.section	.nv.shared._ZN7cutlass13device_kernelIN5flash11enable_sm90INS1_16FlashAttnFwdSm90INS1_25CollectiveMainloopFwdSm90ILi2EN4cute5tupleIJNS5_1CILi1EEES8_S8_EEENS6_IJNS7_ILi192EEENS7_ILi128EEENS7_ILi96EEEEEELi96ENS_10bfloat16_tEfNS_4arch4Sm90ELb0ELb1ELb1ELb0ELb0ELb0ELb0ELb0ELb1ELb0ELb0ELb0EEENS1_21CollectiveEpilogueFwdINS6_IJSA_SC_SB_EEES9_SE_SG_Li384ELb0ELb0ELb0ELb0EEENS1_30DynamicPersistentTileSchedulerILi384ELi32ELb0ELb0ELb1EEEEEEEEEvNT_6ParamsE,"aw",@nobits
	.sectionflags	@""
	.align	16
	.zero		1024


//--------------------- .nv.shared._ZN7cutlass13device_kernelIN5flash11enable_sm90INS1_16FlashAttnFwdSm90INS1_25CollectiveMainloopFwdSm90ILi2EN4cute5tupleIJNS5_1CILi1EEES8_S8_EEENS6_IJNS7_ILi192EEENS7_ILi128EEENS7_ILi96EEEEEELi96ENS_10bfloat16_tEfNS_4arch4Sm90ELb0ELb1ELb1ELb1ELb0ELb0ELb0ELb0ELb1ELb0ELb0ELb0EEENS1_21CollectiveEpilogueFwdINS6_IJSA_SC_SB_EEES9_SE_SG_Li384ELb1ELb0ELb0ELb0EEENS1_36VarlenDynamicPersistentTileSchedulerILi192ELi128ELi384ELi32ELb0ELb0ELb1ELb1ELb0ELb1EEEEEEEEEvNT_6ParamsE --------------------------
	.section	.nv.shared._ZN7cutlass13device_kernelIN5flash11enable_sm90INS1_16FlashAttnFwdSm90INS1_25CollectiveMainloopFwdSm90ILi2EN4cute5tupleIJNS5_1CILi1EEES8_S8_EEENS6_IJNS7_ILi192EEENS7_ILi128EEENS7_ILi96EEEEEELi96ENS_10bfloat16_tEfNS_4arch4Sm90ELb0ELb1ELb1ELb1ELb0ELb0ELb0ELb0ELb1ELb0ELb0ELb0EEENS1_21CollectiveEpilogueFwdINS6_IJSA_SC_SB_EEES9_SE_SG_Li384ELb1ELb0ELb0ELb0EEENS1_36VarlenDynamicPersistentTileSchedulerILi192ELi128ELi384ELi32ELb0ELb0ELb1ELb1ELb0ELb1EEEEEEEEEvNT_6ParamsE,"aw",@nobits
	.sectionflags	@""
	.align	16
	.zero		1024


//--------------------- .nv.shared._ZN7cutlass13device_kernelIN5flash11enable_sm90INS1_16FlashAttnFwdSm90INS1_25CollectiveMainloopFwdSm90ILi2EN4cute5tupleIJNS5_1CILi1EEES8_S8_EEENS6_IJNS7_ILi192EEENS7_ILi128EEENS7_ILi96EEEEEELi96ENS_10bfloat16_tEfNS_4arch4Sm90ELb0ELb1ELb1ELb1ELb0ELb1ELb0ELb0ELb1ELb0ELb0ELb0EEENS1_21CollectiveEpilogueFwdINS6_IJSA_SC_SB_EEES9_SE_SG_Li384ELb1ELb0ELb0ELb0EEENS1_36VarlenDynamicPersistentTileSchedulerILi192ELi128ELi384ELi32ELb0ELb0ELb1ELb1ELb0ELb1EEEEEEEEEvNT_6ParamsE --------------------------
	.section	.nv.shared._ZN7cutlass13device_kernelIN5flash11enable_sm90INS1_16FlashAttnFwdSm90INS1_25CollectiveMainloopFwdSm90ILi2EN4cute5tupleIJNS5_1CILi1EEES8_S8_EEENS6_IJNS7_ILi192EEENS7_ILi128EEENS7_ILi96EEEEEELi96ENS_10bfloat16_tEfNS_4arch4Sm90ELb0ELb1ELb1ELb1ELb0ELb1ELb0ELb0ELb1ELb0ELb0ELb0EEENS1_21CollectiveEpilogueFwdINS6_IJSA_SC_SB_EEES9_SE_SG_Li384ELb1ELb0ELb0ELb0EEENS1_36VarlenDynamicPersistentTileSchedulerILi192ELi128ELi384ELi32ELb0ELb0ELb1ELb1ELb0ELb1EEEEEEEEEvNT_6ParamsE,"aw",@nobits
	.sectionflags	@""
	.align	16
	.zero		1024


//--------------------- .nv.shared._ZN7cutlass13device_kernelIN5flash11enable_sm90INS1_16FlashAttnFwdSm90INS1_25CollectiveMainloopFwdSm90ILi2EN4cute5tupleIJNS5_1CILi1EEES8_S8_EEENS6_IJNS7_ILi192EEENS7_ILi144EEENS7_ILi96EEEEEELi96ENS_10bfloat16_tEfNS_4arch4Sm90ELb1ELb0ELb1ELb0ELb0ELb0ELb0ELb0ELb1ELb0ELb0ELb0EEENS1_21CollectiveEpilogueFwdINS6_IJSA_SC_SB_EEES9_SE_SG_Li384ELb0ELb0ELb0ELb0EEENS1_30DynamicPersistentTileSchedulerILi384ELi32ELb0ELb0ELb1EEEEEEEEEvNT_6ParamsE --------------------------
	.section	.nv.shared._ZN7cutlass13device_kernelIN5flash11enable_sm90INS1_16FlashAttnFwdSm90INS1_25CollectiveMainloopFwdSm90ILi2EN4cute5tupleIJNS5_1CILi1EEES8_S8_EEENS6_IJNS7_ILi192EEENS7_ILi144EEENS7_ILi96EEEEEELi96ENS_10bfloat16_tEfNS_4arch4Sm90ELb1ELb0ELb1ELb0ELb0ELb0ELb0ELb0ELb1ELb0ELb0ELb0EEENS1_21CollectiveEpilogueFwdINS6_IJSA_SC_SB_EEES9_SE_SG_Li384ELb0ELb0ELb0ELb0EEENS1_30DynamicPersistentTileSchedulerILi384ELi32ELb0ELb0ELb1EEEEEEEEEvNT_6ParamsE,"aw",@nobits
	.sectionflags	@""
	.align	16
	.zero		1024


//--------------------- .nv.shared._ZN7cutlass13device_kernelIN5flash11enable_sm90INS1_16FlashAttnFwdSm90INS1_25CollectiveMainloopFwdSm90ILi2EN4cute5tupleIJNS5_1CILi1EEES8_S8_EEENS6_IJNS7_ILi192EEENS7_ILi144EEENS7_ILi96EEEEEELi96ENS_10bfloat16_tEfNS_4arch4Sm90ELb1ELb0ELb1ELb1ELb0ELb0ELb0ELb0ELb1ELb0ELb0ELb0EEENS1_21CollectiveEpilogueFwdINS6_IJSA_SC_SB_EEES9_SE_SG_Li384ELb1ELb0ELb0ELb0EEENS1_36VarlenDynamicPersistentTileSchedulerILi192ELi144ELi384ELi32ELb0ELb0ELb1ELb1ELb1ELb1EEEEEEEEEvNT_6ParamsE --------------------------
	.section	.nv.shared._ZN7cutlass13device_kernelIN5flash11enable_sm90INS1_16FlashAttnFwdSm90INS1_25CollectiveMainloopFwdSm90ILi2EN4cute5tupleIJNS5_1CILi1EEES8_S8_EEENS6_IJNS7_ILi192EEENS7_ILi144EEENS7_ILi96EEEEEELi96ENS_10bfloat16_tEfNS_4arch4Sm90ELb1ELb0ELb1ELb1ELb0ELb0ELb0ELb0ELb1ELb0ELb0ELb0EEENS1_21CollectiveEpilogueFwdINS6_IJSA_SC_SB_EEES9_SE_SG_Li384ELb1ELb0ELb0ELb0EEENS1_36VarlenDynamicPersistentTileSchedulerILi192ELi144ELi384ELi32ELb0ELb0ELb1ELb1ELb1ELb1EEEEEEEEEvNT_6ParamsE,"aw",@nobits
	.sectionflags	@""
	.align	16
	.zero		1024


//--------------------- .nv.shared._ZN7cutlass13device_kernelIN5flash11enable_sm90INS1_16FlashAttnFwdSm90INS1_25CollectiveMainloopFwdSm90ILi2EN4cute5tupleIJNS5_1CILi1EEES8_S8_EEENS6_IJNS7_ILi192EEENS7_ILi144EEENS7_ILi96EEEEEELi96ENS_10bfloat16_tEfNS_4arch4Sm90ELb1ELb0ELb1ELb1ELb0ELb1ELb0ELb0ELb1ELb0ELb0ELb0EEENS1_21CollectiveEpilogueFwdINS6_IJSA_SC_SB_EEES9_SE_SG_Li384ELb1ELb0ELb0ELb0EEENS1_36VarlenDynamicPersistentTileSchedulerILi192ELi144ELi384ELi32ELb0ELb0ELb1ELb1ELb1ELb1EEEEEEEEEvNT_6ParamsE --------------------------
	.section	.nv.shared._ZN7cutlass13device_kernelIN5flash11enable_sm90INS1_16FlashAttnFwdSm90INS1_25CollectiveMainloopFwdSm90ILi2EN4cute5tupleIJNS5_1CILi1EEES8_S8_EEENS6_IJNS7_ILi192EEENS7_ILi144EEENS7_ILi96EEEEEELi96ENS_10bfloat16_tEfNS_4arch4Sm90ELb1ELb0ELb1ELb1ELb0ELb1ELb0ELb0ELb1ELb0ELb0ELb0EEENS1_21CollectiveEpilogueFwdINS6_IJSA_SC_SB_EEES9_SE_SG_Li384ELb1ELb0ELb0ELb0EEENS1_36VarlenDynamicPersistentTileSchedulerILi192ELi144ELi384ELi32ELb0ELb0ELb1ELb1ELb1ELb1EEEEEEEEEvNT_6ParamsE,"aw",@nobits
	.sectionflags	@""
	.align	16
	.zero		1024


//--------------------- .nv.constant0._ZN7cutlass13device_kernelIN5flash11enable_sm90INS1_16FlashAttnFwdSm90INS1_25CollectiveMainloopFwdSm90ILi2EN4cute5tupleIJNS5_1CILi1EEES8_S8_EEENS6_IJNS7_ILi192EEENS7_ILi144EEENS7_ILi96EEEEEELi96ENS_10bfloat16_tEfNS_4arch4Sm90ELb0ELb0ELb1ELb0ELb0ELb0ELb0ELb0ELb1ELb0ELb0ELb0EEENS1_21CollectiveEpilogueFwdINS6_IJSA_SC_SB_EEES9_SE_SG_Li384ELb0ELb0ELb0ELb0EEENS1_29StaticPersistentTileSchedulerILb0EEEEEEEEEvNT_6ParamsE --------------------------
	.section	.nv.constant0._ZN7cutlass13device_kernelIN5flash11enable_sm90INS1_16FlashAttnFwdSm90INS1_25CollectiveMainloopFwdSm90ILi2EN4cute5tupleIJNS5_1CILi1EEES8_S8_EEENS6_IJNS7_ILi192EEENS7_ILi144EEENS7_ILi96EEEEEELi96ENS_10bfloat16_tEfNS_4arch4Sm90ELb0ELb0ELb1ELb0ELb0ELb0ELb0ELb0ELb1ELb0ELb0ELb0EEENS1_21CollectiveEpilogueFwdINS6_IJSA_SC_SB_EEES9_SE_SG_Li384ELb0ELb0ELb0ELb0EEENS1_29StaticPersistentTileSchedulerILb0EEEEEEEEEvNT_6ParamsE,"a",@progbits
	.sectionflags	@""
	.align	4
.nv.constant0._ZN7cutlass13device_kernelIN5flash11enable_sm90INS1_16FlashAttnFwdSm90INS1_25CollectiveMainloopFwdSm90ILi2EN4cute5tupleIJNS5_1CILi1EEES8_S8_EEENS6_IJNS7_ILi192EEENS7_ILi144EEENS7_ILi96EEEEEELi96ENS_10bfloat16_tEfNS_4arch4Sm90ELb0ELb0ELb1ELb0ELb0ELb0ELb0ELb0ELb1ELb0ELb0ELb0EEENS1_21CollectiveEpilogueFwdINS6_IJSA_SC_SB_EEES9_SE_SG_Li384ELb0ELb0ELb0ELb0EEENS1_29StaticPersistentTileSchedulerILb0EEEEEEEEEvNT_6ParamsE:
	.zero		3584


//--------------------- .nv.constant0._ZN7cutlass13device_kernelIN5flash11enable_sm90INS1_16FlashAttnFwdSm90INS1_25CollectiveMainloopFwdSm90ILi2EN4cute5tupleIJNS5_1CILi1EEES8_S8_EEENS6_IJNS7_ILi192EEENS7_ILi144EEENS7_ILi96EEEEEELi96ENS_10bfloat16_tEfNS_4arch4Sm90ELb0ELb0ELb1ELb1ELb0ELb0ELb0ELb0ELb1ELb0ELb0ELb0EEENS1_21CollectiveEpilogueFwdINS6_IJSA_SC_SB_EEES9_SE_SG_Li384ELb1ELb0ELb0ELb0EEENS1_36VarlenDynamicPersistentTileSchedulerILi192ELi144ELi384ELi32ELb0ELb0ELb1ELb0ELb1ELb1EEEEEEEEEvNT_6ParamsE --------------------------
	.section	.nv.constant0._ZN7cutlass13device_kernelIN5flash11enable_sm90INS1_16FlashAttnFwdSm90INS1_25CollectiveMainloopFwdSm90ILi2EN4cute5tupleIJNS5_1CILi1EEES8_S8_EEENS6_IJNS7_ILi192EEENS7_ILi144EEENS7_ILi96EEEEEELi96ENS_10bfloat16_tEfNS_4arch4Sm90ELb0ELb0ELb1ELb1ELb0ELb0ELb0ELb0ELb1ELb0ELb0ELb0EEENS1_21CollectiveEpilogueFwdINS6_IJSA_SC_SB_EEES9_SE_SG_Li384ELb1ELb0ELb0ELb0EEENS1_36VarlenDynamicPersistentTileSchedulerILi192ELi144ELi384ELi32ELb0ELb0ELb1ELb0ELb1ELb1EEEEEEEEEvNT_6ParamsE,"a",@progbits
	.sectionflags	@""
	.align	4
.nv.constant0._ZN7cutlass13device_kernelIN5flash11enable_sm90INS1_16FlashAttnFwdSm90INS1_25CollectiveMainloopFwdSm90ILi2EN4cute5tupleIJNS5_1CILi1EEES8_S8_EEENS6_IJNS7_ILi192EEENS7_ILi144EEENS7_ILi96EEEEEELi96ENS_10bfloat16_tEfNS_4arch4Sm90ELb0ELb0ELb1ELb1ELb0ELb0ELb0ELb0ELb1ELb0ELb0ELb0EEENS1_21CollectiveEpilogueFwdINS6_IJSA_SC_SB_EEES9_SE_SG_Li384ELb1ELb0ELb0ELb0EEENS1_36VarlenDynamicPersistentTileSchedulerILi192ELi144ELi384ELi32ELb0ELb0ELb1ELb0ELb1ELb1EEEEEEEEEvNT_6ParamsE:
	.zero		3200


//--------------------- .nv.constant0._ZN7cutlass13device_kernelIN5flash11enable_sm90INS1_16FlashAttnFwdSm90INS1_25CollectiveMainloopFwdSm90ILi2EN4cute5tupleIJNS5_1CILi1EEES8_S8_EEENS6_IJNS7_ILi192EEENS7_ILi144EEENS7_ILi96EEEEEELi96ENS_10bfloat16_tEfNS_4arch4Sm90ELb0ELb0ELb1ELb1ELb0ELb1ELb0ELb0ELb1ELb0ELb0ELb0EEENS1_21CollectiveEpilogueFwdINS6_IJSA_SC_SB_EEES9_SE_SG_Li384ELb1ELb0ELb0ELb0EEENS1_36VarlenDynamicPersistentTileSchedulerILi192ELi144ELi384ELi32ELb0ELb0ELb1ELb0ELb1ELb1EEEEEEEEEvNT_6ParamsE --------------------------
	.section	.nv.constant0._ZN7cutlass13device_kernelIN5flash11enable_sm90INS1_16FlashAttnFwdSm90INS1_25CollectiveMainloopFwdSm90ILi2EN4cute5tupleIJNS5_1CILi1EEES8_S8_EEENS6_IJNS7_ILi192EEENS7_ILi144EEENS7_ILi96EEEEEELi96ENS_10bfloat16_tEfNS_4arch4Sm90ELb0ELb0ELb1ELb1ELb0ELb1ELb0ELb0ELb1ELb0ELb0ELb0EEENS1_21CollectiveEpilogueFwdINS6_IJSA_SC_SB_EEES9_SE_SG_Li384ELb1ELb0ELb0ELb0EEENS1_36VarlenDynamicPersistentTileSchedulerILi192ELi144ELi384ELi32ELb0ELb0ELb1ELb0ELb1ELb1EEEEEEEEEvNT_6ParamsE,"a",@progbits
	.sectionflags	@""
	.align	4
.nv.constant0._ZN7cutlass13device_kernelIN5flash11enable_sm90INS1_16FlashAttnFwdSm90INS1_25CollectiveMainloopFwdSm90ILi2EN4cute5tupleIJNS5_1CILi1EEES8_S8_EEENS6_IJNS7_ILi192EEENS7_ILi144EEENS7_ILi96EEEEEELi96ENS_10bfloat16_tEfNS_4arch4Sm90ELb0ELb0ELb1ELb1ELb0ELb1ELb0ELb0ELb1ELb0ELb0ELb0EEENS1_21CollectiveEpilogueFwdINS6_IJSA_SC_SB_EEES9_SE_SG_Li384ELb1ELb0ELb0ELb0EEENS1_36VarlenDynamicPersistentTileSchedulerILi192ELi144ELi384ELi32ELb0ELb0ELb1ELb0ELb1ELb1EEEEEEEEEvNT_6ParamsE:
	.zero		3200


//--------------------- .nv.constant0._ZN7cutlass13device_kernelIN5flash11enable_sm90INS1_16FlashAttnFwdSm90INS1_25CollectiveMainloopFwdSm90ILi2EN4cute5tupleIJNS5_1CILi1EEES8_S8_EEENS6_IJNS7_ILi192EEENS7_ILi128EEENS7_ILi96EEEEEELi96ENS_10bfloat16_tEfNS_4arch4Sm90ELb0ELb1ELb1ELb0ELb0ELb0ELb0ELb0ELb1ELb0ELb0ELb0EEENS1_21CollectiveEpilogueFwdINS6_IJSA_SC_SB_EEES9_SE_SG_Li384ELb0ELb0ELb0ELb0EEENS1_30DynamicPersistentTileSchedulerILi384ELi32ELb0ELb0ELb1EEEEEEEEEvNT_6ParamsE --------------------------
	.section	.nv.constant0._ZN7cutlass13device_kernelIN5flash11enable_sm90INS1_16FlashAttnFwdSm90INS1_25CollectiveMainloopFwdSm90ILi2EN4cute5tupleIJNS5_1CILi1EEES8_S8_EEENS6_IJNS7_ILi192EEENS7_ILi128EEENS7_ILi96EEEEEELi96ENS_10bfloat16_tEfNS_4arch4Sm90ELb0ELb1ELb1ELb0ELb0ELb0ELb0ELb0ELb1ELb0ELb0ELb0EEENS1_21CollectiveEpilogueFwdINS6_IJSA_SC_SB_EEES9_SE_SG_Li384ELb0ELb0ELb0ELb0EEENS1_30DynamicPersistentTileSchedulerILi384ELi32ELb0ELb0ELb1EEEEEEEEEvNT_6ParamsE,"a",@progbits
	.sectionflags	@""
	.align	4
.nv.constant0._ZN7cutlass13device_kernelIN5flash11enable_sm90INS1_16FlashAttnFwdSm90INS1_25CollectiveMainloopFwdSm90ILi2EN4cute5tupleIJNS5_1CILi1EEES8_S8_EEENS6_IJNS7_ILi192EEENS7_ILi128EEENS7_ILi96EEEEEELi96ENS_10bfloat16_tEfNS_4arch4Sm90ELb0ELb1ELb1ELb0ELb0ELb0ELb0ELb0ELb1ELb0ELb0ELb0EEENS1_21CollectiveEpilogueFwdINS6_IJSA_SC_SB_EEES9_SE_SG_Li384ELb0ELb0ELb0ELb0EEENS1_30DynamicPersistentTileSchedulerILi384ELi32ELb0ELb0ELb1EEEEEEEEEvNT_6ParamsE:
	.zero		3584


//--------------------- .nv.constant0._ZN7cutlass13device_kernelIN5flash11enable_sm90INS1_16FlashAttnFwdSm90INS1_25CollectiveMainloopFwdSm90ILi2EN4cute5tupleIJNS5_1CILi1EEES8_S8_EEENS6_IJNS7_ILi192EEENS7_ILi128EEENS7_ILi96EEEEEELi96ENS_10bfloat16_tEfNS_4arch4Sm90ELb0ELb1ELb1ELb1ELb0ELb0ELb0ELb0ELb1ELb0ELb0ELb0EEENS1_21CollectiveEpilogueFwdINS6_IJSA_SC_SB_EEES9_SE_SG_Li384ELb1ELb0ELb0ELb0EEENS1_36VarlenDynamicPersistentTileSchedulerILi192ELi128ELi384ELi32ELb0ELb0ELb1ELb1ELb0ELb1EEEEEEEEEvNT_6ParamsE --------------------------
	.section	.nv.constant0._ZN7cutlass13device_kernelIN5flash11enable_sm90INS1_16FlashAttnFwdSm90INS1_25CollectiveMainloopFwdSm90ILi2EN4cute5tupleIJNS5_1CILi1EEES8_S8_EEENS6_IJNS7_ILi192EEENS7_ILi128EEENS7_ILi96EEEEEELi96ENS_10bfloat16_tEfNS_4arch4Sm90ELb0ELb1ELb1ELb1ELb0ELb0ELb0ELb0ELb1ELb0ELb0ELb0EEENS1_21CollectiveEpilogueFwdINS6_IJSA_SC_SB_EEES9_SE_SG_Li384ELb1ELb0ELb0ELb0EEENS1_36VarlenDynamicPersistentTileSchedulerILi192ELi128ELi384ELi32ELb0ELb0ELb1ELb1ELb0ELb1EEEEEEEEEvNT_6ParamsE,"a",@progbits
	.sectionflags	@""
	.align	4
.nv.constant0._ZN7cutlass13device_kernelIN5flash11enable_sm90INS1_16FlashAttnFwdSm90INS1_25CollectiveMainloopFwdSm90ILi2EN4cute5tupleIJNS5_1CILi1EEES8_S8_EEENS6_IJNS7_ILi192EEENS7_ILi128EEENS7_ILi96EEEEEELi96ENS_10bfloat16_tEfNS_4arch4Sm90ELb0ELb1ELb1ELb1ELb0ELb0ELb0ELb0ELb1ELb0ELb0ELb0EEENS1_21CollectiveEpilogueFwdINS6_IJSA_SC_SB_EEES9_SE_SG_Li384ELb1ELb0ELb0ELb0EEENS1_36VarlenDynamicPersistentTileSchedulerILi192ELi128ELi384ELi32ELb0ELb0ELb1ELb1ELb0ELb1EEEEEEEEEvNT_6ParamsE:
	.zero		3200


//--------------------- .nv.constant0._ZN7cutlass13device_kernelIN5flash11enable_sm90INS1_16FlashAttnFwdSm90INS1_25CollectiveMainloopFwdSm90ILi2EN4cute5tupleIJNS5_1CILi1EEES8_S8_EEENS6_IJNS7_ILi192EEENS7_ILi128EEENS7_ILi96EEEEEELi96ENS_10bfloat16_tEfNS_4arch4Sm90ELb0ELb1ELb1ELb1ELb0ELb1ELb0ELb0ELb1ELb0ELb0ELb0EEENS1_21CollectiveEpilogueFwdINS6_IJSA_SC_SB_EEES9_SE_SG_Li384ELb1ELb0ELb0ELb0EEENS1_36VarlenDynamicPersistentTileSchedulerILi192ELi128ELi384ELi32ELb0ELb0ELb1ELb1ELb0ELb1EEEEEEEEEvNT_6ParamsE --------------------------
	.section	.nv.constant0._ZN7cutlass13device_kernelIN5flash11enable_sm90INS1_16FlashAttnFwdSm90INS1_25CollectiveMainloopFwdSm90ILi2EN4cute5tupleIJNS5_1CILi1EEES8_S8_EEENS6_IJNS7_ILi192EEENS7_ILi128EEENS7_ILi96EEEEEELi96ENS_10bfloat16_tEfNS_4arch4Sm90ELb0ELb1ELb1ELb1ELb0ELb1ELb0ELb0ELb1ELb0ELb0ELb0EEENS1_21CollectiveEpilogueFwdINS6_IJSA_SC_SB_EEES9_SE_SG_Li384ELb1ELb0ELb0ELb0EEENS1_36VarlenDynamicPersistentTileSchedulerILi192ELi128ELi384ELi32ELb0ELb0ELb1ELb1ELb0ELb1EEEEEEEEEvNT_6ParamsE,"a",@progbits
	.sectionflags	@""
	.align	4
.nv.constant0._ZN7cutlass13device_kernelIN5flash11enable_sm90INS1_16FlashAttnFwdSm90INS1_25CollectiveMainloopFwdSm90ILi2EN4cute5tupleIJNS5_1CILi1EEES8_S8_EEENS6_IJNS7_ILi192EEENS7_ILi128EEENS7_ILi96EEEEEELi96ENS_10bfloat16_tEfNS_4arch4Sm90ELb0ELb1ELb1ELb1ELb0ELb1ELb0ELb0ELb1ELb0ELb0ELb0EEENS1_21CollectiveEpilogueFwdINS6_IJSA_SC_SB_EEES9_SE_SG_Li384ELb1ELb0ELb0ELb0EEENS1_36VarlenDynamicPersistentTileSchedulerILi192ELi128ELi384ELi32ELb0ELb0ELb1ELb1ELb0ELb1EEEEEEEEEvNT_6ParamsE:
	.zero		3200


//--------------------- .nv.constant0._ZN7cutlass13device_kernelIN5flash11enable_sm90INS1_16FlashAttnFwdSm90INS1_25CollectiveMainloopFwdSm90ILi2EN4cute5tupleIJNS5_1CILi1EEES8_S8_EEENS6_IJNS7_ILi192EEENS7_ILi144EEENS7_ILi96EEEEEELi96ENS_10bfloat16_tEfNS_4arch4Sm90ELb1ELb0ELb1ELb0ELb0ELb0ELb0ELb0ELb1ELb0ELb0ELb0EEENS1_21CollectiveEpilogueFwdINS6_IJSA_SC_SB_EEES9_SE_SG_Li384ELb0ELb0ELb0ELb0EEENS1_30DynamicPersistentTileSchedulerILi384ELi32ELb0ELb0ELb1EEEEEEEEEvNT_6ParamsE --------------------------
	.section	.nv.constant0._ZN7cutlass13device_kernelIN5flash11enable_sm90INS1_16FlashAttnFwdSm90INS1_25CollectiveMainloopFwdSm90ILi2EN4cute5tupleIJNS5_1CILi1EEES8_S8_EEENS6_IJNS7_ILi192EEENS7_ILi144EEENS7_ILi96EEEEEELi96ENS_10bfloat16_tEfNS_4arch4Sm90ELb1ELb0ELb1ELb0ELb0ELb0ELb0ELb0ELb1ELb0ELb0ELb0EEENS1_21CollectiveEpilogueFwdINS6_IJSA_SC_SB_EEES9_SE_SG_Li384ELb0ELb0ELb0ELb0EEENS1_30DynamicPersistentTileSchedulerILi384ELi32ELb0ELb0ELb1EEEEEEEEEvNT_6ParamsE,"a",@progbits
	.sectionflags	@""
	.align	4
.nv.constant0._ZN7cutlass13device_kernelIN5flash11enable_sm90INS1_16FlashAttnFwdSm90INS1_25CollectiveMainloopFwdSm90ILi2EN4cute5tupleIJNS5_1CILi1EEES8_S8_EEENS6_IJNS7_ILi192EEENS7_ILi144EEENS7_ILi96EEEEEELi96ENS_10bfloat16_tEfNS_4arch4Sm90ELb1ELb0ELb1ELb0ELb0ELb0ELb0ELb0ELb1ELb0ELb0ELb0EEENS1_21CollectiveEpilogueFwdINS6_IJSA_SC_SB_EEES9_SE_SG_Li384ELb0ELb0ELb0ELb0EEENS1_30DynamicPersistentTileSchedulerILi384ELi32ELb0ELb0ELb1EEEEEEEEEvNT_6ParamsE:
	.zero		3584


//--------------------- .nv.constant0._ZN7cutlass13device_kernelIN5flash11enable_sm90INS1_16FlashAttnFwdSm90INS1_25CollectiveMainloopFwdSm90ILi2EN4cute5tupleIJNS5_1CILi1EEES8_S8_EEENS6_IJNS7_ILi192EEENS7_ILi144EEENS7_ILi96EEEEEELi96ENS_10bfloat16_tEfNS_4arch4Sm90ELb1ELb0ELb1ELb1ELb0ELb0ELb0ELb0ELb1ELb0ELb0ELb0EEENS1_21CollectiveEpilogueFwdINS6_IJSA_SC_SB_EEES9_SE_SG_Li384ELb1ELb0ELb0ELb0EEENS1_36VarlenDynamicPersistentTileSchedulerILi192ELi144ELi384ELi32ELb0ELb0ELb1ELb1ELb1ELb1EEEEEEEEEvNT_6ParamsE --------------------------
	.section	.nv.constant0._ZN7cutlass13device_kernelIN5flash11enable_sm90INS1_16FlashAttnFwdSm90INS1_25CollectiveMainloopFwdSm90ILi2EN4cute5tupleIJNS5_1CILi1EEES8_S8_EEENS6_IJNS7_ILi192EEENS7_ILi144EEENS7_ILi96EEEEEELi96ENS_10bfloat16_tEfNS_4arch4Sm90ELb1ELb0ELb1ELb1ELb0ELb0ELb0ELb0ELb1ELb0ELb0ELb0EEENS1_21CollectiveEpilogueFwdINS6_IJSA_SC_SB_EEES9_SE_SG_Li384ELb1ELb0ELb0ELb0EEENS1_36VarlenDynamicPersistentTileSchedulerILi192ELi144ELi384ELi32ELb0ELb0ELb1ELb1ELb1ELb1EEEEEEEEEvNT_6ParamsE,"a",@progbits
	.sectionflags	@""
	.align	4
.nv.constant0._ZN7cutlass13device_kernelIN5flash11enable_sm90INS1_16FlashAttnFwdSm90INS1_25CollectiveMainloopFwdSm90ILi2EN4cute5tupleIJNS5_1CILi1EEES8_S8_EEENS6_IJNS7_ILi192EEENS7_ILi144EEENS7_ILi96EEEEEELi96ENS_10bfloat16_tEfNS_4arch4Sm90ELb1ELb0ELb1ELb1ELb0ELb0ELb0ELb0ELb1ELb0ELb0ELb0EEENS1_21CollectiveEpilogueFwdINS6_IJSA_SC_SB_EEES9_SE_SG_Li384ELb1ELb0ELb0ELb0EEENS1_36VarlenDynamicPersistentTileSchedulerILi192ELi144ELi384ELi32ELb0ELb0ELb1ELb1ELb1ELb1EEEEEEEEEvNT_6ParamsE:
	.zero		3200


//--------------------- .nv.constant0._ZN7cutlass13device_kernelIN5flash11enable_sm90INS1_16FlashAttnFwdSm90INS1_25CollectiveMainloopFwdSm90ILi2EN4cute5tupleIJNS5_1CILi1EEES8_S8_EEENS6_IJNS7_ILi192EEENS7_ILi144EEENS7_ILi96EEEEEELi96ENS_10bfloat16_tEfNS_4arch4Sm90ELb1ELb0ELb1ELb1ELb0ELb1ELb0ELb0ELb1ELb0ELb0ELb0EEENS1_21CollectiveEpilogueFwdINS6_IJSA_SC_SB_EEES9_SE_SG_Li384ELb1ELb0ELb0ELb0EEENS1_36VarlenDynamicPersistentTileSchedulerILi192ELi144ELi384ELi32ELb0ELb0ELb1ELb1ELb1ELb1EEEEEEEEEvNT_6ParamsE --------------------------
	.section	.nv.constant0._ZN7cutlass13device_kernelIN5flash11enable_sm90INS1_16FlashAttnFwdSm90INS1_25CollectiveMainloopFwdSm90ILi2EN4cute5tupleIJNS5_1CILi1EEES8_S8_EEENS6_IJNS7_ILi192EEENS7_ILi144EEENS7_ILi96EEEEEELi96ENS_10bfloat16_tEfNS_4arch4Sm90ELb1ELb0ELb1ELb1ELb0ELb1ELb0ELb0ELb1ELb0ELb0ELb0EEENS1_21CollectiveEpilogueFwdINS6_IJSA_SC_SB_EEES9_SE_SG_Li384ELb1ELb0ELb0ELb0EEENS1_36VarlenDynamicPersistentTileSchedulerILi192ELi144ELi384ELi32ELb0ELb0ELb1ELb1ELb1ELb1EEEEEEEEEvNT_6ParamsE,"a",@progbits
	.sectionflags	@""
	.align	4
.nv.constant0._ZN7cutlass13device_kernelIN5flash11enable_sm90INS1_16FlashAttnFwdSm90INS1_25CollectiveMainloopFwdSm90ILi2EN4cute5tupleIJNS5_1CILi1EEES8_S8_EEENS6_IJNS7_ILi192EEENS7_ILi144EEENS7_ILi96EEEEEELi96ENS_10bfloat16_tEfNS_4arch4Sm90ELb1ELb0ELb1ELb1ELb0ELb1ELb0ELb0ELb1ELb0ELb0ELb0EEENS1_21CollectiveEpilogueFwdINS6_IJSA_SC_SB_EEES9_SE_SG_Li384ELb1ELb0ELb0ELb0EEENS1_36VarlenDynamicPersistentTileSchedulerILi192ELi144ELi384ELi32ELb0ELb0ELb1ELb1ELb1ELb1EEEEEEEEEvNT_6ParamsE:
	.zero		3200


//--------------------- SYMBOLS --------------------------

	.type		.nv.reservedSmem.offset0,@object
	.size		.nv.reservedSmem.offset0,0x4
	.type		__assertfail,@function
